// Copyright (c) 2024, Jay Shah, Ganesh Bikshandi, Ying Zhang, Vijay Thakkar, Pradeep Ramani, Tri Dao.
// Splitting the different template instantiations to different files to speed up compilation.
// This file is auto-generated. See "generate_kernels.py"

#include "flash_fwd_launch_template.h"

#ifndef FLASHATTENTION_DISABLE_HDIM128
template void run_mha_fwd_<90, cutlass::half_t, 128, 128, false, false, false, true>(Flash_fwd_params &params, cudaStream_t stream);
#endif


// ===== COMPILED SASS (sm_90a) =====

	.target	sm_90a

	.elftype	@"ET_EXEC"


//--------------------- .note.nv.tkinfo           --------------------------
	.section	.note.nv.tkinfo,"",@"SHT_NOTE"
	.sectionflags	@"SHF_NOTE_NV_TKINFO"
	.tkinfo
        /*0018*/ 	.word	0x00000002
        /*0030*/ 	.string	""
        /*0030*/ 	.string	"ptxas"
        /*0030*/ 	.string	"Cuda compilation tools, release 13.0, V13.0.88"
        /*0030*/ 	.string	"Build cuda_13.0.r13.0/compiler.36424714_0"
        /*0030*/ 	.string	"-arch sm_90a -m 64 "



//--------------------- .note.nv.cuinfo           --------------------------
	.section	.note.nv.cuinfo,"",@"SHT_NOTE"
	.sectionflags	@"SHF_NOTE_NV_CUINFO"
        /*0018*/ 	.short	0x0002
        /*001a*/ 	.short	0x005a
        /*001c*/ 	.short	0x0082
	.zero		2


//--------------------- .nv.info                  --------------------------
	.section	.nv.info,"",@"SHT_CUDA_INFO"
	.align	4


	//----- nvinfo : EIATTR_REGCOUNT
	.align		4
        /*0000*/ 	.byte	0x04, 0x2f
        /*0002*/ 	.short	(.L_22 - .L_21)
	.align		4
.L_21:
        /*0004*/ 	.word	index@(_ZN7cutlass13device_kernelIN5flash11enable_sm90INS1_16FlashAttnFwdSm90INS1_25CollectiveMainloopFwdSm90ILi2EN4cute5tupleIJNS5_1CILi1EEES8_S8_EEENS6_IJNS7_ILi128EEESA_SA_EEELi128ENS_6half_tEfNS_4arch4Sm90ELb1ELb0ELb0ELb1ELb0ELb1ELb0ELb1ELb1ELb1ELb0ELb0EEENS1_21CollectiveEpilogueFwdISB_S9_SC_SE_Li256ELb1ELb1ELb0ELb0EEENS1_36VarlenDynamicPersistentTileSchedulerILi128ELi128ELi256ELi128ELb0ELb1ELb1ELb1ELb1ELb1EEEEEEEEEvNT_6ParamsE)
        /*0008*/ 	.word	0x000000a8


	//----- nvinfo : EIATTR_FRAME_SIZE
	.align		4
.L_22:
        /*000c*/ 	.byte	0x04, 0x11
        /*000e*/ 	.short	(.L_24 - .L_23)
	.align		4
.L_23:
        /*0010*/ 	.word	index@(_ZN7cutlass13device_kernelIN5flash11enable_sm90INS1_16FlashAttnFwdSm90INS1_25CollectiveMainloopFwdSm90ILi2EN4cute5tupleIJNS5_1CILi1EEES8_S8_EEENS6_IJNS7_ILi128EEESA_SA_EEELi128ENS_6half_tEfNS_4arch4Sm90ELb1ELb0ELb0ELb1ELb0ELb1ELb0ELb1ELb1ELb1ELb0ELb0EEENS1_21CollectiveEpilogueFwdISB_S9_SC_SE_Li256ELb1ELb1ELb0ELb0EEENS1_36VarlenDynamicPersistentTileSchedulerILi128ELi128ELi256ELi128ELb0ELb1ELb1ELb1ELb1ELb1EEEEEEEEEvNT_6ParamsE)
        /*0014*/ 	.word	0x00000060


	//----- nvinfo : EIATTR_REGCOUNT
	.align		4
.L_24:
        /*0018*/ 	.byte	0x04, 0x2f
        /*001a*/ 	.short	(.L_26 - .L_25)
	.align		4
.L_25:
        /*001c*/ 	.word	index@(_ZN7cutlass13device_kernelIN5flash11enable_sm90INS1_16FlashAttnFwdSm90INS1_25CollectiveMainloopFwdSm90ILi2EN4cute5tupleIJNS5_1CILi1EEES8_S8_EEENS6_IJNS7_ILi128EEESA_SA_EEELi128ENS_6half_tEfNS_4arch4Sm90ELb1ELb0ELb0ELb1ELb0ELb0ELb0ELb1ELb1ELb1ELb0ELb0EEENS1_21CollectiveEpilogueFwdISB_S9_SC_SE_Li256ELb1ELb1ELb0ELb0EEENS1_36VarlenDynamicPersistentTileSchedulerILi128ELi128ELi256ELi128ELb0ELb1ELb1ELb1ELb1ELb1EEEEEEEEEvNT_6ParamsE)
        /*0020*/ 	.word	0x000000a8


	//----- nvinfo : EIATTR_FRAME_SIZE
	.align		4
.L_26:
        /*0024*/ 	.byte	0x04, 0x11
        /*0026*/ 	.short	(.L_28 - .L_27)
	.align		4
.L_27:
        /*0028*/ 	.word	index@(_ZN7cutlass13device_kernelIN5flash11enable_sm90INS1_16FlashAttnFwdSm90INS1_25CollectiveMainloopFwdSm90ILi2EN4cute5tupleIJNS5_1CILi1EEES8_S8_EEENS6_IJNS7_ILi128EEESA_SA_EEELi128ENS_6half_tEfNS_4arch4Sm90ELb1ELb0ELb0ELb1ELb0ELb0ELb0ELb1ELb1ELb1ELb0ELb0EEENS1_21CollectiveEpilogueFwdISB_S9_SC_SE_Li256ELb1ELb1ELb0ELb0EEENS1_36VarlenDynamicPersistentTileSchedulerILi128ELi128ELi256ELi128ELb0ELb1ELb1ELb1ELb1ELb1EEEEEEEEEvNT_6ParamsE)
        /*002c*/ 	.word	0x00000058


	//----- nvinfo : EIATTR_REGCOUNT
	.align		4
.L_28:
        /*0030*/ 	.byte	0x04, 0x2f
        /*0032*/ 	.short	(.L_30 - .L_29)
	.align		4
.L_29:
        /*0034*/ 	.word	index@(_ZN7cutlass13device_kernelIN5flash11enable_sm90INS1_16FlashAttnFwdSm90INS1_25CollectiveMainloopFwdSm90ILi2EN4cute5tupleIJNS5_1CILi1EEES8_S8_EEENS6_IJNS7_ILi128EEESA_SA_EEELi128ENS_6half_tEfNS_4arch4Sm90ELb1ELb0ELb0ELb0ELb0ELb0ELb0ELb1ELb1ELb1ELb0ELb0EEENS1_21CollectiveEpilogueFwdISB_S9_SC_SE_Li256ELb0ELb1ELb0ELb0EEENS1_30DynamicPersistentTileSchedulerILi256ELi128ELb0ELb1ELb1EEEEEEEEEvNT_6ParamsE)
        /*0038*/ 	.word	0x000000a8


	//----- nvinfo : EIATTR_FRAME_SIZE
	.align		4
.L_30:
        /*003c*/ 	.byte	0x04, 0x11
        /*003e*/ 	.short	(.L_32 - .L_31)
	.align		4
.L_31:
        /*0040*/ 	.word	index@(_ZN7cutlass13device_kernelIN5flash11enable_sm90INS1_16FlashAttnFwdSm90INS1_25CollectiveMainloopFwdSm90ILi2EN4cute5tupleIJNS5_1CILi1EEES8_S8_EEENS6_IJNS7_ILi128EEESA_SA_EEELi128ENS_6half_tEfNS_4arch4Sm90ELb1ELb0ELb0ELb0ELb0ELb0ELb0ELb1ELb1ELb1ELb0ELb0EEENS1_21CollectiveEpilogueFwdISB_S9_SC_SE_Li256ELb0ELb1ELb0ELb0EEENS1_30DynamicPersistentTileSchedulerILi256ELi128ELb0ELb1ELb1EEEEEEEEEvNT_6ParamsE)
        /*0044*/ 	.word	0x00000028


	//----- nvinfo : EIATTR_REGCOUNT
	.align		4
.L_32:
        /*0048*/ 	.byte	0x04, 0x2f
        /*004a*/ 	.short	(.L_34 - .L_33)
	.align		4
.L_33:
        /*004c*/ 	.word	index@(_ZN7cutlass13device_kernelIN5flash11enable_sm90INS1_16FlashAttnFwdSm90INS1_25CollectiveMainloopFwdSm90ILi2EN4cute5tupleIJNS5_1CILi1EEES8_S8_EEENS6_IJNS7_ILi128EEESA_SA_EEELi128ENS_6half_tEfNS_4arch4Sm90ELb0ELb1ELb0ELb1ELb0ELb1ELb0ELb1ELb1ELb1ELb0ELb0EEENS1_21CollectiveEpilogueFwdISB_S9_SC_SE_Li256ELb1ELb1ELb0ELb0EEENS1_36VarlenDynamicPersistentTileSchedulerILi128ELi128ELi256ELi128ELb0ELb1ELb1ELb1ELb0ELb1EEEEEEEEEvNT_6ParamsE)
        /*0050*/ 	.word	0x000000a8


	//----- nvinfo : EIATTR_FRAME_SIZE
	.align		4
.L_34:
        /*0054*/ 	.byte	0x04, 0x11
        /*0056*/ 	.short	(.L_36 - .L_35)
	.align		4
.L_35:
        /*0058*/ 	.word	index@(_ZN7cutlass13device_kernelIN5flash11enable_sm90INS1_16FlashAttnFwdSm90INS1_25CollectiveMainloopFwdSm90ILi2EN4cute5tupleIJNS5_1CILi1EEES8_S8_EEENS6_IJNS7_ILi128EEESA_SA_EEELi128ENS_6half_tEfNS_4arch4Sm90ELb0ELb1ELb0ELb1ELb0ELb1ELb0ELb1ELb1ELb1ELb0ELb0EEENS1_21CollectiveEpilogueFwdISB_S9_SC_SE_Li256ELb1ELb1ELb0ELb0EEENS1_36VarlenDynamicPersistentTileSchedulerILi128ELi128ELi256ELi128ELb0ELb1ELb1ELb1ELb0ELb1EEEEEEEEEvNT_6ParamsE)
        /*005c*/ 	.word	0x00000058


	//----- nvinfo : EIATTR_REGCOUNT
	.align		4
.L_36:
        /*0060*/ 	.byte	0x04, 0x2f
        /*0062*/ 	.short	(.L_38 - .L_37)
	.align		4
.L_37:
        /*0064*/ 	.word	index@(_ZN7cutlass13device_kernelIN5flash11enable_sm90INS1_16FlashAttnFwdSm90INS1_25CollectiveMainloopFwdSm90ILi2EN4cute5tupleIJNS5_1CILi1EEES8_S8_EEENS6_IJNS7_ILi128EEESA_SA_EEELi128ENS_6half_tEfNS_4arch4Sm90ELb0ELb1ELb0ELb1ELb0ELb0ELb0ELb1ELb1ELb1ELb0ELb0EEENS1_21CollectiveEpilogueFwdISB_S9_SC_SE_Li256ELb1ELb1ELb0ELb0EEENS1_36VarlenDynamicPersistentTileSchedulerILi128ELi128ELi256ELi128ELb0ELb1ELb1ELb1ELb0ELb1EEEEEEEEEvNT_6ParamsE)
        /*0068*/ 	.word	0x000000a8


	//----- nvinfo : EIATTR_FRAME_SIZE
	.align		4
.L_38:
        /*006c*/ 	.byte	0x04, 0x11
        /*006e*/ 	.short	(.L_40 - .L_39)
	.align		4
.L_39:
        /*0070*/ 	.word	index@(_ZN7cutlass13device_kernelIN5flash11enable_sm90INS1_16FlashAttnFwdSm90INS1_25CollectiveMainloopFwdSm90ILi2EN4cute5tupleIJNS5_1CILi1EEES8_S8_EEENS6_IJNS7_ILi128EEESA_SA_EEELi128ENS_6half_tEfNS_4arch4Sm90ELb0ELb1ELb0ELb1ELb0ELb0ELb0ELb1ELb1ELb1ELb0ELb0EEENS1_21CollectiveEpilogueFwdISB_S9_SC_SE_Li256ELb1ELb1ELb0ELb0EEENS1_36VarlenDynamicPersistentTileSchedulerILi128ELi128ELi256ELi128ELb0ELb1ELb1ELb1ELb0ELb1EEEEEEEEEvNT_6ParamsE)
        /*0074*/ 	.word	0x00000048


	//----- nvinfo : EIATTR_REGCOUNT
	.align		4
.L_40:
        /*0078*/ 	.byte	0x04, 0x2f
        /*007a*/ 	.short	(.L_42 - .L_41)
	.align		4
.L_41:
        /*007c*/ 	.word	index@(_ZN7cutlass13device_kernelIN5flash11enable_sm90INS1_16FlashAttnFwdSm90INS1_25CollectiveMainloopFwdSm90ILi2EN4cute5tupleIJNS5_1CILi1EEES8_S8_EEENS6_IJNS7_ILi128EEESA_SA_EEELi128ENS_6half_tEfNS_4arch4Sm90ELb0ELb1ELb0ELb0ELb0ELb0ELb0ELb1ELb1ELb1ELb0ELb0EEENS1_21CollectiveEpilogueFwdISB_S9_SC_SE_Li256ELb0ELb1ELb0ELb0EEENS1_30DynamicPersistentTileSchedulerILi256ELi128ELb0ELb1ELb1EEEEEEEEEvNT_6ParamsE)
        /*0080*/ 	.word	0x000000a8


	//----- nvinfo : EIATTR_FRAME_SIZE
	.align		4
.L_42:
        /*0084*/ 	.byte	0x04, 0x11
        /*0086*/ 	.short	(.L_44 - .L_43)
	.align		4
.L_43:
        /*0088*/ 	.word	index@(_ZN7cutlass13device_kernelIN5flash11enable_sm90INS1_16FlashAttnFwdSm90INS1_25CollectiveMainloopFwdSm90ILi2EN4cute5tupleIJNS5_1CILi1EEES8_S8_EEENS6_IJNS7_ILi128EEESA_SA_EEELi128ENS_6half_tEfNS_4arch4Sm90ELb0ELb1ELb0ELb0ELb0ELb0ELb0ELb1ELb1ELb1ELb0ELb0EEENS1_21CollectiveEpilogueFwdISB_S9_SC_SE_Li256ELb0ELb1ELb0ELb0EEENS1_30DynamicPersistentTileSchedulerILi256ELi128ELb0ELb1ELb1EEEEEEEEEvNT_6ParamsE)
        /*008c*/ 	.word	0x00000020


	//----- nvinfo : EIATTR_REGCOUNT
	.align		4
.L_44:
        /*0090*/ 	.byte	0x04, 0x2f
        /*0092*/ 	.short	(.L_46 - .L_45)
	.align		4
.L_45:
        /*0094*/ 	.word	index@(_ZN7cutlass13device_kernelIN5flash11enable_sm90INS1_16FlashAttnFwdSm90INS1_25CollectiveMainloopFwdSm90ILi2EN4cute5tupleIJNS5_1CILi1EEES8_S8_EEENS6_IJNS7_ILi128EEENS7_ILi176EEESA_EEELi128ENS_6half_tEfNS_4arch4Sm90ELb0ELb0ELb0ELb1ELb0ELb1ELb0ELb1ELb1ELb1ELb0ELb0EEENS1_21CollectiveEpilogueFwdINS6_IJSA_SA_SB_EEES9_SD_SF_Li256ELb1ELb1ELb0ELb0EEENS1_36VarlenDynamicPersistentTileSchedulerILi128ELi176ELi256ELi128ELb0ELb1ELb1ELb0ELb1ELb1EEEEEEEEEvNT_6ParamsE)
        /*0098*/ 	.word	0x000000a8


	//----- nvinfo : EIATTR_FRAME_SIZE
	.align		4
.L_46:
        /*009c*/ 	.byte	0x04, 0x11
        /*009e*/ 	.short	(.L_48 - .L_47)
	.align		4
.L_47:
        /*00a0*/ 	.word	index@(_ZN7cutlass13device_kernelIN5flash11enable_sm90INS1_16FlashAttnFwdSm90INS1_25CollectiveMainloopFwdSm90ILi2EN4cute5tupleIJNS5_1CILi1EEES8_S8_EEENS6_IJNS7_ILi128EEENS7_ILi176EEESA_EEELi128ENS_6half_tEfNS_4arch4Sm90ELb0ELb0ELb0ELb1ELb0ELb1ELb0ELb1ELb1ELb1ELb0ELb0EEENS1_21CollectiveEpilogueFwdINS6_IJSA_SA_SB_EEES9_SD_SF_Li256ELb1ELb1ELb0ELb0EEENS1_36VarlenDynamicPersistentTileSchedulerILi128ELi176ELi256ELi128ELb0ELb1ELb1ELb0ELb1ELb1EEEEEEEEEvNT_6ParamsE)
        /*00a4*/ 	.word	0x000000a0


	//----- nvinfo : EIATTR_REGCOUNT
	.align		4
.L_48:
        /*00a8*/ 	.byte	0x04, 0x2f
        /*00aa*/ 	.short	(.L_50 - .L_49)
	.align		4
.L_49:
        /*00ac*/ 	.word	index@(_ZN7cutlass13device_kernelIN5flash11enable_sm90INS1_16FlashAttnFwdSm90INS1_25CollectiveMainloopFwdSm90ILi2EN4cute5tupleIJNS5_1CILi1EEES8_S8_EEENS6_IJNS7_ILi128EEENS7_ILi176EEESA_EEELi128ENS_6half_tEfNS_4arch4Sm90ELb0ELb0ELb0ELb1ELb0ELb0ELb0ELb1ELb1ELb1ELb0ELb0EEENS1_21CollectiveEpilogueFwdINS6_IJSA_SA_SB_EEES9_SD_SF_Li256ELb1ELb1ELb0ELb0EEENS1_36VarlenDynamicPersistentTileSchedulerILi128ELi176ELi256ELi128ELb0ELb1ELb1ELb0ELb1ELb1EEEEEEEEEvNT_6ParamsE)
        /*00b0*/ 	.word	0x000000a8


	//----- nvinfo : EIATTR_FRAME_SIZE
	.align		4
.L_50:
        /*00b4*/ 	.byte	0x04, 0x11
        /*00b6*/ 	.short	(.L_52 - .L_51)
	.align		4
.L_51:
        /*00b8*/ 	.word	index@(_ZN7cutlass13device_kernelIN5flash11enable_sm90INS1_16FlashAttnFwdSm90INS1_25CollectiveMainloopFwdSm90ILi2EN4cute5tupleIJNS5_1CILi1EEES8_S8_EEENS6_IJNS7_ILi128EEENS7_ILi176EEESA_EEELi128ENS_6half_tEfNS_4arch4Sm90ELb0ELb0ELb0ELb1ELb0ELb0ELb0ELb1ELb1ELb1ELb0ELb0EEENS1_21CollectiveEpilogueFwdINS6_IJSA_SA_SB_EEES9_SD_SF_Li256ELb1ELb1ELb0ELb0EEENS1_36VarlenDynamicPersistentTileSchedulerILi128ELi176ELi256ELi128ELb0ELb1ELb1ELb0ELb1ELb1EEEEEEEEEvNT_6ParamsE)
        /*00bc*/ 	.word	0x00000060


	//----- nvinfo : EIATTR_REGCOUNT
	.align		4
.L_52:
        /*00c0*/ 	.byte	0x04, 0x2f
        /*00c2*/ 	.short	(.L_54 - .L_53)
	.align		4
.L_53:
        /*00c4*/ 	.word	index@(_ZN7cutlass13device_kernelIN5flash11enable_sm90INS1_16FlashAttnFwdSm90INS1_25CollectiveMainloopFwdSm90ILi2EN4cute5tupleIJNS5_1CILi2EEENS7_ILi1EEES9_EEENS6_IJNS7_ILi128EEENS7_ILi176EEESB_EEELi128ENS_6half_tEfNS_4arch4Sm90ELb0ELb0ELb0ELb0ELb0ELb0ELb0ELb1ELb1ELb1ELb0ELb0EEENS1_21CollectiveEpilogueFwdINS6_IJSB_SB_SC_EEESA_SE_SG_Li256ELb0ELb1ELb0ELb0EEENS1_29StaticPersistentTileSchedulerILb0EEEEEEEEEvNT_6ParamsE)
        /*00c8*/ 	.word	0x000000a8


	//----- nvinfo : EIATTR_FRAME_SIZE
	.align		4
.L_54:
        /*00cc*/ 	.byte	0x04, 0x11
        /*00ce*/ 	.short	(.L_56 - .L_55)
	.align		4
.L_55:
        /*00d0*/ 	.word	index@(_ZN7cutlass13device_kernelIN5flash11enable_sm90INS1_16FlashAttnFwdSm90INS1_25CollectiveMainloopFwdSm90ILi2EN4cute5tupleIJNS5_1CILi2EEENS7_ILi1EEES9_EEENS6_IJNS7_ILi128EEENS7_ILi176EEESB_EEELi128ENS_6half_tEfNS_4arch4Sm90ELb0ELb0ELb0ELb0ELb0ELb0ELb0ELb1ELb1ELb1ELb0ELb0EEENS1_21CollectiveEpilogueFwdINS6_IJSB_SB_SC_EEESA_SE_SG_Li256ELb0ELb1ELb0ELb0EEENS1_29StaticPersistentTileSchedulerILb0EEEEEEEEEvNT_6ParamsE)
        /*00d4*/ 	.word	0x00000038


	//----- nvinfo : EIATTR_REGCOUNT
	.align		4
.L_56:
        /*00d8*/ 	.byte	0x04, 0x2f
        /*00da*/ 	.short	(.L_58 - .L_57)
	.align		4
.L_57:
        /*00dc*/ 	.word	index@(_ZN7cutlass13device_kernelIN5flash11enable_sm90INS1_16FlashAttnFwdSm90INS1_25CollectiveMainloopFwdSm90ILi2EN4cute5tupleIJNS5_1CILi1EEES8_S8_EEENS6_IJNS7_ILi128EEENS7_ILi176EEESA_EEELi128ENS_6half_tEfNS_4arch4Sm90ELb0ELb0ELb0ELb0ELb0ELb0ELb0ELb1ELb1ELb1ELb0ELb0EEENS1_21CollectiveEpilogueFwdINS6_IJSA_SA_SB_EEES9_SD_SF_Li256ELb0ELb1ELb0ELb0EEENS1_29StaticPersistentTileSchedulerILb0EEEEEEEEEvNT_6ParamsE)
        /*00e0*/ 	.word	0x000000a8


	//----- nvinfo : EIATTR_FRAME_SIZE
	.align		4
.L_58:
        /*00e4*/ 	.byte	0x04, 0x11
        /*00e6*/ 	.short	(.L_60 - .L_59)
	.align		4
.L_59:
        /*00e8*/ 	.word	index@(_ZN7cutlass13device_kernelIN5flash11enable_sm90INS1_16FlashAttnFwdSm90INS1_25CollectiveMainloopFwdSm90ILi2EN4cute5tupleIJNS5_1CILi1EEES8_S8_EEENS6_IJNS7_ILi128EEENS7_ILi176EEESA_EEELi128ENS_6half_tEfNS_4arch4Sm90ELb0ELb0ELb0ELb0ELb0ELb0ELb0ELb1ELb1ELb1ELb0ELb0EEENS1_21CollectiveEpilogueFwdINS6_IJSA_SA_SB_EEES9_SD_SF_Li256ELb0ELb1ELb0ELb0EEENS1_29StaticPersistentTileSchedulerILb0EEEEEEEEEvNT_6ParamsE)
        /*00ec*/ 	.word	0x00000038


	//----- nvinfo : EIATTR_MIN_STACK_SIZE
	.align		4
.L_60:
        /*00f0*/ 	.byte	0x04, 0x12
        /*00f2*/ 	.short	(.L_62 - .L_61)
	.align		4
.L_61:
        /*00f4*/ 	.word	index@(_ZN7cutlass13device_kernelIN5flash11enable_sm90INS1_16FlashAttnFwdSm90INS1_25CollectiveMainloopFwdSm90ILi2EN4cute5tupleIJNS5_1CILi1EEES8_S8_EEENS6_IJNS7_ILi128EEENS7_ILi176EEESA_EEELi128ENS_6half_tEfNS_4arch4Sm90ELb0ELb0ELb0ELb0ELb0ELb0ELb0ELb1ELb1ELb1ELb0ELb0EEENS1_21CollectiveEpilogueFwdINS6_IJSA_SA_SB_EEES9_SD_SF_Li256ELb0ELb1ELb0ELb0EEENS1_29StaticPersistentTileSchedulerILb0EEEEEEEEEvNT_6ParamsE)
        /*00f8*/ 	.word	0x00000038


	//----- nvinfo : EIATTR_MIN_STACK_SIZE
	.align		4
.L_62:
        /*00fc*/ 	.byte	0x04, 0x12
        /*00fe*/ 	.short	(.L_64 - .L_63)
	.align		4
.L_63:
        /*0100*/ 	.word	index@(_ZN7cutlass13device_kernelIN5flash11enable_sm90INS1_16FlashAttnFwdSm90INS1_25CollectiveMainloopFwdSm90ILi2EN4cute5tupleIJNS5_1CILi2EEENS7_ILi1EEES9_EEENS6_IJNS7_ILi128EEENS7_ILi176EEESB_EEELi128ENS_6half_tEfNS_4arch4Sm90ELb0ELb0ELb0ELb0ELb0ELb0ELb0ELb1ELb1ELb1ELb0ELb0EEENS1_21CollectiveEpilogueFwdINS6_IJSB_SB_SC_EEESA_SE_SG_Li256ELb0ELb1ELb0ELb0EEENS1_29StaticPersistentTileSchedulerILb0EEEEEEEEEvNT_6ParamsE)
        /*0104*/ 	.word	0x00000038


	//----- nvinfo : EIATTR_MIN_STACK_SIZE
	.align		4
.L_64:
        /*0108*/ 	.byte	0x04, 0x12
        /*010a*/ 	.short	(.L_66 - .L_65)
	.align		4
.L_65:
        /*010c*/ 	.word	index@(_ZN7cutlass13device_kernelIN5flash11enable_sm90INS1_16FlashAttnFwdSm90INS1_25CollectiveMainloopFwdSm90ILi2EN4cute5tupleIJNS5_1CILi1EEES8_S8_EEENS6_IJNS7_ILi128EEENS7_ILi176EEESA_EEELi128ENS_6half_tEfNS_4arch4Sm90ELb0ELb0ELb0ELb1ELb0ELb0ELb0ELb1ELb1ELb1ELb0ELb0EEENS1_21CollectiveEpilogueFwdINS6_IJSA_SA_SB_EEES9_SD_SF_Li256ELb1ELb1ELb0ELb0EEENS1_36VarlenDynamicPersistentTileSchedulerILi128ELi176ELi256ELi128ELb0ELb1ELb1ELb0ELb1ELb1EEEEEEEEEvNT_6ParamsE)
        /*0110*/ 	.word	0x00000060


	//----- nvinfo : EIATTR_MIN_STACK_SIZE
	.align		4
.L_66:
        /*0114*/ 	.byte	0x04, 0x12
        /*0116*/ 	.short	(.L_68 - .L_67)
	.align		4
.L_67:
        /*0118*/ 	.word	index@(_ZN7cutlass13device_kernelIN5flash11enable_sm90INS1_16FlashAttnFwdSm90INS1_25CollectiveMainloopFwdSm90ILi2EN4cute5tupleIJNS5_1CILi1EEES8_S8_EEENS6_IJNS7_ILi128EEENS7_ILi176EEESA_EEELi128ENS_6half_tEfNS_4arch4Sm90ELb0ELb0ELb0ELb1ELb0ELb1ELb0ELb1ELb1ELb1ELb0ELb0EEENS1_21CollectiveEpilogueFwdINS6_IJSA_SA_SB_EEES9_SD_SF_Li256ELb1ELb1ELb0ELb0EEENS1_36VarlenDynamicPersistentTileSchedulerILi128ELi176ELi256ELi128ELb0ELb1ELb1ELb0ELb1ELb1EEEEEEEEEvNT_6ParamsE)
        /*011c*/ 	.word	0x000000a0


	//----- nvinfo : EIATTR_MIN_STACK_SIZE
	.align		4
.L_68:
        /*0120*/ 	.byte	0x04, 0x12
        /*0122*/ 	.short	(.L_70 - .L_69)
	.align		4
.L_69:
        /*0124*/ 	.word	index@(_ZN7cutlass13device_kernelIN5flash11enable_sm90INS1_16FlashAttnFwdSm90INS1_25CollectiveMainloopFwdSm90ILi2EN4cute5tupleIJNS5_1CILi1EEES8_S8_EEENS6_IJNS7_ILi128EEESA_SA_EEELi128ENS_6half_tEfNS_4arch4Sm90ELb0ELb1ELb0ELb0ELb0ELb0ELb0ELb1ELb1ELb1ELb0ELb0EEENS1_21CollectiveEpilogueFwdISB_S9_SC_SE_Li256ELb0ELb1ELb0ELb0EEENS1_30DynamicPersistentTileSchedulerILi256ELi128ELb0ELb1ELb1EEEEEEEEEvNT_6ParamsE)
        /*0128*/ 	.word	0x00000020


	//----- nvinfo : EIATTR_MIN_STACK_SIZE
	.align		4
.L_70:
        /*012c*/ 	.byte	0x04, 0x12
        /*012e*/ 	.short	(.L_72 - .L_71)
	.align		4
.L_71:
        /*0130*/ 	.word	index@(_ZN7cutlass13device_kernelIN5flash11enable_sm90INS1_16FlashAttnFwdSm90INS1_25CollectiveMainloopFwdSm90ILi2EN4cute5tupleIJNS5_1CILi1EEES8_S8_EEENS6_IJNS7_ILi128EEESA_SA_EEELi128ENS_6half_tEfNS_4arch4Sm90ELb0ELb1ELb0ELb1ELb0ELb0ELb0ELb1ELb1ELb1ELb0ELb0EEENS1_21CollectiveEpilogueFwdISB_S9_SC_SE_Li256ELb1ELb1ELb0ELb0EEENS1_36VarlenDynamicPersistentTileSchedulerILi128ELi128ELi256ELi128ELb0ELb1ELb1ELb1ELb0ELb1EEEEEEEEEvNT_6ParamsE)
        /*0134*/ 	.word	0x00000048


	//----- nvinfo : EIATTR_MIN_STACK_SIZE
	.align		4
.L_72:
        /*0138*/ 	.byte	0x04, 0x12
        /*013a*/ 	.short	(.L_74 - .L_73)
	.align		4
.L_73:
        /*013c*/ 	.word	index@(_ZN7cutlass13device_kernelIN5flash11enable_sm90INS1_16FlashAttnFwdSm90INS1_25CollectiveMainloopFwdSm90ILi2EN4cute5tupleIJNS5_1CILi1EEES8_S8_EEENS6_IJNS7_ILi128EEESA_SA_EEELi128ENS_6half_tEfNS_4arch4Sm90ELb0ELb1ELb0ELb1ELb0ELb1ELb0ELb1ELb1ELb1ELb0ELb0EEENS1_21CollectiveEpilogueFwdISB_S9_SC_SE_Li256ELb1ELb1ELb0ELb0EEENS1_36VarlenDynamicPersistentTileSchedulerILi128ELi128ELi256ELi128ELb0ELb1ELb1ELb1ELb0ELb1EEEEEEEEEvNT_6ParamsE)
        /*0140*/ 	.word	0x00000058


	//----- nvinfo : EIATTR_MIN_STACK_SIZE
	.align		4
.L_74:
        /*0144*/ 	.byte	0x04, 0x12
        /*0146*/ 	.short	(.L_76 - .L_75)
	.align		4
.L_75:
        /*0148*/ 	.word	index@(_ZN7cutlass13device_kernelIN5flash11enable_sm90INS1_16FlashAttnFwdSm90INS1_25CollectiveMainloopFwdSm90ILi2EN4cute5tupleIJNS5_1CILi1EEES8_S8_EEENS6_IJNS7_ILi128EEESA_SA_EEELi128ENS_6half_tEfNS_4arch4Sm90ELb1ELb0ELb0ELb0ELb0ELb0ELb0ELb1ELb1ELb1ELb0ELb0EEENS1_21CollectiveEpilogueFwdISB_S9_SC_SE_Li256ELb0ELb1ELb0ELb0EEENS1_30DynamicPersistentTileSchedulerILi256ELi128ELb0ELb1ELb1EEEEEEEEEvNT_6ParamsE)
        /*014c*/ 	.word	0x00000028


	//----- nvinfo : EIATTR_MIN_STACK_SIZE
	.align		4
.L_76:
        /*0150*/ 	.byte	0x04, 0x12
        /*0152*/ 	.short	(.L_78 - .L_77)
	.align		4
.L_77:
        /*0154*/ 	.word	index@(_ZN7cutlass13device_kernelIN5flash11enable_sm90INS1_16FlashAttnFwdSm90INS1_25CollectiveMainloopFwdSm90ILi2EN4cute5tupleIJNS5_1CILi1EEES8_S8_EEENS6_IJNS7_ILi128EEESA_SA_EEELi128ENS_6half_tEfNS_4arch4Sm90ELb1ELb0ELb0ELb1ELb0ELb0ELb0ELb1ELb1ELb1ELb0ELb0EEENS1_21CollectiveEpilogueFwdISB_S9_SC_SE_Li256ELb1ELb1ELb0ELb0EEENS1_36VarlenDynamicPersistentTileSchedulerILi128ELi128ELi256ELi128ELb0ELb1ELb1ELb1ELb1ELb1EEEEEEEEEvNT_6ParamsE)
        /*0158*/ 	.word	0x00000058


	//----- nvinfo : EIATTR_MIN_STACK_SIZE
	.align		4
.L_78:
        /*015c*/ 	.byte	0x04, 0x12
        /*015e*/ 	.short	(.L_80 - .L_79)
	.align		4
.L_79:
        /*0160*/ 	.word	index@(_ZN7cutlass13device_kernelIN5flash11enable_sm90INS1_16FlashAttnFwdSm90INS1_25CollectiveMainloopFwdSm90ILi2EN4cute5tupleIJNS5_1CILi1EEES8_S8_EEENS6_IJNS7_ILi128EEESA_SA_EEELi128ENS_6half_tEfNS_4arch4Sm90ELb1ELb0ELb0ELb1ELb0ELb1ELb0ELb1ELb1ELb1ELb0ELb0EEENS1_21CollectiveEpilogueFwdISB_S9_SC_SE_Li256ELb1ELb1ELb0ELb0EEENS1_36VarlenDynamicPersistentTileSchedulerILi128ELi128ELi256ELi128ELb0ELb1ELb1ELb1ELb1ELb1EEEEEEEEEvNT_6ParamsE)
        /*0164*/ 	.word	0x00000060
.L_80:


//--------------------- .nv.compat                --------------------------
	.section	.nv.compat,"",@"SHT_CUDA_COMPAT_INFO"
	.align	4
        /*0000*/ 	.byte	0x02, 0x09, 0x01, 0x00, 0x02, 0x02, 0x04, 0x00, 0x02, 0x05, 0x05, 0x00, 0x03, 0x07, 0x01, 0x01
        /*0010*/ 	.byte	0x02, 0x03, 0x01, 0x00, 0x02, 0x06, 0x01, 0x00, 0x04, 0x0b, 0x08, 0x00, 0x00, 0x00, 0x00, 0x00
        /*0020*/ 	.byte	0x00, 0x00, 0x00, 0x00


//--------------------- .nv.info._ZN7cutlass13device_kernelIN5flash11enable_sm90INS1_16FlashAttnFwdSm90INS1_25CollectiveMainloopFwdSm90ILi2EN4cute5tupleIJNS5_1CILi1EEES8_S8_EEENS6_IJNS7_ILi128EEENS7_ILi176EEESA_EEELi128ENS_6half_tEfNS_4arch4Sm90ELb0ELb0ELb0ELb0ELb0ELb0ELb0ELb1ELb1ELb1ELb0ELb0EEENS1_21CollectiveEpilogueFwdINS6_IJSA_SA_SB_EEES9_SD_SF_Li256ELb0ELb1ELb0ELb0EEENS1_29StaticPersistentTileSchedulerILb0EEEEEEEEEvNT_6ParamsE --------------------------
	.section	.nv.info._ZN7cutlass13device_kernelIN5flash11enable_sm90INS1_16FlashAttnFwdSm90INS1_25CollectiveMainloopFwdSm90ILi2EN4cute5tupleIJNS5_1CILi1EEES8_S8_EEENS6_IJNS7_ILi128EEENS7_ILi176EEESA_EEELi128ENS_6half_tEfNS_4arch4Sm90ELb0ELb0ELb0ELb0ELb0ELb0ELb0ELb1ELb1ELb1ELb0ELb0EEENS1_21CollectiveEpilogueFwdINS6_IJSA_SA_SB_EEES9_SD_SF_Li256ELb0ELb1ELb0ELb0EEENS1_29StaticPersistentTileSchedulerILb0EEEEEEEEEvNT_6ParamsE,"",@"SHT_CUDA_INFO"
	.sectionflags	@""
	.align	4


	//----- nvinfo : EIATTR_CUDA_API_VERSION
	.align		4
        /*0000*/ 	.byte	0x04, 0x37
        /*0002*/ 	.short	(.L_82 - .L_81)
.L_81:
        /*0004*/ 	.word	0x00000082


	//----- nvinfo : EIATTR_KPARAM_INFO
	.align		4
.L_82:
        /*0008*/ 	.byte	0x04, 0x17
        /*000a*/ 	.short	(.L_84 - .L_83)
.L_83:
        /*000c*/ 	.word	0x00000000
        /*0010*/ 	.short	0x0000
        /*0012*/ 	.short	0x0070
        /*0014*/ 	.byte	0x00, 0xf0, 0x01, 0x28


	//----- nvinfo : EIATTR_SPARSE_MMA_MASK
	.align		4
.L_84:
        /*0018*/ 	.byte	0x03, 0x50
        /*001a*/ 	.short	0x0000


	//----- nvinfo : EIATTR_MAXREG_COUNT
	.align		4
        /*001c*/ 	.byte	0x03, 0x1b
        /*001e*/ 	.short	0x00a8


	//----- nvinfo : EIATTR_NUM_BARRIERS
	.align		4
        /*0020*/ 	.byte	0x02, 0x4c
        /*0022*/ 	.byte	0x10
	.zero		1


	//----- nvinfo : EIATTR_EXTERNS
	.align		4
        /*0024*/ 	.byte	0x04, 0x0f
        /*0026*/ 	.short	(.L_86 - .L_85)


	//   ....[0]....
	.align		4
.L_85:
        /*0028*/ 	.word	index@(__assertfail)


	//----- nvinfo : EIATTR_ANNOTATIONS
	.align		4
.L_86:
        /*002c*/ 	.byte	0x04, 0x55
        /*002e*/ 	.short	(.L_88 - .L_87)


	//   ....[0]....
.L_87:
        /*0030*/ 	.word	0x00000001
        /*0034*/ 	.byte	0x20, 0x09, 0x00, 0x00, 0x01, 0x00, 0x00, 0x00, 0x10, 0x0a, 0x00, 0x00, 0x01, 0x00, 0x00, 0x00
        /* <DEDUP_REMOVED lines=27> */
        /*01f4*/ 	.byte	0x80, 0x09, 0x01, 0x00, 0x01, 0x00, 0x00, 0x00, 0xd0, 0x09, 0x01, 0x00


	//----- nvinfo : EIATTR_MERCURY_ISA_VERSION
	.align		4
.L_88:
        /*0200*/ 	.byte	0x03, 0x5f
        /*0202*/ 	.short	0x0101


	//----- nvinfo : EIATTR_INT_WARP_WIDE_INSTR_OFFSETS
	.align		4
        /*0204*/ 	.byte	0x04, 0x31
        /*0206*/ 	.short	(.L_90 - .L_89)


	//   ....[0]....
.L_89:
        /*0208*/ 	.word	0x00000120


	//   ....[1]....
        /*020c*/ 	.word	0x000001c0


	//   ....[2]....
        /*0210*/ 	.word	0x00000230


	//----- nvinfo : EIATTR_COOP_GROUP_MASK_REGIDS
	.align		4
.L_90:
        /*0214*/ 	.byte	0x04, 0x29
        /*0216*/ 	.short	(.L_92 - .L_91)


	//   ....[0]....
.L_91:
        /*0218*/ 	.word	0xffffffff


	//   ....[1]....
        /*021c*/ 	.word	0xffffffff


	//   ....[2]....
        /*0220*/ 	.word	0xffffffff


	//   ....[3]....
        /*0224*/ 	.word	0xffffffff


	//   ....[4]....
        /*0228*/ 	.word	0xffffffff


	//   ....[5]....
        /*022c*/ 	.word	0xffffffff


	//   ....[6]....
        /*0230*/ 	.word	0xffffffff


	//   ....[7]....
        /*0234*/ 	.word	0xffffffff


	//   ....[8]....
        /*0238*/ 	.word	0xffffffff


	//   ....[9]....
        /*023c*/ 	.word	0xffffffff


	//   ....[10]....
        /*0240*/ 	.word	0xffffffff


	//   ....[11]....
        /*0244*/ 	.word	0xffffffff


	//   ....[12]....
        /*0248*/ 	.word	0xffffffff


	//   ....[13]....
        /*024c*/ 	.word	0xffffffff


	//   ....[14]....
        /*0250*/ 	.word	0xffffffff


	//   ....[15]....
        /*0254*/ 	.word	0xffffffff


	//   ....[16]....
        /*0258*/ 	.word	0xffffffff


	//   ....[17]....
        /*025c*/ 	.word	0xffffffff


	//   ....[18]....
        /*0260*/ 	.word	0xffffffff


	//   ....[19]....
        /*0264*/ 	.word	0xffffffff


	//   ....[20]....
        /*0268*/ 	.word	0xffffffff


	//   ....[21]....
        /*026c*/ 	.word	0xffffffff


	//   ....[22]....
        /*0270*/ 	.word	0xffffffff


	//   ....[23]....
        /*0274*/ 	.word	0xffffffff


	//   ....[24]....
        /*0278*/ 	.word	0xffffffff


	//   ....[25]....
        /*027c*/ 	.word	0xffffffff


	//   ....[26]....
        /*0280*/ 	.word	0xffffffff


	//   ....[27]....
        /*0284*/ 	.word	0xffffffff


	//   ....[28]....
        /*0288*/ 	.word	0xffffffff


	//   ....[29]....
        /*028c*/ 	.word	0xffffffff


	//   ....[30]....
        /*0290*/ 	.word	0xffffffff


	//   ....[31]....
        /*0294*/ 	.word	0xffffffff


	//   ....[32]....
        /*0298*/ 	.word	0xffffffff


	//   ....[33]....
        /*029c*/ 	.word	0xffffffff


	//   ....[34]....
        /*02a0*/ 	.word	0xffffffff


	//   ....[35]....
        /*02a4*/ 	.word	0xffffffff


	//   ....[36]....
        /*02a8*/ 	.word	0xffffffff


	//   ....[37]....
        /*02ac*/ 	.word	0xffffffff


	//   ....[38]....
        /*02b0*/ 	.word	0xffffffff


	//   ....[39]....
        /*02b4*/ 	.word	0xffffffff


	//   ....[40]....
        /*02b8*/ 	.word	0xffffffff


	//   ....[41]....
        /*02bc*/ 	.word	0xffffffff


	//   ....[42]....
        /*02c0*/ 	.word	0xffffffff


	//   ....[43]....
        /*02c4*/ 	.word	0xffffffff


	//   ....[44]....
        /*02c8*/ 	.word	0xffffffff


	//   ....[45]....
        /*02cc*/ 	.word	0xffffffff


	//   ....[46]....
        /*02d0*/ 	.word	0xffffffff


	//   ....[47]....
        /*02d4*/ 	.word	0xffffffff


	//   ....[48]....
        /*02d8*/ 	.word	0xffffffff


	//   ....[49]....
        /*02dc*/ 	.word	0xffffffff


	//   ....[50]....
        /*02e0*/ 	.word	0x0500000f


	//   ....[51]....
        /*02e4*/ 	.word	0x0500000f


	//   ....[52]....
        /*02e8*/ 	.word	0x0500000f


	//   ....[53]....
        /*02ec*/ 	.word	0x0500000f


	//   ....[54]....
        /*02f0*/ 	.word	0x0500000f


	//   ....[55]....
        /*02f4*/ 	.word	0x0500000f


	//   ....[56]....
        /*02f8*/ 	.word	0x0500000f


	//   ....[57]....
        /*02fc*/ 	.word	0x0500000f


	//   ....[58]....
        /*0300*/ 	.word	0x0500000f


	//   ....[59]....
        /*0304*/ 	.word	0x0500000f


	//   ....[60]....
        /*0308*/ 	.word	0x0500000f


	//   ....[61]....
        /*030c*/ 	.word	0x0500000f


	//   ....[62]....
        /*0310*/ 	.word	0x0500000f


	//   ....[63]....
        /*0314*/ 	.word	0x0500000f


	//   ....[64]....
        /*0318*/ 	.word	0x0500000f


	//   ....[65]....
        /*031c*/ 	.word	0x0500000f


	//   ....[66]....
        /*0320*/ 	.word	0x0500000f


	//   ....[67]....
        /*0324*/ 	.word	0x0500000f


	//----- nvinfo : EIATTR_COOP_GROUP_INSTR_OFFSETS
	.align		4
.L_92:
        /*0328*/ 	.byte	0x04, 0x28
        /*032a*/ 	.short	(.L_94 - .L_93)


	//   ....[0]....
.L_93:
        /*032c*/ 	.word	0x00000060


	//   ....[1]....
        /*0330*/ 	.word	0x00000130


	//   ....[2]....
        /*0334*/ 	.word	0x000001e0


	//   ....[3]....
        /*0338*/ 	.word	0x000003a0


	//   ....[4]....
        /*033c*/ 	.word	0x00000500


	//   ....[5]....
        /*0340*/ 	.word	0x00000620


	//   ....[6]....
        /*0344*/ 	.word	0x00000780


	//   ....[7]....
        /*0348*/ 	.word	0x00000da0


	//   ....[8]....
        /*034c*/ 	.word	0x000044c0


	//   ....[9]....
        /*0350*/ 	.word	0x00004550


	//   ....[10]....
        /*0354*/ 	.word	0x00004cd0


	//   ....[11]....
        /*0358*/ 	.word	0x00004d60


	//   ....[12]....
        /*035c*/ 	.word	0x00008ea0


	//   ....[13]....
        /*0360*/ 	.word	0x00008ec0


	//   ....[14]....
        /*0364*/ 	.word	0x00009950


	//   ....[15]....
        /*0368*/ 	.word	0x000099b0


	//   ....[16]....
        /*036c*/ 	.word	0x0000aeb0


	//   ....[17]....
        /*0370*/ 	.word	0x0000aef0


	//   ....[18]....
        /*0374*/ 	.word	0x0000b000


	//   ....[19]....
        /*0378*/ 	.word	0x0000b020


	//   ....[20]....
        /*037c*/ 	.word	0x0000c320


	//   ....[21]....
        /*0380*/ 	.word	0x0000c380


	//   ....[22]....
        /*0384*/ 	.word	0x0000c3c0


	//   ....[23]....
        /*0388*/ 	.word	0x0000c3f0


	//   ....[24]....
        /*038c*/ 	.word	0x0000c880


	//   ....[25]....
        /*0390*/ 	.word	0x0000c8c0


	//   ....[26]....
        /*0394*/ 	.word	0x0000c9a0


	//   ....[27]....
        /*0398*/ 	.word	0x0000c9c0


	//   ....[28]....
        /*039c*/ 	.word	0x0000ca80


	//   ....[29]....
        /*03a0*/ 	.word	0x0000caa0


	//   ....[30]....
        /*03a4*/ 	.word	0x0000cb70


	//   ....[31]....
        /*03a8*/ 	.word	0x0000cbb0


	//   ....[32]....
        /*03ac*/ 	.word	0x0000d600


	//   ....[33]....
        /*03b0*/ 	.word	0x0000e030


	//   ....[34]....
        /*03b4*/ 	.word	0x0000e040


	//   ....[35]....
        /*03b8*/ 	.word	0x0000e080


	//   ....[36]....
        /*03bc*/ 	.word	0x0000e0c0


	//   ....[37]....
        /*03c0*/ 	.word	0x0000e190


	//   ....[38]....
        /*03c4*/ 	.word	0x0000e1a0


	//   ....[39]....
        /*03c8*/ 	.word	0x0000e220


	//   ....[40]....
        /*03cc*/ 	.word	0x0000e230


	//   ....[41]....
        /*03d0*/ 	.word	0x0000e2b0


	//   ....[42]....
        /*03d4*/ 	.word	0x0000e2c0


	//   ....[43]....
        /*03d8*/ 	.word	0x0000e340


	//   ....[44]....
        /*03dc*/ 	.word	0x0000e350


	//   ....[45]....
        /*03e0*/ 	.word	0x0000e3d0


	//   ....[46]....
        /*03e4*/ 	.word	0x0000e3e0


	//   ....[47]....
        /*03e8*/ 	.word	0x0000e3f0


	//   ....[48]....
        /*03ec*/ 	.word	0x0000e430


	//   ....[49]....
        /*03f0*/ 	.word	0x00010900


	//   ....[50]....
        /*03f4*/ 	.word	0x00010df0


	//   ....[51]....
        /*03f8*/ 	.word	0x00010f60


	//   ....[52]....
        /*03fc*/ 	.word	0x00010fc0


	//   ....[53]....
        /*0400*/ 	.word	0x00011110


	//   ....[54]....
        /*0404*/ 	.word	0x00011160


	//   ....[55]....
        /*0408*/ 	.word	0x00011290


	//   ....[56]....
        /*040c*/ 	.word	0x000112e0


	//   ....[57]....
        /*0410*/ 	.word	0x000113f0


	//   ....[58]....
        /*0414*/ 	.word	0x00011440


	//   ....[59]....
        /*0418*/ 	.word	0x00011550


	//   ....[60]....
        /*041c*/ 	.word	0x000115a0


	//   ....[61]....
        /*0420*/ 	.word	0x000116b0


	//   ....[62]....
        /*0424*/ 	.word	0x00011700


	//   ....[63]....
        /*0428*/ 	.word	0x00011800


	//   ....[64]....
        /*042c*/ 	.word	0x00011850


	//   ....[65]....
        /*0430*/ 	.word	0x00011940


	//   ....[66]....
        /*0434*/ 	.word	0x00011990


	//   ....[67]....
        /*0438*/ 	.word	0x00011d30


	//----- nvinfo : EIATTR_REG_RECONFIG
	.align		4
.L_94:
        /*043c*/ 	.byte	0x01, 0x54
	.zero		2


	//----- nvinfo : EIATTR_SYSCALL_OFFSETS
	.align		4
        /*0440*/ 	.byte	0x04, 0x46
        /*0442*/ 	.short	(.L_96 - .L_95)


	//   ....[0]....
.L_95:
        /*0444*/ 	.word	0x00001160


	//   ....[1]....
        /*0448*/ 	.word	0x0000d210


	//   ....[2]....
        /*044c*/ 	.word	0x0000d350


	//   ....[3]....
        /*0450*/ 	.word	0x0000d440


	//   ....[4]....
        /*0454*/ 	.word	0x0000dbf0


	//----- nvinfo : EIATTR_MBARRIER_INSTR_OFFSETS
	.align		4
.L_96:
        /*0458*/ 	.byte	0x04, 0x39
        /*045a*/ 	.short	(.L_98 - .L_97)


	//   ....[0]....
.L_97:
        /*045c*/ 	.word	0x00000250
        /*0460*/ 	.word	0x000000ff
        /*0464*/ 	.word	0x00034800
        /*0468*/ 	.short	0x0100
        /*046a*/ 	.byte	0x08
	.zero		1


	//   ....[1]....
        /*046c*/ 	.word	0x00000260
        /*0470*/ 	.word	0x000000ff
        /*0474*/ 	.word	0x00034820
        /*0478*/ 	.short	0x0100
        /*047a*/ 	.byte	0x08
	.zero		1


	//   ....[2]....
        /*047c*/ 	.word	0x00000350
        /*0480*/ 	.word	0x000000ff
        /*0484*/ 	.word	0x00034830
        /*0488*/ 	.short	0x0100
        /*048a*/ 	.byte	0x08
	.zero		1


	//   ....[3]....
        /*048c*/ 	.word	0x00000360
        /*0490*/ 	.word	0x000000ff
        /*0494*/ 	.word	0x00034840
        /*0498*/ 	.short	0x0100
        /*049a*/ 	.byte	0x08
	.zero		1


	//   ....[4]....
        /*049c*/ 	.word	0x00000370
        /*04a0*/ 	.word	0x000000ff
        /*04a4*/ 	.word	0x00034838
        /*04a8*/ 	.short	0x0100
        /*04aa*/ 	.byte	0x08
	.zero		1


	//   ....[5]....
        /*04ac*/ 	.word	0x00000380
        /*04b0*/ 	.word	0x000000ff
        /*04b4*/ 	.word	0x00034848
        /*04b8*/ 	.short	0x0100
        /*04ba*/ 	.byte	0x08
	.zero		1


	//   ....[6]....
        /*04bc*/ 	.word	0x000004b0
        /*04c0*/ 	.word	0x000000ff
        /*04c4*/ 	.word	0x00034850
        /*04c8*/ 	.short	0x0100
        /*04ca*/ 	.byte	0x08
	.zero		1


	//   ....[7]....
        /*04cc*/ 	.word	0x000004c0
        /*04d0*/ 	.word	0x000000ff
        /*04d4*/ 	.word	0x00034860
        /*04d8*/ 	.short	0x0100
        /*04da*/ 	.byte	0x08
	.zero		1


	//   ....[8]....
        /*04dc*/ 	.word	0x000004d0
        /*04e0*/ 	.word	0x000000ff
        /*04e4*/ 	.word	0x00034858
        /*04e8*/ 	.short	0x0100
        /*04ea*/ 	.byte	0x08
	.zero		1


	//   ....[9]....
        /*04ec*/ 	.word	0x000004e0
        /*04f0*/ 	.word	0x000000ff
        /*04f4*/ 	.word	0x00034868
        /*04f8*/ 	.short	0x0100
        /*04fa*/ 	.byte	0x08
	.zero		1


	//   ....[10]....
        /*04fc*/ 	.word	0x000005d0
        /*0500*/ 	.word	0x000000ff
        /*0504*/ 	.word	0x00034870
        /*0508*/ 	.short	0x0100
        /*050a*/ 	.byte	0x06
	.zero		1


	//   ....[11]....
        /*050c*/ 	.word	0x000005e0
        /*0510*/ 	.word	0x000000ff
        /*0514*/ 	.word	0x00034880
        /*0518*/ 	.short	0x0100
        /*051a*/ 	.byte	0x06
	.zero		1


	//   ....[12]....
        /*051c*/ 	.word	0x000005f0
        /*0520*/ 	.word	0x000000ff
        /*0524*/ 	.word	0x00034878
        /*0528*/ 	.short	0x0100
        /*052a*/ 	.byte	0x06
	.zero		1


	//   ....[13]....
        /*052c*/ 	.word	0x00000600
        /*0530*/ 	.word	0x000000ff
        /*0534*/ 	.word	0x00034888
        /*0538*/ 	.short	0x0100
        /*053a*/ 	.byte	0x06
	.zero		1


	//   ....[14]....
        /*053c*/ 	.word	0x00000730
        /*0540*/ 	.word	0x000000ff
        /*0544*/ 	.word	0x00034890
        /*0548*/ 	.short	0x0100
        /*054a*/ 	.byte	0x08
	.zero		1


	//   ....[15]....
        /*054c*/ 	.word	0x00000740
        /*0550*/ 	.word	0x000000ff
        /*0554*/ 	.word	0x000348a0
        /*0558*/ 	.short	0x0100
        /*055a*/ 	.byte	0x08
	.zero		1


	//   ....[16]....
        /*055c*/ 	.word	0x00000750
        /*0560*/ 	.word	0x000000ff
        /*0564*/ 	.word	0x00034898
        /*0568*/ 	.short	0x0100
        /*056a*/ 	.byte	0x08
	.zero		1


	//   ....[17]....
        /*056c*/ 	.word	0x00000760
        /*0570*/ 	.word	0x000000ff
        /*0574*/ 	.word	0x000348a8
        /*0578*/ 	.short	0x0100
        /*057a*/ 	.byte	0x08
	.zero		1


	//   ....[18]....
        /*057c*/ 	.word	0x00000890
        /*0580*/ 	.word	0x000000ff
        /*0584*/ 	.word	0x000348b0
        /*0588*/ 	.short	0x0100
        /*058a*/ 	.byte	0x08
	.zero		1


	//   ....[19]....
        /*058c*/ 	.word	0x000008a0
        /*0590*/ 	.word	0x000000ff
        /*0594*/ 	.word	0x000348c0
        /*0598*/ 	.short	0x0100
        /*059a*/ 	.byte	0x08
	.zero		1


	//   ....[20]....
        /*059c*/ 	.word	0x000008b0
        /*05a0*/ 	.word	0x000000ff
        /*05a4*/ 	.word	0x000348b8
        /*05a8*/ 	.short	0x0100
        /*05aa*/ 	.byte	0x08
	.zero		1


	//   ....[21]....
        /*05ac*/ 	.word	0x000008c0
        /*05b0*/ 	.word	0x000000ff
        /*05b4*/ 	.word	0x000348c8
        /*05b8*/ 	.short	0x0100
        /*05ba*/ 	.byte	0x08
	.zero		1


	//   ....[22]....
        /*05bc*/ 	.word	0x000011a0
        /*05c0*/ 	.word	0x000000ff
        /*05c4*/ 	.word	0x00034800
        /*05c8*/ 	.short	0x010a
        /*05ca*/ 	.byte	0x3d
	.zero		1


	//   ....[23]....
        /*05cc*/ 	.word	0x00001230
        /*05d0*/ 	.word	0x0000000b
        /*05d4*/ 	.word	0x00034830
        /*05d8*/ 	.short	0x010a
        /*05da*/ 	.byte	0x3f
	.zero		1


	//   ....[24]....
        /*05dc*/ 	.word	0x000012b0
        /*05e0*/ 	.word	0x0000000b
        /*05e4*/ 	.word	0x00034830
        /*05e8*/ 	.short	0x010a
        /*05ea*/ 	.byte	0x3f
	.zero		1


	//   ....[25]....
        /*05ec*/ 	.word	0x00004560
        /*05f0*/ 	.word	0x0000000b
        /*05f4*/ 	.word	0x00000000
        /*05f8*/ 	.short	0x0101
        /*05fa*/ 	.byte	0x3f
	.zero		1


	//   ....[26]....
        /*05fc*/ 	.word	0x00006320
        /*0600*/ 	.word	0x000000ff
        /*0604*/ 	.word	0x00034830
        /*0608*/ 	.short	0x010a
        /*060a*/ 	.byte	0x06
	.zero		1


	//   ....[27]....
        /*060c*/ 	.word	0x00006360
        /*0610*/ 	.word	0x000000ff
        /*0614*/ 	.word	0x00034830
        /*0618*/ 	.short	0x010a
        /*061a*/ 	.byte	0x06
	.zero		1


	//   ....[28]....
        /*061c*/ 	.word	0x00008a30
        /*0620*/ 	.word	0x000000ff
        /*0624*/ 	.word	0x00034850
        /*0628*/ 	.short	0x010a
        /*062a*/ 	.byte	0x06
	.zero		1


	//   ....[29]....
        /*062c*/ 	.word	0x00008a70
        /*0630*/ 	.word	0x000000ff
        /*0634*/ 	.word	0x00034850
        /*0638*/ 	.short	0x010a
        /*063a*/ 	.byte	0x06
	.zero		1


	//   ....[30]....
        /*063c*/ 	.word	0x0000a120
        /*0640*/ 	.word	0x00000083
        /*0644*/ 	.word	0x00000000
        /*0648*/ 	.short	0x0101
        /*064a*/ 	.byte	0x3f
	.zero		1


	//   ....[31]....
        /*064c*/ 	.word	0x0000a200
        /*0650*/ 	.word	0x0000007b
        /*0654*/ 	.word	0x00000000
        /*0658*/ 	.short	0x0101
        /*065a*/ 	.byte	0x3f
	.zero		1


	//   ....[32]....
        /*065c*/ 	.word	0x0000ae00
        /*0660*/ 	.word	0x000000ff
        /*0664*/ 	.word	0x00034850
        /*0668*/ 	.short	0x010a
        /*066a*/ 	.byte	0x08
	.zero		1


	//   ....[33]....
        /*066c*/ 	.word	0x0000ae40
        /*0670*/ 	.word	0x000000ff
        /*0674*/ 	.word	0x00034850
        /*0678*/ 	.short	0x010a
        /*067a*/ 	.byte	0x08
	.zero		1


	//   ....[34]....
        /*067c*/ 	.word	0x0000bc70
        /*0680*/ 	.word	0x00000068
        /*0684*/ 	.word	0x00000000
        /*0688*/ 	.short	0x0101
        /*068a*/ 	.byte	0x3f
	.zero		1


	//   ....[35]....
        /*068c*/ 	.word	0x0000c8a0
        /*0690*/ 	.word	0x000000ff
        /*0694*/ 	.word	0x00000000
        /*0698*/ 	.short	0x0101
        /*069a*/ 	.byte	0x3d
	.zero		1


	//   ....[36]....
        /*069c*/ 	.word	0x0000d840
        /*06a0*/ 	.word	0x00000000
        /*06a4*/ 	.word	0x00034840
        /*06a8*/ 	.short	0x010a
        /*06aa*/ 	.byte	0x3f
	.zero		1


	//   ....[37]....
        /*06ac*/ 	.word	0x0000e540
        /*06b0*/ 	.word	0x000000ff
        /*06b4*/ 	.word	0x00034800
        /*06b8*/ 	.short	0x0107
        /*06ba*/ 	.byte	0x24
	.zero		1


	//   ....[38]....
        /*06bc*/ 	.word	0x0000e5b0
        /*06c0*/ 	.word	0x000000ff
        /*06c4*/ 	.word	0x00034800
        /*06c8*/ 	.short	0x0101
        /*06ca*/ 	.byte	0x24
	.zero		1


	//   ....[39]....
        /*06cc*/ 	.word	0x0000e5e0
        /*06d0*/ 	.word	0x000000ff
        /*06d4*/ 	.word	0x00034820
        /*06d8*/ 	.short	0x010a
        /*06da*/ 	.byte	0x24
	.zero		1


	//   ....[40]....
        /*06dc*/ 	.word	0x0000e910
        /*06e0*/ 	.word	0x00000003
        /*06e4*/ 	.word	0x00034840
        /*06e8*/ 	.short	0x010a
        /*06ea*/ 	.byte	0x3f
	.zero		1


	//   ....[41]....
        /*06ec*/ 	.word	0x0000eca0
        /*06f0*/ 	.word	0x00000003
        /*06f4*/ 	.word	0x00000060
        /*06f8*/ 	.short	0x010a
        /*06fa*/ 	.byte	0x3f
	.zero		1


	//   ....[42]....
        /*06fc*/ 	.word	0x0000f300
        /*0700*/ 	.word	0x00000003
        /*0704*/ 	.word	0x00034840
        /*0708*/ 	.short	0x010a
        /*070a*/ 	.byte	0x3f
	.zero		1


	//   ....[43]....
        /*070c*/ 	.word	0x0000f690
        /*0710*/ 	.word	0x00000002
        /*0714*/ 	.word	0x00000060
        /*0718*/ 	.short	0x010a
        /*071a*/ 	.byte	0x3f
	.zero		1


	//   ....[44]....
        /*071c*/ 	.word	0x0000fc30
        /*0720*/ 	.word	0x00000002
        /*0724*/ 	.word	0x00034840
        /*0728*/ 	.short	0x010a
        /*072a*/ 	.byte	0x3f
	.zero		1


	//   ....[45]....
        /*072c*/ 	.word	0x0000ffc0
        /*0730*/ 	.word	0x00000002
        /*0734*/ 	.word	0x00000060
        /*0738*/ 	.short	0x010a
        /*073a*/ 	.byte	0x3f
	.zero		1


	//   ....[46]....
        /*073c*/ 	.word	0x00010400
        /*0740*/ 	.word	0x00000000
        /*0744*/ 	.word	0x00034860
        /*0748*/ 	.short	0x010a
        /*074a*/ 	.byte	0x3f
	.zero		1


	//   ....[47]....
        /*074c*/ 	.word	0x00010880
        /*0750*/ 	.word	0x00000000
        /*0754*/ 	.word	0x00034820
        /*0758*/ 	.short	0x010a
        /*075a*/ 	.byte	0x3f
	.zero		1


	//   ....[48]....
        /*075c*/ 	.word	0x00010a50
        /*0760*/ 	.word	0x00000006
        /*0764*/ 	.word	0x00000000
        /*0768*/ 	.short	0x010a
        /*076a*/ 	.byte	0x3f
	.zero		1


	//   ....[49]....
        /*076c*/ 	.word	0x00010aa0
        /*0770*/ 	.word	0x00000003
        /*0774*/ 	.word	0x00000000
        /*0778*/ 	.short	0x010a
        /*077a*/ 	.byte	0x3f
	.zero		1


	//   ....[50]....
        /*077c*/ 	.word	0x00010b00
        /*0780*/ 	.word	0x00000012
        /*0784*/ 	.word	0x00000000
        /*0788*/ 	.short	0x010a
        /*078a*/ 	.byte	0x3f
	.zero		1


	//   ....[51]....
        /*078c*/ 	.word	0x00010b30
        /*0790*/ 	.word	0x00000003
        /*0794*/ 	.word	0x00000000
        /*0798*/ 	.short	0x010a
        /*079a*/ 	.byte	0x3f
	.zero		1


	//   ....[52]....
        /*079c*/ 	.word	0x00010ba0
        /*07a0*/ 	.word	0x00000003
        /*07a4*/ 	.word	0x00034800
        /*07a8*/ 	.short	0x010a
        /*07aa*/ 	.byte	0x3f
	.zero		1


	//   ....[53]....
        /*07ac*/ 	.word	0x00010bf0
        /*07b0*/ 	.word	0x0000000b
        /*07b4*/ 	.word	0x00034830
        /*07b8*/ 	.short	0x010a
        /*07ba*/ 	.byte	0x3f
	.zero		1


	//   ....[54]....
        /*07bc*/ 	.word	0x00010c50
        /*07c0*/ 	.word	0x0000000a
        /*07c4*/ 	.word	0x00034830
        /*07c8*/ 	.short	0x010a
        /*07ca*/ 	.byte	0x3f
	.zero		1


	//   ....[55]....
        /*07cc*/ 	.word	0x00010cb0
        /*07d0*/ 	.word	0x0000000a
        /*07d4*/ 	.word	0x00034850
        /*07d8*/ 	.short	0x010a
        /*07da*/ 	.byte	0x3f
	.zero		1


	//   ....[56]....
        /*07dc*/ 	.word	0x00010d10
        /*07e0*/ 	.word	0x00000005
        /*07e4*/ 	.word	0x00034850
        /*07e8*/ 	.short	0x010a
        /*07ea*/ 	.byte	0x3f
	.zero		1


	//   ....[57]....
        /*07ec*/ 	.word	0x00010eb0
        /*07f0*/ 	.word	0x00000000
        /*07f4*/ 	.word	0x00034840
        /*07f8*/ 	.short	0x010a
        /*07fa*/ 	.byte	0x3f
	.zero		1


	//   ....[58]....
        /*07fc*/ 	.word	0x000119d0
        /*0800*/ 	.word	0x0000000b
        /*0804*/ 	.word	0x00034820
        /*0808*/ 	.short	0x010a
        /*080a*/ 	.byte	0x3f
	.zero		1


	//   ....[59]....
        /*080c*/ 	.word	0x00011a20
        /*0810*/ 	.word	0x00000003
        /*0814*/ 	.word	0x00034840
        /*0818*/ 	.short	0x010a
        /*081a*/ 	.byte	0x3f
	.zero		1


	//   ....[60]....
        /*081c*/ 	.word	0x00011a70
        /*0820*/ 	.word	0x00000003
        /*0824*/ 	.word	0x00000060
        /*0828*/ 	.short	0x010a
        /*082a*/ 	.byte	0x3f
	.zero		1


	//   ....[61]....
        /*082c*/ 	.word	0x00011ac0
        /*0830*/ 	.word	0x00000003
        /*0834*/ 	.word	0x00034840
        /*0838*/ 	.short	0x010a
        /*083a*/ 	.byte	0x3f
	.zero		1


	//   ....[62]....
        /*083c*/ 	.word	0x00011b10
        /*0840*/ 	.word	0x00000002
        /*0844*/ 	.word	0x00000060
        /*0848*/ 	.short	0x010a
        /*084a*/ 	.byte	0x3f
	.zero		1


	//   ....[63]....
        /*084c*/ 	.word	0x00011b60
        /*0850*/ 	.word	0x00000002
        /*0854*/ 	.word	0x00034840
        /*0858*/ 	.short	0x010a
        /*085a*/ 	.byte	0x3f
	.zero		1


	//   ....[64]....
        /*085c*/ 	.word	0x00011bb0
        /*0860*/ 	.word	0x00000002
        /*0864*/ 	.word	0x00000060
        /*0868*/ 	.short	0x010a
        /*086a*/ 	.byte	0x3f
	.zero		1


	//   ....[65]....
        /*086c*/ 	.word	0x00011c00
        /*0870*/ 	.word	0x00000000
        /*0874*/ 	.word	0x00034860
        /*0878*/ 	.short	0x010a
        /*087a*/ 	.byte	0x3f
	.zero		1


	//   ....[66]....
        /*087c*/ 	.word	0x00011c50
        /*0880*/ 	.word	0x00000000
        /*0884*/ 	.word	0x00034820
        /*0888*/ 	.short	0x010a
        /*088a*/ 	.byte	0x3f
	.zero		1


	//   ....[67]....
        /*088c*/ 	.word	0x00011df0
        /*0890*/ 	.word	0x00000006
        /*0894*/ 	.word	0x00000000
        /*0898*/ 	.short	0x010a
        /*089a*/ 	.byte	0x3f
	.zero		1


	//   ....[68]....
        /*089c*/ 	.word	0x00011e40
        /*08a0*/ 	.word	0x00000003
        /*08a4*/ 	.word	0x00000000
        /*08a8*/ 	.short	0x010a
        /*08aa*/ 	.byte	0x3f
	.zero		1


	//   ....[69]....
        /*08ac*/ 	.word	0x00011e90
        /*08b0*/ 	.word	0x00000012
        /*08b4*/ 	.word	0x00000000
        /*08b8*/ 	.short	0x010a
        /*08ba*/ 	.byte	0x3f
	.zero		1


	//----- nvinfo : EIATTR_NUM_MBARRIERS
	.align		4
.L_98:
        /*08bc*/ 	.byte	0x03, 0x38
        /*08be*/ 	.short	0x0016


	//----- nvinfo : EIATTR_EXIT_INSTR_OFFSETS
	.align		4
        /*08c0*/ 	.byte	0x04, 0x1c
        /*08c2*/ 	.short	(.L_100 - .L_99)


	//   ....[0]....
.L_99:
        /*08c4*/ 	.word	0x00000a00


	//   ....[1]....
        /*08c8*/ 	.word	0x0000ccb0


	//   ....[2]....
        /*08cc*/ 	.word	0x00010b80


	//----- nvinfo : EIATTR_MAX_THREADS
	.align		4
.L_100:
        /*08d0*/ 	.byte	0x04, 0x05
        /*08d2*/ 	.short	(.L_102 - .L_101)
.L_101:
        /*08d4*/ 	.word	0x00000180
        /*08d8*/ 	.word	0x00000001
        /*08dc*/ 	.word	0x00000001


	//----- nvinfo : EIATTR_CRS_STACK_SIZE
	.align		4
.L_102:
        /*08e0*/ 	.byte	0x04, 0x1e
        /*08e2*/ 	.short	(.L_104 - .L_103)
.L_103:
        /*08e4*/ 	.word	0x00000000


	//----- nvinfo : EIATTR_CBANK_PARAM_SIZE
	.align		4
.L_104:
        /*08e8*/ 	.byte	0x03, 0x19
        /*08ea*/ 	.short	0x0a70


	//----- nvinfo : EIATTR_PARAM_CBANK
	.align		4
        /*08ec*/ 	.byte	0x04, 0x0a
        /*08ee*/ 	.short	(.L_106 - .L_105)
	.align		4
.L_105:
        /*08f0*/ 	.word	index@(.nv.constant0._ZN7cutlass13device_kernelIN5flash11enable_sm90INS1_16FlashAttnFwdSm90INS1_25CollectiveMainloopFwdSm90ILi2EN4cute5tupleIJNS5_1CILi1EEES8_S8_EEENS6_IJNS7_ILi128EEENS7_ILi176EEESA_EEELi128ENS_6half_tEfNS_4arch4Sm90ELb0ELb0ELb0ELb0ELb0ELb0ELb0ELb1ELb1ELb1ELb0ELb0EEENS1_21CollectiveEpilogueFwdINS6_IJSA_SA_SB_EEES9_SD_SF_Li256ELb0ELb1ELb0ELb0EEENS1_29StaticPersistentTileSchedulerILb0EEEEEEEEEvNT_6ParamsE)
        /*08f4*/ 	.short	0x0210
        /*08f6*/ 	.short	0x0a70


	//----- nvinfo : EIATTR_SW_WAR
	.align		4
.L_106:
        /*08f8*/ 	.byte	0x04, 0x36
        /*08fa*/ 	.short	(.L_108 - .L_107)
.L_107:
        /*08fc*/ 	.word	0x00000008
.L_108:


//--------------------- .nv.info._ZN7cutlass13device_kernelIN5flash11enable_sm90INS1_16FlashAttnFwdSm90INS1_25CollectiveMainloopFwdSm90ILi2EN4cute5tupleIJNS5_1CILi2EEENS7_ILi1EEES9_EEENS6_IJNS7_ILi128EEENS7_ILi176EEESB_EEELi128ENS_6half_tEfNS_4arch4Sm90ELb0ELb0ELb0ELb0ELb0ELb0ELb0ELb1ELb1ELb1ELb0ELb0EEENS1_21CollectiveEpilogueFwdINS6_IJSB_SB_SC_EEESA_SE_SG_Li256ELb0ELb1ELb0ELb0EEENS1_29StaticPersistentTileSchedulerILb0EEEEEEEEEvNT_6ParamsE --------------------------
	.section	.nv.info._ZN7cutlass13device_kernelIN5flash11enable_sm90INS1_16FlashAttnFwdSm90INS1_25CollectiveMainloopFwdSm90ILi2EN4cute5tupleIJNS5_1CILi2EEENS7_ILi1EEES9_EEENS6_IJNS7_ILi128EEENS7_ILi176EEESB_EEELi128ENS_6half_tEfNS_4arch4Sm90ELb0ELb0ELb0ELb0ELb0ELb0ELb0ELb1ELb1ELb1ELb0ELb0EEENS1_21CollectiveEpilogueFwdINS6_IJSB_SB_SC_EEESA_SE_SG_Li256ELb0ELb1ELb0ELb0EEENS1_29StaticPersistentTileSchedulerILb0EEEEEEEEEvNT_6ParamsE,"",@"SHT_CUDA_INFO"
	.sectionflags	@""
	.align	4


	//----- nvinfo : EIATTR_CUDA_API_VERSION
	.align		4
        /*0000*/ 	.byte	0x04, 0x37
        /*0002*/ 	.short	(.L_110 - .L_109)
.L_109:
        /*0004*/ 	.word	0x00000082


	//----- nvinfo : EIATTR_KPARAM_INFO
	.align		4
.L_110:
        /*0008*/ 	.byte	0x04, 0x17
        /*000a*/ 	.short	(.L_112 - .L_111)
.L_111:
        /*000c*/ 	.word	0x00000000
        /*0010*/ 	.short	0x0000
        /*0012*/ 	.short	0x0070
        /*0014*/ 	.byte	0x00, 0xf0, 0x01, 0x28


	//----- nvinfo : EIATTR_SPARSE_MMA_MASK
	.align		4
.L_112:
        /*0018*/ 	.byte	0x03, 0x50
        /*001a*/ 	.short	0x0000


	//----- nvinfo : EIATTR_MAXREG_COUNT
	.align		4
        /*001c*/ 	.byte	0x03, 0x1b
        /*001e*/ 	.short	0x00a8


	//----- nvinfo : EIATTR_NUM_BARRIERS
	.align		4
        /*0020*/ 	.byte	0x02, 0x4c
        /*0022*/ 	.byte	0x10
	.zero		1


	//----- nvinfo : EIATTR_EXTERNS
	.align		4
        /*0024*/ 	.byte	0x04, 0x0f
        /*0026*/ 	.short	(.L_114 - .L_113)


	//   ....[0]....
	.align		4
.L_113:
        /*0028*/ 	.word	index@(__assertfail)


	//----- nvinfo : EIATTR_ANNOTATIONS
	.align		4
.L_114:
        /*002c*/ 	.byte	0x04, 0x55
        /*002e*/ 	.short	(.L_116 - .L_115)


	//   ....[0]....
.L_115:
        /* <DEDUP_REMOVED lines=33> */
        /*0234*/ 	.byte	0xe0, 0x12, 0x01, 0x00


	//----- nvinfo : EIATTR_MERCURY_ISA_VERSION
	.align		4
.L_116:
        /*0238*/ 	.byte	0x03, 0x5f
        /*023a*/ 	.short	0x0101


	//----- nvinfo : EIATTR_INT_WARP_WIDE_INSTR_OFFSETS
	.align		4
        /*023c*/ 	.byte	0x04, 0x31
        /*023e*/ 	.short	(.L_118 - .L_117)


	//   ....[0]....
.L_117:
        /*0240*/ 	.word	0x00000120


	//   ....[1]....
        /*0244*/ 	.word	0x000001c0


	//   ....[2]....
        /*0248*/ 	.word	0x00000230


	//----- nvinfo : EIATTR_COOP_GROUP_MASK_REGIDS
	.align		4
.L_118:
        /*024c*/ 	.byte	0x04, 0x29
        /*024e*/ 	.short	(.L_120 - .L_119)


	//   ....[0]....
.L_119:
        /*0250*/ 	.word	0xffffffff


	//   ....[1]....
        /*0254*/ 	.word	0xffffffff


	//   ....[2]....
        /*0258*/ 	.word	0xffffffff


	//   ....[3]....
        /*025c*/ 	.word	0xffffffff


	//   ....[4]....
        /*0260*/ 	.word	0xffffffff


	//   ....[5]....
        /*0264*/ 	.word	0xffffffff


	//   ....[6]....
        /*0268*/ 	.word	0xffffffff


	//   ....[7]....
        /*026c*/ 	.word	0xffffffff


	//   ....[8]....
        /*0270*/ 	.word	0xffffffff


	//   ....[9]....
        /*0274*/ 	.word	0xffffffff


	//   ....[10]....
        /*0278*/ 	.word	0xffffffff


	//   ....[11]....
        /*027c*/ 	.word	0xffffffff


	//   ....[12]....
        /*0280*/ 	.word	0xffffffff


	//   ....[13]....
        /*0284*/ 	.word	0xffffffff


	//   ....[14]....
        /*0288*/ 	.word	0xffffffff


	//   ....[15]....
        /*028c*/ 	.word	0xffffffff


	//   ....[16]....
        /*0290*/ 	.word	0xffffffff


	//   ....[17]....
        /*0294*/ 	.word	0xffffffff


	//   ....[18]....
        /*0298*/ 	.word	0xffffffff


	//   ....[19]....
        /*029c*/ 	.word	0xffffffff


	//   ....[20]....
        /*02a0*/ 	.word	0xffffffff


	//   ....[21]....
        /*02a4*/ 	.word	0xffffffff


	//   ....[22]....
        /*02a8*/ 	.word	0xffffffff


	//   ....[23]....
        /*02ac*/ 	.word	0xffffffff


	//   ....[24]....
        /*02b0*/ 	.word	0xffffffff


	//   ....[25]....
        /*02b4*/ 	.word	0xffffffff


	//   ....[26]....
        /*02b8*/ 	.word	0xffffffff


	//   ....[27]....
        /*02bc*/ 	.word	0xffffffff


	//   ....[28]....
        /*02c0*/ 	.word	0xffffffff


	//   ....[29]....
        /*02c4*/ 	.word	0xffffffff


	//   ....[30]....
        /*02c8*/ 	.word	0xffffffff


	//   ....[31]....
        /*02cc*/ 	.word	0xffffffff


	//   ....[32]....
        /*02d0*/ 	.word	0xffffffff


	//   ....[33]....
        /*02d4*/ 	.word	0xffffffff


	//   ....[34]....
        /*02d8*/ 	.word	0xffffffff


	//   ....[35]....
        /*02dc*/ 	.word	0xffffffff


	//   ....[36]....
        /*02e0*/ 	.word	0xffffffff


	//   ....[37]....
        /*02e4*/ 	.word	0xffffffff


	//   ....[38]....
        /*02e8*/ 	.word	0xffffffff


	//   ....[39]....
        /*02ec*/ 	.word	0xffffffff


	//   ....[40]....
        /*02f0*/ 	.word	0xffffffff


	//   ....[41]....
        /*02f4*/ 	.word	0xffffffff


	//   ....[42]....
        /*02f8*/ 	.word	0xffffffff


	//   ....[43]....
        /*02fc*/ 	.word	0xffffffff


	//   ....[44]....
        /*0300*/ 	.word	0xffffffff


	//   ....[45]....
        /*0304*/ 	.word	0xffffffff


	//   ....[46]....
        /*0308*/ 	.word	0xffffffff


	//   ....[47]....
        /*030c*/ 	.word	0xffffffff


	//   ....[48]....
        /*0310*/ 	.word	0xffffffff


	//   ....[49]....
        /*0314*/ 	.word	0xffffffff


	//   ....[50]....
        /*0318*/ 	.word	0xffffffff


	//   ....[51]....
        /*031c*/ 	.word	0x0500000f


	//   ....[52]....
        /*0320*/ 	.word	0x0500000f


	//   ....[53]....
        /*0324*/ 	.word	0x0500000f


	//   ....[54]....
        /*0328*/ 	.word	0x0500000f


	//   ....[55]....
        /*032c*/ 	.word	0x0500000f


	//   ....[56]....
        /*0330*/ 	.word	0x0500000f


	//   ....[57]....
        /*0334*/ 	.word	0x0500000f


	//   ....[58]....
        /*0338*/ 	.word	0x0500000f


	//   ....[59]....
        /*033c*/ 	.word	0x0500000f


	//   ....[60]....
        /*0340*/ 	.word	0x0500000f


	//   ....[61]....
        /*0344*/ 	.word	0x0500000f


	//   ....[62]....
        /*0348*/ 	.word	0x0500000f


	//   ....[63]....
        /*034c*/ 	.word	0x0500000f


	//   ....[64]....
        /*0350*/ 	.word	0x0500000f


	//   ....[65]....
        /*0354*/ 	.word	0x0500000f


	//   ....[66]....
        /*0358*/ 	.word	0x0500000f


	//   ....[67]....
        /*035c*/ 	.word	0x0500000f


	//   ....[68]....
        /*0360*/ 	.word	0x0500000f


	//----- nvinfo : EIATTR_COOP_GROUP_INSTR_OFFSETS
	.align		4
.L_120:
        /*0364*/ 	.byte	0x04, 0x28
        /*0366*/ 	.short	(.L_122 - .L_121)


	//   ....[0]....
.L_121:
        /*0368*/ 	.word	0x00000060


	//   ....[1]....
        /*036c*/ 	.word	0x00000130


	//   ....[2]....
        /*0370*/ 	.word	0x000001d0


	//   ....[3]....
        /*0374*/ 	.word	0x000003b0


	//   ....[4]....
        /*0378*/ 	.word	0x000005e0


	//   ....[5]....
        /*037c*/ 	.word	0x00000810


	//   ....[6]....
        /*0380*/ 	.word	0x00000aa0


	//   ....[7]....
        /*0384*/ 	.word	0x00000dc0


	//   ....[8]....
        /*0388*/ 	.word	0x000012b0


	//   ....[9]....
        /*038c*/ 	.word	0x000049c0


	//   ....[10]....
        /*0390*/ 	.word	0x00004a80


	//   ....[11]....
        /*0394*/ 	.word	0x00005200


	//   ....[12]....
        /*0398*/ 	.word	0x00005260


	//   ....[13]....
        /*039c*/ 	.word	0x000096a0


	//   ....[14]....
        /*03a0*/ 	.word	0x000096b0


	//   ....[15]....
        /*03a4*/ 	.word	0x000096f0


	//   ....[16]....
        /*03a8*/ 	.word	0x00009700


	//   ....[17]....
        /*03ac*/ 	.word	0x0000b140


	//   ....[18]....
        /*03b0*/ 	.word	0x0000b170


	//   ....[19]....
        /*03b4*/ 	.word	0x0000b240


	//   ....[20]....
        /*03b8*/ 	.word	0x0000b250


	//   ....[21]....
        /*03bc*/ 	.word	0x0000c490


	//   ....[22]....
        /*03c0*/ 	.word	0x0000c4c0


	//   ....[23]....
        /*03c4*/ 	.word	0x0000c4f0


	//   ....[24]....
        /*03c8*/ 	.word	0x0000c520


	//   ....[25]....
        /*03cc*/ 	.word	0x0000cbb0


	//   ....[26]....
        /*03d0*/ 	.word	0x0000cbe0


	//   ....[27]....
        /*03d4*/ 	.word	0x0000ccc0


	//   ....[28]....
        /*03d8*/ 	.word	0x0000cce0


	//   ....[29]....
        /*03dc*/ 	.word	0x0000cda0


	//   ....[30]....
        /*03e0*/ 	.word	0x0000cdc0


	//   ....[31]....
        /*03e4*/ 	.word	0x0000ce90


	//   ....[32]....
        /*03e8*/ 	.word	0x0000ced0


	//   ....[33]....
        /*03ec*/ 	.word	0x0000d9c0


	//   ....[34]....
        /*03f0*/ 	.word	0x0000e490


	//   ....[35]....
        /*03f4*/ 	.word	0x0000e4c0


	//   ....[36]....
        /*03f8*/ 	.word	0x0000e590


	//   ....[37]....
        /*03fc*/ 	.word	0x0000e5a0


	//   ....[38]....
        /*0400*/ 	.word	0x0000e630


	//   ....[39]....
        /*0404*/ 	.word	0x0000e640


	//   ....[40]....
        /*0408*/ 	.word	0x0000e6d0


	//   ....[41]....
        /*040c*/ 	.word	0x0000e6e0


	//   ....[42]....
        /*0410*/ 	.word	0x0000e770


	//   ....[43]....
        /*0414*/ 	.word	0x0000e780


	//   ....[44]....
        /*0418*/ 	.word	0x0000e810


	//   ....[45]....
        /*041c*/ 	.word	0x0000e820


	//   ....[46]....
        /*0420*/ 	.word	0x0000e8b0


	//   ....[47]....
        /*0424*/ 	.word	0x0000e8c0


	//   ....[48]....
        /*0428*/ 	.word	0x0000e8d0


	//   ....[49]....
        /*042c*/ 	.word	0x0000e920


	//   ....[50]....
        /*0430*/ 	.word	0x00011210


	//   ....[51]....
        /*0434*/ 	.word	0x00011700


	//   ....[52]....
        /*0438*/ 	.word	0x00011870


	//   ....[53]....
        /*043c*/ 	.word	0x000118d0


	//   ....[54]....
        /*0440*/ 	.word	0x00011a50


	//   ....[55]....
        /*0444*/ 	.word	0x00011aa0


	//   ....[56]....
        /*0448*/ 	.word	0x00011bc0


	//   ....[57]....
        /*044c*/ 	.word	0x00011c10


	//   ....[58]....
        /*0450*/ 	.word	0x00011d30


	//   ....[59]....
        /*0454*/ 	.word	0x00011d80


	//   ....[60]....
        /*0458*/ 	.word	0x00011ea0


	//   ....[61]....
        /*045c*/ 	.word	0x00011ef0


	//   ....[62]....
        /*0460*/ 	.word	0x00012010


	//   ....[63]....
        /*0464*/ 	.word	0x00012060


	//   ....[64]....
        /*0468*/ 	.word	0x00012180


	//   ....[65]....
        /*046c*/ 	.word	0x000121d0


	//   ....[66]....
        /*0470*/ 	.word	0x000122d0


	//   ....[67]....
        /*0474*/ 	.word	0x00012320


	//   ....[68]....
        /*0478*/ 	.word	0x000126d0


	//----- nvinfo : EIATTR_REG_RECONFIG
	.align		4
.L_122:
        /*047c*/ 	.byte	0x01, 0x54
	.zero		2


	//----- nvinfo : EIATTR_SYSCALL_OFFSETS
	.align		4
        /*0480*/ 	.byte	0x04, 0x46
        /*0482*/ 	.short	(.L_124 - .L_123)


	//   ....[0]....
.L_123:
        /*0484*/ 	.word	0x00001670


	//   ....[1]....
        /*0488*/ 	.word	0x0000d5e0


	//   ....[2]....
        /*048c*/ 	.word	0x0000d720


	//   ....[3]....
        /*0490*/ 	.word	0x0000d810


	//   ....[4]....
        /*0494*/ 	.word	0x0000e050


	//----- nvinfo : EIATTR_MBARRIER_INSTR_OFFSETS
	.align		4
.L_124:
        /*0498*/ 	.byte	0x04, 0x39
        /*049a*/ 	.short	(.L_126 - .L_125)


	//   ....[0]....
.L_125:
        /*049c*/ 	.word	0x00000250
        /*04a0*/ 	.word	0x000000ff
        /*04a4*/ 	.word	0x00034800
        /*04a8*/ 	.short	0x0100
        /*04aa*/ 	.byte	0x08
	.zero		1


	//   ....[1]....
        /*04ac*/ 	.word	0x00000260
        /*04b0*/ 	.word	0x000000ff
        /*04b4*/ 	.word	0x00034820
        /*04b8*/ 	.short	0x0100
        /*04ba*/ 	.byte	0x08
	.zero		1


	//   ....[2]....
        /*04bc*/ 	.word	0x00000350
        /*04c0*/ 	.word	0x000000ff
        /*04c4*/ 	.word	0x00034830
        /*04c8*/ 	.short	0x0100
        /*04ca*/ 	.byte	0x08
	.zero		1


	//   ....[3]....
        /*04cc*/ 	.word	0x00000360
        /*04d0*/ 	.word	0x000000ff
        /*04d4*/ 	.word	0x00034840
        /*04d8*/ 	.short	0x0100
        /*04da*/ 	.byte	0x08
	.zero		1


	//   ....[4]....
        /*04dc*/ 	.word	0x00000370
        /*04e0*/ 	.word	0x000000ff
        /*04e4*/ 	.word	0x00034838
        /*04e8*/ 	.short	0x0100
        /*04ea*/ 	.byte	0x08
	.zero		1


	//   ....[5]....
        /*04ec*/ 	.word	0x00000380
        /*04f0*/ 	.word	0x000000ff
        /*04f4*/ 	.word	0x00034848
        /*04f8*/ 	.short	0x0100
        /*04fa*/ 	.byte	0x08
	.zero		1


	//   ....[6]....
        /*04fc*/ 	.word	0x00000590
        /*0500*/ 	.word	0x000000ff
        /*0504*/ 	.word	0x00034850
        /*0508*/ 	.short	0x0100
        /*050a*/ 	.byte	0x08
	.zero		1


	//   ....[7]....
        /*050c*/ 	.word	0x000005a0
        /*0510*/ 	.word	0x000000ff
        /*0514*/ 	.word	0x00034860
        /*0518*/ 	.short	0x0100
        /*051a*/ 	.byte	0x08
	.zero		1


	//   ....[8]....
        /*051c*/ 	.word	0x000005b0
        /*0520*/ 	.word	0x000000ff
        /*0524*/ 	.word	0x00034858
        /*0528*/ 	.short	0x0100
        /*052a*/ 	.byte	0x08
	.zero		1


	//   ....[9]....
        /*052c*/ 	.word	0x000005c0
        /*0530*/ 	.word	0x000000ff
        /*0534*/ 	.word	0x00034868
        /*0538*/ 	.short	0x0100
        /*053a*/ 	.byte	0x08
	.zero		1


	//   ....[10]....
        /*053c*/ 	.word	0x000007c0
        /*0540*/ 	.word	0x000000ff
        /*0544*/ 	.word	0x00034870
        /*0548*/ 	.short	0x0100
        /*054a*/ 	.byte	0x08
	.zero		1


	//   ....[11]....
        /*054c*/ 	.word	0x000007d0
        /*0550*/ 	.word	0x000000ff
        /*0554*/ 	.word	0x00034880
        /*0558*/ 	.short	0x0100
        /*055a*/ 	.byte	0x08
	.zero		1


	//   ....[12]....
        /*055c*/ 	.word	0x000007e0
        /*0560*/ 	.word	0x000000ff
        /*0564*/ 	.word	0x00034878
        /*0568*/ 	.short	0x0100
        /*056a*/ 	.byte	0x08
	.zero		1


	//   ....[13]....
        /*056c*/ 	.word	0x000007f0
        /*0570*/ 	.word	0x000000ff
        /*0574*/ 	.word	0x00034888
        /*0578*/ 	.short	0x0100
        /*057a*/ 	.byte	0x08
	.zero		1


	//   ....[14]....
        /*057c*/ 	.word	0x00000a50
        /*0580*/ 	.word	0x000000ff
        /*0584*/ 	.word	0x00034890
        /*0588*/ 	.short	0x0100
        /*058a*/ 	.byte	0x08
	.zero		1


	//   ....[15]....
        /*058c*/ 	.word	0x00000a60
        /*0590*/ 	.word	0x000000ff
        /*0594*/ 	.word	0x000348a0
        /*0598*/ 	.short	0x0100
        /*059a*/ 	.byte	0x08
	.zero		1


	//   ....[16]....
        /*059c*/ 	.word	0x00000a70
        /*05a0*/ 	.word	0x000000ff
        /*05a4*/ 	.word	0x00034898
        /*05a8*/ 	.short	0x0100
        /*05aa*/ 	.byte	0x08
	.zero		1


	//   ....[17]....
        /*05ac*/ 	.word	0x00000a80
        /*05b0*/ 	.word	0x000000ff
        /*05b4*/ 	.word	0x000348a8
        /*05b8*/ 	.short	0x0100
        /*05ba*/ 	.byte	0x08
	.zero		1


	//   ....[18]....
        /*05bc*/ 	.word	0x00000d20
        /*05c0*/ 	.word	0x000000ff
        /*05c4*/ 	.word	0x000348b0
        /*05c8*/ 	.short	0x0100
        /*05ca*/ 	.byte	0x08
	.zero		1


	//   ....[19]....
        /*05cc*/ 	.word	0x00000d30
        /*05d0*/ 	.word	0x000000ff
        /*05d4*/ 	.word	0x000348c0
        /*05d8*/ 	.short	0x0100
        /*05da*/ 	.byte	0x08
	.zero		1


	//   ....[20]....
        /*05dc*/ 	.word	0x00000d40
        /*05e0*/ 	.word	0x000000ff
        /*05e4*/ 	.word	0x000348b8
        /*05e8*/ 	.short	0x0100
        /*05ea*/ 	.byte	0x08
	.zero		1


	//   ....[21]....
        /*05ec*/ 	.word	0x00000d50
        /*05f0*/ 	.word	0x000000ff
        /*05f4*/ 	.word	0x000348c8
        /*05f8*/ 	.short	0x0100
        /*05fa*/ 	.byte	0x08
	.zero		1


	//   ....[22]....
        /*05fc*/ 	.word	0x000016b0
        /*0600*/ 	.word	0x000000ff
        /*0604*/ 	.word	0x00034800
        /*0608*/ 	.short	0x010a
        /*060a*/ 	.byte	0x3d
	.zero		1


	//   ....[23]....
        /*060c*/ 	.word	0x00001740
        /*0610*/ 	.word	0x0000000c
        /*0614*/ 	.word	0x00034830
        /*0618*/ 	.short	0x010a
        /*061a*/ 	.byte	0x3f
	.zero		1


	//   ....[24]....
        /*061c*/ 	.word	0x00001780
        /*0620*/ 	.word	0x0000000c
        /*0624*/ 	.word	0x00034830
        /*0628*/ 	.short	0x010a
        /*062a*/ 	.byte	0x3f
	.zero		1


	//   ....[25]....
        /*062c*/ 	.word	0x000059b0
        /*0630*/ 	.word	0x0000000d
        /*0634*/ 	.word	0x00000000
        /*0638*/ 	.short	0x0101
        /*063a*/ 	.byte	0x3f
	.zero		1


	//   ....[26]....
        /*063c*/ 	.word	0x00006570
        /*0640*/ 	.word	0x000000ff
        /*0644*/ 	.word	0x00034830
        /*0648*/ 	.short	0x010a
        /*064a*/ 	.byte	0x06
	.zero		1


	//   ....[27]....
        /*064c*/ 	.word	0x000065b0
        /*0650*/ 	.word	0x000000ff
        /*0654*/ 	.word	0x00034830
        /*0658*/ 	.short	0x010a
        /*065a*/ 	.byte	0x06
	.zero		1


	//   ....[28]....
        /*065c*/ 	.word	0x00008c80
        /*0660*/ 	.word	0x000000ff
        /*0664*/ 	.word	0x00034850
        /*0668*/ 	.short	0x010a
        /*066a*/ 	.byte	0x06
	.zero		1


	//   ....[29]....
        /*066c*/ 	.word	0x00008cc0
        /*0670*/ 	.word	0x000000ff
        /*0674*/ 	.word	0x00034850
        /*0678*/ 	.short	0x010a
        /*067a*/ 	.byte	0x06
	.zero		1


	//   ....[30]....
        /*067c*/ 	.word	0x0000a6f0
        /*0680*/ 	.word	0x0000000c
        /*0684*/ 	.word	0x00000000
        /*0688*/ 	.short	0x0101
        /*068a*/ 	.byte	0x3f
	.zero		1


	//   ....[31]....
        /*068c*/ 	.word	0x0000aa50
        /*0690*/ 	.word	0x0000005b
        /*0694*/ 	.word	0x00000000
        /*0698*/ 	.short	0x0101
        /*069a*/ 	.byte	0x3f
	.zero		1


	//   ....[32]....
        /*069c*/ 	.word	0x0000b0b0
        /*06a0*/ 	.word	0x000000ff
        /*06a4*/ 	.word	0x00034850
        /*06a8*/ 	.short	0x010a
        /*06aa*/ 	.byte	0x07
	.zero		1


	//   ....[33]....
        /*06ac*/ 	.word	0x0000b0f0
        /*06b0*/ 	.word	0x000000ff
        /*06b4*/ 	.word	0x00034850
        /*06b8*/ 	.short	0x010a
        /*06ba*/ 	.byte	0x07
	.zero		1


	//   ....[34]....
        /*06bc*/ 	.word	0x0000b9e0
        /*06c0*/ 	.word	0x00000003
        /*06c4*/ 	.word	0x00000000
        /*06c8*/ 	.short	0x0101
        /*06ca*/ 	.byte	0x3f
	.zero		1


	//   ....[35]....
        /*06cc*/ 	.word	0x0000cb80
        /*06d0*/ 	.word	0x000000ff
        /*06d4*/ 	.word	0x00000000
        /*06d8*/ 	.short	0x0101
        /*06da*/ 	.byte	0x04
	.zero		1


	//   ....[36]....
        /*06dc*/ 	.word	0x0000cbf0
        /*06e0*/ 	.word	0x000000ff
        /*06e4*/ 	.word	0x00000000
        /*06e8*/ 	.short	0x0101
        /*06ea*/ 	.byte	0x3d
	.zero		1


	//   ....[37]....
        /*06ec*/ 	.word	0x0000dbe0
        /*06f0*/ 	.word	0x00000002
        /*06f4*/ 	.word	0x00034840
        /*06f8*/ 	.short	0x010a
        /*06fa*/ 	.byte	0x3f
	.zero		1


	//   ....[38]....
        /*06fc*/ 	.word	0x0000ea30
        /*0700*/ 	.word	0x000000ff
        /*0704*/ 	.word	0x00034800
        /*0708*/ 	.short	0x0107
        /*070a*/ 	.byte	0x24
	.zero		1


	//   ....[39]....
        /*070c*/ 	.word	0x0000eaa0
        /*0710*/ 	.word	0x000000ff
        /*0714*/ 	.word	0x00034800
        /*0718*/ 	.short	0x0101
        /*071a*/ 	.byte	0x24
	.zero		1


	//   ....[40]....
        /*071c*/ 	.word	0x0000eac0
        /*0720*/ 	.word	0x000000ff
        /*0724*/ 	.word	0x00034820
        /*0728*/ 	.short	0x010a
        /*072a*/ 	.byte	0x24
	.zero		1


	//   ....[41]....
        /*072c*/ 	.word	0x0000ede0
        /*0730*/ 	.word	0x00000003
        /*0734*/ 	.word	0x00034840
        /*0738*/ 	.short	0x010a
        /*073a*/ 	.byte	0x3f
	.zero		1


	//   ....[42]....
        /*073c*/ 	.word	0x0000f220
        /*0740*/ 	.word	0x00000002
        /*0744*/ 	.word	0x00034860
        /*0748*/ 	.short	0x010a
        /*074a*/ 	.byte	0x3f
	.zero		1


	//   ....[43]....
        /*074c*/ 	.word	0x0000f8f0
        /*0750*/ 	.word	0x00000003
        /*0754*/ 	.word	0x00034840
        /*0758*/ 	.short	0x010a
        /*075a*/ 	.byte	0x3f
	.zero		1


	//   ....[44]....
        /*075c*/ 	.word	0x0000fd30
        /*0760*/ 	.word	0x00000002
        /*0764*/ 	.word	0x00034860
        /*0768*/ 	.short	0x010a
        /*076a*/ 	.byte	0x3f
	.zero		1


	//   ....[45]....
        /*076c*/ 	.word	0x00010360
        /*0770*/ 	.word	0x00000003
        /*0774*/ 	.word	0x00034840
        /*0778*/ 	.short	0x010a
        /*077a*/ 	.byte	0x3f
	.zero		1


	//   ....[46]....
        /*077c*/ 	.word	0x00010790
        /*0780*/ 	.word	0x00000002
        /*0784*/ 	.word	0x00034860
        /*0788*/ 	.short	0x010a
        /*078a*/ 	.byte	0x3f
	.zero		1


	//   ....[47]....
        /*078c*/ 	.word	0x00010c30
        /*0790*/ 	.word	0x00000000
        /*0794*/ 	.word	0x00034860
        /*0798*/ 	.short	0x010a
        /*079a*/ 	.byte	0x3f
	.zero		1


	//   ....[48]....
        /*079c*/ 	.word	0x00011190
        /*07a0*/ 	.word	0x00000000
        /*07a4*/ 	.word	0x00034820
        /*07a8*/ 	.short	0x010a
        /*07aa*/ 	.byte	0x3f
	.zero		1


	//   ....[49]....
        /*07ac*/ 	.word	0x00011380
        /*07b0*/ 	.word	0x00000006
        /*07b4*/ 	.word	0x00000000
        /*07b8*/ 	.short	0x010a
        /*07ba*/ 	.byte	0x3f
	.zero		1


	//   ....[50]....
        /*07bc*/ 	.word	0x000113b0
        /*07c0*/ 	.word	0x00000007
        /*07c4*/ 	.word	0x00000000
        /*07c8*/ 	.short	0x010a
        /*07ca*/ 	.byte	0x3f
	.zero		1


	//   ....[51]....
        /*07cc*/ 	.word	0x00011410
        /*07d0*/ 	.word	0x00000004
        /*07d4*/ 	.word	0x00000000
        /*07d8*/ 	.short	0x010a
        /*07da*/ 	.byte	0x3f
	.zero		1


	//   ....[52]....
        /*07dc*/ 	.word	0x00011440
        /*07e0*/ 	.word	0x00000003
        /*07e4*/ 	.word	0x00000000
        /*07e8*/ 	.short	0x010a
        /*07ea*/ 	.byte	0x3f
	.zero		1


	//   ....[53]....
        /*07ec*/ 	.word	0x000114b0
        /*07f0*/ 	.word	0x00000003
        /*07f4*/ 	.word	0x00034800
        /*07f8*/ 	.short	0x010a
        /*07fa*/ 	.byte	0x3f
	.zero		1


	//   ....[54]....
        /*07fc*/ 	.word	0x00011500
        /*0800*/ 	.word	0x0000000c
        /*0804*/ 	.word	0x00034830
        /*0808*/ 	.short	0x010a
        /*080a*/ 	.byte	0x3f
	.zero		1


	//   ....[55]....
        /*080c*/ 	.word	0x00011560
        /*0810*/ 	.word	0x0000000a
        /*0814*/ 	.word	0x00034830
        /*0818*/ 	.short	0x010a
        /*081a*/ 	.byte	0x3f
	.zero		1


	//   ....[56]....
        /*081c*/ 	.word	0x000115c0
        /*0820*/ 	.word	0x0000000a
        /*0824*/ 	.word	0x00034850
        /*0828*/ 	.short	0x010a
        /*082a*/ 	.byte	0x3f
	.zero		1


	//   ....[57]....
        /*082c*/ 	.word	0x00011620
        /*0830*/ 	.word	0x00000005
        /*0834*/ 	.word	0x00034850
        /*0838*/ 	.short	0x010a
        /*083a*/ 	.byte	0x3f
	.zero		1


	//   ....[58]....
        /*083c*/ 	.word	0x000117c0
        /*0840*/ 	.word	0x00000002
        /*0844*/ 	.word	0x00034840
        /*0848*/ 	.short	0x010a
        /*084a*/ 	.byte	0x3f
	.zero		1


	//   ....[59]....
        /*084c*/ 	.word	0x00012370
        /*0850*/ 	.word	0x00000003
        /*0854*/ 	.word	0x00034820
        /*0858*/ 	.short	0x010a
        /*085a*/ 	.byte	0x3f
	.zero		1


	//   ....[60]....
        /*085c*/ 	.word	0x000123c0
        /*0860*/ 	.word	0x00000003
        /*0864*/ 	.word	0x00034840
        /*0868*/ 	.short	0x010a
        /*086a*/ 	.byte	0x3f
	.zero		1


	//   ....[61]....
        /*086c*/ 	.word	0x00012410
        /*0870*/ 	.word	0x00000002
        /*0874*/ 	.word	0x00034860
        /*0878*/ 	.short	0x010a
        /*087a*/ 	.byte	0x3f
	.zero		1


	//   ....[62]....
        /*087c*/ 	.word	0x00012460
        /*0880*/ 	.word	0x00000003
        /*0884*/ 	.word	0x00034840
        /*0888*/ 	.short	0x010a
        /*088a*/ 	.byte	0x3f
	.zero		1


	//   ....[63]....
        /*088c*/ 	.word	0x000124b0
        /*0890*/ 	.word	0x00000002
        /*0894*/ 	.word	0x00034860
        /*0898*/ 	.short	0x010a
        /*089a*/ 	.byte	0x3f
	.zero		1


	//   ....[64]....
        /*089c*/ 	.word	0x00012500
        /*08a0*/ 	.word	0x00000003
        /*08a4*/ 	.word	0x00034840
        /*08a8*/ 	.short	0x010a
        /*08aa*/ 	.byte	0x3f
	.zero		1


	//   ....[65]....
        /*08ac*/ 	.word	0x00012550
        /*08b0*/ 	.word	0x00000002
        /*08b4*/ 	.word	0x00034860
        /*08b8*/ 	.short	0x010a
        /*08ba*/ 	.byte	0x3f
	.zero		1


	//   ....[66]....
        /*08bc*/ 	.word	0x000125a0
        /*08c0*/ 	.word	0x00000000
        /*08c4*/ 	.word	0x00034860
        /*08c8*/ 	.short	0x010a
        /*08ca*/ 	.byte	0x3f
	.zero		1


	//   ....[67]....
        /*08cc*/ 	.word	0x000125f0
        /*08d0*/ 	.word	0x00000000
        /*08d4*/ 	.word	0x00034820
        /*08d8*/ 	.short	0x010a
        /*08da*/ 	.byte	0x3f
	.zero		1


	//   ....[68]....
        /*08dc*/ 	.word	0x00012790
        /*08e0*/ 	.word	0x00000006
        /*08e4*/ 	.word	0x00000000
        /*08e8*/ 	.short	0x010a
        /*08ea*/ 	.byte	0x3f
	.zero		1


	//   ....[69]....
        /*08ec*/ 	.word	0x000127e0
        /*08f0*/ 	.word	0x00000007
        /*08f4*/ 	.word	0x00000000
        /*08f8*/ 	.short	0x010a
        /*08fa*/ 	.byte	0x3f
	.zero		1


	//   ....[70]....
        /*08fc*/ 	.word	0x00012830
        /*0900*/ 	.word	0x00000004
        /*0904*/ 	.word	0x00000000
        /*0908*/ 	.short	0x010a
        /*090a*/ 	.byte	0x3f
	.zero		1


	//----- nvinfo : EIATTR_NUM_MBARRIERS
	.align		4
.L_126:
        /*090c*/ 	.byte	0x03, 0x38
        /*090e*/ 	.short	0x0016


	//----- nvinfo : EIATTR_EXIT_INSTR_OFFSETS
	.align		4
        /*0910*/ 	.byte	0x04, 0x1c
        /*0912*/ 	.short	(.L_128 - .L_127)


	//   ....[0]....
.L_127:
        /*0914*/ 	.word	0x00000f10


	//   ....[1]....
        /*0918*/ 	.word	0x0000cfd0


	//   ....[2]....
        /*091c*/ 	.word	0x00011490


	//----- nvinfo : EIATTR_MAX_THREADS
	.align		4
.L_128:
        /*0920*/ 	.byte	0x04, 0x05
        /*0922*/ 	.short	(.L_130 - .L_129)
.L_129:
        /*0924*/ 	.word	0x00000180
        /*0928*/ 	.word	0x00000001
        /*092c*/ 	.word	0x00000001


	//----- nvinfo : EIATTR_CRS_STACK_SIZE
	.align		4
.L_130:
        /*0930*/ 	.byte	0x04, 0x1e
        /*0932*/ 	.short	(.L_132 - .L_131)
.L_131:
        /*0934*/ 	.word	0x00000000


	//----- nvinfo : EIATTR_CBANK_PARAM_SIZE
	.align		4
.L_132:
        /*0938*/ 	.byte	0x03, 0x19
        /*093a*/ 	.short	0x0a70


	//----- nvinfo : EIATTR_PARAM_CBANK
	.align		4
        /*093c*/ 	.byte	0x04, 0x0a
        /*093e*/ 	.short	(.L_134 - .L_133)
	.align		4
.L_133:
        /*0940*/ 	.word	index@(.nv.constant0._ZN7cutlass13device_kernelIN5flash11enable_sm90INS1_16FlashAttnFwdSm90INS1_25CollectiveMainloopFwdSm90ILi2EN4cute5tupleIJNS5_1CILi2EEENS7_ILi1EEES9_EEENS6_IJNS7_ILi128EEENS7_ILi176EEESB_EEELi128ENS_6half_tEfNS_4arch4Sm90ELb0ELb0ELb0ELb0ELb0ELb0ELb0ELb1ELb1ELb1ELb0ELb0EEENS1_21CollectiveEpilogueFwdINS6_IJSB_SB_SC_EEESA_SE_SG_Li256ELb0ELb1ELb0ELb0EEENS1_29StaticPersistentTileSchedulerILb0EEEEEEEEEvNT_6ParamsE)
        /*0944*/ 	.short	0x0210
        /*0946*/ 	.short	0x0a70


	//----- nvinfo : EIATTR_SW_WAR
	.align		4
.L_134:
        /*0948*/ 	.byte	0x04, 0x36
        /*094a*/ 	.short	(.L_136 - .L_135)
.L_135:
        /*094c*/ 	.word	0x00000008
.L_136:


//--------------------- .nv.info._ZN7cutlass13device_kernelIN5flash11enable_sm90INS1_16FlashAttnFwdSm90INS1_25CollectiveMainloopFwdSm90ILi2EN4cute5tupleIJNS5_1CILi1EEES8_S8_EEENS6_IJNS7_ILi128EEENS7_ILi176EEESA_EEELi128ENS_6half_tEfNS_4arch4Sm90ELb0ELb0ELb0ELb1ELb0ELb0ELb0ELb1ELb1ELb1ELb0ELb0EEENS1_21CollectiveEpilogueFwdINS6_IJSA_SA_SB_EEES9_SD_SF_Li256ELb1ELb1ELb0ELb0EEENS1_36VarlenDynamicPersistentTileSchedulerILi128ELi176ELi256ELi128ELb0ELb1ELb1ELb0ELb1ELb1EEEEEEEEEvNT_6ParamsE --------------------------
	.section	.nv.info._ZN7cutlass13device_kernelIN5flash11enable_sm90INS1_16FlashAttnFwdSm90INS1_25CollectiveMainloopFwdSm90ILi2EN4cute5tupleIJNS5_1CILi1EEES8_S8_EEENS6_IJNS7_ILi128EEENS7_ILi176EEESA_EEELi128ENS_6half_tEfNS_4arch4Sm90ELb0ELb0ELb0ELb1ELb0ELb0ELb0ELb1ELb1ELb1ELb0ELb0EEENS1_21CollectiveEpilogueFwdINS6_IJSA_SA_SB_EEES9_SD_SF_Li256ELb1ELb1ELb0ELb0EEENS1_36VarlenDynamicPersistentTileSchedulerILi128ELi176ELi256ELi128ELb0ELb1ELb1ELb0ELb1ELb1EEEEEEEEEvNT_6ParamsE,"",@"SHT_CUDA_INFO"
	.sectionflags	@""
	.align	4


	//----- nvinfo : EIATTR_CUDA_API_VERSION
	.align		4
        /*0000*/ 	.byte	0x04, 0x37
        /*0002*/ 	.short	(.L_138 - .L_137)
.L_137:
        /*0004*/ 	.word	0x00000082


	//----- nvinfo : EIATTR_KPARAM_INFO
	.align		4
.L_138:
        /*0008*/ 	.byte	0x04, 0x17
        /*000a*/ 	.short	(.L_140 - .L_139)
.L_139:
        /*000c*/ 	.word	0x00000000
        /*0010*/ 	.short	0x0000
        /*0012*/ 	.short	0x0070
        /*0014*/ 	.byte	0x00, 0xf0, 0x01, 0x2a


	//----- nvinfo : EIATTR_SPARSE_MMA_MASK
	.align		4
.L_140:
        /*0018*/ 	.byte	0x03, 0x50
        /*001a*/ 	.short	0x0000


	//----- nvinfo : EIATTR_MAXREG_COUNT
	.align		4
        /*001c*/ 	.byte	0x03, 0x1b
        /*001e*/ 	.short	0x00a8


	//----- nvinfo : EIATTR_NUM_BARRIERS
	.align		4
        /*0020*/ 	.byte	0x02, 0x4c
        /*0022*/ 	.byte	0x10
	.zero		1


	//----- nvinfo : EIATTR_EXTERNS
	.align		4
        /*0024*/ 	.byte	0x04, 0x0f
        /*0026*/ 	.short	(.L_142 - .L_141)


	//   ....[0]....
	.align		4
.L_141:
        /*0028*/ 	.word	index@(__assertfail)


	//----- nvinfo : EIATTR_ANNOTATIONS
	.align		4
.L_142:
        /*002c*/ 	.byte	0x04, 0x55
        /*002e*/ 	.short	(.L_144 - .L_143)


	//   ....[0]....
.L_143:
        /* <DEDUP_REMOVED lines=78> */


	//----- nvinfo : EIATTR_MERCURY_ISA_VERSION
	.align		4
.L_144:
        /*04f8*/ 	.byte	0x03, 0x5f
        /*04fa*/ 	.short	0x0101


	//----- nvinfo : EIATTR_UNUSED_LOAD_BYTE_OFFSET
	.align		4
        /*04fc*/ 	.byte	0x04, 0x44
        /*04fe*/ 	.short	(.L_146 - .L_145)


	//   ....[0]....
.L_145:
        /*0500*/ 	.word	0x00000a30
        /*0504*/ 	.word	0x0000fff0


	//   ....[1]....
        /*0508*/ 	.word	0x0000be00
        /*050c*/ 	.word	0x0000fff0


	//----- nvinfo : EIATTR_INT_WARP_WIDE_INSTR_OFFSETS
	.align		4
.L_146:
        /*0510*/ 	.byte	0x04, 0x31
        /*0512*/ 	.short	(.L_148 - .L_147)


	//   ....[0]....
.L_147:
        /*0514*/ 	.word	0x00000120


	//   ....[1]....
        /*0518*/ 	.word	0x000001c0


	//   ....[2]....
        /*051c*/ 	.word	0x00000230


	//   ....[3]....
        /*0520*/ 	.word	0x0000ede0


	//   ....[4]....
        /*0524*/ 	.word	0x0000ee70


	//   ....[5]....
        /*0528*/ 	.word	0x000126f0


	//   ....[6]....
        /*052c*/ 	.word	0x00012780


	//----- nvinfo : EIATTR_COOP_GROUP_MASK_REGIDS
	.align		4
.L_148:
        /*0530*/ 	.byte	0x04, 0x29
        /*0532*/ 	.short	(.L_150 - .L_149)


	//   ....[0]....
.L_149:
        /*0534*/ 	.word	0xffffffff


	//   ....[1]....
        /*0538*/ 	.word	0xffffffff


	//   ....[2]....
        /*053c*/ 	.word	0xffffffff


	//   ....[3]....
        /*0540*/ 	.word	0xffffffff


	//   ....[4]....
        /*0544*/ 	.word	0xffffffff


	//   ....[5]....
        /*0548*/ 	.word	0xffffffff


	//   ....[6]....
        /*054c*/ 	.word	0xffffffff


	//   ....[7]....
        /*0550*/ 	.word	0xffffffff


	//   ....[8]....
        /*0554*/ 	.word	0xffffffff


	//   ....[9]....
        /*0558*/ 	.word	0xffffffff


	//   ....[10]....
        /*055c*/ 	.word	0xffffffff


	//   ....[11]....
        /*0560*/ 	.word	0xffffffff


	//   ....[12]....
        /*0564*/ 	.word	0xffffffff


	//   ....[13]....
        /*0568*/ 	.word	0xffffffff


	//   ....[14]....
        /*056c*/ 	.word	0xffffffff


	//   ....[15]....
        /*0570*/ 	.word	0xffffffff


	//   ....[16]....
        /*0574*/ 	.word	0xffffffff


	//   ....[17]....
        /*0578*/ 	.word	0xffffffff


	//   ....[18]....
        /*057c*/ 	.word	0xffffffff


	//   ....[19]....
        /*0580*/ 	.word	0xffffffff


	//   ....[20]....
        /*0584*/ 	.word	0xffffffff


	//   ....[21]....
        /*0588*/ 	.word	0xffffffff


	//   ....[22]....
        /*058c*/ 	.word	0xffffffff


	//   ....[23]....
        /*0590*/ 	.word	0xffffffff


	//   ....[24]....
        /*0594*/ 	.word	0xffffffff


	//   ....[25]....
        /*0598*/ 	.word	0xffffffff


	//   ....[26]....
        /*059c*/ 	.word	0xffffffff


	//   ....[27]....
        /*05a0*/ 	.word	0xffffffff


	//   ....[28]....
        /*05a4*/ 	.word	0xffffffff


	//   ....[29]....
        /*05a8*/ 	.word	0xffffffff


	//   ....[30]....
        /*05ac*/ 	.word	0xffffffff


	//   ....[31]....
        /*05b0*/ 	.word	0xffffffff


	//   ....[32]....
        /*05b4*/ 	.word	0xffffffff


	//   ....[33]....
        /*05b8*/ 	.word	0xffffffff


	//   ....[34]....
        /*05bc*/ 	.word	0xffffffff


	//   ....[35]....
        /*05c0*/ 	.word	0xffffffff


	//   ....[36]....
        /*05c4*/ 	.word	0xffffffff


	//   ....[37]....
        /*05c8*/ 	.word	0xffffffff


	//   ....[38]....
        /*05cc*/ 	.word	0xffffffff


	//   ....[39]....
        /*05d0*/ 	.word	0xffffffff


	//   ....[40]....
        /*05d4*/ 	.word	0xffffffff


	//   ....[41]....
        /*05d8*/ 	.word	0xffffffff


	//   ....[42]....
        /*05dc*/ 	.word	0xffffffff


	//   ....[43]....
        /*05e0*/ 	.word	0xffffffff


	//   ....[44]....
        /*05e4*/ 	.word	0xffffffff


	//   ....[45]....
        /*05e8*/ 	.word	0xffffffff


	//   ....[46]....
        /*05ec*/ 	.word	0xffffffff


	//   ....[47]....
        /*05f0*/ 	.word	0xffffffff


	//   ....[48]....
        /*05f4*/ 	.word	0xffffffff


	//   ....[49]....
        /*05f8*/ 	.word	0xffffffff


	//   ....[50]....
        /*05fc*/ 	.word	0xffffffff


	//   ....[51]....
        /*0600*/ 	.word	0xffffffff


	//   ....[52]....
        /*0604*/ 	.word	0xffffffff


	//   ....[53]....
        /*0608*/ 	.word	0xffffffff


	//   ....[54]....
        /*060c*/ 	.word	0xffffffff


	//   ....[55]....
        /*0610*/ 	.word	0xffffffff


	//   ....[56]....
        /*0614*/ 	.word	0xffffffff


	//   ....[57]....
        /*0618*/ 	.word	0xffffffff


	//   ....[58]....
        /*061c*/ 	.word	0xffffffff


	//   ....[59]....
        /*0620*/ 	.word	0xffffffff


	//   ....[60]....
        /*0624*/ 	.word	0xffffffff


	//   ....[61]....
        /*0628*/ 	.word	0xffffffff


	//   ....[62]....
        /*062c*/ 	.word	0xffffffff


	//   ....[63]....
        /*0630*/ 	.word	0xffffffff


	//   ....[64]....
        /*0634*/ 	.word	0xffffffff


	//   ....[65]....
        /*0638*/ 	.word	0xffffffff


	//   ....[66]....
        /*063c*/ 	.word	0xffffffff


	//   ....[67]....
        /*0640*/ 	.word	0xffffffff


	//   ....[68]....
        /*0644*/ 	.word	0xffffffff


	//   ....[69]....
        /*0648*/ 	.word	0xffffffff


	//   ....[70]....
        /*064c*/ 	.word	0xffffffff


	//   ....[71]....
        /*0650*/ 	.word	0xffffffff


	//   ....[72]....
        /*0654*/ 	.word	0xffffffff


	//   ....[73]....
        /*0658*/ 	.word	0xffffffff


	//   ....[74]....
        /*065c*/ 	.word	0xffffffff


	//   ....[75]....
        /*0660*/ 	.word	0xffffffff


	//   ....[76]....
        /*0664*/ 	.word	0xffffffff


	//   ....[77]....
        /*0668*/ 	.word	0xffffffff


	//   ....[78]....
        /*066c*/ 	.word	0xffffffff


	//   ....[79]....
        /*0670*/ 	.word	0xffffffff


	//   ....[80]....
        /*0674*/ 	.word	0xffffffff


	//   ....[81]....
        /*0678*/ 	.word	0xffffffff


	//   ....[82]....
        /*067c*/ 	.word	0xffffffff


	//   ....[83]....
        /*0680*/ 	.word	0xffffffff


	//   ....[84]....
        /*0684*/ 	.word	0xffffffff


	//   ....[85]....
        /*0688*/ 	.word	0xffffffff


	//   ....[86]....
        /*068c*/ 	.word	0xffffffff


	//   ....[87]....
        /*0690*/ 	.word	0xffffffff


	//   ....[88]....
        /*0694*/ 	.word	0xffffffff


	//   ....[89]....
        /*0698*/ 	.word	0xffffffff


	//   ....[90]....
        /*069c*/ 	.word	0xffffffff


	//   ....[91]....
        /*06a0*/ 	.word	0x0500000f


	//   ....[92]....
        /*06a4*/ 	.word	0x0500000f


	//   ....[93]....
        /*06a8*/ 	.word	0x0500000f


	//   ....[94]....
        /*06ac*/ 	.word	0x0500000f


	//   ....[95]....
        /*06b0*/ 	.word	0x0500000f


	//   ....[96]....
        /*06b4*/ 	.word	0x0500000f


	//   ....[97]....
        /*06b8*/ 	.word	0x0500000f


	//   ....[98]....
        /*06bc*/ 	.word	0x0500000f


	//   ....[99]....
        /*06c0*/ 	.word	0x0500000f


	//   ....[100]....
        /*06c4*/ 	.word	0x0500000f


	//   ....[101]....
        /*06c8*/ 	.word	0x0500000f


	//   ....[102]....
        /*06cc*/ 	.word	0x0500000f


	//   ....[103]....
        /*06d0*/ 	.word	0x0500000f


	//   ....[104]....
        /*06d4*/ 	.word	0x0500000f


	//   ....[105]....
        /*06d8*/ 	.word	0x0500000f


	//   ....[106]....
        /*06dc*/ 	.word	0x0500000f


	//   ....[107]....
        /*06e0*/ 	.word	0x0500000f


	//   ....[108]....
        /*06e4*/ 	.word	0x0500000f


	//   ....[109]....
        /*06e8*/ 	.word	0x0500000f


	//   ....[110]....
        /*06ec*/ 	.word	0x0500000f


	//   ....[111]....
        /*06f0*/ 	.word	0x0500000f


	//   ....[112]....
        /*06f4*/ 	.word	0x0500000f


	//   ....[113]....
        /*06f8*/ 	.word	0x0500000f


	//   ....[114]....
        /*06fc*/ 	.word	0x0500000f


	//   ....[115]....
        /*0700*/ 	.word	0x0500000f


	//   ....[116]....
        /*0704*/ 	.word	0x0500000f


	//   ....[117]....
        /*0708*/ 	.word	0x0500000f


	//   ....[118]....
        /*070c*/ 	.word	0x0500000f


	//   ....[119]....
        /*0710*/ 	.word	0x0500000f


	//   ....[120]....
        /*0714*/ 	.word	0x0500000f


	//   ....[121]....
        /*0718*/ 	.word	0x0500000f


	//   ....[122]....
        /*071c*/ 	.word	0x0500000f


	//   ....[123]....
        /*0720*/ 	.word	0x0500000f


	//   ....[124]....
        /*0724*/ 	.word	0x0500000f


	//   ....[125]....
        /*0728*/ 	.word	0x0500000f


	//----- nvinfo : EIATTR_COOP_GROUP_INSTR_OFFSETS
	.align		4
.L_150:
        /*072c*/ 	.byte	0x04, 0x28
        /*072e*/ 	.short	(.L_152 - .L_151)


	//   ....[0]....
.L_151:
        /*0730*/ 	.word	0x00000060


	//   ....[1]....
        /*0734*/ 	.word	0x00000130


	//   ....[2]....
        /*0738*/ 	.word	0x000001e0


	//   ....[3]....
        /*073c*/ 	.word	0x000003a0


	//   ....[4]....
        /*0740*/ 	.word	0x00000500


	//   ....[5]....
        /*0744*/ 	.word	0x00000620


	//   ....[6]....
        /*0748*/ 	.word	0x00000780


	//   ....[7]....
        /*074c*/ 	.word	0x00001320


	//   ....[8]....
        /*0750*/ 	.word	0x000048e0


	//   ....[9]....
        /*0754*/ 	.word	0x00004960


	//   ....[10]....
        /*0758*/ 	.word	0x000050b0


	//   ....[11]....
        /*075c*/ 	.word	0x00005150


	//   ....[12]....
        /*0760*/ 	.word	0x000092e0


	//   ....[13]....
        /*0764*/ 	.word	0x00009310


	//   ....[14]....
        /*0768*/ 	.word	0x00009da0


	//   ....[15]....
        /*076c*/ 	.word	0x00009e00


	//   ....[16]....
        /*0770*/ 	.word	0x0000b2b0


	//   ....[17]....
        /*0774*/ 	.word	0x0000b330


	//   ....[18]....
        /*0778*/ 	.word	0x0000b7f0


	//   ....[19]....
        /*077c*/ 	.word	0x0000b800


	//   ....[20]....
        /*0780*/ 	.word	0x0000c860


	//   ....[21]....
        /*0784*/ 	.word	0x0000c8a0


	//   ....[22]....
        /*0788*/ 	.word	0x0000c8e0


	//   ....[23]....
        /*078c*/ 	.word	0x0000c910


	//   ....[24]....
        /*0790*/ 	.word	0x0000ce80


	//   ....[25]....
        /*0794*/ 	.word	0x0000cec0


	//   ....[26]....
        /*0798*/ 	.word	0x0000cf80


	//   ....[27]....
        /*079c*/ 	.word	0x0000cfa0


	//   ....[28]....
        /*07a0*/ 	.word	0x0000d060


	//   ....[29]....
        /*07a4*/ 	.word	0x0000d080


	//   ....[30]....
        /*07a8*/ 	.word	0x0000d150


	//   ....[31]....
        /*07ac*/ 	.word	0x0000d170


	//   ....[32]....
        /*07b0*/ 	.word	0x0000d980


	//   ....[33]....
        /*07b4*/ 	.word	0x0000d9a0


	//   ....[34]....
        /*07b8*/ 	.word	0x0000da60


	//   ....[35]....
        /*07bc*/ 	.word	0x0000da80


	//   ....[36]....
        /*07c0*/ 	.word	0x0000db40


	//   ....[37]....
        /*07c4*/ 	.word	0x0000db60


	//   ....[38]....
        /*07c8*/ 	.word	0x0000dc30


	//   ....[39]....
        /*07cc*/ 	.word	0x0000dc50


	//   ....[40]....
        /*07d0*/ 	.word	0x0000dd90


	//   ....[41]....
        /*07d4*/ 	.word	0x0000df80


	//   ....[42]....
        /*07d8*/ 	.word	0x0000dfb0


	//   ....[43]....
        /*07dc*/ 	.word	0x0000dfe0


	//   ....[44]....
        /*07e0*/ 	.word	0x0000e010


	//   ....[45]....
        /*07e4*/ 	.word	0x0000e040


	//   ....[46]....
        /*07e8*/ 	.word	0x0000e070


	//   ....[47]....
        /*07ec*/ 	.word	0x0000e1e0


	//   ....[48]....
        /*07f0*/ 	.word	0x0000e210


	//   ....[49]....
        /*07f4*/ 	.word	0x0000e240


	//   ....[50]....
        /*07f8*/ 	.word	0x0000e270


	//   ....[51]....
        /*07fc*/ 	.word	0x0000e2a0


	//   ....[52]....
        /*0800*/ 	.word	0x0000e2d0


	//   ....[53]....
        /*0804*/ 	.word	0x0000e370


	//   ....[54]....
        /*0808*/ 	.word	0x0000e3a0


	//   ....[55]....
        /*080c*/ 	.word	0x0000e430


	//   ....[56]....
        /*0810*/ 	.word	0x0000f3f0


	//   ....[57]....
        /*0814*/ 	.word	0x00010030


	//   ....[58]....
        /*0818*/ 	.word	0x00010040


	//   ....[59]....
        /*081c*/ 	.word	0x00010060


	//   ....[60]....
        /*0820*/ 	.word	0x000100a0


	//   ....[61]....
        /*0824*/ 	.word	0x000101b0


	//   ....[62]....
        /*0828*/ 	.word	0x000101c0


	//   ....[63]....
        /*082c*/ 	.word	0x00010250


	//   ....[64]....
        /*0830*/ 	.word	0x00010260


	//   ....[65]....
        /*0834*/ 	.word	0x000102f0


	//   ....[66]....
        /*0838*/ 	.word	0x00010300


	//   ....[67]....
        /*083c*/ 	.word	0x00010390


	//   ....[68]....
        /*0840*/ 	.word	0x000103a0


	//   ....[69]....
        /*0844*/ 	.word	0x00010430


	//   ....[70]....
        /*0848*/ 	.word	0x00010440


	//   ....[71]....
        /*084c*/ 	.word	0x00010450


	//   ....[72]....
        /*0850*/ 	.word	0x00010460


	//   ....[73]....
        /*0854*/ 	.word	0x00012e10


	//   ....[74]....
        /*0858*/ 	.word	0x00012e70


	//   ....[75]....
        /*085c*/ 	.word	0x00012ea0


	//   ....[76]....
        /*0860*/ 	.word	0x00012ed0


	//   ....[77]....
        /*0864*/ 	.word	0x00012f00


	//   ....[78]....
        /*0868*/ 	.word	0x00012f30


	//   ....[79]....
        /*086c*/ 	.word	0x00012f60


	//   ....[80]....
        /*0870*/ 	.word	0x00012f70


	//   ....[81]....
        /*0874*/ 	.word	0x000130f0


	//   ....[82]....
        /*0878*/ 	.word	0x00013120


	//   ....[83]....
        /*087c*/ 	.word	0x00013150


	//   ....[84]....
        /*0880*/ 	.word	0x00013180


	//   ....[85]....
        /*0884*/ 	.word	0x000131b0


	//   ....[86]....
        /*0888*/ 	.word	0x000131e0


	//   ....[87]....
        /*088c*/ 	.word	0x000132a0


	//   ....[88]....
        /*0890*/ 	.word	0x000132c0


	//   ....[89]....
        /*0894*/ 	.word	0x00013330


	//   ....[90]....
        /*0898*/ 	.word	0x000137c0


	//   ....[91]....
        /*089c*/ 	.word	0x00013ca0


	//   ....[92]....
        /*08a0*/ 	.word	0x00013e70


	//   ....[93]....
        /*08a4*/ 	.word	0x00013ec0


	//   ....[94]....
        /*08a8*/ 	.word	0x00013f20


	//   ....[95]....
        /*08ac*/ 	.word	0x00013fc0


	//   ....[96]....
        /*08b0*/ 	.word	0x00014080


	//   ....[97]....
        /*08b4*/ 	.word	0x000141a0


	//   ....[98]....
        /*08b8*/ 	.word	0x00014200


	//   ....[99]....
        /*08bc*/ 	.word	0x00014300


	//   ....[100]....
        /*08c0*/ 	.word	0x00014360


	//   ....[101]....
        /*08c4*/ 	.word	0x00014460


	//   ....[102]....
        /*08c8*/ 	.word	0x000144c0


	//   ....[103]....
        /*08cc*/ 	.word	0x000145c0


	//   ....[104]....
        /*08d0*/ 	.word	0x00014620


	//   ....[105]....
        /*08d4*/ 	.word	0x00014710


	//   ....[106]....
        /*08d8*/ 	.word	0x00014770


	//   ....[107]....
        /*08dc*/ 	.word	0x00014850


	//   ....[108]....
        /*08e0*/ 	.word	0x00014b80


	//   ....[109]....
        /*08e4*/ 	.word	0x00014c20


	//   ....[110]....
        /*08e8*/ 	.word	0x00014d40


	//   ....[111]....
        /*08ec*/ 	.word	0x00014db0


	//   ....[112]....
        /*08f0*/ 	.word	0x00014e30


	//   ....[113]....
        /*08f4*/ 	.word	0x00014eb0


	//   ....[114]....
        /*08f8*/ 	.word	0x00014f30


	//   ....[115]....
        /*08fc*/ 	.word	0x00014fc0


	//   ....[116]....
        /*0900*/ 	.word	0x00015060


	//   ....[117]....
        /*0904*/ 	.word	0x00015100


	//   ....[118]....
        /*0908*/ 	.word	0x00015170


	//   ....[119]....
        /*090c*/ 	.word	0x000151e0


	//   ....[120]....
        /*0910*/ 	.word	0x00015250


	//   ....[121]....
        /*0914*/ 	.word	0x000152d0


	//   ....[122]....
        /*0918*/ 	.word	0x00015350


	//   ....[123]....
        /*091c*/ 	.word	0x000153f0


	//   ....[124]....
        /*0920*/ 	.word	0x00015480


	//   ....[125]....
        /*0924*/ 	.word	0x000155b0


	//----- nvinfo : EIATTR_REG_RECONFIG
	.align		4
.L_152:
        /*0928*/ 	.byte	0x01, 0x54
	.zero		2


	//----- nvinfo : EIATTR_SYSCALL_OFFSETS
	.align		4
        /*092c*/ 	.byte	0x04, 0x46
        /*092e*/ 	.short	(.L_154 - .L_153)


	//   ....[0]....
.L_153:
        /*0930*/ 	.word	0x00001510


	//   ....[1]....
        /*0934*/ 	.word	0x0000efe0


	//   ....[2]....
        /*0938*/ 	.word	0x0000f140


	//   ....[3]....
        /*093c*/ 	.word	0x0000f240


	//   ....[4]....
        /*0940*/ 	.word	0x0000fc00


	//----- nvinfo : EIATTR_MBARRIER_INSTR_OFFSETS
	.align		4
.L_154:
        /*0944*/ 	.byte	0x04, 0x39
        /*0946*/ 	.short	(.L_156 - .L_155)


	//   ....[0]....
.L_155:
        /*0948*/ 	.word	0x00000250
        /*094c*/ 	.word	0x000000ff
        /*0950*/ 	.word	0x00034800
        /*0954*/ 	.short	0x0100
        /*0956*/ 	.byte	0x08
	.zero		1


	//   ....[1]....
        /*0958*/ 	.word	0x00000260
        /*095c*/ 	.word	0x000000ff
        /*0960*/ 	.word	0x00034820
        /*0964*/ 	.short	0x0100
        /*0966*/ 	.byte	0x08
	.zero		1


	//   ....[2]....
        /*0968*/ 	.word	0x00000350
        /*096c*/ 	.word	0x000000ff
        /*0970*/ 	.word	0x00034830
        /*0974*/ 	.short	0x0100
        /*0976*/ 	.byte	0x08
	.zero		1


	//   ....[3]....
        /*0978*/ 	.word	0x00000360
        /*097c*/ 	.word	0x000000ff
        /*0980*/ 	.word	0x00034840
        /*0984*/ 	.short	0x0100
        /*0986*/ 	.byte	0x08
	.zero		1


	//   ....[4]....
        /*0988*/ 	.word	0x00000370
        /*098c*/ 	.word	0x000000ff
        /*0990*/ 	.word	0x00034838
        /*0994*/ 	.short	0x0100
        /*0996*/ 	.byte	0x08
	.zero		1


	//   ....[5]....
        /*0998*/ 	.word	0x00000380
        /*099c*/ 	.word	0x000000ff
        /*09a0*/ 	.word	0x00034848
        /*09a4*/ 	.short	0x0100
        /*09a6*/ 	.byte	0x08
	.zero		1


	//   ....[6]....
        /*09a8*/ 	.word	0x000004b0
        /*09ac*/ 	.word	0x000000ff
        /*09b0*/ 	.word	0x00034850
        /*09b4*/ 	.short	0x0100
        /*09b6*/ 	.byte	0x08
	.zero		1


	//   ....[7]....
        /*09b8*/ 	.word	0x000004c0
        /*09bc*/ 	.word	0x000000ff
        /*09c0*/ 	.word	0x00034860
        /*09c4*/ 	.short	0x0100
        /*09c6*/ 	.byte	0x08
	.zero		1


	//   ....[8]....
        /*09c8*/ 	.word	0x000004d0
        /*09cc*/ 	.word	0x000000ff
        /*09d0*/ 	.word	0x00034858
        /*09d4*/ 	.short	0x0100
        /*09d6*/ 	.byte	0x08
	.zero		1


	//   ....[9]....
        /*09d8*/ 	.word	0x000004e0
        /*09dc*/ 	.word	0x000000ff
        /*09e0*/ 	.word	0x00034868
        /*09e4*/ 	.short	0x0100
        /*09e6*/ 	.byte	0x08
	.zero		1


	//   ....[10]....
        /*09e8*/ 	.word	0x000005d0
        /*09ec*/ 	.word	0x000000ff
        /*09f0*/ 	.word	0x00034870
        /*09f4*/ 	.short	0x0100
        /*09f6*/ 	.byte	0x06
	.zero		1


	//   ....[11]....
        /*09f8*/ 	.word	0x000005e0
        /*09fc*/ 	.word	0x000000ff
        /*0a00*/ 	.word	0x00034880
        /*0a04*/ 	.short	0x0100
        /*0a06*/ 	.byte	0x06
	.zero		1


	//   ....[12]....
        /*0a08*/ 	.word	0x000005f0
        /*0a0c*/ 	.word	0x000000ff
        /*0a10*/ 	.word	0x00034878
        /*0a14*/ 	.short	0x0100
        /*0a16*/ 	.byte	0x06
	.zero		1


	//   ....[13]....
        /*0a18*/ 	.word	0x00000600
        /*0a1c*/ 	.word	0x000000ff
        /*0a20*/ 	.word	0x00034888
        /*0a24*/ 	.short	0x0100
        /*0a26*/ 	.byte	0x06
	.zero		1


	//   ....[14]....
        /*0a28*/ 	.word	0x00000730
        /*0a2c*/ 	.word	0x000000ff
        /*0a30*/ 	.word	0x00034890
        /*0a34*/ 	.short	0x0100
        /*0a36*/ 	.byte	0x08
	.zero		1


	//   ....[15]....
        /*0a38*/ 	.word	0x00000740
        /*0a3c*/ 	.word	0x000000ff
        /*0a40*/ 	.word	0x000348a0
        /*0a44*/ 	.short	0x0100
        /*0a46*/ 	.byte	0x08
	.zero		1


	//   ....[16]....
        /*0a48*/ 	.word	0x00000750
        /*0a4c*/ 	.word	0x000000ff
        /*0a50*/ 	.word	0x00034898
        /*0a54*/ 	.short	0x0100
        /*0a56*/ 	.byte	0x08
	.zero		1


	//   ....[17]....
        /*0a58*/ 	.word	0x00000760
        /*0a5c*/ 	.word	0x000000ff
        /*0a60*/ 	.word	0x000348a8
        /*0a64*/ 	.short	0x0100
        /*0a66*/ 	.byte	0x08
	.zero		1


	//   ....[18]....
        /*0a68*/ 	.word	0x00000890
        /*0a6c*/ 	.word	0x000000ff
        /*0a70*/ 	.word	0x000348b0
        /*0a74*/ 	.short	0x0100
        /*0a76*/ 	.byte	0x08
	.zero		1


	//   ....[19]....
        /*0a78*/ 	.word	0x000008a0
        /*0a7c*/ 	.word	0x000000ff
        /*0a80*/ 	.word	0x000348c0
        /*0a84*/ 	.short	0x0100
        /*0a86*/ 	.byte	0x08
	.zero		1


	//   ....[20]....
        /*0a88*/ 	.word	0x000008b0
        /*0a8c*/ 	.word	0x000000ff
        /*0a90*/ 	.word	0x000348b8
        /*0a94*/ 	.short	0x0100
        /*0a96*/ 	.byte	0x08
	.zero		1


	//   ....[21]....
        /*0a98*/ 	.word	0x000008c0
        /*0a9c*/ 	.word	0x000000ff
        /*0aa0*/ 	.word	0x000348c8
        /*0aa4*/ 	.short	0x0100
        /*0aa6*/ 	.byte	0x08
	.zero		1


	//   ....[22]....
        /*0aa8*/ 	.word	0x000015c0
        /*0aac*/ 	.word	0x00000000
        /*0ab0*/ 	.word	0x00034800
        /*0ab4*/ 	.short	0x010a
        /*0ab6*/ 	.byte	0x3f
	.zero		1


	//   ....[23]....
        /*0ab8*/ 	.word	0x00001630
        /*0abc*/ 	.word	0x0000000c
        /*0ac0*/ 	.word	0x00034830
        /*0ac4*/ 	.short	0x010a
        /*0ac6*/ 	.byte	0x3f
	.zero		1


	//   ....[24]....
        /*0ac8*/ 	.word	0x000016a0
        /*0acc*/ 	.word	0x0000000c
        /*0ad0*/ 	.word	0x00034830
        /*0ad4*/ 	.short	0x010a
        /*0ad6*/ 	.byte	0x3f
	.zero		1


	//   ....[25]....
        /*0ad8*/ 	.word	0x000054f0
        /*0adc*/ 	.word	0x00000028
        /*0ae0*/ 	.word	0x00000000
        /*0ae4*/ 	.short	0x0101
        /*0ae6*/ 	.byte	0x3f
	.zero		1


	//   ....[26]....
        /*0ae8*/ 	.word	0x00006720
        /*0aec*/ 	.word	0x00000000
        /*0af0*/ 	.word	0x00034830
        /*0af4*/ 	.short	0x010a
        /*0af6*/ 	.byte	0x3f
	.zero		1


	//   ....[27]....
        /*0af8*/ 	.word	0x00006760
        /*0afc*/ 	.word	0x00000000
        /*0b00*/ 	.word	0x00034830
        /*0b04*/ 	.short	0x010a
        /*0b06*/ 	.byte	0x3f
	.zero		1


	//   ....[28]....
        /*0b08*/ 	.word	0x00008e30
        /*0b0c*/ 	.word	0x000000ff
        /*0b10*/ 	.word	0x00034850
        /*0b14*/ 	.short	0x010a
        /*0b16*/ 	.byte	0x06
	.zero		1


	//   ....[29]....
        /*0b18*/ 	.word	0x00008e70
        /*0b1c*/ 	.word	0x000000ff
        /*0b20*/ 	.word	0x00034850
        /*0b24*/ 	.short	0x010a
        /*0b26*/ 	.byte	0x06
	.zero		1


	//   ....[30]....
        /*0b28*/ 	.word	0x0000a910
        /*0b2c*/ 	.word	0x00000085
        /*0b30*/ 	.word	0x00000000
        /*0b34*/ 	.short	0x0101
        /*0b36*/ 	.byte	0x3f
	.zero		1


	//   ....[31]....
        /*0b38*/ 	.word	0x0000aaa0
        /*0b3c*/ 	.word	0x00000083
        /*0b40*/ 	.word	0x00000000
        /*0b44*/ 	.short	0x0101
        /*0b46*/ 	.byte	0x3f
	.zero		1


	//   ....[32]....
        /*0b48*/ 	.word	0x0000b210
        /*0b4c*/ 	.word	0x00000008
        /*0b50*/ 	.word	0x00034850
        /*0b54*/ 	.short	0x010a
        /*0b56*/ 	.byte	0x3f
	.zero		1


	//   ....[33]....
        /*0b58*/ 	.word	0x0000b250
        /*0b5c*/ 	.word	0x00000008
        /*0b60*/ 	.word	0x00034850
        /*0b64*/ 	.short	0x010a
        /*0b66*/ 	.byte	0x3f
	.zero		1


	//   ....[34]....
        /*0b68*/ 	.word	0x0000ba20
        /*0b6c*/ 	.word	0x00000008
        /*0b70*/ 	.word	0x00000000
        /*0b74*/ 	.short	0x0101
        /*0b76*/ 	.byte	0x3f
	.zero		1


	//   ....[35]....
        /*0b78*/ 	.word	0x0000ceb0
        /*0b7c*/ 	.word	0x00000012
        /*0b80*/ 	.word	0x00000000
        /*0b84*/ 	.short	0x0101
        /*0b86*/ 	.byte	0x3f
	.zero		1


	//   ....[36]....
        /*0b88*/ 	.word	0x0000f690
        /*0b8c*/ 	.word	0x00000000
        /*0b90*/ 	.word	0x00034840
        /*0b94*/ 	.short	0x010a
        /*0b96*/ 	.byte	0x3f
	.zero		1


	//   ....[37]....
        /*0b98*/ 	.word	0x000105b0
        /*0b9c*/ 	.word	0x00000009
        /*0ba0*/ 	.word	0x00034800
        /*0ba4*/ 	.short	0x0107
        /*0ba6*/ 	.byte	0x3f
	.zero		1


	//   ....[38]....
        /*0ba8*/ 	.word	0x000106c0
        /*0bac*/ 	.word	0x00000002
        /*0bb0*/ 	.word	0x00034800
        /*0bb4*/ 	.short	0x0101
        /*0bb6*/ 	.byte	0x3f
	.zero		1


	//   ....[39]....
        /*0bb8*/ 	.word	0x000106e0
        /*0bbc*/ 	.word	0x00000002
        /*0bc0*/ 	.word	0x00034820
        /*0bc4*/ 	.short	0x010a
        /*0bc6*/ 	.byte	0x3f
	.zero		1


	//   ....[40]....
        /*0bc8*/ 	.word	0x00010a60
        /*0bcc*/ 	.word	0x00000003
        /*0bd0*/ 	.word	0x00034840
        /*0bd4*/ 	.short	0x010a
        /*0bd6*/ 	.byte	0x3f
	.zero		1


	//   ....[41]....
        /*0bd8*/ 	.word	0x00010e20
        /*0bdc*/ 	.word	0x00000003
        /*0be0*/ 	.word	0x00000060
        /*0be4*/ 	.short	0x010a
        /*0be6*/ 	.byte	0x3f
	.zero		1


	//   ....[42]....
        /*0be8*/ 	.word	0x00011510
        /*0bec*/ 	.word	0x00000003
        /*0bf0*/ 	.word	0x00034840
        /*0bf4*/ 	.short	0x010a
        /*0bf6*/ 	.byte	0x3f
	.zero		1


	//   ....[43]....
        /*0bf8*/ 	.word	0x000118d0
        /*0bfc*/ 	.word	0x00000002
        /*0c00*/ 	.word	0x00000060
        /*0c04*/ 	.short	0x010a
        /*0c06*/ 	.byte	0x3f
	.zero		1


	//   ....[44]....
        /*0c08*/ 	.word	0x00011ef0
        /*0c0c*/ 	.word	0x00000002
        /*0c10*/ 	.word	0x00034840
        /*0c14*/ 	.short	0x010a
        /*0c16*/ 	.byte	0x3f
	.zero		1


	//   ....[45]....
        /*0c18*/ 	.word	0x000122b0
        /*0c1c*/ 	.word	0x00000002
        /*0c20*/ 	.word	0x00000060
        /*0c24*/ 	.short	0x010a
        /*0c26*/ 	.byte	0x3f
	.zero		1


	//   ....[46]....
        /*0c28*/ 	.word	0x00012860
        /*0c2c*/ 	.word	0x00000002
        /*0c30*/ 	.word	0x00034860
        /*0c34*/ 	.short	0x010a
        /*0c36*/ 	.byte	0x3f
	.zero		1


	//   ....[47]....
        /*0c38*/ 	.word	0x00013740
        /*0c3c*/ 	.word	0x00000000
        /*0c40*/ 	.word	0x00034820
        /*0c44*/ 	.short	0x010a
        /*0c46*/ 	.byte	0x3f
	.zero		1


	//   ....[48]....
        /*0c48*/ 	.word	0x00013900
        /*0c4c*/ 	.word	0x00000006
        /*0c50*/ 	.word	0x00000000
        /*0c54*/ 	.short	0x010a
        /*0c56*/ 	.byte	0x3f
	.zero		1


	//   ....[49]....
        /*0c58*/ 	.word	0x00013970
        /*0c5c*/ 	.word	0x00000007
        /*0c60*/ 	.word	0x00000000
        /*0c64*/ 	.short	0x010a
        /*0c66*/ 	.byte	0x3f
	.zero		1


	//   ....[50]....
        /*0c68*/ 	.word	0x000139e0
        /*0c6c*/ 	.word	0x00000004
        /*0c70*/ 	.word	0x00000000
        /*0c74*/ 	.short	0x010a
        /*0c76*/ 	.byte	0x3f
	.zero		1


	//   ....[51]....
        /*0c78*/ 	.word	0x00013a10
        /*0c7c*/ 	.word	0x00000003
        /*0c80*/ 	.word	0x00000000
        /*0c84*/ 	.short	0x010a
        /*0c86*/ 	.byte	0x3f
	.zero		1


	//   ....[52]....
        /*0c88*/ 	.word	0x00013a70
        /*0c8c*/ 	.word	0x00000000
        /*0c90*/ 	.word	0x00034800
        /*0c94*/ 	.short	0x010a
        /*0c96*/ 	.byte	0x3f
	.zero		1


	//   ....[53]....
        /*0c98*/ 	.word	0x00013ac0
        /*0c9c*/ 	.word	0x0000000c
        /*0ca0*/ 	.word	0x00034830
        /*0ca4*/ 	.short	0x010a
        /*0ca6*/ 	.byte	0x3f
	.zero		1


	//   ....[54]....
        /*0ca8*/ 	.word	0x00013b10
        /*0cac*/ 	.word	0x00000000
        /*0cb0*/ 	.word	0x00034830
        /*0cb4*/ 	.short	0x010a
        /*0cb6*/ 	.byte	0x3f
	.zero		1


	//   ....[55]....
        /*0cb8*/ 	.word	0x00013b70
        /*0cbc*/ 	.word	0x0000000b
        /*0cc0*/ 	.word	0x00034850
        /*0cc4*/ 	.short	0x010a
        /*0cc6*/ 	.byte	0x3f
	.zero		1


	//   ....[56]....
        /*0cc8*/ 	.word	0x00013bc0
        /*0ccc*/ 	.word	0x00000008
        /*0cd0*/ 	.word	0x00034850
        /*0cd4*/ 	.short	0x010a
        /*0cd6*/ 	.byte	0x3f
	.zero		1


	//   ....[57]....
        /*0cd8*/ 	.word	0x00013d60
        /*0cdc*/ 	.word	0x00000000
        /*0ce0*/ 	.word	0x00034840
        /*0ce4*/ 	.short	0x010a
        /*0ce6*/ 	.byte	0x3f
	.zero		1


	//   ....[58]....
        /*0ce8*/ 	.word	0x000148a0
        /*0cec*/ 	.word	0x00000002
        /*0cf0*/ 	.word	0x00034820
        /*0cf4*/ 	.short	0x010a
        /*0cf6*/ 	.byte	0x3f
	.zero		1


	//   ....[59]....
        /*0cf8*/ 	.word	0x000148f0
        /*0cfc*/ 	.word	0x00000003
        /*0d00*/ 	.word	0x00034840
        /*0d04*/ 	.short	0x010a
        /*0d06*/ 	.byte	0x3f
	.zero		1


	//   ....[60]....
        /*0d08*/ 	.word	0x00014940
        /*0d0c*/ 	.word	0x00000003
        /*0d10*/ 	.word	0x00000060
        /*0d14*/ 	.short	0x010a
        /*0d16*/ 	.byte	0x3f
	.zero		1


	//   ....[61]....
        /*0d18*/ 	.word	0x00014990
        /*0d1c*/ 	.word	0x00000003
        /*0d20*/ 	.word	0x00034840
        /*0d24*/ 	.short	0x010a
        /*0d26*/ 	.byte	0x3f
	.zero		1


	//   ....[62]....
        /*0d28*/ 	.word	0x000149e0
        /*0d2c*/ 	.word	0x00000002
        /*0d30*/ 	.word	0x00000060
        /*0d34*/ 	.short	0x010a
        /*0d36*/ 	.byte	0x3f
	.zero		1


	//   ....[63]....
        /*0d38*/ 	.word	0x00014a30
        /*0d3c*/ 	.word	0x00000002
        /*0d40*/ 	.word	0x00034840
        /*0d44*/ 	.short	0x010a
        /*0d46*/ 	.byte	0x3f
	.zero		1


	//   ....[64]....
        /*0d48*/ 	.word	0x00014a80
        /*0d4c*/ 	.word	0x00000002
        /*0d50*/ 	.word	0x00000060
        /*0d54*/ 	.short	0x010a
        /*0d56*/ 	.byte	0x3f
	.zero		1


	//   ....[65]....
        /*0d58*/ 	.word	0x00014ad0
        /*0d5c*/ 	.word	0x00000002
        /*0d60*/ 	.word	0x00034860
        /*0d64*/ 	.short	0x010a
        /*0d66*/ 	.byte	0x3f
	.zero		1


	//   ....[66]....
        /*0d68*/ 	.word	0x000154d0
        /*0d6c*/ 	.word	0x00000000
        /*0d70*/ 	.word	0x00034820
        /*0d74*/ 	.short	0x010a
        /*0d76*/ 	.byte	0x3f
	.zero		1


	//   ....[67]....
        /*0d78*/ 	.word	0x00015670
        /*0d7c*/ 	.word	0x00000006
        /*0d80*/ 	.word	0x00000000
        /*0d84*/ 	.short	0x010a
        /*0d86*/ 	.byte	0x3f
	.zero		1


	//   ....[68]....
        /*0d88*/ 	.word	0x000156c0
        /*0d8c*/ 	.word	0x00000007
        /*0d90*/ 	.word	0x00000000
        /*0d94*/ 	.short	0x010a
        /*0d96*/ 	.byte	0x3f
	.zero		1


	//   ....[69]....
        /*0d98*/ 	.word	0x00015710
        /*0d9c*/ 	.word	0x00000004
        /*0da0*/ 	.word	0x00000000
        /*0da4*/ 	.short	0x010a
        /*0da6*/ 	.byte	0x3f
	.zero		1


	//----- nvinfo : EIATTR_NUM_MBARRIERS
	.align		4
.L_156:
        /*0da8*/ 	.byte	0x03, 0x38
        /*0daa*/ 	.short	0x0016


	//----- nvinfo : EIATTR_EXIT_INSTR_OFFSETS
	.align		4
        /*0dac*/ 	.byte	0x04, 0x1c
        /*0dae*/ 	.short	(.L_158 - .L_157)


	//   ....[0]....
.L_157:
        /*0db0*/ 	.word	0x00000a70


	//   ....[1]....
        /*0db4*/ 	.word	0x0000dd40


	//   ....[2]....
        /*0db8*/ 	.word	0x00013a60


	//----- nvinfo : EIATTR_MAX_THREADS
	.align		4
.L_158:
        /*0dbc*/ 	.byte	0x04, 0x05
        /*0dbe*/ 	.short	(.L_160 - .L_159)
.L_159:
        /*0dc0*/ 	.word	0x00000180
        /*0dc4*/ 	.word	0x00000001
        /*0dc8*/ 	.word	0x00000001


	//----- nvinfo : EIATTR_CRS_STACK_SIZE
	.align		4
.L_160:
        /*0dcc*/ 	.byte	0x04, 0x1e
        /*0dce*/ 	.short	(.L_162 - .L_161)
.L_161:
        /*0dd0*/ 	.word	0x00000000


	//----- nvinfo : EIATTR_CBANK_PARAM_SIZE
	.align		4
.L_162:
        /*0dd4*/ 	.byte	0x03, 0x19
        /*0dd6*/ 	.short	0x0af0


	//----- nvinfo : EIATTR_PARAM_CBANK
	.align		4
        /*0dd8*/ 	.byte	0x04, 0x0a
        /*0dda*/ 	.short	(.L_164 - .L_163)
	.align		4
.L_163:
        /*0ddc*/ 	.word	index@(.nv.constant0._ZN7cutlass13device_kernelIN5flash11enable_sm90INS1_16FlashAttnFwdSm90INS1_25CollectiveMainloopFwdSm90ILi2EN4cute5tupleIJNS5_1CILi1EEES8_S8_EEENS6_IJNS7_ILi128EEENS7_ILi176EEESA_EEELi128ENS_6half_tEfNS_4arch4Sm90ELb0ELb0ELb0ELb1ELb0ELb0ELb0ELb1ELb1ELb1ELb0ELb0EEENS1_21CollectiveEpilogueFwdINS6_IJSA_SA_SB_EEES9_SD_SF_Li256ELb1ELb1ELb0ELb0EEENS1_36VarlenDynamicPersistentTileSchedulerILi128ELi176ELi256ELi128ELb0ELb1ELb1ELb0ELb1ELb1EEEEEEEEEvNT_6ParamsE)
        /*0de0*/ 	.short	0x0210
        /*0de2*/ 	.short	0x0af0


	//----- nvinfo : EIATTR_SW_WAR
	.align		4
.L_164:
        /*0de4*/ 	.byte	0x04, 0x36
        /*0de6*/ 	.short	(.L_166 - .L_165)
.L_165:
        /*0de8*/ 	.word	0x00000008
.L_166:


//--------------------- .nv.info._ZN7cutlass13device_kernelIN5flash11enable_sm90INS1_16FlashAttnFwdSm90INS1_25CollectiveMainloopFwdSm90ILi2EN4cute5tupleIJNS5_1CILi1EEES8_S8_EEENS6_IJNS7_ILi128EEENS7_ILi176EEESA_EEELi128ENS_6half_tEfNS_4arch4Sm90ELb0ELb0ELb0ELb1ELb0ELb1ELb0ELb1ELb1ELb1ELb0ELb0EEENS1_21CollectiveEpilogueFwdINS6_IJSA_SA_SB_EEES9_SD_SF_Li256ELb1ELb1ELb0ELb0EEENS1_36VarlenDynamicPersistentTileSchedulerILi128ELi176ELi256ELi128ELb0ELb1ELb1ELb0ELb1ELb1EEEEEEEEEvNT_6ParamsE --------------------------
	.section	.nv.info._ZN7cutlass13device_kernelIN5flash11enable_sm90INS1_16FlashAttnFwdSm90INS1_25CollectiveMainloopFwdSm90ILi2EN4cute5tupleIJNS5_1CILi1EEES8_S8_EEENS6_IJNS7_ILi128EEENS7_ILi176EEESA_EEELi128ENS_6half_tEfNS_4arch4Sm90ELb0ELb0ELb0ELb1ELb0ELb1ELb0ELb1ELb1ELb1ELb0ELb0EEENS1_21CollectiveEpilogueFwdINS6_IJSA_SA_SB_EEES9_SD_SF_Li256ELb1ELb1ELb0ELb0EEENS1_36VarlenDynamicPersistentTileSchedulerILi128ELi176ELi256ELi128ELb0ELb1ELb1ELb0ELb1ELb1EEEEEEEEEvNT_6ParamsE,"",@"SHT_CUDA_INFO"
	.sectionflags	@""
	.align	4


	//----- nvinfo : EIATTR_CUDA_API_VERSION
	.align		4
        /*0000*/ 	.byte	0x04, 0x37
        /*0002*/ 	.short	(.L_168 - .L_167)
.L_167:
        /*0004*/ 	.word	0x00000082


	//----- nvinfo : EIATTR_KPARAM_INFO
	.align		4
.L_168:
        /*0008*/ 	.byte	0x04, 0x17
        /*000a*/ 	.short	(.L_170 - .L_169)
.L_169:
        /*000c*/ 	.word	0x00000000
        /*0010*/ 	.short	0x0000
        /*0012*/ 	.short	0x0070
        /*0014*/ 	.byte	0x00, 0xf0, 0x01, 0x2a


	//----- nvinfo : EIATTR_SPARSE_MMA_MASK
	.align		4
.L_170:
        /*0018*/ 	.byte	0x03, 0x50
        /*001a*/ 	.short	0x0000


	//----- nvinfo : EIATTR_MAXREG_COUNT
	.align		4
        /*001c*/ 	.byte	0x03, 0x1b
        /*001e*/ 	.short	0x00a8


	//----- nvinfo : EIATTR_NUM_BARRIERS
	.align		4
        /*0020*/ 	.byte	0x02, 0x4c
        /*0022*/ 	.byte	0x10
	.zero		1


	//----- nvinfo : EIATTR_EXTERNS
	.align		4
        /*0024*/ 	.byte	0x04, 0x0f
        /*0026*/ 	.short	(.L_172 - .L_171)


	//   ....[0]....
	.align		4
.L_171:
        /*0028*/ 	.word	index@(__assertfail)


	//----- nvinfo : EIATTR_ANNOTATIONS
	.align		4
.L_172:
        /*002c*/ 	.byte	0x04, 0x55
        /*002e*/ 	.short	(.L_174 - .L_173)


	//   ....[0]....
.L_173:
        /* <DEDUP_REMOVED lines=132> */


	//----- nvinfo : EIATTR_MERCURY_ISA_VERSION
	.align		4
.L_174:
        /*0860*/ 	.byte	0x03, 0x5f
        /*0862*/ 	.short	0x0101


	//----- nvinfo : EIATTR_UNUSED_LOAD_BYTE_OFFSET
	.align		4
        /*0864*/ 	.byte	0x04, 0x44
        /*0866*/ 	.short	(.L_176 - .L_175)


	//   ....[0]....
.L_175:
        /*0868*/ 	.word	0x00000ab0
        /*086c*/ 	.word	0x0000fff0


	//   ....[1]....
        /*0870*/ 	.word	0x0001cb40
        /*0874*/ 	.word	0x0000fff0


	//----- nvinfo : EIATTR_INT_WARP_WIDE_INSTR_OFFSETS
	.align		4
.L_176:
        /*0878*/ 	.byte	0x04, 0x31
        /*087a*/ 	.short	(.L_178 - .L_177)


	//   ....[0]....
.L_177:
        /*087c*/ 	.word	0x00000180


	//   ....[1]....
        /*0880*/ 	.word	0x00000220


	//   ....[2]....
        /*0884*/ 	.word	0x00000290


	//   ....[3]....
        /*0888*/ 	.word	0x00021210


	//   ....[4]....
        /*088c*/ 	.word	0x000212b0


	//   ....[5]....
        /*0890*/ 	.word	0x00024bb0


	//   ....[6]....
        /*0894*/ 	.word	0x00024c20


	//----- nvinfo : EIATTR_COOP_GROUP_MASK_REGIDS
	.align		4
.L_178:
        /*0898*/ 	.byte	0x04, 0x29
        /*089a*/ 	.short	(.L_180 - .L_179)


	//   ....[0]....
.L_179:
        /*089c*/ 	.word	0xffffffff


	//   ....[1]....
        /*08a0*/ 	.word	0xffffffff


	//   ....[2]....
        /*08a4*/ 	.word	0xffffffff


	//   ....[3]....
        /*08a8*/ 	.word	0xffffffff


	//   ....[4]....
        /*08ac*/ 	.word	0xffffffff


	//   ....[5]....
        /*08b0*/ 	.word	0xffffffff


	//   ....[6]....
        /*08b4*/ 	.word	0xffffffff


	//   ....[7]....
        /*08b8*/ 	.word	0xffffffff


	//   ....[8]....
        /*08bc*/ 	.word	0xffffffff


	//   ....[9]....
        /*08c0*/ 	.word	0xffffffff


	//   ....[10]....
        /*08c4*/ 	.word	0xffffffff


	//   ....[11]....
        /*08c8*/ 	.word	0xffffffff


	//   ....[12]....
        /*08cc*/ 	.word	0xffffffff


	//   ....[13]....
        /*08d0*/ 	.word	0xffffffff


	//   ....[14]....
        /*08d4*/ 	.word	0xffffffff


	//   ....[15]....
        /*08d8*/ 	.word	0xffffffff


	//   ....[16]....
        /*08dc*/ 	.word	0xffffffff


	//   ....[17]....
        /*08e0*/ 	.word	0xffffffff


	//   ....[18]....
        /*08e4*/ 	.word	0xffffffff


	//   ....[19]....
        /*08e8*/ 	.word	0xffffffff


	//   ....[20]....
        /*08ec*/ 	.word	0xffffffff


	//   ....[21]....
        /*08f0*/ 	.word	0xffffffff


	//   ....[22]....
        /*08f4*/ 	.word	0xffffffff


	//   ....[23]....
        /*08f8*/ 	.word	0xffffffff


	//   ....[24]....
        /*08fc*/ 	.word	0xffffffff


	//   ....[25]....
        /*0900*/ 	.word	0xffffffff


	//   ....[26]....
        /*0904*/ 	.word	0xffffffff


	//   ....[27]....
        /*0908*/ 	.word	0xffffffff


	//   ....[28]....
        /*090c*/ 	.word	0xffffffff


	//   ....[29]....
        /*0910*/ 	.word	0xffffffff


	//   ....[30]....
        /*0914*/ 	.word	0xffffffff


	//   ....[31]....
        /*0918*/ 	.word	0xffffffff


	//   ....[32]....
        /*091c*/ 	.word	0xffffffff


	//   ....[33]....
        /*0920*/ 	.word	0xffffffff


	//   ....[34]....
        /*0924*/ 	.word	0xffffffff


	//   ....[35]....
        /*0928*/ 	.word	0xffffffff


	//   ....[36]....
        /*092c*/ 	.word	0xffffffff


	//   ....[37]....
        /*0930*/ 	.word	0xffffffff


	//   ....[38]....
        /*0934*/ 	.word	0xffffffff


	//   ....[39]....
        /*0938*/ 	.word	0xffffffff


	//   ....[40]....
        /*093c*/ 	.word	0xffffffff


	//   ....[41]....
        /*0940*/ 	.word	0xffffffff


	//   ....[42]....
        /*0944*/ 	.word	0xffffffff


	//   ....[43]....
        /*0948*/ 	.word	0xffffffff


	//   ....[44]....
        /*094c*/ 	.word	0xffffffff


	//   ....[45]....
        /*0950*/ 	.word	0xffffffff


	//   ....[46]....
        /*0954*/ 	.word	0xffffffff


	//   ....[47]....
        /*0958*/ 	.word	0xffffffff


	//   ....[48]....
        /*095c*/ 	.word	0xffffffff


	//   ....[49]....
        /*0960*/ 	.word	0xffffffff


	//   ....[50]....
        /*0964*/ 	.word	0xffffffff


	//   ....[51]....
        /*0968*/ 	.word	0xffffffff


	//   ....[52]....
        /*096c*/ 	.word	0xffffffff


	//   ....[53]....
        /*0970*/ 	.word	0xffffffff


	//   ....[54]....
        /*0974*/ 	.word	0xffffffff


	//   ....[55]....
        /*0978*/ 	.word	0xffffffff


	//   ....[56]....
        /*097c*/ 	.word	0xffffffff


	//   ....[57]....
        /*0980*/ 	.word	0xffffffff


	//   ....[58]....
        /*0984*/ 	.word	0xffffffff


	//   ....[59]....
        /*0988*/ 	.word	0xffffffff


	//   ....[60]....
        /*098c*/ 	.word	0xffffffff


	//   ....[61]....
        /*0990*/ 	.word	0xffffffff


	//   ....[62]....
        /*0994*/ 	.word	0xffffffff


	//   ....[63]....
        /*0998*/ 	.word	0xffffffff


	//   ....[64]....
        /*099c*/ 	.word	0xffffffff


	//   ....[65]....
        /*09a0*/ 	.word	0xffffffff


	//   ....[66]....
        /*09a4*/ 	.word	0xffffffff


	//   ....[67]....
        /*09a8*/ 	.word	0xffffffff


	//   ....[68]....
        /*09ac*/ 	.word	0xffffffff


	//   ....[69]....
        /*09b0*/ 	.word	0xffffffff


	//   ....[70]....
        /*09b4*/ 	.word	0xffffffff


	//   ....[71]....
        /*09b8*/ 	.word	0xffffffff


	//   ....[72]....
        /*09bc*/ 	.word	0xffffffff


	//   ....[73]....
        /*09c0*/ 	.word	0xffffffff


	//   ....[74]....
        /*09c4*/ 	.word	0xffffffff


	//   ....[75]....
        /*09c8*/ 	.word	0xffffffff


	//   ....[76]....
        /*09cc*/ 	.word	0xffffffff


	//   ....[77]....
        /*09d0*/ 	.word	0xffffffff


	//   ....[78]....
        /*09d4*/ 	.word	0xffffffff


	//   ....[79]....
        /*09d8*/ 	.word	0xffffffff


	//   ....[80]....
        /*09dc*/ 	.word	0xffffffff


	//   ....[81]....
        /*09e0*/ 	.word	0xffffffff


	//   ....[82]....
        /*09e4*/ 	.word	0xffffffff


	//   ....[83]....
        /*09e8*/ 	.word	0xffffffff


	//   ....[84]....
        /*09ec*/ 	.word	0xffffffff


	//   ....[85]....
        /*09f0*/ 	.word	0xffffffff


	//   ....[86]....
        /*09f4*/ 	.word	0xffffffff


	//   ....[87]....
        /*09f8*/ 	.word	0xffffffff


	//   ....[88]....
        /*09fc*/ 	.word	0xffffffff


	//   ....[89]....
        /*0a00*/ 	.word	0xffffffff


	//   ....[90]....
        /*0a04*/ 	.word	0xffffffff


	//   ....[91]....
        /*0a08*/ 	.word	0xffffffff


	//   ....[92]....
        /*0a0c*/ 	.word	0xffffffff


	//   ....[93]....
        /*0a10*/ 	.word	0xffffffff


	//   ....[94]....
        /*0a14*/ 	.word	0xffffffff


	//   ....[95]....
        /*0a18*/ 	.word	0xffffffff


	//   ....[96]....
        /*0a1c*/ 	.word	0xffffffff


	//   ....[97]....
        /*0a20*/ 	.word	0xffffffff


	//   ....[98]....
        /*0a24*/ 	.word	0xffffffff


	//   ....[99]....
        /*0a28*/ 	.word	0xffffffff


	//   ....[100]....
        /*0a2c*/ 	.word	0x0500000f


	//   ....[101]....
        /*0a30*/ 	.word	0x0500000f


	//   ....[102]....
        /*0a34*/ 	.word	0x0500000f


	//   ....[103]....
        /*0a38*/ 	.word	0x0500000f


	//   ....[104]....
        /*0a3c*/ 	.word	0x0500000f


	//   ....[105]....
        /*0a40*/ 	.word	0x0500000f


	//   ....[106]....
        /*0a44*/ 	.word	0x0500000f


	//   ....[107]....
        /*0a48*/ 	.word	0x0500000f


	//   ....[108]....
        /*0a4c*/ 	.word	0x0500000f


	//   ....[109]....
        /*0a50*/ 	.word	0x0500000f


	//   ....[110]....
        /*0a54*/ 	.word	0x0500000f


	//   ....[111]....
        /*0a58*/ 	.word	0x0500000f


	//   ....[112]....
        /*0a5c*/ 	.word	0x0500000f


	//   ....[113]....
        /*0a60*/ 	.word	0x0500000f


	//   ....[114]....
        /*0a64*/ 	.word	0x0500000f


	//   ....[115]....
        /*0a68*/ 	.word	0x0500000f


	//   ....[116]....
        /*0a6c*/ 	.word	0x0500000f


	//   ....[117]....
        /*0a70*/ 	.word	0x0500000f


	//   ....[118]....
        /*0a74*/ 	.word	0x0500000f


	//   ....[119]....
        /*0a78*/ 	.word	0x0500000f


	//   ....[120]....
        /*0a7c*/ 	.word	0x0500000f


	//   ....[121]....
        /*0a80*/ 	.word	0x0500000f


	//   ....[122]....
        /*0a84*/ 	.word	0x0500000f


	//   ....[123]....
        /*0a88*/ 	.word	0x0500000f


	//   ....[124]....
        /*0a8c*/ 	.word	0x0500000f


	//   ....[125]....
        /*0a90*/ 	.word	0x0500000f


	//   ....[126]....
        /*0a94*/ 	.word	0x0500000f


	//   ....[127]....
        /*0a98*/ 	.word	0x0500000f


	//   ....[128]....
        /*0a9c*/ 	.word	0x0500000f


	//   ....[129]....
        /*0aa0*/ 	.word	0x0500000f


	//   ....[130]....
        /*0aa4*/ 	.word	0x0500000f


	//   ....[131]....
        /*0aa8*/ 	.word	0x0500000f


	//   ....[132]....
        /*0aac*/ 	.word	0x0500000f


	//   ....[133]....
        /*0ab0*/ 	.word	0x0500000f


	//   ....[134]....
        /*0ab4*/ 	.word	0x0500000f


	//   ....[135]....
        /*0ab8*/ 	.word	0x0500000f


	//   ....[136]....
        /*0abc*/ 	.word	0x0500000f


	//   ....[137]....
        /*0ac0*/ 	.word	0x0500000f


	//   ....[138]....
        /*0ac4*/ 	.word	0x0500000f


	//   ....[139]....
        /*0ac8*/ 	.word	0x0500000f


	//   ....[140]....
        /*0acc*/ 	.word	0x0500000f


	//   ....[141]....
        /*0ad0*/ 	.word	0x0500000f


	//   ....[142]....
        /*0ad4*/ 	.word	0x0500000f


	//   ....[143]....
        /*0ad8*/ 	.word	0x0500000f


	//   ....[144]....
        /*0adc*/ 	.word	0x0500000f


	//   ....[145]....
        /*0ae0*/ 	.word	0x0500000f


	//   ....[146]....
        /*0ae4*/ 	.word	0x0500000f


	//   ....[147]....
        /*0ae8*/ 	.word	0x0500000f


	//   ....[148]....
        /*0aec*/ 	.word	0x0500000f


	//   ....[149]....
        /*0af0*/ 	.word	0x0500000f


	//   ....[150]....
        /*0af4*/ 	.word	0x0500000f


	//   ....[151]....
        /*0af8*/ 	.word	0x0500000f


	//   ....[152]....
        /*0afc*/ 	.word	0x0500000f


	//----- nvinfo : EIATTR_COOP_GROUP_INSTR_OFFSETS
	.align		4
.L_180:
        /*0b00*/ 	.byte	0x04, 0x28
        /*0b02*/ 	.short	(.L_182 - .L_181)


	//   ....[0]....
.L_181:
        /*0b04*/ 	.word	0x00000060


	//   ....[1]....
        /*0b08*/ 	.word	0x00000190


	//   ....[2]....
        /*0b0c*/ 	.word	0x00000240


	//   ....[3]....
        /*0b10*/ 	.word	0x00000400


	//   ....[4]....
        /*0b14*/ 	.word	0x00000560


	//   ....[5]....
        /*0b18*/ 	.word	0x00000680


	//   ....[6]....
        /*0b1c*/ 	.word	0x000007e0


	//   ....[7]....
        /*0b20*/ 	.word	0x0000c530


	//   ....[8]....
        /*0b24*/ 	.word	0x0000caf0


	//   ....[9]....
        /*0b28*/ 	.word	0x0000cb00


	//   ....[10]....
        /*0b2c*/ 	.word	0x0000cb10


	//   ....[11]....
        /*0b30*/ 	.word	0x0000cb20


	//   ....[12]....
        /*0b34*/ 	.word	0x0000e5a0


	//   ....[13]....
        /*0b38*/ 	.word	0x0000e5b0


	//   ....[14]....
        /*0b3c*/ 	.word	0x0000e5c0


	//   ....[15]....
        /*0b40*/ 	.word	0x0000e5d0


	//   ....[16]....
        /*0b44*/ 	.word	0x00014300


	//   ....[17]....
        /*0b48*/ 	.word	0x00014320


	//   ....[18]....
        /*0b4c*/ 	.word	0x00014730


	//   ....[19]....
        /*0b50*/ 	.word	0x00014770


	//   ....[20]....
        /*0b54*/ 	.word	0x00019f50


	//   ....[21]....
        /*0b58*/ 	.word	0x00019f70


	//   ....[22]....
        /*0b5c*/ 	.word	0x0001a940


	//   ....[23]....
        /*0b60*/ 	.word	0x0001a9b0


	//   ....[24]....
        /*0b64*/ 	.word	0x0001c010


	//   ....[25]....
        /*0b68*/ 	.word	0x0001c4f0


	//   ....[26]....
        /*0b6c*/ 	.word	0x0001c500


	//   ....[27]....
        /*0b70*/ 	.word	0x0001c530


	//   ....[28]....
        /*0b74*/ 	.word	0x0001d720


	//   ....[29]....
        /*0b78*/ 	.word	0x0001d750


	//   ....[30]....
        /*0b7c*/ 	.word	0x0001d7b0


	//   ....[31]....
        /*0b80*/ 	.word	0x0001d7f0


	//   ....[32]....
        /*0b84*/ 	.word	0x0001dd50


	//   ....[33]....
        /*0b88*/ 	.word	0x0001dd70


	//   ....[34]....
        /*0b8c*/ 	.word	0x0001de40


	//   ....[35]....
        /*0b90*/ 	.word	0x0001de60


	//   ....[36]....
        /*0b94*/ 	.word	0x0001df30


	//   ....[37]....
        /*0b98*/ 	.word	0x0001df50


	//   ....[38]....
        /*0b9c*/ 	.word	0x0001e030


	//   ....[39]....
        /*0ba0*/ 	.word	0x0001e050


	//   ....[40]....
        /*0ba4*/ 	.word	0x0001e8f0


	//   ....[41]....
        /*0ba8*/ 	.word	0x0001e900


	//   ....[42]....
        /*0bac*/ 	.word	0x0001ea20


	//   ....[43]....
        /*0bb0*/ 	.word	0x0001ea30


	//   ....[44]....
        /*0bb4*/ 	.word	0x0001eb50


	//   ....[45]....
        /*0bb8*/ 	.word	0x0001eb60


	//   ....[46]....
        /*0bbc*/ 	.word	0x0001ec80


	//   ....[47]....
        /*0bc0*/ 	.word	0x0001ec90


	//   ....[48]....
        /*0bc4*/ 	.word	0x0001ee10


	//   ....[49]....
        /*0bc8*/ 	.word	0x0001eff0


	//   ....[50]....
        /*0bcc*/ 	.word	0x0001f020


	//   ....[51]....
        /*0bd0*/ 	.word	0x0001f050


	//   ....[52]....
        /*0bd4*/ 	.word	0x0001f080


	//   ....[53]....
        /*0bd8*/ 	.word	0x0001f0b0


	//   ....[54]....
        /*0bdc*/ 	.word	0x0001f0e0


	//   ....[55]....
        /*0be0*/ 	.word	0x0001f260


	//   ....[56]....
        /*0be4*/ 	.word	0x0001f290


	//   ....[57]....
        /*0be8*/ 	.word	0x0001f2c0


	//   ....[58]....
        /*0bec*/ 	.word	0x0001f2f0


	//   ....[59]....
        /*0bf0*/ 	.word	0x0001f320


	//   ....[60]....
        /*0bf4*/ 	.word	0x0001f350


	//   ....[61]....
        /*0bf8*/ 	.word	0x0001f3e0


	//   ....[62]....
        /*0bfc*/ 	.word	0x0001f410


	//   ....[63]....
        /*0c00*/ 	.word	0x0001f4a0


	//   ....[64]....
        /*0c04*/ 	.word	0x00020060


	//   ....[65]....
        /*0c08*/ 	.word	0x00021840


	//   ....[66]....
        /*0c0c*/ 	.word	0x000224b0


	//   ....[67]....
        /*0c10*/ 	.word	0x000224e0


	//   ....[68]....
        /*0c14*/ 	.word	0x00022500


	//   ....[69]....
        /*0c18*/ 	.word	0x00022520


	//   ....[70]....
        /*0c1c*/ 	.word	0x00022630


	//   ....[71]....
        /*0c20*/ 	.word	0x00022640


	//   ....[72]....
        /*0c24*/ 	.word	0x000226d0


	//   ....[73]....
        /*0c28*/ 	.word	0x000226e0


	//   ....[74]....
        /*0c2c*/ 	.word	0x00022770


	//   ....[75]....
        /*0c30*/ 	.word	0x00022780


	//   ....[76]....
        /*0c34*/ 	.word	0x00022810


	//   ....[77]....
        /*0c38*/ 	.word	0x00022820


	//   ....[78]....
        /*0c3c*/ 	.word	0x000228b0


	//   ....[79]....
        /*0c40*/ 	.word	0x000228c0


	//   ....[80]....
        /*0c44*/ 	.word	0x00022910


	//   ....[81]....
        /*0c48*/ 	.word	0x00022940


	//   ....[82]....
        /*0c4c*/ 	.word	0x000252f0


	//   ....[83]....
        /*0c50*/ 	.word	0x00025320


	//   ....[84]....
        /*0c54*/ 	.word	0x00025360


	//   ....[85]....
        /*0c58*/ 	.word	0x00025390


	//   ....[86]....
        /*0c5c*/ 	.word	0x000253c0


	//   ....[87]....
        /*0c60*/ 	.word	0x000253f0


	//   ....[88]....
        /*0c64*/ 	.word	0x00025420


	//   ....[89]....
        /*0c68*/ 	.word	0x00025450


	//   ....[90]....
        /*0c6c*/ 	.word	0x000255e0


	//   ....[91]....
        /*0c70*/ 	.word	0x00025610


	//   ....[92]....
        /*0c74*/ 	.word	0x00025640


	//   ....[93]....
        /*0c78*/ 	.word	0x00025670


	//   ....[94]....
        /*0c7c*/ 	.word	0x000256a0


	//   ....[95]....
        /*0c80*/ 	.word	0x000256d0


	//   ....[96]....
        /*0c84*/ 	.word	0x00025790


	//   ....[97]....
        /*0c88*/ 	.word	0x000257b0


	//   ....[98]....
        /*0c8c*/ 	.word	0x00025820


	//   ....[99]....
        /*0c90*/ 	.word	0x00025cb0


	//   ....[100]....
        /*0c94*/ 	.word	0x00026140


	//   ....[101]....
        /*0c98*/ 	.word	0x000261f0


	//   ....[102]....
        /*0c9c*/ 	.word	0x00026280


	//   ....[103]....
        /*0ca0*/ 	.word	0x000262d0


	//   ....[104]....
        /*0ca4*/ 	.word	0x00026320


	//   ....[105]....
        /*0ca8*/ 	.word	0x00026400


	//   ....[106]....
        /*0cac*/ 	.word	0x00026490


	//   ....[107]....
        /*0cb0*/ 	.word	0x000264e0


	//   ....[108]....
        /*0cb4*/ 	.word	0x00026530


	//   ....[109]....
        /*0cb8*/ 	.word	0x00026740


	//   ....[110]....
        /*0cbc*/ 	.word	0x00026790


	//   ....[111]....
        /*0cc0*/ 	.word	0x00026820


	//   ....[112]....
        /*0cc4*/ 	.word	0x000268b0


	//   ....[113]....
        /*0cc8*/ 	.word	0x00026940


	//   ....[114]....
        /*0ccc*/ 	.word	0x000269d0


	//   ....[115]....
        /*0cd0*/ 	.word	0x00026a60


	//   ....[116]....
        /*0cd4*/ 	.word	0x00026af0


	//   ....[117]....
        /*0cd8*/ 	.word	0x00026bb0


	//   ....[118]....
        /*0cdc*/ 	.word	0x00026ea0


	//   ....[119]....
        /*0ce0*/ 	.word	0x00027010


	//   ....[120]....
        /*0ce4*/ 	.word	0x00027060


	//   ....[121]....
        /*0ce8*/ 	.word	0x000271f0


	//   ....[122]....
        /*0cec*/ 	.word	0x00027240


	//   ....[123]....
        /*0cf0*/ 	.word	0x00027370


	//   ....[124]....
        /*0cf4*/ 	.word	0x000273c0


	//   ....[125]....
        /*0cf8*/ 	.word	0x000274e0


	//   ....[126]....
        /*0cfc*/ 	.word	0x00027530


	//   ....[127]....
        /*0d00*/ 	.word	0x00027650


	//   ....[128]....
        /*0d04*/ 	.word	0x000276a0


	//   ....[129]....
        /*0d08*/ 	.word	0x000277c0


	//   ....[130]....
        /*0d0c*/ 	.word	0x00027810


	//   ....[131]....
        /*0d10*/ 	.word	0x00027910


	//   ....[132]....
        /*0d14*/ 	.word	0x00027980


	//   ....[133]....
        /*0d18*/ 	.word	0x00027a80


	//   ....[134]....
        /*0d1c*/ 	.word	0x00027ad0


	//   ....[135]....
        /*0d20*/ 	.word	0x00027e00


	//   ....[136]....
        /*0d24*/ 	.word	0x00027ea0


	//   ....[137]....
        /*0d28*/ 	.word	0x00027fd0


	//   ....[138]....
        /*0d2c*/ 	.word	0x00028050


	//   ....[139]....
        /*0d30*/ 	.word	0x000280d0


	//   ....[140]....
        /*0d34*/ 	.word	0x00028150


	//   ....[141]....
        /*0d38*/ 	.word	0x000281d0


	//   ....[142]....
        /*0d3c*/ 	.word	0x00028260


	//   ....[143]....
        /*0d40*/ 	.word	0x00028300


	//   ....[144]....
        /*0d44*/ 	.word	0x000283b0


	//   ....[145]....
        /*0d48*/ 	.word	0x00028430


	//   ....[146]....
        /*0d4c*/ 	.word	0x000284b0


	//   ....[147]....
        /*0d50*/ 	.word	0x00028530


	//   ....[148]....
        /*0d54*/ 	.word	0x000285c0


	//   ....[149]....
        /*0d58*/ 	.word	0x00028640


	//   ....[150]....
        /*0d5c*/ 	.word	0x000286e0


	//   ....[151]....
        /*0d60*/ 	.word	0x00028770


	//   ....[152]....
        /*0d64*/ 	.word	0x000288a0


	//----- nvinfo : EIATTR_REG_RECONFIG
	.align		4
.L_182:
        /*0d68*/ 	.byte	0x01, 0x54
	.zero		2


	//----- nvinfo : EIATTR_SYSCALL_OFFSETS
	.align		4
        /*0d6c*/ 	.byte	0x04, 0x46
        /*0d6e*/ 	.short	(.L_184 - .L_183)


	//   ....[0]....
.L_183:
        /*0d70*/ 	.word	0x00001b10


	//   ....[1]....
        /*0d74*/ 	.word	0x00001c60


	//   ....[2]....
        /*0d78*/ 	.word	0x0000c6e0


	//   ....[3]....
        /*0d7c*/ 	.word	0x0000ca50


	//   ....[4]....
        /*0d80*/ 	.word	0x00021420


	//   ....[5]....
        /*0d84*/ 	.word	0x00021580


	//   ....[6]....
        /*0d88*/ 	.word	0x00021680


	//   ....[7]....
        /*0d8c*/ 	.word	0x00022060


	//----- nvinfo : EIATTR_MBARRIER_INSTR_OFFSETS
	.align		4
.L_184:
        /*0d90*/ 	.byte	0x04, 0x39
        /*0d92*/ 	.short	(.L_186 - .L_185)


	//   ....[0]....
.L_185:
        /*0d94*/ 	.word	0x000002b0
        /*0d98*/ 	.word	0x000000ff
        /*0d9c*/ 	.word	0x00034800
        /*0da0*/ 	.short	0x0100
        /*0da2*/ 	.byte	0x08
	.zero		1


	//   ....[1]....
        /*0da4*/ 	.word	0x000002c0
        /*0da8*/ 	.word	0x000000ff
        /*0dac*/ 	.word	0x00034820
        /*0db0*/ 	.short	0x0100
        /*0db2*/ 	.byte	0x08
	.zero		1


	//   ....[2]....
        /*0db4*/ 	.word	0x000003b0
        /*0db8*/ 	.word	0x000000ff
        /*0dbc*/ 	.word	0x00034830
        /*0dc0*/ 	.short	0x0100
        /*0dc2*/ 	.byte	0x08
	.zero		1


	//   ....[3]....
        /*0dc4*/ 	.word	0x000003c0
        /*0dc8*/ 	.word	0x000000ff
        /*0dcc*/ 	.word	0x00034840
        /*0dd0*/ 	.short	0x0100
        /*0dd2*/ 	.byte	0x08
	.zero		1


	//   ....[4]....
        /*0dd4*/ 	.word	0x000003d0
        /*0dd8*/ 	.word	0x000000ff
        /*0ddc*/ 	.word	0x00034838
        /*0de0*/ 	.short	0x0100
        /*0de2*/ 	.byte	0x08
	.zero		1


	//   ....[5]....
        /*0de4*/ 	.word	0x000003e0
        /*0de8*/ 	.word	0x000000ff
        /*0dec*/ 	.word	0x00034848
        /*0df0*/ 	.short	0x0100
        /*0df2*/ 	.byte	0x08
	.zero		1


	//   ....[6]....
        /*0df4*/ 	.word	0x00000510
        /*0df8*/ 	.word	0x000000ff
        /*0dfc*/ 	.word	0x00034850
        /*0e00*/ 	.short	0x0100
        /*0e02*/ 	.byte	0x08
	.zero		1


	//   ....[7]....
        /*0e04*/ 	.word	0x00000520
        /*0e08*/ 	.word	0x000000ff
        /*0e0c*/ 	.word	0x00034860
        /*0e10*/ 	.short	0x0100
        /*0e12*/ 	.byte	0x08
	.zero		1


	//   ....[8]....
        /*0e14*/ 	.word	0x00000530
        /*0e18*/ 	.word	0x000000ff
        /*0e1c*/ 	.word	0x00034858
        /*0e20*/ 	.short	0x0100
        /*0e22*/ 	.byte	0x08
	.zero		1


	//   ....[9]....
        /*0e24*/ 	.word	0x00000540
        /*0e28*/ 	.word	0x000000ff
        /*0e2c*/ 	.word	0x00034868
        /*0e30*/ 	.short	0x0100
        /*0e32*/ 	.byte	0x08
	.zero		1


	//   ....[10]....
        /*0e34*/ 	.word	0x00000630
        /*0e38*/ 	.word	0x000000ff
        /*0e3c*/ 	.word	0x00034870
        /*0e40*/ 	.short	0x0100
        /*0e42*/ 	.byte	0x06
	.zero		1


	//   ....[11]....
        /*0e44*/ 	.word	0x00000640
        /*0e48*/ 	.word	0x000000ff
        /*0e4c*/ 	.word	0x00034880
        /*0e50*/ 	.short	0x0100
        /*0e52*/ 	.byte	0x06
	.zero		1


	//   ....[12]....
        /*0e54*/ 	.word	0x00000650
        /*0e58*/ 	.word	0x000000ff
        /*0e5c*/ 	.word	0x00034878
        /*0e60*/ 	.short	0x0100
        /*0e62*/ 	.byte	0x06
	.zero		1


	//   ....[13]....
        /*0e64*/ 	.word	0x00000660
        /*0e68*/ 	.word	0x000000ff
        /*0e6c*/ 	.word	0x00034888
        /*0e70*/ 	.short	0x0100
        /*0e72*/ 	.byte	0x06
	.zero		1


	//   ....[14]....
        /*0e74*/ 	.word	0x00000790
        /*0e78*/ 	.word	0x000000ff
        /*0e7c*/ 	.word	0x00034890
        /*0e80*/ 	.short	0x0100
        /*0e82*/ 	.byte	0x08
	.zero		1


	//   ....[15]....
        /*0e84*/ 	.word	0x000007a0
        /*0e88*/ 	.word	0x000000ff
        /*0e8c*/ 	.word	0x000348a0
        /*0e90*/ 	.short	0x0100
        /*0e92*/ 	.byte	0x08
	.zero		1


	//   ....[16]....
        /*0e94*/ 	.word	0x000007b0
        /*0e98*/ 	.word	0x000000ff
        /*0e9c*/ 	.word	0x00034898
        /*0ea0*/ 	.short	0x0100
        /*0ea2*/ 	.byte	0x08
	.zero		1


	//   ....[17]....
        /*0ea4*/ 	.word	0x000007c0
        /*0ea8*/ 	.word	0x000000ff
        /*0eac*/ 	.word	0x000348a8
        /*0eb0*/ 	.short	0x0100
        /*0eb2*/ 	.byte	0x08
	.zero		1


	//   ....[18]....
        /*0eb4*/ 	.word	0x000008f0
        /*0eb8*/ 	.word	0x000000ff
        /*0ebc*/ 	.word	0x000348b0
        /*0ec0*/ 	.short	0x0100
        /*0ec2*/ 	.byte	0x08
	.zero		1


	//   ....[19]....
        /*0ec4*/ 	.word	0x00000900
        /*0ec8*/ 	.word	0x000000ff
        /*0ecc*/ 	.word	0x000348c0
        /*0ed0*/ 	.short	0x0100
        /*0ed2*/ 	.byte	0x08
	.zero		1


	//   ....[20]....
        /*0ed4*/ 	.word	0x00000910
        /*0ed8*/ 	.word	0x000000ff
        /*0edc*/ 	.word	0x000348b8
        /*0ee0*/ 	.short	0x0100
        /*0ee2*/ 	.byte	0x08
	.zero		1


	//   ....[21]....
        /*0ee4*/ 	.word	0x00000920
        /*0ee8*/ 	.word	0x000000ff
        /*0eec*/ 	.word	0x000348c8
        /*0ef0*/ 	.short	0x0100
        /*0ef2*/ 	.byte	0x08
	.zero		1


	//   ....[22]....
        /*0ef4*/ 	.word	0x00003e90
        /*0ef8*/ 	.word	0x00000003
        /*0efc*/ 	.word	0x00034890
        /*0f00*/ 	.short	0x010a
        /*0f02*/ 	.byte	0x3f
	.zero		1


	//   ....[23]....
        /*0f04*/ 	.word	0x000078c0
        /*0f08*/ 	.word	0x00000003
        /*0f0c*/ 	.word	0x00034890
        /*0f10*/ 	.short	0x010a
        /*0f12*/ 	.byte	0x3f
	.zero		1


	//   ....[24]....
        /*0f14*/ 	.word	0x0000add0
        /*0f18*/ 	.word	0x00000003
        /*0f1c*/ 	.word	0x00034890
        /*0f20*/ 	.short	0x010a
        /*0f22*/ 	.byte	0x3f
	.zero		1


	//   ....[25]....
        /*0f24*/ 	.word	0x0000b7a0
        /*0f28*/ 	.word	0x0000002c
        /*0f2c*/ 	.word	0x00000000
        /*0f30*/ 	.short	0x0101
        /*0f32*/ 	.byte	0x3f
	.zero		1


	//   ....[26]....
        /*0f34*/ 	.word	0x0000b7e0
        /*0f38*/ 	.word	0x00000003
        /*0f3c*/ 	.word	0x000348b0
        /*0f40*/ 	.short	0x010a
        /*0f42*/ 	.byte	0x3f
	.zero		1


	//   ....[27]....
        /*0f44*/ 	.word	0x0000c140
        /*0f48*/ 	.word	0x00000003
        /*0f4c*/ 	.word	0x00000000
        /*0f50*/ 	.short	0x0101
        /*0f52*/ 	.byte	0x3f
	.zero		1


	//   ....[28]....
        /*0f54*/ 	.word	0x0000c770
        /*0f58*/ 	.word	0x00000002
        /*0f5c*/ 	.word	0x00034800
        /*0f60*/ 	.short	0x010a
        /*0f62*/ 	.byte	0x3f
	.zero		1


	//   ....[29]....
        /*0f64*/ 	.word	0x0000c7c0
        /*0f68*/ 	.word	0x00000002
        /*0f6c*/ 	.word	0x00034800
        /*0f70*/ 	.short	0x010a
        /*0f72*/ 	.byte	0x3f
	.zero		1


	//   ....[30]....
        /*0f74*/ 	.word	0x0000cdc0
        /*0f78*/ 	.word	0x00000002
        /*0f7c*/ 	.word	0x00034800
        /*0f80*/ 	.short	0x010a
        /*0f82*/ 	.byte	0x3f
	.zero		1


	//   ....[31]....
        /*0f84*/ 	.word	0x0000e830
        /*0f88*/ 	.word	0x00000002
        /*0f8c*/ 	.word	0x00034800
        /*0f90*/ 	.short	0x010a
        /*0f92*/ 	.byte	0x3f
	.zero		1


	//   ....[32]....
        /*0f94*/ 	.word	0x000104e0
        /*0f98*/ 	.word	0x00000000
        /*0f9c*/ 	.word	0x00034830
        /*0fa0*/ 	.short	0x010a
        /*0fa2*/ 	.byte	0x3f
	.zero		1


	//   ....[33]....
        /*0fa4*/ 	.word	0x00010560
        /*0fa8*/ 	.word	0x00000000
        /*0fac*/ 	.word	0x00034830
        /*0fb0*/ 	.short	0x010a
        /*0fb2*/ 	.byte	0x3f
	.zero		1


	//   ....[34]....
        /*0fb4*/ 	.word	0x00015050
        /*0fb8*/ 	.word	0x00000032
        /*0fbc*/ 	.word	0x00000000
        /*0fc0*/ 	.short	0x0101
        /*0fc2*/ 	.byte	0x3f
	.zero		1


	//   ....[35]....
        /*0fc4*/ 	.word	0x00016250
        /*0fc8*/ 	.word	0x00000007
        /*0fcc*/ 	.word	0x00034830
        /*0fd0*/ 	.short	0x010a
        /*0fd2*/ 	.byte	0x3f
	.zero		1


	//   ....[36]....
        /*0fd4*/ 	.word	0x000162a0
        /*0fd8*/ 	.word	0x00000007
        /*0fdc*/ 	.word	0x00034830
        /*0fe0*/ 	.short	0x010a
        /*0fe2*/ 	.byte	0x3f
	.zero		1


	//   ....[37]....
        /*0fe4*/ 	.word	0x00019a10
        /*0fe8*/ 	.word	0x00000007
        /*0fec*/ 	.word	0x00034850
        /*0ff0*/ 	.short	0x010a
        /*0ff2*/ 	.byte	0x3f
	.zero		1


	//   ....[38]....
        /*0ff4*/ 	.word	0x00019a50
        /*0ff8*/ 	.word	0x00000007
        /*0ffc*/ 	.word	0x00034850
        /*1000*/ 	.short	0x010a
        /*1002*/ 	.byte	0x3f
	.zero		1


	//   ....[39]....
        /*1004*/ 	.word	0x0001b210
        /*1008*/ 	.word	0x00000082
        /*100c*/ 	.word	0x00000000
        /*1010*/ 	.short	0x0101
        /*1012*/ 	.byte	0x3f
	.zero		1


	//   ....[40]....
        /*1014*/ 	.word	0x0001b360
        /*1018*/ 	.word	0x00000082
        /*101c*/ 	.word	0x00000000
        /*1020*/ 	.short	0x0101
        /*1022*/ 	.byte	0x3f
	.zero		1


	//   ....[41]....
        /*1024*/ 	.word	0x0001bef0
        /*1028*/ 	.word	0x0000000b
        /*102c*/ 	.word	0x00034850
        /*1030*/ 	.short	0x010a
        /*1032*/ 	.byte	0x3f
	.zero		1


	//   ....[42]....
        /*1034*/ 	.word	0x0001bf70
        /*1038*/ 	.word	0x0000000b
        /*103c*/ 	.word	0x00034850
        /*1040*/ 	.short	0x010a
        /*1042*/ 	.byte	0x3f
	.zero		1


	//   ....[43]....
        /*1044*/ 	.word	0x0001c830
        /*1048*/ 	.word	0x0000000a
        /*104c*/ 	.word	0x00000000
        /*1050*/ 	.short	0x0101
        /*1052*/ 	.byte	0x3f
	.zero		1


	//   ....[44]....
        /*1054*/ 	.word	0x0001dd60
        /*1058*/ 	.word	0x00000000
        /*105c*/ 	.word	0x00000000
        /*1060*/ 	.short	0x0101
        /*1062*/ 	.byte	0x3f
	.zero		1


	//   ....[45]....
        /*1064*/ 	.word	0x00020150
        /*1068*/ 	.word	0x00000004
        /*106c*/ 	.word	0x00034820
        /*1070*/ 	.short	0x010a
        /*1072*/ 	.byte	0x3f
	.zero		1


	//   ....[46]....
        /*1074*/ 	.word	0x00020230
        /*1078*/ 	.word	0x00000004
        /*107c*/ 	.word	0x000348a0
        /*1080*/ 	.short	0x010a
        /*1082*/ 	.byte	0x3f
	.zero		1


	//   ....[47]....
        /*1084*/ 	.word	0x00020580
        /*1088*/ 	.word	0x00000004
        /*108c*/ 	.word	0x000348c0
        /*1090*/ 	.short	0x010a
        /*1092*/ 	.byte	0x3f
	.zero		1


	//   ....[48]....
        /*1094*/ 	.word	0x00020a30
        /*1098*/ 	.word	0x00000006
        /*109c*/ 	.word	0x000348a0
        /*10a0*/ 	.short	0x010a
        /*10a2*/ 	.byte	0x3f
	.zero		1


	//   ....[49]....
        /*10a4*/ 	.word	0x00020d70
        /*10a8*/ 	.word	0x00000006
        /*10ac*/ 	.word	0x000348c0
        /*10b0*/ 	.short	0x010a
        /*10b2*/ 	.byte	0x3f
	.zero		1


	//   ....[50]....
        /*10b4*/ 	.word	0x00021af0
        /*10b8*/ 	.word	0x00000000
        /*10bc*/ 	.word	0x00034840
        /*10c0*/ 	.short	0x010a
        /*10c2*/ 	.byte	0x3f
	.zero		1


	//   ....[51]....
        /*10c4*/ 	.word	0x00022a40
        /*10c8*/ 	.word	0x00000009
        /*10cc*/ 	.word	0x00034800
        /*10d0*/ 	.short	0x0107
        /*10d2*/ 	.byte	0x3f
	.zero		1


	//   ....[52]....
        /*10d4*/ 	.word	0x00022b50
        /*10d8*/ 	.word	0x00000002
        /*10dc*/ 	.word	0x00034800
        /*10e0*/ 	.short	0x0101
        /*10e2*/ 	.byte	0x3f
	.zero		1


	//   ....[53]....
        /*10e4*/ 	.word	0x00022b70
        /*10e8*/ 	.word	0x00000002
        /*10ec*/ 	.word	0x00034820
        /*10f0*/ 	.short	0x010a
        /*10f2*/ 	.byte	0x3f
	.zero		1


	//   ....[54]....
        /*10f4*/ 	.word	0x00022f00
        /*10f8*/ 	.word	0x00000003
        /*10fc*/ 	.word	0x00034840
        /*1100*/ 	.short	0x010a
        /*1102*/ 	.byte	0x3f
	.zero		1


	//   ....[55]....
        /*1104*/ 	.word	0x000232c0
        /*1108*/ 	.word	0x00000003
        /*110c*/ 	.word	0x00000060
        /*1110*/ 	.short	0x010a
        /*1112*/ 	.byte	0x3f
	.zero		1


	//   ....[56]....
        /*1114*/ 	.word	0x000239c0
        /*1118*/ 	.word	0x00000003
        /*111c*/ 	.word	0x00034840
        /*1120*/ 	.short	0x010a
        /*1122*/ 	.byte	0x3f
	.zero		1


	//   ....[57]....
        /*1124*/ 	.word	0x00023d80
        /*1128*/ 	.word	0x00000002
        /*112c*/ 	.word	0x00000060
        /*1130*/ 	.short	0x010a
        /*1132*/ 	.byte	0x3f
	.zero		1


	//   ....[58]....
        /*1134*/ 	.word	0x000243b0
        /*1138*/ 	.word	0x00000002
        /*113c*/ 	.word	0x00034840
        /*1140*/ 	.short	0x010a
        /*1142*/ 	.byte	0x3f
	.zero		1


	//   ....[59]....
        /*1144*/ 	.word	0x00024770
        /*1148*/ 	.word	0x00000002
        /*114c*/ 	.word	0x00000060
        /*1150*/ 	.short	0x010a
        /*1152*/ 	.byte	0x3f
	.zero		1


	//   ....[60]....
        /*1154*/ 	.word	0x00024d30
        /*1158*/ 	.word	0x00000002
        /*115c*/ 	.word	0x00034860
        /*1160*/ 	.short	0x010a
        /*1162*/ 	.byte	0x3f
	.zero		1


	//   ....[61]....
        /*1164*/ 	.word	0x00025c30
        /*1168*/ 	.word	0x00000000
        /*116c*/ 	.word	0x00034820
        /*1170*/ 	.short	0x010a
        /*1172*/ 	.byte	0x3f
	.zero		1


	//   ....[62]....
        /*1174*/ 	.word	0x00025de0
        /*1178*/ 	.word	0x00000006
        /*117c*/ 	.word	0x00000000
        /*1180*/ 	.short	0x010a
        /*1182*/ 	.byte	0x3f
	.zero		1


	//   ....[63]....
        /*1184*/ 	.word	0x00025e50
        /*1188*/ 	.word	0x00000007
        /*118c*/ 	.word	0x00000000
        /*1190*/ 	.short	0x010a
        /*1192*/ 	.byte	0x3f
	.zero		1


	//   ....[64]....
        /*1194*/ 	.word	0x00025ec0
        /*1198*/ 	.word	0x00000004
        /*119c*/ 	.word	0x00000000
        /*11a0*/ 	.short	0x010a
        /*11a2*/ 	.byte	0x3f
	.zero		1


	//   ....[65]....
        /*11a4*/ 	.word	0x00025ef0
        /*11a8*/ 	.word	0x00000003
        /*11ac*/ 	.word	0x00000000
        /*11b0*/ 	.short	0x010a
        /*11b2*/ 	.byte	0x3f
	.zero		1


	//   ....[66]....
        /*11b4*/ 	.word	0x00025f50
        /*11b8*/ 	.word	0x00000003
        /*11bc*/ 	.word	0x00034890
        /*11c0*/ 	.short	0x010a
        /*11c2*/ 	.byte	0x3f
	.zero		1


	//   ....[67]....
        /*11c4*/ 	.word	0x00025fa0
        /*11c8*/ 	.word	0x00000003
        /*11cc*/ 	.word	0x00034890
        /*11d0*/ 	.short	0x010a
        /*11d2*/ 	.byte	0x3f
	.zero		1


	//   ....[68]....
        /*11d4*/ 	.word	0x00025ff0
        /*11d8*/ 	.word	0x00000003
        /*11dc*/ 	.word	0x00034890
        /*11e0*/ 	.short	0x010a
        /*11e2*/ 	.byte	0x3f
	.zero		1


	//   ....[69]....
        /*11e4*/ 	.word	0x00026040
        /*11e8*/ 	.word	0x00000003
        /*11ec*/ 	.word	0x000348b0
        /*11f0*/ 	.short	0x010a
        /*11f2*/ 	.byte	0x3f
	.zero		1


	//   ....[70]....
        /*11f4*/ 	.word	0x00026350
        /*11f8*/ 	.word	0x00000002
        /*11fc*/ 	.word	0x00034800
        /*1200*/ 	.short	0x010a
        /*1202*/ 	.byte	0x3f
	.zero		1


	//   ....[71]....
        /*1204*/ 	.word	0x00026560
        /*1208*/ 	.word	0x00000002
        /*120c*/ 	.word	0x00034800
        /*1210*/ 	.short	0x010a
        /*1212*/ 	.byte	0x3f
	.zero		1


	//   ....[72]....
        /*1214*/ 	.word	0x000265b0
        /*1218*/ 	.word	0x00000000
        /*121c*/ 	.word	0x00034830
        /*1220*/ 	.short	0x010a
        /*1222*/ 	.byte	0x3f
	.zero		1


	//   ....[73]....
        /*1224*/ 	.word	0x00026600
        /*1228*/ 	.word	0x00000007
        /*122c*/ 	.word	0x00034830
        /*1230*/ 	.short	0x010a
        /*1232*/ 	.byte	0x3f
	.zero		1


	//   ....[74]....
        /*1234*/ 	.word	0x00026650
        /*1238*/ 	.word	0x00000007
        /*123c*/ 	.word	0x00034850
        /*1240*/ 	.short	0x010a
        /*1242*/ 	.byte	0x3f
	.zero		1


	//   ....[75]....
        /*1244*/ 	.word	0x000266a0
        /*1248*/ 	.word	0x0000000b
        /*124c*/ 	.word	0x00034850
        /*1250*/ 	.short	0x010a
        /*1252*/ 	.byte	0x3f
	.zero		1


	//   ....[76]....
        /*1254*/ 	.word	0x00026c80
        /*1258*/ 	.word	0x00000003
        /*125c*/ 	.word	0x00034820
        /*1260*/ 	.short	0x010a
        /*1262*/ 	.byte	0x3f
	.zero		1


	//   ....[77]....
        /*1264*/ 	.word	0x00026cd0
        /*1268*/ 	.word	0x00000004
        /*126c*/ 	.word	0x000348a0
        /*1270*/ 	.short	0x010a
        /*1272*/ 	.byte	0x3f
	.zero		1


	//   ....[78]....
        /*1274*/ 	.word	0x00026d20
        /*1278*/ 	.word	0x00000004
        /*127c*/ 	.word	0x000348c0
        /*1280*/ 	.short	0x010a
        /*1282*/ 	.byte	0x3f
	.zero		1


	//   ....[79]....
        /*1284*/ 	.word	0x00026d70
        /*1288*/ 	.word	0x00000006
        /*128c*/ 	.word	0x000348a0
        /*1290*/ 	.short	0x010a
        /*1292*/ 	.byte	0x3f
	.zero		1


	//   ....[80]....
        /*1294*/ 	.word	0x00026dc0
        /*1298*/ 	.word	0x00000006
        /*129c*/ 	.word	0x000348c0
        /*12a0*/ 	.short	0x010a
        /*12a2*/ 	.byte	0x3f
	.zero		1


	//   ....[81]....
        /*12a4*/ 	.word	0x00026f60
        /*12a8*/ 	.word	0x00000000
        /*12ac*/ 	.word	0x00034840
        /*12b0*/ 	.short	0x010a
        /*12b2*/ 	.byte	0x3f
	.zero		1


	//   ....[82]....
        /*12b4*/ 	.word	0x00027b20
        /*12b8*/ 	.word	0x00000002
        /*12bc*/ 	.word	0x00034820
        /*12c0*/ 	.short	0x010a
        /*12c2*/ 	.byte	0x3f
	.zero		1


	//   ....[83]....
        /*12c4*/ 	.word	0x00027b70
        /*12c8*/ 	.word	0x00000003
        /*12cc*/ 	.word	0x00034840
        /*12d0*/ 	.short	0x010a
        /*12d2*/ 	.byte	0x3f
	.zero		1


	//   ....[84]....
        /*12d4*/ 	.word	0x00027bc0
        /*12d8*/ 	.word	0x00000003
        /*12dc*/ 	.word	0x00000060
        /*12e0*/ 	.short	0x010a
        /*12e2*/ 	.byte	0x3f
	.zero		1


	//   ....[85]....
        /*12e4*/ 	.word	0x00027c10
        /*12e8*/ 	.word	0x00000003
        /*12ec*/ 	.word	0x00034840
        /*12f0*/ 	.short	0x010a
        /*12f2*/ 	.byte	0x3f
	.zero		1


	//   ....[86]....
        /*12f4*/ 	.word	0x00027c60
        /*12f8*/ 	.word	0x00000002
        /*12fc*/ 	.word	0x00000060
        /*1300*/ 	.short	0x010a
        /*1302*/ 	.byte	0x3f
	.zero		1


	//   ....[87]....
        /*1304*/ 	.word	0x00027cb0
        /*1308*/ 	.word	0x00000002
        /*130c*/ 	.word	0x00034840
        /*1310*/ 	.short	0x010a
        /*1312*/ 	.byte	0x3f
	.zero		1


	//   ....[88]....
        /*1314*/ 	.word	0x00027d00
        /*1318*/ 	.word	0x00000002
        /*131c*/ 	.word	0x00000060
        /*1320*/ 	.short	0x010a
        /*1322*/ 	.byte	0x3f
	.zero		1


	//   ....[89]....
        /*1324*/ 	.word	0x00027d50
        /*1328*/ 	.word	0x00000002
        /*132c*/ 	.word	0x00034860
        /*1330*/ 	.short	0x010a
        /*1332*/ 	.byte	0x3f
	.zero		1


	//   ....[90]....
        /*1334*/ 	.word	0x000287c0
        /*1338*/ 	.word	0x00000000
        /*133c*/ 	.word	0x00034820
        /*1340*/ 	.short	0x010a
        /*1342*/ 	.byte	0x3f
	.zero		1


	//   ....[91]....
        /*1344*/ 	.word	0x00028960
        /*1348*/ 	.word	0x00000006
        /*134c*/ 	.word	0x00000000
        /*1350*/ 	.short	0x010a
        /*1352*/ 	.byte	0x3f
	.zero		1


	//   ....[92]....
        /*1354*/ 	.word	0x000289b0
        /*1358*/ 	.word	0x00000007
        /*135c*/ 	.word	0x00000000
        /*1360*/ 	.short	0x010a
        /*1362*/ 	.byte	0x3f
	.zero		1


	//   ....[93]....
        /*1364*/ 	.word	0x00028a00
        /*1368*/ 	.word	0x00000004
        /*136c*/ 	.word	0x00000000
        /*1370*/ 	.short	0x010a
        /*1372*/ 	.byte	0x3f
	.zero		1


	//----- nvinfo : EIATTR_NUM_MBARRIERS
	.align		4
.L_186:
        /*1374*/ 	.byte	0x03, 0x38
        /*1376*/ 	.short	0x0016


	//----- nvinfo : EIATTR_EXIT_INSTR_OFFSETS
	.align		4
        /*1378*/ 	.byte	0x04, 0x1c
        /*137a*/ 	.short	(.L_188 - .L_187)


	//   ....[0]....
.L_187:
        /*137c*/ 	.word	0x00025f40


	//----- nvinfo : EIATTR_MAX_THREADS
	.align		4
.L_188:
        /*1380*/ 	.byte	0x04, 0x05
        /*1382*/ 	.short	(.L_190 - .L_189)
.L_189:
        /*1384*/ 	.word	0x00000180
        /*1388*/ 	.word	0x00000001
        /*138c*/ 	.word	0x00000001


	//----- nvinfo : EIATTR_CRS_STACK_SIZE
	.align		4
.L_190:
        /*1390*/ 	.byte	0x04, 0x1e
        /*1392*/ 	.short	(.L_192 - .L_191)
.L_191:
        /*1394*/ 	.word	0x00000000


	//----- nvinfo : EIATTR_CBANK_PARAM_SIZE
	.align		4
.L_192:
        /*1398*/ 	.byte	0x03, 0x19
        /*139a*/ 	.short	0x0af0


	//----- nvinfo : EIATTR_PARAM_CBANK
	.align		4
        /*139c*/ 	.byte	0x04, 0x0a
        /*139e*/ 	.short	(.L_194 - .L_193)
	.align		4
.L_193:
        /*13a0*/ 	.word	index@(.nv.constant0._ZN7cutlass13device_kernelIN5flash11enable_sm90INS1_16FlashAttnFwdSm90INS1_25CollectiveMainloopFwdSm90ILi2EN4cute5tupleIJNS5_1CILi1EEES8_S8_EEENS6_IJNS7_ILi128EEENS7_ILi176EEESA_EEELi128ENS_6half_tEfNS_4arch4Sm90ELb0ELb0ELb0ELb1ELb0ELb1ELb0ELb1ELb1ELb1ELb0ELb0EEENS1_21CollectiveEpilogueFwdINS6_IJSA_SA_SB_EEES9_SD_SF_Li256ELb1ELb1ELb0ELb0EEENS1_36VarlenDynamicPersistentTileSchedulerILi128ELi176ELi256ELi128ELb0ELb1ELb1ELb0ELb1ELb1EEEEEEEEEvNT_6ParamsE)
        /*13a4*/ 	.short	0x0210
        /*13a6*/ 	.short	0x0af0


	//----- nvinfo : EIATTR_SW_WAR
	.align		4
.L_194:
        /*13a8*/ 	.byte	0x04, 0x36
        /*13aa*/ 	.short	(.L_196 - .L_195)
.L_195:
        /*13ac*/ 	.word	0x00000008
.L_196:


//--------------------- .nv.info._ZN7cutlass13device_kernelIN5flash11enable_sm90INS1_16FlashAttnFwdSm90INS1_25CollectiveMainloopFwdSm90ILi2EN4cute5tupleIJNS5_1CILi1EEES8_S8_EEENS6_IJNS7_ILi128EEESA_SA_EEELi128ENS_6half_tEfNS_4arch4Sm90ELb0ELb1ELb0ELb0ELb0ELb0ELb0ELb1ELb1ELb1ELb0ELb0EEENS1_21CollectiveEpilogueFwdISB_S9_SC_SE_Li256ELb0ELb1ELb0ELb0EEENS1_30DynamicPersistentTileSchedulerILi256ELi128ELb0ELb1ELb1EEEEEEEEEvNT_6ParamsE --------------------------
	.section	.nv.info._ZN7cutlass13device_kernelIN5flash11enable_sm90INS1_16FlashAttnFwdSm90INS1_25CollectiveMainloopFwdSm90ILi2EN4cute5tupleIJNS5_1CILi1EEES8_S8_EEENS6_IJNS7_ILi128EEESA_SA_EEELi128ENS_6half_tEfNS_4arch4Sm90ELb0ELb1ELb0ELb0ELb0ELb0ELb0ELb1ELb1ELb1ELb0ELb0EEENS1_21CollectiveEpilogueFwdISB_S9_SC_SE_Li256ELb0ELb1ELb0ELb0EEENS1_30DynamicPersistentTileSchedulerILi256ELi128ELb0ELb1ELb1EEEEEEEEEvNT_6ParamsE,"",@"SHT_CUDA_INFO"
	.sectionflags	@""
	.align	4


	//----- nvinfo : EIATTR_CUDA_API_VERSION
	.align		4
        /*0000*/ 	.byte	0x04, 0x37
        /*0002*/ 	.short	(.L_198 - .L_197)
.L_197:
        /*0004*/ 	.word	0x00000082


	//----- nvinfo : EIATTR_KPARAM_INFO
	.align		4
.L_198:
        /*0008*/ 	.byte	0x04, 0x17
        /*000a*/ 	.short	(.L_200 - .L_199)
.L_199:
        /*000c*/ 	.word	0x00000000
        /*0010*/ 	.short	0x0000
        /*0012*/ 	.short	0x0070
        /*0014*/ 	.byte	0x00, 0xf0, 0x01, 0x2a


	//----- nvinfo : EIATTR_SPARSE_MMA_MASK
	.align		4
.L_200:
        /*0018*/ 	.byte	0x03, 0x50
        /*001a*/ 	.short	0x0000


	//----- nvinfo : EIATTR_MAXREG_COUNT
	.align		4
        /*001c*/ 	.byte	0x03, 0x1b
        /*001e*/ 	.short	0x00a8


	//----- nvinfo : EIATTR_NUM_BARRIERS
	.align		4
        /*0020*/ 	.byte	0x02, 0x4c
        /*0022*/ 	.byte	0x10
	.zero		1


	//----- nvinfo : EIATTR_EXTERNS
	.align		4
        /*0024*/ 	.byte	0x04, 0x0f
        /*0026*/ 	.short	(.L_202 - .L_201)


	//   ....[0]....
	.align		4
.L_201:
        /*0028*/ 	.word	index@(__assertfail)


	//----- nvinfo : EIATTR_ANNOTATIONS
	.align		4
.L_202:
        /*002c*/ 	.byte	0x04, 0x55
        /*002e*/ 	.short	(.L_204 - .L_203)


	//   ....[0]....
.L_203:
        /* <DEDUP_REMOVED lines=24> */


	//----- nvinfo : EIATTR_MERCURY_ISA_VERSION
	.align		4
.L_204:
        /*01a0*/ 	.byte	0x03, 0x5f
        /*01a2*/ 	.short	0x0101


	//----- nvinfo : EIATTR_INT_WARP_WIDE_INSTR_OFFSETS
	.align		4
        /*01a4*/ 	.byte	0x04, 0x31
        /*01a6*/ 	.short	(.L_206 - .L_205)


	//   ....[0]....
.L_205:
        /*01a8*/ 	.word	0x00000130


	//   ....[1]....
        /*01ac*/ 	.word	0x00000170


	//   ....[2]....
        /*01b0*/ 	.word	0x000001e0


	//   ....[3]....
        /*01b4*/ 	.word	0x00010290


	//   ....[4]....
        /*01b8*/ 	.word	0x00010320


	//   ....[5]....
        /*01bc*/ 	.word	0x00013680


	//   ....[6]....
        /*01c0*/ 	.word	0x00013710


	//----- nvinfo : EIATTR_COOP_GROUP_MASK_REGIDS
	.align		4
.L_206:
        /*01c4*/ 	.byte	0x04, 0x29
        /*01c6*/ 	.short	(.L_208 - .L_207)


	//   ....[0]....
.L_207:
        /*01c8*/ 	.word	0xffffffff


	//   ....[1]....
        /*01cc*/ 	.word	0xffffffff


	//   ....[2]....
        /*01d0*/ 	.word	0xffffffff


	//   ....[3]....
        /*01d4*/ 	.word	0xffffffff


	//   ....[4]....
        /*01d8*/ 	.word	0xffffffff


	//   ....[5]....
        /*01dc*/ 	.word	0xffffffff


	//   ....[6]....
        /*01e0*/ 	.word	0xffffffff


	//   ....[7]....
        /*01e4*/ 	.word	0xffffffff


	//   ....[8]....
        /*01e8*/ 	.word	0xffffffff


	//   ....[9]....
        /*01ec*/ 	.word	0xffffffff


	//   ....[10]....
        /*01f0*/ 	.word	0xffffffff


	//   ....[11]....
        /*01f4*/ 	.word	0xffffffff


	//   ....[12]....
        /*01f8*/ 	.word	0xffffffff


	//   ....[13]....
        /*01fc*/ 	.word	0xffffffff


	//   ....[14]....
        /*0200*/ 	.word	0xffffffff


	//   ....[15]....
        /*0204*/ 	.word	0xffffffff


	//   ....[16]....
        /*0208*/ 	.word	0xffffffff


	//   ....[17]....
        /*020c*/ 	.word	0xffffffff


	//   ....[18]....
        /*0210*/ 	.word	0xffffffff


	//   ....[19]....
        /*0214*/ 	.word	0xffffffff


	//   ....[20]....
        /*0218*/ 	.word	0xffffffff


	//   ....[21]....
        /*021c*/ 	.word	0xffffffff


	//   ....[22]....
        /*0220*/ 	.word	0xffffffff


	//   ....[23]....
        /*0224*/ 	.word	0xffffffff


	//   ....[24]....
        /*0228*/ 	.word	0xffffffff


	//   ....[25]....
        /*022c*/ 	.word	0xffffffff


	//   ....[26]....
        /*0230*/ 	.word	0xffffffff


	//   ....[27]....
        /*0234*/ 	.word	0xffffffff


	//   ....[28]....
        /*0238*/ 	.word	0xffffffff


	//   ....[29]....
        /*023c*/ 	.word	0xffffffff


	//   ....[30]....
        /*0240*/ 	.word	0xffffffff


	//   ....[31]....
        /*0244*/ 	.word	0xffffffff


	//   ....[32]....
        /*0248*/ 	.word	0xffffffff


	//   ....[33]....
        /*024c*/ 	.word	0xffffffff


	//   ....[34]....
        /*0250*/ 	.word	0xffffffff


	//   ....[35]....
        /*0254*/ 	.word	0xffffffff


	//   ....[36]....
        /*0258*/ 	.word	0xffffffff


	//   ....[37]....
        /*025c*/ 	.word	0xffffffff


	//   ....[38]....
        /*0260*/ 	.word	0xffffffff


	//   ....[39]....
        /*0264*/ 	.word	0xffffffff


	//   ....[40]....
        /*0268*/ 	.word	0xffffffff


	//   ....[41]....
        /*026c*/ 	.word	0xffffffff


	//   ....[42]....
        /*0270*/ 	.word	0xffffffff


	//   ....[43]....
        /*0274*/ 	.word	0xffffffff


	//   ....[44]....
        /*0278*/ 	.word	0xffffffff


	//   ....[45]....
        /*027c*/ 	.word	0xffffffff


	//   ....[46]....
        /*0280*/ 	.word	0xffffffff


	//   ....[47]....
        /*0284*/ 	.word	0xffffffff


	//   ....[48]....
        /*0288*/ 	.word	0xffffffff


	//   ....[49]....
        /*028c*/ 	.word	0xffffffff


	//   ....[50]....
        /*0290*/ 	.word	0xffffffff


	//   ....[51]....
        /*0294*/ 	.word	0xffffffff


	//   ....[52]....
        /*0298*/ 	.word	0xffffffff


	//   ....[53]....
        /*029c*/ 	.word	0xffffffff


	//   ....[54]....
        /*02a0*/ 	.word	0xffffffff


	//   ....[55]....
        /*02a4*/ 	.word	0xffffffff


	//   ....[56]....
        /*02a8*/ 	.word	0xffffffff


	//   ....[57]....
        /*02ac*/ 	.word	0xffffffff


	//   ....[58]....
        /*02b0*/ 	.word	0xffffffff


	//   ....[59]....
        /*02b4*/ 	.word	0xffffffff


	//   ....[60]....
        /*02b8*/ 	.word	0xffffffff


	//   ....[61]....
        /*02bc*/ 	.word	0xffffffff


	//   ....[62]....
        /*02c0*/ 	.word	0xffffffff


	//   ....[63]....
        /*02c4*/ 	.word	0xffffffff


	//   ....[64]....
        /*02c8*/ 	.word	0xffffffff


	//   ....[65]....
        /*02cc*/ 	.word	0xffffffff


	//   ....[66]....
        /*02d0*/ 	.word	0xffffffff


	//   ....[67]....
        /*02d4*/ 	.word	0xffffffff


	//   ....[68]....
        /*02d8*/ 	.word	0xffffffff


	//   ....[69]....
        /*02dc*/ 	.word	0xffffffff


	//   ....[70]....
        /*02e0*/ 	.word	0xffffffff


	//   ....[71]....
        /*02e4*/ 	.word	0xffffffff


	//   ....[72]....
        /*02e8*/ 	.word	0xffffffff


	//   ....[73]....
        /*02ec*/ 	.word	0xffffffff


	//   ....[74]....
        /*02f0*/ 	.word	0x0500000f


	//   ....[75]....
        /*02f4*/ 	.word	0x0500000f


	//   ....[76]....
        /*02f8*/ 	.word	0x0500000f


	//   ....[77]....
        /*02fc*/ 	.word	0x0500000f


	//   ....[78]....
        /*0300*/ 	.word	0x0500000f


	//   ....[79]....
        /*0304*/ 	.word	0x0500000f


	//   ....[80]....
        /*0308*/ 	.word	0x0500000f


	//   ....[81]....
        /*030c*/ 	.word	0x0500000f


	//   ....[82]....
        /*0310*/ 	.word	0x0500000f


	//   ....[83]....
        /*0314*/ 	.word	0x0500000f


	//   ....[84]....
        /*0318*/ 	.word	0x0500000f


	//   ....[85]....
        /*031c*/ 	.word	0x0500000f


	//   ....[86]....
        /*0320*/ 	.word	0x0500000f


	//   ....[87]....
        /*0324*/ 	.word	0x0500000f


	//   ....[88]....
        /*0328*/ 	.word	0x0500000f


	//   ....[89]....
        /*032c*/ 	.word	0x0500000f


	//   ....[90]....
        /*0330*/ 	.word	0x0500000f


	//   ....[91]....
        /*0334*/ 	.word	0x0500000f


	//   ....[92]....
        /*0338*/ 	.word	0x0500000f


	//----- nvinfo : EIATTR_COOP_GROUP_INSTR_OFFSETS
	.align		4
.L_208:
        /*033c*/ 	.byte	0x04, 0x28
        /*033e*/ 	.short	(.L_210 - .L_209)


	//   ....[0]....
.L_209:
        /*0340*/ 	.word	0x00000070


	//   ....[1]....
        /*0344*/ 	.word	0x00000140


	//   ....[2]....
        /*0348*/ 	.word	0x00000190


	//   ....[3]....
        /*034c*/ 	.word	0x000003c0


	//   ....[4]....
        /*0350*/ 	.word	0x00000520


	//   ....[5]....
        /*0354*/ 	.word	0x00000640


	//   ....[6]....
        /*0358*/ 	.word	0x000007a0


	//   ....[7]....
        /*035c*/ 	.word	0x000017b0


	//   ....[8]....
        /*0360*/ 	.word	0x00001f10


	//   ....[9]....
        /*0364*/ 	.word	0x00002c30


	//   ....[10]....
        /*0368*/ 	.word	0x000033a0


	//   ....[11]....
        /*036c*/ 	.word	0x000037b0


	//   ....[12]....
        /*0370*/ 	.word	0x00003dd0


	//   ....[13]....
        /*0374*/ 	.word	0x00003e40


	//   ....[14]....
        /*0378*/ 	.word	0x000055a0


	//   ....[15]....
        /*037c*/ 	.word	0x000057a0


	//   ....[16]....
        /*0380*/ 	.word	0x00006300


	//   ....[17]....
        /*0384*/ 	.word	0x00006320


	//   ....[18]....
        /*0388*/ 	.word	0x00006d90


	//   ....[19]....
        /*038c*/ 	.word	0x00006e20


	//   ....[20]....
        /*0390*/ 	.word	0x000087c0


	//   ....[21]....
        /*0394*/ 	.word	0x00008800


	//   ....[22]....
        /*0398*/ 	.word	0x00008cc0


	//   ....[23]....
        /*039c*/ 	.word	0x00008d90


	//   ....[24]....
        /*03a0*/ 	.word	0x0000a660


	//   ....[25]....
        /*03a4*/ 	.word	0x0000aaf0


	//   ....[26]....
        /*03a8*/ 	.word	0x0000b6e0


	//   ....[27]....
        /*03ac*/ 	.word	0x0000b7e0


	//   ....[28]....
        /*03b0*/ 	.word	0x0000c040


	//   ....[29]....
        /*03b4*/ 	.word	0x0000c0d0


	//   ....[30]....
        /*03b8*/ 	.word	0x0000d1c0


	//   ....[31]....
        /*03bc*/ 	.word	0x0000d200


	//   ....[32]....
        /*03c0*/ 	.word	0x0000d2f0


	//   ....[33]....
        /*03c4*/ 	.word	0x0000d300


	//   ....[34]....
        /*03c8*/ 	.word	0x0000e440


	//   ....[35]....
        /*03cc*/ 	.word	0x0000e4a0


	//   ....[36]....
        /*03d0*/ 	.word	0x0000e4f0


	//   ....[37]....
        /*03d4*/ 	.word	0x0000e550


	//   ....[38]....
        /*03d8*/ 	.word	0x0000ea30


	//   ....[39]....
        /*03dc*/ 	.word	0x0000ea40


	//   ....[40]....
        /*03e0*/ 	.word	0x0000eb00


	//   ....[41]....
        /*03e4*/ 	.word	0x0000eb20


	//   ....[42]....
        /*03e8*/ 	.word	0x0000ebe0


	//   ....[43]....
        /*03ec*/ 	.word	0x0000ec00


	//   ....[44]....
        /*03f0*/ 	.word	0x0000ecd0


	//   ....[45]....
        /*03f4*/ 	.word	0x0000ecf0


	//   ....[46]....
        /*03f8*/ 	.word	0x0000f390


	//   ....[47]....
        /*03fc*/ 	.word	0x0000f3b0


	//   ....[48]....
        /*0400*/ 	.word	0x0000f470


	//   ....[49]....
        /*0404*/ 	.word	0x0000f490


	//   ....[50]....
        /*0408*/ 	.word	0x0000f550


	//   ....[51]....
        /*040c*/ 	.word	0x0000f570


	//   ....[52]....
        /*0410*/ 	.word	0x0000f640


	//   ....[53]....
        /*0414*/ 	.word	0x0000f660


	//   ....[54]....
        /*0418*/ 	.word	0x0000f7e0


	//   ....[55]....
        /*041c*/ 	.word	0x00010890


	//   ....[56]....
        /*0420*/ 	.word	0x00011280


	//   ....[57]....
        /*0424*/ 	.word	0x00011290


	//   ....[58]....
        /*0428*/ 	.word	0x00011300


	//   ....[59]....
        /*042c*/ 	.word	0x00011340


	//   ....[60]....
        /*0430*/ 	.word	0x000113e0


	//   ....[61]....
        /*0434*/ 	.word	0x000113f0


	//   ....[62]....
        /*0438*/ 	.word	0x00011470


	//   ....[63]....
        /*043c*/ 	.word	0x00011480


	//   ....[64]....
        /*0440*/ 	.word	0x00011500


	//   ....[65]....
        /*0444*/ 	.word	0x00011510


	//   ....[66]....
        /*0448*/ 	.word	0x00011590


	//   ....[67]....
        /*044c*/ 	.word	0x000115a0


	//   ....[68]....
        /*0450*/ 	.word	0x00011620


	//   ....[69]....
        /*0454*/ 	.word	0x00011630


	//   ....[70]....
        /*0458*/ 	.word	0x00011640


	//   ....[71]....
        /*045c*/ 	.word	0x00011650


	//   ....[72]....
        /*0460*/ 	.word	0x00013c60


	//   ....[73]....
        /*0464*/ 	.word	0x00013e50


	//   ....[74]....
        /*0468*/ 	.word	0x00014480


	//   ....[75]....
        /*046c*/ 	.word	0x00014600


	//   ....[76]....
        /*0470*/ 	.word	0x00014650


	//   ....[77]....
        /*0474*/ 	.word	0x000146e0


	//   ....[78]....
        /*0478*/ 	.word	0x000147c0


	//   ....[79]....
        /*047c*/ 	.word	0x00014820


	//   ....[80]....
        /*0480*/ 	.word	0x00014930


	//   ....[81]....
        /*0484*/ 	.word	0x00014990


	//   ....[82]....
        /*0488*/ 	.word	0x00014a80


	//   ....[83]....
        /*048c*/ 	.word	0x00014ae0


	//   ....[84]....
        /*0490*/ 	.word	0x00014bd0


	//   ....[85]....
        /*0494*/ 	.word	0x00014c30


	//   ....[86]....
        /*0498*/ 	.word	0x00014d20


	//   ....[87]....
        /*049c*/ 	.word	0x00014d80


	//   ....[88]....
        /*04a0*/ 	.word	0x00014e60


	//   ....[89]....
        /*04a4*/ 	.word	0x00014ec0


	//   ....[90]....
        /*04a8*/ 	.word	0x00014f90


	//   ....[91]....
        /*04ac*/ 	.word	0x000152b0


	//   ....[92]....
        /*04b0*/ 	.word	0x000153d0


	//----- nvinfo : EIATTR_REG_RECONFIG
	.align		4
.L_210:
        /*04b4*/ 	.byte	0x01, 0x54
	.zero		2


	//----- nvinfo : EIATTR_SYSCALL_OFFSETS
	.align		4
        /*04b8*/ 	.byte	0x04, 0x46
        /*04ba*/ 	.short	(.L_212 - .L_211)


	//   ....[0]....
.L_211:
        /*04bc*/ 	.word	0x00001990


	//   ....[1]....
        /*04c0*/ 	.word	0x00010490


	//   ....[2]....
        /*04c4*/ 	.word	0x000105e0


	//   ....[3]....
        /*04c8*/ 	.word	0x000106d0


	//   ....[4]....
        /*04cc*/ 	.word	0x00010e80


	//----- nvinfo : EIATTR_MBARRIER_INSTR_OFFSETS
	.align		4
.L_212:
        /*04d0*/ 	.byte	0x04, 0x39
        /*04d2*/ 	.short	(.L_214 - .L_213)


	//   ....[0]....
.L_213:
        /*04d4*/ 	.word	0x00000270
        /*04d8*/ 	.word	0x000000ff
        /*04dc*/ 	.word	0x00028800
        /*04e0*/ 	.short	0x0100
        /*04e2*/ 	.byte	0x08
	.zero		1


	//   ....[1]....
        /*04e4*/ 	.word	0x00000280
        /*04e8*/ 	.word	0x000000ff
        /*04ec*/ 	.word	0x00028820
        /*04f0*/ 	.short	0x0100
        /*04f2*/ 	.byte	0x08
	.zero		1


	//   ....[2]....
        /*04f4*/ 	.word	0x00000370
        /*04f8*/ 	.word	0x000000ff
        /*04fc*/ 	.word	0x00028830
        /*0500*/ 	.short	0x0100
        /*0502*/ 	.byte	0x08
	.zero		1


	//   ....[3]....
        /*0504*/ 	.word	0x00000380
        /*0508*/ 	.word	0x000000ff
        /*050c*/ 	.word	0x00028840
        /*0510*/ 	.short	0x0100
        /*0512*/ 	.byte	0x08
	.zero		1


	//   ....[4]....
        /*0514*/ 	.word	0x00000390
        /*0518*/ 	.word	0x000000ff
        /*051c*/ 	.word	0x00028838
        /*0520*/ 	.short	0x0100
        /*0522*/ 	.byte	0x08
	.zero		1


	//   ....[5]....
        /*0524*/ 	.word	0x000003a0
        /*0528*/ 	.word	0x000000ff
        /*052c*/ 	.word	0x00028848
        /*0530*/ 	.short	0x0100
        /*0532*/ 	.byte	0x08
	.zero		1


	//   ....[6]....
        /*0534*/ 	.word	0x000004d0
        /*0538*/ 	.word	0x000000ff
        /*053c*/ 	.word	0x00028850
        /*0540*/ 	.short	0x0100
        /*0542*/ 	.byte	0x08
	.zero		1


	//   ....[7]....
        /*0544*/ 	.word	0x000004e0
        /*0548*/ 	.word	0x000000ff
        /*054c*/ 	.word	0x00028860
        /*0550*/ 	.short	0x0100
        /*0552*/ 	.byte	0x08
	.zero		1


	//   ....[8]....
        /*0554*/ 	.word	0x000004f0
        /*0558*/ 	.word	0x000000ff
        /*055c*/ 	.word	0x00028858
        /*0560*/ 	.short	0x0100
        /*0562*/ 	.byte	0x08
	.zero		1


	//   ....[9]....
        /*0564*/ 	.word	0x00000500
        /*0568*/ 	.word	0x000000ff
        /*056c*/ 	.word	0x00028868
        /*0570*/ 	.short	0x0100
        /*0572*/ 	.byte	0x08
	.zero		1


	//   ....[10]....
        /*0574*/ 	.word	0x000005f0
        /*0578*/ 	.word	0x000000ff
        /*057c*/ 	.word	0x00028870
        /*0580*/ 	.short	0x0100
        /*0582*/ 	.byte	0x06
	.zero		1


	//   ....[11]....
        /*0584*/ 	.word	0x00000600
        /*0588*/ 	.word	0x000000ff
        /*058c*/ 	.word	0x00028880
        /*0590*/ 	.short	0x0100
        /*0592*/ 	.byte	0x06
	.zero		1


	//   ....[12]....
        /*0594*/ 	.word	0x00000610
        /*0598*/ 	.word	0x000000ff
        /*059c*/ 	.word	0x00028878
        /*05a0*/ 	.short	0x0100
        /*05a2*/ 	.byte	0x06
	.zero		1


	//   ....[13]....
        /*05a4*/ 	.word	0x00000620
        /*05a8*/ 	.word	0x000000ff
        /*05ac*/ 	.word	0x00028888
        /*05b0*/ 	.short	0x0100
        /*05b2*/ 	.byte	0x06
	.zero		1


	//   ....[14]....
        /*05b4*/ 	.word	0x00000750
        /*05b8*/ 	.word	0x000000ff
        /*05bc*/ 	.word	0x00028890
        /*05c0*/ 	.short	0x0100
        /*05c2*/ 	.byte	0x08
	.zero		1


	//   ....[15]....
        /*05c4*/ 	.word	0x00000760
        /*05c8*/ 	.word	0x000000ff
        /*05cc*/ 	.word	0x000288a0
        /*05d0*/ 	.short	0x0100
        /*05d2*/ 	.byte	0x08
	.zero		1


	//   ....[16]....
        /*05d4*/ 	.word	0x00000770
        /*05d8*/ 	.word	0x000000ff
        /*05dc*/ 	.word	0x00028898
        /*05e0*/ 	.short	0x0100
        /*05e2*/ 	.byte	0x08
	.zero		1


	//   ....[17]....
        /*05e4*/ 	.word	0x00000780
        /*05e8*/ 	.word	0x000000ff
        /*05ec*/ 	.word	0x000288a8
        /*05f0*/ 	.short	0x0100
        /*05f2*/ 	.byte	0x08
	.zero		1


	//   ....[18]....
        /*05f4*/ 	.word	0x000008b0
        /*05f8*/ 	.word	0x000000ff
        /*05fc*/ 	.word	0x000288b0
        /*0600*/ 	.short	0x0100
        /*0602*/ 	.byte	0x08
	.zero		1


	//   ....[19]....
        /*0604*/ 	.word	0x000008c0
        /*0608*/ 	.word	0x000000ff
        /*060c*/ 	.word	0x000288c0
        /*0610*/ 	.short	0x0100
        /*0612*/ 	.byte	0x08
	.zero		1


	//   ....[20]....
        /*0614*/ 	.word	0x000008d0
        /*0618*/ 	.word	0x000000ff
        /*061c*/ 	.word	0x000288b8
        /*0620*/ 	.short	0x0100
        /*0622*/ 	.byte	0x08
	.zero		1


	//   ....[21]....
        /*0624*/ 	.word	0x000008e0
        /*0628*/ 	.word	0x000000ff
        /*062c*/ 	.word	0x000288c8
        /*0630*/ 	.short	0x0100
        /*0632*/ 	.byte	0x08
	.zero		1


	//   ....[22]....
        /*0634*/ 	.word	0x00001a10
        /*0638*/ 	.word	0x000000ff
        /*063c*/ 	.word	0x00028800
        /*0640*/ 	.short	0x010a
        /*0642*/ 	.byte	0x29
	.zero		1


	//   ....[23]....
        /*0644*/ 	.word	0x00001a90
        /*0648*/ 	.word	0x00000009
        /*064c*/ 	.word	0x00028830
        /*0650*/ 	.short	0x010a
        /*0652*/ 	.byte	0x3f
	.zero		1


	//   ....[24]....
        /*0654*/ 	.word	0x00001af0
        /*0658*/ 	.word	0x00000009
        /*065c*/ 	.word	0x00028830
        /*0660*/ 	.short	0x010a
        /*0662*/ 	.byte	0x3f
	.zero		1


	//   ....[25]....
        /*0664*/ 	.word	0x00002070
        /*0668*/ 	.word	0x00000000
        /*066c*/ 	.word	0x00000000
        /*0670*/ 	.short	0x0101
        /*0672*/ 	.byte	0x3f
	.zero		1


	//   ....[26]....
        /*0674*/ 	.word	0x00004dc0
        /*0678*/ 	.word	0x000000ff
        /*067c*/ 	.word	0x00028830
        /*0680*/ 	.short	0x010a
        /*0682*/ 	.byte	0x06
	.zero		1


	//   ....[27]....
        /*0684*/ 	.word	0x00004e00
        /*0688*/ 	.word	0x000000ff
        /*068c*/ 	.word	0x00028830
        /*0690*/ 	.short	0x010a
        /*0692*/ 	.byte	0x06
	.zero		1


	//   ....[28]....
        /*0694*/ 	.word	0x00005120
        /*0698*/ 	.word	0x000000ff
        /*069c*/ 	.word	0x00028850
        /*06a0*/ 	.short	0x010a
        /*06a2*/ 	.byte	0x06
	.zero		1


	//   ....[29]....
        /*06a4*/ 	.word	0x00005160
        /*06a8*/ 	.word	0x000000ff
        /*06ac*/ 	.word	0x00028850
        /*06b0*/ 	.short	0x010a
        /*06b2*/ 	.byte	0x06
	.zero		1


	//   ....[30]....
        /*06b4*/ 	.word	0x000055e0
        /*06b8*/ 	.word	0x00000009
        /*06bc*/ 	.word	0x00000000
        /*06c0*/ 	.short	0x0101
        /*06c2*/ 	.byte	0x3f
	.zero		1


	//   ....[31]....
        /*06c4*/ 	.word	0x00007250
        /*06c8*/ 	.word	0x0000001f
        /*06cc*/ 	.word	0x00000000
        /*06d0*/ 	.short	0x0101
        /*06d2*/ 	.byte	0x3f
	.zero		1


	//   ....[32]....
        /*06d4*/ 	.word	0x00008120
        /*06d8*/ 	.word	0x000000ff
        /*06dc*/ 	.word	0x00028830
        /*06e0*/ 	.short	0x010a
        /*06e2*/ 	.byte	0x06
	.zero		1


	//   ....[33]....
        /*06e4*/ 	.word	0x00008160
        /*06e8*/ 	.word	0x000000ff
        /*06ec*/ 	.word	0x00028830
        /*06f0*/ 	.short	0x010a
        /*06f2*/ 	.byte	0x06
	.zero		1


	//   ....[34]....
        /*06f4*/ 	.word	0x00008480
        /*06f8*/ 	.word	0x000000ff
        /*06fc*/ 	.word	0x00028850
        /*0700*/ 	.short	0x010a
        /*0702*/ 	.byte	0x06
	.zero		1


	//   ....[35]....
        /*0704*/ 	.word	0x000084c0
        /*0708*/ 	.word	0x000000ff
        /*070c*/ 	.word	0x00028850
        /*0710*/ 	.short	0x010a
        /*0712*/ 	.byte	0x06
	.zero		1


	//   ....[36]....
        /*0714*/ 	.word	0x00009870
        /*0718*/ 	.word	0x0000001b
        /*071c*/ 	.word	0x00000000
        /*0720*/ 	.short	0x0101
        /*0722*/ 	.byte	0x3f
	.zero		1


	//   ....[37]....
        /*0724*/ 	.word	0x00009a20
        /*0728*/ 	.word	0x0000001f
        /*072c*/ 	.word	0x00000000
        /*0730*/ 	.short	0x0101
        /*0732*/ 	.byte	0x3f
	.zero		1


	//   ....[38]....
        /*0734*/ 	.word	0x0000a150
        /*0738*/ 	.word	0x000000ff
        /*073c*/ 	.word	0x00028830
        /*0740*/ 	.short	0x010a
        /*0742*/ 	.byte	0x06
	.zero		1


	//   ....[39]....
        /*0744*/ 	.word	0x0000a190
        /*0748*/ 	.word	0x000000ff
        /*074c*/ 	.word	0x00028830
        /*0750*/ 	.short	0x010a
        /*0752*/ 	.byte	0x06
	.zero		1


	//   ....[40]....
        /*0754*/ 	.word	0x0000a4b0
        /*0758*/ 	.word	0x000000ff
        /*075c*/ 	.word	0x00028850
        /*0760*/ 	.short	0x010a
        /*0762*/ 	.byte	0x06
	.zero		1


	//   ....[41]....
        /*0764*/ 	.word	0x0000a4f0
        /*0768*/ 	.word	0x000000ff
        /*076c*/ 	.word	0x00028850
        /*0770*/ 	.short	0x010a
        /*0772*/ 	.byte	0x06
	.zero		1


	//   ....[42]....
        /*0774*/ 	.word	0x0000a8f0
        /*0778*/ 	.word	0x00000009
        /*077c*/ 	.word	0x00000000
        /*0780*/ 	.short	0x0101
        /*0782*/ 	.byte	0x3f
	.zero		1


	//   ....[43]....
        /*0784*/ 	.word	0x0000c4a0
        /*0788*/ 	.word	0x00000033
        /*078c*/ 	.word	0x00000000
        /*0790*/ 	.short	0x0101
        /*0792*/ 	.byte	0x3f
	.zero		1


	//   ....[44]....
        /*0794*/ 	.word	0x0000d130
        /*0798*/ 	.word	0x000000ff
        /*079c*/ 	.word	0x00028850
        /*07a0*/ 	.short	0x010a
        /*07a2*/ 	.byte	0x05
	.zero		1


	//   ....[45]....
        /*07a4*/ 	.word	0x0000d170
        /*07a8*/ 	.word	0x000000ff
        /*07ac*/ 	.word	0x00028850
        /*07b0*/ 	.short	0x010a
        /*07b2*/ 	.byte	0x05
	.zero		1


	//   ....[46]....
        /*07b4*/ 	.word	0x0000d690
        /*07b8*/ 	.word	0x00000000
        /*07bc*/ 	.word	0x00000000
        /*07c0*/ 	.short	0x0101
        /*07c2*/ 	.byte	0x3f
	.zero		1


	//   ....[47]....
        /*07c4*/ 	.word	0x0000ea20
        /*07c8*/ 	.word	0x00000000
        /*07cc*/ 	.word	0x00000000
        /*07d0*/ 	.short	0x0101
        /*07d2*/ 	.byte	0x3f
	.zero		1


	//   ....[48]....
        /*07d4*/ 	.word	0x00010ac0
        /*07d8*/ 	.word	0x00000003
        /*07dc*/ 	.word	0x00028840
        /*07e0*/ 	.short	0x010a
        /*07e2*/ 	.byte	0x3f
	.zero		1


	//   ....[49]....
        /*07e4*/ 	.word	0x00011770
        /*07e8*/ 	.word	0x00000011
        /*07ec*/ 	.word	0x00028800
        /*07f0*/ 	.short	0x0107
        /*07f2*/ 	.byte	0x3f
	.zero		1


	//   ....[50]....
        /*07f4*/ 	.word	0x00011880
        /*07f8*/ 	.word	0x00000011
        /*07fc*/ 	.word	0x00028800
        /*0800*/ 	.short	0x0101
        /*0802*/ 	.byte	0x3f
	.zero		1


	//   ....[51]....
        /*0804*/ 	.word	0x000118a0
        /*0808*/ 	.word	0x00000011
        /*080c*/ 	.word	0x00028820
        /*0810*/ 	.short	0x010a
        /*0812*/ 	.byte	0x3f
	.zero		1


	//   ....[52]....
        /*0814*/ 	.word	0x00011bd0
        /*0818*/ 	.word	0x00000007
        /*081c*/ 	.word	0x00028840
        /*0820*/ 	.short	0x010a
        /*0822*/ 	.byte	0x3f
	.zero		1


	//   ....[53]....
        /*0824*/ 	.word	0x00011f60
        /*0828*/ 	.word	0x00000007
        /*082c*/ 	.word	0x00000060
        /*0830*/ 	.short	0x010a
        /*0832*/ 	.byte	0x3f
	.zero		1


	//   ....[54]....
        /*0834*/ 	.word	0x000125c0
        /*0838*/ 	.word	0x00000003
        /*083c*/ 	.word	0x00028840
        /*0840*/ 	.short	0x010a
        /*0842*/ 	.byte	0x3f
	.zero		1


	//   ....[55]....
        /*0844*/ 	.word	0x00012950
        /*0848*/ 	.word	0x00000002
        /*084c*/ 	.word	0x00000060
        /*0850*/ 	.short	0x010a
        /*0852*/ 	.byte	0x3f
	.zero		1


	//   ....[56]....
        /*0854*/ 	.word	0x00012ef0
        /*0858*/ 	.word	0x00000002
        /*085c*/ 	.word	0x00028840
        /*0860*/ 	.short	0x010a
        /*0862*/ 	.byte	0x3f
	.zero		1


	//   ....[57]....
        /*0864*/ 	.word	0x00013280
        /*0868*/ 	.word	0x00000002
        /*086c*/ 	.word	0x00000060
        /*0870*/ 	.short	0x010a
        /*0872*/ 	.byte	0x3f
	.zero		1


	//   ....[58]....
        /*0874*/ 	.word	0x000137d0
        /*0878*/ 	.word	0x00000003
        /*087c*/ 	.word	0x00028860
        /*0880*/ 	.short	0x010a
        /*0882*/ 	.byte	0x3f
	.zero		1


	//   ....[59]....
        /*0884*/ 	.word	0x00013dd0
        /*0888*/ 	.word	0x00000000
        /*088c*/ 	.word	0x00028820
        /*0890*/ 	.short	0x010a
        /*0892*/ 	.byte	0x3f
	.zero		1


	//   ....[60]....
        /*0894*/ 	.word	0x00013fa0
        /*0898*/ 	.word	0x00000006
        /*089c*/ 	.word	0x00000000
        /*08a0*/ 	.short	0x010a
        /*08a2*/ 	.byte	0x3f
	.zero		1


	//   ....[61]....
        /*08a4*/ 	.word	0x00013ff0
        /*08a8*/ 	.word	0x00000003
        /*08ac*/ 	.word	0x00000000
        /*08b0*/ 	.short	0x010a
        /*08b2*/ 	.byte	0x3f
	.zero		1


	//   ....[62]....
        /*08b4*/ 	.word	0x00014050
        /*08b8*/ 	.word	0x00000012
        /*08bc*/ 	.word	0x00000000
        /*08c0*/ 	.short	0x010a
        /*08c2*/ 	.byte	0x3f
	.zero		1


	//   ....[63]....
        /*08c4*/ 	.word	0x00014080
        /*08c8*/ 	.word	0x00000003
        /*08cc*/ 	.word	0x00000000
        /*08d0*/ 	.short	0x010a
        /*08d2*/ 	.byte	0x3f
	.zero		1


	//   ....[64]....
        /*08d4*/ 	.word	0x000140f0
        /*08d8*/ 	.word	0x00000003
        /*08dc*/ 	.word	0x00028800
        /*08e0*/ 	.short	0x010a
        /*08e2*/ 	.byte	0x3f
	.zero		1


	//   ....[65]....
        /*08e4*/ 	.word	0x00014140
        /*08e8*/ 	.word	0x00000009
        /*08ec*/ 	.word	0x00028830
        /*08f0*/ 	.short	0x010a
        /*08f2*/ 	.byte	0x3f
	.zero		1


	//   ....[66]....
        /*08f4*/ 	.word	0x000141a0
        /*08f8*/ 	.word	0x00000005
        /*08fc*/ 	.word	0x00028830
        /*0900*/ 	.short	0x010a
        /*0902*/ 	.byte	0x3f
	.zero		1


	//   ....[67]....
        /*0904*/ 	.word	0x00014200
        /*0908*/ 	.word	0x00000005
        /*090c*/ 	.word	0x00028850
        /*0910*/ 	.short	0x010a
        /*0912*/ 	.byte	0x3f
	.zero		1


	//   ....[68]....
        /*0914*/ 	.word	0x00014260
        /*0918*/ 	.word	0x00000007
        /*091c*/ 	.word	0x00028830
        /*0920*/ 	.short	0x010a
        /*0922*/ 	.byte	0x3f
	.zero		1


	//   ....[69]....
        /*0924*/ 	.word	0x000142c0
        /*0928*/ 	.word	0x00000007
        /*092c*/ 	.word	0x00028850
        /*0930*/ 	.short	0x010a
        /*0932*/ 	.byte	0x3f
	.zero		1


	//   ....[70]....
        /*0934*/ 	.word	0x00014320
        /*0938*/ 	.word	0x00000007
        /*093c*/ 	.word	0x00028830
        /*0940*/ 	.short	0x010a
        /*0942*/ 	.byte	0x3f
	.zero		1


	//   ....[71]....
        /*0944*/ 	.word	0x00014380
        /*0948*/ 	.word	0x00000007
        /*094c*/ 	.word	0x00028850
        /*0950*/ 	.short	0x010a
        /*0952*/ 	.byte	0x3f
	.zero		1


	//   ....[72]....
        /*0954*/ 	.word	0x000143e0
        /*0958*/ 	.word	0x00000005
        /*095c*/ 	.word	0x00028850
        /*0960*/ 	.short	0x010a
        /*0962*/ 	.byte	0x3f
	.zero		1


	//   ....[73]....
        /*0964*/ 	.word	0x00014530
        /*0968*/ 	.word	0x00000003
        /*096c*/ 	.word	0x00028840
        /*0970*/ 	.short	0x010a
        /*0972*/ 	.byte	0x3f
	.zero		1


	//   ....[74]....
        /*0974*/ 	.word	0x00014fd0
        /*0978*/ 	.word	0x00000011
        /*097c*/ 	.word	0x00028820
        /*0980*/ 	.short	0x010a
        /*0982*/ 	.byte	0x3f
	.zero		1


	//   ....[75]....
        /*0984*/ 	.word	0x00015020
        /*0988*/ 	.word	0x00000007
        /*098c*/ 	.word	0x00028840
        /*0990*/ 	.short	0x010a
        /*0992*/ 	.byte	0x3f
	.zero		1


	//   ....[76]....
        /*0994*/ 	.word	0x00015070
        /*0998*/ 	.word	0x00000007
        /*099c*/ 	.word	0x00000060
        /*09a0*/ 	.short	0x010a
        /*09a2*/ 	.byte	0x3f
	.zero		1


	//   ....[77]....
        /*09a4*/ 	.word	0x000150c0
        /*09a8*/ 	.word	0x00000003
        /*09ac*/ 	.word	0x00028840
        /*09b0*/ 	.short	0x010a
        /*09b2*/ 	.byte	0x3f
	.zero		1


	//   ....[78]....
        /*09b4*/ 	.word	0x00015110
        /*09b8*/ 	.word	0x00000002
        /*09bc*/ 	.word	0x00000060
        /*09c0*/ 	.short	0x010a
        /*09c2*/ 	.byte	0x3f
	.zero		1


	//   ....[79]....
        /*09c4*/ 	.word	0x00015160
        /*09c8*/ 	.word	0x00000002
        /*09cc*/ 	.word	0x00028840
        /*09d0*/ 	.short	0x010a
        /*09d2*/ 	.byte	0x3f
	.zero		1


	//   ....[80]....
        /*09d4*/ 	.word	0x000151b0
        /*09d8*/ 	.word	0x00000002
        /*09dc*/ 	.word	0x00000060
        /*09e0*/ 	.short	0x010a
        /*09e2*/ 	.byte	0x3f
	.zero		1


	//   ....[81]....
        /*09e4*/ 	.word	0x00015200
        /*09e8*/ 	.word	0x00000003
        /*09ec*/ 	.word	0x00028860
        /*09f0*/ 	.short	0x010a
        /*09f2*/ 	.byte	0x3f
	.zero		1


	//   ....[82]....
        /*09f4*/ 	.word	0x000152f0
        /*09f8*/ 	.word	0x00000000
        /*09fc*/ 	.word	0x00028820
        /*0a00*/ 	.short	0x010a
        /*0a02*/ 	.byte	0x3f
	.zero		1


	//   ....[83]....
        /*0a04*/ 	.word	0x00015490
        /*0a08*/ 	.word	0x00000006
        /*0a0c*/ 	.word	0x00000000
        /*0a10*/ 	.short	0x010a
        /*0a12*/ 	.byte	0x3f
	.zero		1


	//   ....[84]....
        /*0a14*/ 	.word	0x000154e0
        /*0a18*/ 	.word	0x00000003
        /*0a1c*/ 	.word	0x00000000
        /*0a20*/ 	.short	0x010a
        /*0a22*/ 	.byte	0x3f
	.zero		1


	//   ....[85]....
        /*0a24*/ 	.word	0x00015530
        /*0a28*/ 	.word	0x00000012
        /*0a2c*/ 	.word	0x00000000
        /*0a30*/ 	.short	0x010a
        /*0a32*/ 	.byte	0x3f
	.zero		1


	//----- nvinfo : EIATTR_NUM_MBARRIERS
	.align		4
.L_214:
        /*0a34*/ 	.byte	0x03, 0x38
        /*0a36*/ 	.short	0x0016


	//----- nvinfo : EIATTR_EXIT_INSTR_OFFSETS
	.align		4
        /*0a38*/ 	.byte	0x04, 0x1c
        /*0a3a*/ 	.short	(.L_216 - .L_215)


	//   ....[0]....
.L_215:
        /*0a3c*/ 	.word	0x00000a40


	//   ....[1]....
        /*0a40*/ 	.word	0x0000f760


	//   ....[2]....
        /*0a44*/ 	.word	0x000140d0


	//----- nvinfo : EIATTR_MAX_THREADS
	.align		4
.L_216:
        /*0a48*/ 	.byte	0x04, 0x05
        /*0a4a*/ 	.short	(.L_218 - .L_217)
.L_217:
        /*0a4c*/ 	.word	0x00000180
        /*0a50*/ 	.word	0x00000001
        /*0a54*/ 	.word	0x00000001


	//----- nvinfo : EIATTR_CRS_STACK_SIZE
	.align		4
.L_218:
        /*0a58*/ 	.byte	0x04, 0x1e
        /*0a5a*/ 	.short	(.L_220 - .L_219)
.L_219:
        /*0a5c*/ 	.word	0x00000000


	//----- nvinfo : EIATTR_CBANK_PARAM_SIZE
	.align		4
.L_220:
        /*0a60*/ 	.byte	0x03, 0x19
        /*0a62*/ 	.short	0x0af0


	//----- nvinfo : EIATTR_PARAM_CBANK
	.align		4
        /*0a64*/ 	.byte	0x04, 0x0a
        /*0a66*/ 	.short	(.L_222 - .L_221)
	.align		4
.L_221:
        /*0a68*/ 	.word	index@(.nv.constant0._ZN7cutlass13device_kernelIN5flash11enable_sm90INS1_16FlashAttnFwdSm90INS1_25CollectiveMainloopFwdSm90ILi2EN4cute5tupleIJNS5_1CILi1EEES8_S8_EEENS6_IJNS7_ILi128EEESA_SA_EEELi128ENS_6half_tEfNS_4arch4Sm90ELb0ELb1ELb0ELb0ELb0ELb0ELb0ELb1ELb1ELb1ELb0ELb0EEENS1_21CollectiveEpilogueFwdISB_S9_SC_SE_Li256ELb0ELb1ELb0ELb0EEENS1_30DynamicPersistentTileSchedulerILi256ELi128ELb0ELb1ELb1EEEEEEEEEvNT_6ParamsE)
        /*0a6c*/ 	.short	0x0210
        /*0a6e*/ 	.short	0x0af0


	//----- nvinfo : EIATTR_SW_WAR
	.align		4
.L_222:
        /*0a70*/ 	.byte	0x04, 0x36
        /*0a72*/ 	.short	(.L_224 - .L_223)
.L_223:
        /*0a74*/ 	.word	0x00000008
.L_224:


//--------------------- .nv.info._ZN7cutlass13device_kernelIN5flash11enable_sm90INS1_16FlashAttnFwdSm90INS1_25CollectiveMainloopFwdSm90ILi2EN4cute5tupleIJNS5_1CILi1EEES8_S8_EEENS6_IJNS7_ILi128EEESA_SA_EEELi128ENS_6half_tEfNS_4arch4Sm90ELb0ELb1ELb0ELb1ELb0ELb0ELb0ELb1ELb1ELb1ELb0ELb0EEENS1_21CollectiveEpilogueFwdISB_S9_SC_SE_Li256ELb1ELb1ELb0ELb0EEENS1_36VarlenDynamicPersistentTileSchedulerILi128ELi128ELi256ELi128ELb0ELb1ELb1ELb1ELb0ELb1EEEEEEEEEvNT_6ParamsE --------------------------
	.section	.nv.info._ZN7cutlass13device_kernelIN5flash11enable_sm90INS1_16FlashAttnFwdSm90INS1_25CollectiveMainloopFwdSm90ILi2EN4cute5tupleIJNS5_1CILi1EEES8_S8_EEENS6_IJNS7_ILi128EEESA_SA_EEELi128ENS_6half_tEfNS_4arch4Sm90ELb0ELb1ELb0ELb1ELb0ELb0ELb0ELb1ELb1ELb1ELb0ELb0EEENS1_21CollectiveEpilogueFwdISB_S9_SC_SE_Li256ELb1ELb1ELb0ELb0EEENS1_36VarlenDynamicPersistentTileSchedulerILi128ELi128ELi256ELi128ELb0ELb1ELb1ELb1ELb0ELb1EEEEEEEEEvNT_6ParamsE,"",@"SHT_CUDA_INFO"
	.sectionflags	@""
	.align	4


	//----- nvinfo : EIATTR_CUDA_API_VERSION
	.align		4
        /*0000*/ 	.byte	0x04, 0x37
        /*0002*/ 	.short	(.L_226 - .L_225)
.L_225:
        /*0004*/ 	.word	0x00000082


	//----- nvinfo : EIATTR_KPARAM_INFO
	.align		4
.L_226:
        /*0008*/ 	.byte	0x04, 0x17
        /*000a*/ 	.short	(.L_228 - .L_227)
.L_227:
        /*000c*/ 	.word	0x00000000
        /*0010*/ 	.short	0x0000
        /*0012*/ 	.short	0x0070
        /*0014*/ 	.byte	0x00, 0xf0, 0x01, 0x2a


	//----- nvinfo : EIATTR_SPARSE_MMA_MASK
	.align		4
.L_228:
        /*0018*/ 	.byte	0x03, 0x50
        /*001a*/ 	.short	0x0000


	//----- nvinfo : EIATTR_MAXREG_COUNT
	.align		4
        /*001c*/ 	.byte	0x03, 0x1b
        /*001e*/ 	.short	0x00a8


	//----- nvinfo : EIATTR_NUM_BARRIERS
	.align		4
        /*0020*/ 	.byte	0x02, 0x4c
        /*0022*/ 	.byte	0x10
	.zero		1


	//----- nvinfo : EIATTR_EXTERNS
	.align		4
        /*0024*/ 	.byte	0x04, 0x0f
        /*0026*/ 	.short	(.L_230 - .L_229)


	//   ....[0]....
	.align		4
.L_229:
        /*0028*/ 	.word	index@(__assertfail)


	//----- nvinfo : EIATTR_ANNOTATIONS
	.align		4
.L_230:
        /*002c*/ 	.byte	0x04, 0x55
        /*002e*/ 	.short	(.L_232 - .L_231)


	//   ....[0]....
.L_231:
        /* <DEDUP_REMOVED lines=62> */


	//----- nvinfo : EIATTR_MERCURY_ISA_VERSION
	.align		4
.L_232:
        /*03f8*/ 	.byte	0x03, 0x5f
        /*03fa*/ 	.short	0x0101


	//----- nvinfo : EIATTR_UNUSED_LOAD_BYTE_OFFSET
	.align		4
        /*03fc*/ 	.byte	0x04, 0x44
        /*03fe*/ 	.short	(.L_234 - .L_233)


	//   ....[0]....
.L_233:
        /*0400*/ 	.word	0x00000a40
        /*0404*/ 	.word	0x0000fff0


	//   ....[1]....
        /*0408*/ 	.word	0x0000dc60
        /*040c*/ 	.word	0x0000fff0


	//----- nvinfo : EIATTR_INT_WARP_WIDE_INSTR_OFFSETS
	.align		4
.L_234:
        /*0410*/ 	.byte	0x04, 0x31
        /*0412*/ 	.short	(.L_236 - .L_235)


	//   ....[0]....
.L_235:
        /*0414*/ 	.word	0x00000130


	//   ....[1]....
        /*0418*/ 	.word	0x00000170


	//   ....[2]....
        /*041c*/ 	.word	0x000001e0


	//   ....[3]....
        /*0420*/ 	.word	0x00011390


	//   ....[4]....
        /*0424*/ 	.word	0x00011420


	//   ....[5]....
        /*0428*/ 	.word	0x00014bc0


	//   ....[6]....
        /*042c*/ 	.word	0x00014c50


	//----- nvinfo : EIATTR_COOP_GROUP_MASK_REGIDS
	.align		4
.L_236:
        /*0430*/ 	.byte	0x04, 0x29
        /*0432*/ 	.short	(.L_238 - .L_237)


	//   ....[0]....
.L_237:
        /*0434*/ 	.word	0xffffffff


	//   ....[1]....
        /*0438*/ 	.word	0xffffffff


	//   ....[2]....
        /*043c*/ 	.word	0xffffffff


	//   ....[3]....
        /*0440*/ 	.word	0xffffffff


	//   ....[4]....
        /*0444*/ 	.word	0xffffffff


	//   ....[5]....
        /*0448*/ 	.word	0xffffffff


	//   ....[6]....
        /*044c*/ 	.word	0xffffffff


	//   ....[7]....
        /*0450*/ 	.word	0xffffffff


	//   ....[8]....
        /*0454*/ 	.word	0xffffffff


	//   ....[9]....
        /*0458*/ 	.word	0xffffffff


	//   ....[10]....
        /*045c*/ 	.word	0xffffffff


	//   ....[11]....
        /*0460*/ 	.word	0xffffffff


	//   ....[12]....
        /*0464*/ 	.word	0xffffffff


	//   ....[13]....
        /*0468*/ 	.word	0xffffffff


	//   ....[14]....
        /*046c*/ 	.word	0xffffffff


	//   ....[15]....
        /*0470*/ 	.word	0xffffffff


	//   ....[16]....
        /*0474*/ 	.word	0xffffffff


	//   ....[17]....
        /*0478*/ 	.word	0xffffffff


	//   ....[18]....
        /*047c*/ 	.word	0xffffffff


	//   ....[19]....
        /*0480*/ 	.word	0xffffffff


	//   ....[20]....
        /*0484*/ 	.word	0xffffffff


	//   ....[21]....
        /*0488*/ 	.word	0xffffffff


	//   ....[22]....
        /*048c*/ 	.word	0xffffffff


	//   ....[23]....
        /*0490*/ 	.word	0xffffffff


	//   ....[24]....
        /*0494*/ 	.word	0xffffffff


	//   ....[25]....
        /*0498*/ 	.word	0xffffffff


	//   ....[26]....
        /*049c*/ 	.word	0xffffffff


	//   ....[27]....
        /*04a0*/ 	.word	0xffffffff


	//   ....[28]....
        /*04a4*/ 	.word	0xffffffff


	//   ....[29]....
        /*04a8*/ 	.word	0xffffffff


	//   ....[30]....
        /*04ac*/ 	.word	0xffffffff


	//   ....[31]....
        /*04b0*/ 	.word	0xffffffff


	//   ....[32]....
        /*04b4*/ 	.word	0xffffffff


	//   ....[33]....
        /*04b8*/ 	.word	0xffffffff


	//   ....[34]....
        /*04bc*/ 	.word	0xffffffff


	//   ....[35]....
        /*04c0*/ 	.word	0xffffffff


	//   ....[36]....
        /*04c4*/ 	.word	0xffffffff


	//   ....[37]....
        /*04c8*/ 	.word	0xffffffff


	//   ....[38]....
        /*04cc*/ 	.word	0xffffffff


	//   ....[39]....
        /*04d0*/ 	.word	0xffffffff


	//   ....[40]....
        /*04d4*/ 	.word	0xffffffff


	//   ....[41]....
        /*04d8*/ 	.word	0xffffffff


	//   ....[42]....
        /*04dc*/ 	.word	0xffffffff


	//   ....[43]....
        /*04e0*/ 	.word	0xffffffff


	//   ....[44]....
        /*04e4*/ 	.word	0xffffffff


	//   ....[45]....
        /*04e8*/ 	.word	0xffffffff


	//   ....[46]....
        /*04ec*/ 	.word	0xffffffff


	//   ....[47]....
        /*04f0*/ 	.word	0xffffffff


	//   ....[48]....
        /*04f4*/ 	.word	0xffffffff


	//   ....[49]....
        /*04f8*/ 	.word	0xffffffff


	//   ....[50]....
        /*04fc*/ 	.word	0xffffffff


	//   ....[51]....
        /*0500*/ 	.word	0xffffffff


	//   ....[52]....
        /*0504*/ 	.word	0xffffffff


	//   ....[53]....
        /*0508*/ 	.word	0xffffffff


	//   ....[54]....
        /*050c*/ 	.word	0xffffffff


	//   ....[55]....
        /*0510*/ 	.word	0xffffffff


	//   ....[56]....
        /*0514*/ 	.word	0xffffffff


	//   ....[57]....
        /*0518*/ 	.word	0xffffffff


	//   ....[58]....
        /*051c*/ 	.word	0xffffffff


	//   ....[59]....
        /*0520*/ 	.word	0xffffffff


	//   ....[60]....
        /*0524*/ 	.word	0xffffffff


	//   ....[61]....
        /*0528*/ 	.word	0xffffffff


	//   ....[62]....
        /*052c*/ 	.word	0xffffffff


	//   ....[63]....
        /*0530*/ 	.word	0xffffffff


	//   ....[64]....
        /*0534*/ 	.word	0xffffffff


	//   ....[65]....
        /*0538*/ 	.word	0xffffffff


	//   ....[66]....
        /*053c*/ 	.word	0xffffffff


	//   ....[67]....
        /*0540*/ 	.word	0xffffffff


	//   ....[68]....
        /*0544*/ 	.word	0xffffffff


	//   ....[69]....
        /*0548*/ 	.word	0xffffffff


	//   ....[70]....
        /*054c*/ 	.word	0xffffffff


	//   ....[71]....
        /*0550*/ 	.word	0xffffffff


	//   ....[72]....
        /*0554*/ 	.word	0xffffffff


	//   ....[73]....
        /*0558*/ 	.word	0xffffffff


	//   ....[74]....
        /*055c*/ 	.word	0xffffffff


	//   ....[75]....
        /*0560*/ 	.word	0xffffffff


	//   ....[76]....
        /*0564*/ 	.word	0xffffffff


	//   ....[77]....
        /*0568*/ 	.word	0xffffffff


	//   ....[78]....
        /*056c*/ 	.word	0xffffffff


	//   ....[79]....
        /*0570*/ 	.word	0xffffffff


	//   ....[80]....
        /*0574*/ 	.word	0xffffffff


	//   ....[81]....
        /*0578*/ 	.word	0xffffffff


	//   ....[82]....
        /*057c*/ 	.word	0xffffffff


	//   ....[83]....
        /*0580*/ 	.word	0xffffffff


	//   ....[84]....
        /*0584*/ 	.word	0xffffffff


	//   ....[85]....
        /*0588*/ 	.word	0xffffffff


	//   ....[86]....
        /*058c*/ 	.word	0xffffffff


	//   ....[87]....
        /*0590*/ 	.word	0xffffffff


	//   ....[88]....
        /*0594*/ 	.word	0xffffffff


	//   ....[89]....
        /*0598*/ 	.word	0xffffffff


	//   ....[90]....
        /*059c*/ 	.word	0xffffffff


	//   ....[91]....
        /*05a0*/ 	.word	0xffffffff


	//   ....[92]....
        /*05a4*/ 	.word	0xffffffff


	//   ....[93]....
        /*05a8*/ 	.word	0xffffffff


	//   ....[94]....
        /*05ac*/ 	.word	0xffffffff


	//   ....[95]....
        /*05b0*/ 	.word	0xffffffff


	//   ....[96]....
        /*05b4*/ 	.word	0xffffffff


	//   ....[97]....
        /*05b8*/ 	.word	0xffffffff


	//   ....[98]....
        /*05bc*/ 	.word	0xffffffff


	//   ....[99]....
        /*05c0*/ 	.word	0xffffffff


	//   ....[100]....
        /*05c4*/ 	.word	0xffffffff


	//   ....[101]....
        /*05c8*/ 	.word	0xffffffff


	//   ....[102]....
        /*05cc*/ 	.word	0xffffffff


	//   ....[103]....
        /*05d0*/ 	.word	0xffffffff


	//   ....[104]....
        /*05d4*/ 	.word	0xffffffff


	//   ....[105]....
        /*05d8*/ 	.word	0x0500000f


	//   ....[106]....
        /*05dc*/ 	.word	0x0500000f


	//   ....[107]....
        /*05e0*/ 	.word	0x0500000f


	//   ....[108]....
        /*05e4*/ 	.word	0x0500000f


	//   ....[109]....
        /*05e8*/ 	.word	0x0500000f


	//   ....[110]....
        /*05ec*/ 	.word	0x0500000f


	//   ....[111]....
        /*05f0*/ 	.word	0x0500000f


	//   ....[112]....
        /*05f4*/ 	.word	0x0500000f


	//   ....[113]....
        /*05f8*/ 	.word	0x0500000f


	//   ....[114]....
        /*05fc*/ 	.word	0x0500000f


	//   ....[115]....
        /*0600*/ 	.word	0x0500000f


	//   ....[116]....
        /*0604*/ 	.word	0x0500000f


	//   ....[117]....
        /*0608*/ 	.word	0x0500000f


	//   ....[118]....
        /*060c*/ 	.word	0x0500000f


	//   ....[119]....
        /*0610*/ 	.word	0x0500000f


	//   ....[120]....
        /*0614*/ 	.word	0x0500000f


	//   ....[121]....
        /*0618*/ 	.word	0x0500000f


	//   ....[122]....
        /*061c*/ 	.word	0x0500000f


	//   ....[123]....
        /*0620*/ 	.word	0x0500000f


	//   ....[124]....
        /*0624*/ 	.word	0x0500000f


	//   ....[125]....
        /*0628*/ 	.word	0x0500000f


	//   ....[126]....
        /*062c*/ 	.word	0x0500000f


	//   ....[127]....
        /*0630*/ 	.word	0x0500000f


	//   ....[128]....
        /*0634*/ 	.word	0x0500000f


	//   ....[129]....
        /*0638*/ 	.word	0x0500000f


	//   ....[130]....
        /*063c*/ 	.word	0x0500000f


	//   ....[131]....
        /*0640*/ 	.word	0x0500000f


	//   ....[132]....
        /*0644*/ 	.word	0x0500000f


	//   ....[133]....
        /*0648*/ 	.word	0x0500000f


	//   ....[134]....
        /*064c*/ 	.word	0x0500000f


	//   ....[135]....
        /*0650*/ 	.word	0x0500000f


	//   ....[136]....
        /*0654*/ 	.word	0x0500000f


	//   ....[137]....
        /*0658*/ 	.word	0x0500000f


	//   ....[138]....
        /*065c*/ 	.word	0x0500000f


	//   ....[139]....
        /*0660*/ 	.word	0x0500000f


	//----- nvinfo : EIATTR_COOP_GROUP_INSTR_OFFSETS
	.align		4
.L_238:
        /*0664*/ 	.byte	0x04, 0x28
        /*0666*/ 	.short	(.L_240 - .L_239)


	//   ....[0]....
.L_239:
        /*0668*/ 	.word	0x00000070


	//   ....[1]....
        /*066c*/ 	.word	0x00000140


	//   ....[2]....
        /*0670*/ 	.word	0x00000190


	//   ....[3]....
        /*0674*/ 	.word	0x000003c0


	//   ....[4]....
        /*0678*/ 	.word	0x00000520


	//   ....[5]....
        /*067c*/ 	.word	0x00000640


	//   ....[6]....
        /*0680*/ 	.word	0x000007a0


	//   ....[7]....
        /*0684*/ 	.word	0x00001950


	//   ....[8]....
        /*0688*/ 	.word	0x00002090


	//   ....[9]....
        /*068c*/ 	.word	0x00002410


	//   ....[10]....
        /*0690*/ 	.word	0x00003820


	//   ....[11]....
        /*0694*/ 	.word	0x000038c0


	//   ....[12]....
        /*0698*/ 	.word	0x00003f40


	//   ....[13]....
        /*069c*/ 	.word	0x00003fa0


	//   ....[14]....
        /*06a0*/ 	.word	0x000056d0


	//   ....[15]....
        /*06a4*/ 	.word	0x00005900


	//   ....[16]....
        /*06a8*/ 	.word	0x00006460


	//   ....[17]....
        /*06ac*/ 	.word	0x00006480


	//   ....[18]....
        /*06b0*/ 	.word	0x00006ef0


	//   ....[19]....
        /*06b4*/ 	.word	0x00006f60


	//   ....[20]....
        /*06b8*/ 	.word	0x00008950


	//   ....[21]....
        /*06bc*/ 	.word	0x00008970


	//   ....[22]....
        /*06c0*/ 	.word	0x00008c30


	//   ....[23]....
        /*06c4*/ 	.word	0x00008c80


	//   ....[24]....
        /*06c8*/ 	.word	0x0000aa20


	//   ....[25]....
        /*06cc*/ 	.word	0x0000ac60


	//   ....[26]....
        /*06d0*/ 	.word	0x0000b820


	//   ....[27]....
        /*06d4*/ 	.word	0x0000b840


	//   ....[28]....
        /*06d8*/ 	.word	0x0000c240


	//   ....[29]....
        /*06dc*/ 	.word	0x0000c310


	//   ....[30]....
        /*06e0*/ 	.word	0x0000d330


	//   ....[31]....
        /*06e4*/ 	.word	0x0000d370


	//   ....[32]....
        /*06e8*/ 	.word	0x0000d450


	//   ....[33]....
        /*06ec*/ 	.word	0x0000d470


	//   ....[34]....
        /*06f0*/ 	.word	0x0000e780


	//   ....[35]....
        /*06f4*/ 	.word	0x0000e7c0


	//   ....[36]....
        /*06f8*/ 	.word	0x0000e800


	//   ....[37]....
        /*06fc*/ 	.word	0x0000e840


	//   ....[38]....
        /*0700*/ 	.word	0x0000edf0


	//   ....[39]....
        /*0704*/ 	.word	0x0000ee00


	//   ....[40]....
        /*0708*/ 	.word	0x0000eec0


	//   ....[41]....
        /*070c*/ 	.word	0x0000eee0


	//   ....[42]....
        /*0710*/ 	.word	0x0000efa0


	//   ....[43]....
        /*0714*/ 	.word	0x0000efc0


	//   ....[44]....
        /*0718*/ 	.word	0x0000f090


	//   ....[45]....
        /*071c*/ 	.word	0x0000f0b0


	//   ....[46]....
        /*0720*/ 	.word	0x0000f980


	//   ....[47]....
        /*0724*/ 	.word	0x0000f9a0


	//   ....[48]....
        /*0728*/ 	.word	0x0000fa60


	//   ....[49]....
        /*072c*/ 	.word	0x0000fa80


	//   ....[50]....
        /*0730*/ 	.word	0x0000fb40


	//   ....[51]....
        /*0734*/ 	.word	0x0000fb60


	//   ....[52]....
        /*0738*/ 	.word	0x0000fc30


	//   ....[53]....
        /*073c*/ 	.word	0x0000fc50


	//   ....[54]....
        /*0740*/ 	.word	0x0000fdb0


	//   ....[55]....
        /*0744*/ 	.word	0x0000ff90


	//   ....[56]....
        /*0748*/ 	.word	0x0000ffc0


	//   ....[57]....
        /*074c*/ 	.word	0x0000fff0


	//   ....[58]....
        /*0750*/ 	.word	0x00010020


	//   ....[59]....
        /*0754*/ 	.word	0x00010050


	//   ....[60]....
        /*0758*/ 	.word	0x00010080


	//   ....[61]....
        /*075c*/ 	.word	0x000101f0


	//   ....[62]....
        /*0760*/ 	.word	0x00010220


	//   ....[63]....
        /*0764*/ 	.word	0x00010250


	//   ....[64]....
        /*0768*/ 	.word	0x00010280


	//   ....[65]....
        /*076c*/ 	.word	0x000102b0


	//   ....[66]....
        /*0770*/ 	.word	0x000102e0


	//   ....[67]....
        /*0774*/ 	.word	0x00010380


	//   ....[68]....
        /*0778*/ 	.word	0x000103e0


	//   ....[69]....
        /*077c*/ 	.word	0x00010470


	//   ....[70]....
        /*0780*/ 	.word	0x00011950


	//   ....[71]....
        /*0784*/ 	.word	0x00012520


	//   ....[72]....
        /*0788*/ 	.word	0x00012540


	//   ....[73]....
        /*078c*/ 	.word	0x00012580


	//   ....[74]....
        /*0790*/ 	.word	0x00012590


	//   ....[75]....
        /*0794*/ 	.word	0x000126a0


	//   ....[76]....
        /*0798*/ 	.word	0x000126b0


	//   ....[77]....
        /*079c*/ 	.word	0x00012740


	//   ....[78]....
        /*07a0*/ 	.word	0x00012750


	//   ....[79]....
        /*07a4*/ 	.word	0x000127e0


	//   ....[80]....
        /*07a8*/ 	.word	0x000127f0


	//   ....[81]....
        /*07ac*/ 	.word	0x00012880


	//   ....[82]....
        /*07b0*/ 	.word	0x00012890


	//   ....[83]....
        /*07b4*/ 	.word	0x00012920


	//   ....[84]....
        /*07b8*/ 	.word	0x00012930


	//   ....[85]....
        /*07bc*/ 	.word	0x00012980


	//   ....[86]....
        /*07c0*/ 	.word	0x000129b0


	//   ....[87]....
        /*07c4*/ 	.word	0x000152c0


	//   ....[88]....
        /*07c8*/ 	.word	0x00015320


	//   ....[89]....
        /*07cc*/ 	.word	0x00015350


	//   ....[90]....
        /*07d0*/ 	.word	0x00015360


	//   ....[91]....
        /*07d4*/ 	.word	0x00015390


	//   ....[92]....
        /*07d8*/ 	.word	0x000153c0


	//   ....[93]....
        /*07dc*/ 	.word	0x000153f0


	//   ....[94]....
        /*07e0*/ 	.word	0x00015420


	//   ....[95]....
        /*07e4*/ 	.word	0x000155a0


	//   ....[96]....
        /*07e8*/ 	.word	0x000155d0


	//   ....[97]....
        /*07ec*/ 	.word	0x00015600


	//   ....[98]....
        /*07f0*/ 	.word	0x00015630


	//   ....[99]....
        /*07f4*/ 	.word	0x00015660


	//   ....[100]....
        /*07f8*/ 	.word	0x00015690


	//   ....[101]....
        /*07fc*/ 	.word	0x00015750


	//   ....[102]....
        /*0800*/ 	.word	0x00015770


	//   ....[103]....
        /*0804*/ 	.word	0x000157e0


	//   ....[104]....
        /*0808*/ 	.word	0x00015ea0


	//   ....[105]....
        /*080c*/ 	.word	0x00016530


	//   ....[106]....
        /*0810*/ 	.word	0x00016700


	//   ....[107]....
        /*0814*/ 	.word	0x00016750


	//   ....[108]....
        /*0818*/ 	.word	0x000167b0


	//   ....[109]....
        /*081c*/ 	.word	0x00016850


	//   ....[110]....
        /*0820*/ 	.word	0x00016910


	//   ....[111]....
        /*0824*/ 	.word	0x00016a20


	//   ....[112]....
        /*0828*/ 	.word	0x00016a80


	//   ....[113]....
        /*082c*/ 	.word	0x00016b80


	//   ....[114]....
        /*0830*/ 	.word	0x00016be0


	//   ....[115]....
        /*0834*/ 	.word	0x00016ce0


	//   ....[116]....
        /*0838*/ 	.word	0x00016d40


	//   ....[117]....
        /*083c*/ 	.word	0x00016e40


	//   ....[118]....
        /*0840*/ 	.word	0x00016ea0


	//   ....[119]....
        /*0844*/ 	.word	0x00016f80


	//   ....[120]....
        /*0848*/ 	.word	0x00017000


	//   ....[121]....
        /*084c*/ 	.word	0x000170e0


	//   ....[122]....
        /*0850*/ 	.word	0x00017410


	//   ....[123]....
        /*0854*/ 	.word	0x000174b0


	//   ....[124]....
        /*0858*/ 	.word	0x000175d0


	//   ....[125]....
        /*085c*/ 	.word	0x00017640


	//   ....[126]....
        /*0860*/ 	.word	0x000176b0


	//   ....[127]....
        /*0864*/ 	.word	0x00017720


	//   ....[128]....
        /*0868*/ 	.word	0x00017790


	//   ....[129]....
        /*086c*/ 	.word	0x00017810


	//   ....[130]....
        /*0870*/ 	.word	0x000178a0


	//   ....[131]....
        /*0874*/ 	.word	0x00017940


	//   ....[132]....
        /*0878*/ 	.word	0x000179b0


	//   ....[133]....
        /*087c*/ 	.word	0x00017a20


	//   ....[134]....
        /*0880*/ 	.word	0x00017a90


	//   ....[135]....
        /*0884*/ 	.word	0x00017b10


	//   ....[136]....
        /*0888*/ 	.word	0x00017b80


	//   ....[137]....
        /*088c*/ 	.word	0x00017c20


	//   ....[138]....
        /*0890*/ 	.word	0x00017cb0


	//   ....[139]....
        /*0894*/ 	.word	0x00017de0


	//----- nvinfo : EIATTR_REG_RECONFIG
	.align		4
.L_240:
        /*0898*/ 	.byte	0x01, 0x54
	.zero		2


	//----- nvinfo : EIATTR_SYSCALL_OFFSETS
	.align		4
        /*089c*/ 	.byte	0x04, 0x46
        /*089e*/ 	.short	(.L_242 - .L_241)


	//   ....[0]....
.L_241:
        /*08a0*/ 	.word	0x00001b30


	//   ....[1]....
        /*08a4*/ 	.word	0x00011590


	//   ....[2]....
        /*08a8*/ 	.word	0x000116e0


	//   ....[3]....
        /*08ac*/ 	.word	0x000117d0


	//   ....[4]....
        /*08b0*/ 	.word	0x00012090


	//----- nvinfo : EIATTR_MBARRIER_INSTR_OFFSETS
	.align		4
.L_242:
        /*08b4*/ 	.byte	0x04, 0x39
        /*08b6*/ 	.short	(.L_244 - .L_243)


	//   ....[0]....
.L_243:
        /*08b8*/ 	.word	0x00000270
        /*08bc*/ 	.word	0x000000ff
        /*08c0*/ 	.word	0x00028800
        /*08c4*/ 	.short	0x0100
        /*08c6*/ 	.byte	0x08
	.zero		1


	//   ....[1]....
        /*08c8*/ 	.word	0x00000280
        /*08cc*/ 	.word	0x000000ff
        /*08d0*/ 	.word	0x00028820
        /*08d4*/ 	.short	0x0100
        /*08d6*/ 	.byte	0x08
	.zero		1


	//   ....[2]....
        /*08d8*/ 	.word	0x00000370
        /*08dc*/ 	.word	0x000000ff
        /*08e0*/ 	.word	0x00028830
        /*08e4*/ 	.short	0x0100
        /*08e6*/ 	.byte	0x08
	.zero		1


	//   ....[3]....
        /*08e8*/ 	.word	0x00000380
        /*08ec*/ 	.word	0x000000ff
        /*08f0*/ 	.word	0x00028840
        /*08f4*/ 	.short	0x0100
        /*08f6*/ 	.byte	0x08
	.zero		1


	//   ....[4]....
        /*08f8*/ 	.word	0x00000390
        /*08fc*/ 	.word	0x000000ff
        /*0900*/ 	.word	0x00028838
        /*0904*/ 	.short	0x0100
        /*0906*/ 	.byte	0x08
	.zero		1


	//   ....[5]....
        /*0908*/ 	.word	0x000003a0
        /*090c*/ 	.word	0x000000ff
        /*0910*/ 	.word	0x00028848
        /*0914*/ 	.short	0x0100
        /*0916*/ 	.byte	0x08
	.zero		1


	//   ....[6]....
        /*0918*/ 	.word	0x000004d0
        /*091c*/ 	.word	0x000000ff
        /*0920*/ 	.word	0x00028850
        /*0924*/ 	.short	0x0100
        /*0926*/ 	.byte	0x08
	.zero		1


	//   ....[7]....
        /*0928*/ 	.word	0x000004e0
        /*092c*/ 	.word	0x000000ff
        /*0930*/ 	.word	0x00028860
        /*0934*/ 	.short	0x0100
        /*0936*/ 	.byte	0x08
	.zero		1


	//   ....[8]....
        /*0938*/ 	.word	0x000004f0
        /*093c*/ 	.word	0x000000ff
        /*0940*/ 	.word	0x00028858
        /*0944*/ 	.short	0x0100
        /*0946*/ 	.byte	0x08
	.zero		1


	//   ....[9]....
        /*0948*/ 	.word	0x00000500
        /*094c*/ 	.word	0x000000ff
        /*0950*/ 	.word	0x00028868
        /*0954*/ 	.short	0x0100
        /*0956*/ 	.byte	0x08
	.zero		1


	//   ....[10]....
        /*0958*/ 	.word	0x000005f0
        /*095c*/ 	.word	0x000000ff
        /*0960*/ 	.word	0x00028870
        /*0964*/ 	.short	0x0100
        /*0966*/ 	.byte	0x06
	.zero		1


	//   ....[11]....
        /*0968*/ 	.word	0x00000600
        /*096c*/ 	.word	0x000000ff
        /*0970*/ 	.word	0x00028880
        /*0974*/ 	.short	0x0100
        /*0976*/ 	.byte	0x06
	.zero		1


	//   ....[12]....
        /*0978*/ 	.word	0x00000610
        /*097c*/ 	.word	0x000000ff
        /*0980*/ 	.word	0x00028878
        /*0984*/ 	.short	0x0100
        /*0986*/ 	.byte	0x06
	.zero		1


	//   ....[13]....
        /*0988*/ 	.word	0x00000620
        /*098c*/ 	.word	0x000000ff
        /*0990*/ 	.word	0x00028888
        /*0994*/ 	.short	0x0100
        /*0996*/ 	.byte	0x06
	.zero		1


	//   ....[14]....
        /*0998*/ 	.word	0x00000750
        /*099c*/ 	.word	0x000000ff
        /*09a0*/ 	.word	0x00028890
        /*09a4*/ 	.short	0x0100
        /*09a6*/ 	.byte	0x08
	.zero		1


	//   ....[15]....
        /*09a8*/ 	.word	0x00000760
        /*09ac*/ 	.word	0x000000ff
        /*09b0*/ 	.word	0x000288a0
        /*09b4*/ 	.short	0x0100
        /*09b6*/ 	.byte	0x08
	.zero		1


	//   ....[16]....
        /*09b8*/ 	.word	0x00000770
        /*09bc*/ 	.word	0x000000ff
        /*09c0*/ 	.word	0x00028898
        /*09c4*/ 	.short	0x0100
        /*09c6*/ 	.byte	0x08
	.zero		1


	//   ....[17]....
        /*09c8*/ 	.word	0x00000780
        /*09cc*/ 	.word	0x000000ff
        /*09d0*/ 	.word	0x000288a8
        /*09d4*/ 	.short	0x0100
        /*09d6*/ 	.byte	0x08
	.zero		1


	//   ....[18]....
        /*09d8*/ 	.word	0x000008b0
        /*09dc*/ 	.word	0x000000ff
        /*09e0*/ 	.word	0x000288b0
        /*09e4*/ 	.short	0x0100
        /*09e6*/ 	.byte	0x08
	.zero		1


	//   ....[19]....
        /*09e8*/ 	.word	0x000008c0
        /*09ec*/ 	.word	0x000000ff
        /*09f0*/ 	.word	0x000288c0
        /*09f4*/ 	.short	0x0100
        /*09f6*/ 	.byte	0x08
	.zero		1


	//   ....[20]....
        /*09f8*/ 	.word	0x000008d0
        /*09fc*/ 	.word	0x000000ff
        /*0a00*/ 	.word	0x000288b8
        /*0a04*/ 	.short	0x0100
        /*0a06*/ 	.byte	0x08
	.zero		1


	//   ....[21]....
        /*0a08*/ 	.word	0x000008e0
        /*0a0c*/ 	.word	0x000000ff
        /*0a10*/ 	.word	0x000288c8
        /*0a14*/ 	.short	0x0100
        /*0a16*/ 	.byte	0x08
	.zero		1


	//   ....[22]....
        /*0a18*/ 	.word	0x00001bb0
        /*0a1c*/ 	.word	0x000000ff
        /*0a20*/ 	.word	0x00028800
        /*0a24*/ 	.short	0x010a
        /*0a26*/ 	.byte	0x29
	.zero		1


	//   ....[23]....
        /*0a28*/ 	.word	0x00001c30
        /*0a2c*/ 	.word	0x00000005
        /*0a30*/ 	.word	0x00028830
        /*0a34*/ 	.short	0x010a
        /*0a36*/ 	.byte	0x3f
	.zero		1


	//   ....[24]....
        /*0a38*/ 	.word	0x00001c90
        /*0a3c*/ 	.word	0x00000005
        /*0a40*/ 	.word	0x00028830
        /*0a44*/ 	.short	0x010a
        /*0a46*/ 	.byte	0x3f
	.zero		1


	//   ....[25]....
        /*0a48*/ 	.word	0x000021f0
        /*0a4c*/ 	.word	0x00000000
        /*0a50*/ 	.word	0x00000000
        /*0a54*/ 	.short	0x0101
        /*0a56*/ 	.byte	0x3f
	.zero		1


	//   ....[26]....
        /*0a58*/ 	.word	0x00004f40
        /*0a5c*/ 	.word	0x000000ff
        /*0a60*/ 	.word	0x00028830
        /*0a64*/ 	.short	0x010a
        /*0a66*/ 	.byte	0x06
	.zero		1


	//   ....[27]....
        /*0a68*/ 	.word	0x00004f80
        /*0a6c*/ 	.word	0x000000ff
        /*0a70*/ 	.word	0x00028830
        /*0a74*/ 	.short	0x010a
        /*0a76*/ 	.byte	0x06
	.zero		1


	//   ....[28]....
        /*0a78*/ 	.word	0x000052a0
        /*0a7c*/ 	.word	0x000000ff
        /*0a80*/ 	.word	0x00028850
        /*0a84*/ 	.short	0x010a
        /*0a86*/ 	.byte	0x06
	.zero		1


	//   ....[29]....
        /*0a88*/ 	.word	0x000052e0
        /*0a8c*/ 	.word	0x000000ff
        /*0a90*/ 	.word	0x00028850
        /*0a94*/ 	.short	0x010a
        /*0a96*/ 	.byte	0x06
	.zero		1


	//   ....[30]....
        /*0a98*/ 	.word	0x00005700
        /*0a9c*/ 	.word	0x00000006
        /*0aa0*/ 	.word	0x00000000
        /*0aa4*/ 	.short	0x0101
        /*0aa6*/ 	.byte	0x3f
	.zero		1


	//   ....[31]....
        /*0aa8*/ 	.word	0x00007420
        /*0aac*/ 	.word	0x0000001c
        /*0ab0*/ 	.word	0x00000000
        /*0ab4*/ 	.short	0x0101
        /*0ab6*/ 	.byte	0x3f
	.zero		1


	//   ....[32]....
        /*0ab8*/ 	.word	0x000082a0
        /*0abc*/ 	.word	0x000000ff
        /*0ac0*/ 	.word	0x00028830
        /*0ac4*/ 	.short	0x010a
        /*0ac6*/ 	.byte	0x06
	.zero		1


	//   ....[33]....
        /*0ac8*/ 	.word	0x000082e0
        /*0acc*/ 	.word	0x000000ff
        /*0ad0*/ 	.word	0x00028830
        /*0ad4*/ 	.short	0x010a
        /*0ad6*/ 	.byte	0x06
	.zero		1


	//   ....[34]....
        /*0ad8*/ 	.word	0x00008600
        /*0adc*/ 	.word	0x000000ff
        /*0ae0*/ 	.word	0x00028850
        /*0ae4*/ 	.short	0x010a
        /*0ae6*/ 	.byte	0x06
	.zero		1


	//   ....[35]....
        /*0ae8*/ 	.word	0x00008640
        /*0aec*/ 	.word	0x000000ff
        /*0af0*/ 	.word	0x00028850
        /*0af4*/ 	.short	0x010a
        /*0af6*/ 	.byte	0x06
	.zero		1


	//   ....[36]....
        /*0af8*/ 	.word	0x000099c0
        /*0afc*/ 	.word	0x0000001b
        /*0b00*/ 	.word	0x00000000
        /*0b04*/ 	.short	0x0101
        /*0b06*/ 	.byte	0x3f
	.zero		1


	//   ....[37]....
        /*0b08*/ 	.word	0x00009b70
        /*0b0c*/ 	.word	0x0000001f
        /*0b10*/ 	.word	0x00000000
        /*0b14*/ 	.short	0x0101
        /*0b16*/ 	.byte	0x3f
	.zero		1


	//   ....[38]....
        /*0b18*/ 	.word	0x0000a2c0
        /*0b1c*/ 	.word	0x000000ff
        /*0b20*/ 	.word	0x00028830
        /*0b24*/ 	.short	0x010a
        /*0b26*/ 	.byte	0x06
	.zero		1


	//   ....[39]....
        /*0b28*/ 	.word	0x0000a300
        /*0b2c*/ 	.word	0x000000ff
        /*0b30*/ 	.word	0x00028830
        /*0b34*/ 	.short	0x010a
        /*0b36*/ 	.byte	0x06
	.zero		1


	//   ....[40]....
        /*0b38*/ 	.word	0x0000a620
        /*0b3c*/ 	.word	0x000000ff
        /*0b40*/ 	.word	0x00028850
        /*0b44*/ 	.short	0x010a
        /*0b46*/ 	.byte	0x06
	.zero		1


	//   ....[41]....
        /*0b48*/ 	.word	0x0000a660
        /*0b4c*/ 	.word	0x000000ff
        /*0b50*/ 	.word	0x00028850
        /*0b54*/ 	.short	0x010a
        /*0b56*/ 	.byte	0x06
	.zero		1


	//   ....[42]....
        /*0b58*/ 	.word	0x0000aa60
        /*0b5c*/ 	.word	0x00000004
        /*0b60*/ 	.word	0x00000000
        /*0b64*/ 	.short	0x0101
        /*0b66*/ 	.byte	0x3f
	.zero		1


	//   ....[43]....
        /*0b68*/ 	.word	0x0000c760
        /*0b6c*/ 	.word	0x0000001e
        /*0b70*/ 	.word	0x00000000
        /*0b74*/ 	.short	0x0101
        /*0b76*/ 	.byte	0x3f
	.zero		1


	//   ....[44]....
        /*0b78*/ 	.word	0x0000d2a0
        /*0b7c*/ 	.word	0x000000ff
        /*0b80*/ 	.word	0x00028850
        /*0b84*/ 	.short	0x010a
        /*0b86*/ 	.byte	0x05
	.zero		1


	//   ....[45]....
        /*0b88*/ 	.word	0x0000d2e0
        /*0b8c*/ 	.word	0x000000ff
        /*0b90*/ 	.word	0x00028850
        /*0b94*/ 	.short	0x010a
        /*0b96*/ 	.byte	0x05
	.zero		1


	//   ....[46]....
        /*0b98*/ 	.word	0x0000d800
        /*0b9c*/ 	.word	0x00000004
        /*0ba0*/ 	.word	0x00000000
        /*0ba4*/ 	.short	0x0101
        /*0ba6*/ 	.byte	0x3f
	.zero		1


	//   ....[47]....
        /*0ba8*/ 	.word	0x0000ede0
        /*0bac*/ 	.word	0x00000000
        /*0bb0*/ 	.word	0x00000000
        /*0bb4*/ 	.short	0x0101
        /*0bb6*/ 	.byte	0x3f
	.zero		1


	//   ....[48]....
        /*0bb8*/ 	.word	0x00011be0
        /*0bbc*/ 	.word	0x00000000
        /*0bc0*/ 	.word	0x00028840
        /*0bc4*/ 	.short	0x010a
        /*0bc6*/ 	.byte	0x3f
	.zero		1


	//   ....[49]....
        /*0bc8*/ 	.word	0x00012aa0
        /*0bcc*/ 	.word	0x00000009
        /*0bd0*/ 	.word	0x00028800
        /*0bd4*/ 	.short	0x0107
        /*0bd6*/ 	.byte	0x3f
	.zero		1


	//   ....[50]....
        /*0bd8*/ 	.word	0x00012bb0
        /*0bdc*/ 	.word	0x00000002
        /*0be0*/ 	.word	0x00028800
        /*0be4*/ 	.short	0x0101
        /*0be6*/ 	.byte	0x3f
	.zero		1


	//   ....[51]....
        /*0be8*/ 	.word	0x00012bd0
        /*0bec*/ 	.word	0x00000002
        /*0bf0*/ 	.word	0x00028820
        /*0bf4*/ 	.short	0x010a
        /*0bf6*/ 	.byte	0x3f
	.zero		1


	//   ....[52]....
        /*0bf8*/ 	.word	0x00012f50
        /*0bfc*/ 	.word	0x00000003
        /*0c00*/ 	.word	0x00028840
        /*0c04*/ 	.short	0x010a
        /*0c06*/ 	.byte	0x3f
	.zero		1


	//   ....[53]....
        /*0c08*/ 	.word	0x00013310
        /*0c0c*/ 	.word	0x00000003
        /*0c10*/ 	.word	0x00000060
        /*0c14*/ 	.short	0x010a
        /*0c16*/ 	.byte	0x3f
	.zero		1


	//   ....[54]....
        /*0c18*/ 	.word	0x00013a00
        /*0c1c*/ 	.word	0x00000003
        /*0c20*/ 	.word	0x00028840
        /*0c24*/ 	.short	0x010a
        /*0c26*/ 	.byte	0x3f
	.zero		1


	//   ....[55]....
        /*0c28*/ 	.word	0x00013dc0
        /*0c2c*/ 	.word	0x00000002
        /*0c30*/ 	.word	0x00000060
        /*0c34*/ 	.short	0x010a
        /*0c36*/ 	.byte	0x3f
	.zero		1


	//   ....[56]....
        /*0c38*/ 	.word	0x000143d0
        /*0c3c*/ 	.word	0x00000002
        /*0c40*/ 	.word	0x00028840
        /*0c44*/ 	.short	0x010a
        /*0c46*/ 	.byte	0x3f
	.zero		1


	//   ....[57]....
        /*0c48*/ 	.word	0x00014790
        /*0c4c*/ 	.word	0x00000002
        /*0c50*/ 	.word	0x00000060
        /*0c54*/ 	.short	0x010a
        /*0c56*/ 	.byte	0x3f
	.zero		1


	//   ....[58]....
        /*0c58*/ 	.word	0x00014d30
        /*0c5c*/ 	.word	0x00000000
        /*0c60*/ 	.word	0x00028860
        /*0c64*/ 	.short	0x010a
        /*0c66*/ 	.byte	0x3f
	.zero		1


	//   ....[59]....
        /*0c68*/ 	.word	0x00015e20
        /*0c6c*/ 	.word	0x00000000
        /*0c70*/ 	.word	0x00028820
        /*0c74*/ 	.short	0x010a
        /*0c76*/ 	.byte	0x3f
	.zero		1


	//   ....[60]....
        /*0c78*/ 	.word	0x00015fe0
        /*0c7c*/ 	.word	0x00000006
        /*0c80*/ 	.word	0x00000000
        /*0c84*/ 	.short	0x010a
        /*0c86*/ 	.byte	0x3f
	.zero		1


	//   ....[61]....
        /*0c88*/ 	.word	0x00016050
        /*0c8c*/ 	.word	0x00000007
        /*0c90*/ 	.word	0x00000000
        /*0c94*/ 	.short	0x010a
        /*0c96*/ 	.byte	0x3f
	.zero		1


	//   ....[62]....
        /*0c98*/ 	.word	0x000160c0
        /*0c9c*/ 	.word	0x00000004
        /*0ca0*/ 	.word	0x00000000
        /*0ca4*/ 	.short	0x010a
        /*0ca6*/ 	.byte	0x3f
	.zero		1


	//   ....[63]....
        /*0ca8*/ 	.word	0x000160f0
        /*0cac*/ 	.word	0x00000003
        /*0cb0*/ 	.word	0x00000000
        /*0cb4*/ 	.short	0x010a
        /*0cb6*/ 	.byte	0x3f
	.zero		1


	//   ....[64]....
        /*0cb8*/ 	.word	0x00016160
        /*0cbc*/ 	.word	0x00000003
        /*0cc0*/ 	.word	0x00028800
        /*0cc4*/ 	.short	0x010a
        /*0cc6*/ 	.byte	0x3f
	.zero		1


	//   ....[65]....
        /*0cc8*/ 	.word	0x000161b0
        /*0ccc*/ 	.word	0x00000005
        /*0cd0*/ 	.word	0x00028830
        /*0cd4*/ 	.short	0x010a
        /*0cd6*/ 	.byte	0x3f
	.zero		1


	//   ....[66]....
        /*0cd8*/ 	.word	0x00016210
        /*0cdc*/ 	.word	0x00000009
        /*0ce0*/ 	.word	0x00028830
        /*0ce4*/ 	.short	0x010a
        /*0ce6*/ 	.byte	0x3f
	.zero		1


	//   ....[67]....
        /*0ce8*/ 	.word	0x00016270
        /*0cec*/ 	.word	0x00000009
        /*0cf0*/ 	.word	0x00028850
        /*0cf4*/ 	.short	0x010a
        /*0cf6*/ 	.byte	0x3f
	.zero		1


	//   ....[68]....
        /*0cf8*/ 	.word	0x000162d0
        /*0cfc*/ 	.word	0x00000007
        /*0d00*/ 	.word	0x00028830
        /*0d04*/ 	.short	0x010a
        /*0d06*/ 	.byte	0x3f
	.zero		1


	//   ....[69]....
        /*0d08*/ 	.word	0x00016330
        /*0d0c*/ 	.word	0x00000007
        /*0d10*/ 	.word	0x00028850
        /*0d14*/ 	.short	0x010a
        /*0d16*/ 	.byte	0x3f
	.zero		1


	//   ....[70]....
        /*0d18*/ 	.word	0x00016390
        /*0d1c*/ 	.word	0x00000007
        /*0d20*/ 	.word	0x00028830
        /*0d24*/ 	.short	0x010a
        /*0d26*/ 	.byte	0x3f
	.zero		1


	//   ....[71]....
        /*0d28*/ 	.word	0x000163f0
        /*0d2c*/ 	.word	0x00000007
        /*0d30*/ 	.word	0x00028850
        /*0d34*/ 	.short	0x010a
        /*0d36*/ 	.byte	0x3f
	.zero		1


	//   ....[72]....
        /*0d38*/ 	.word	0x00016450
        /*0d3c*/ 	.word	0x00000006
        /*0d40*/ 	.word	0x00028850
        /*0d44*/ 	.short	0x010a
        /*0d46*/ 	.byte	0x3f
	.zero		1


	//   ....[73]....
        /*0d48*/ 	.word	0x000165f0
        /*0d4c*/ 	.word	0x00000000
        /*0d50*/ 	.word	0x00028840
        /*0d54*/ 	.short	0x010a
        /*0d56*/ 	.byte	0x3f
	.zero		1


	//   ....[74]....
        /*0d58*/ 	.word	0x00017130
        /*0d5c*/ 	.word	0x00000002
        /*0d60*/ 	.word	0x00028820
        /*0d64*/ 	.short	0x010a
        /*0d66*/ 	.byte	0x3f
	.zero		1


	//   ....[75]....
        /*0d68*/ 	.word	0x00017180
        /*0d6c*/ 	.word	0x00000003
        /*0d70*/ 	.word	0x00028840
        /*0d74*/ 	.short	0x010a
        /*0d76*/ 	.byte	0x3f
	.zero		1


	//   ....[76]....
        /*0d78*/ 	.word	0x000171d0
        /*0d7c*/ 	.word	0x00000003
        /*0d80*/ 	.word	0x00000060
        /*0d84*/ 	.short	0x010a
        /*0d86*/ 	.byte	0x3f
	.zero		1


	//   ....[77]....
        /*0d88*/ 	.word	0x00017220
        /*0d8c*/ 	.word	0x00000003
        /*0d90*/ 	.word	0x00028840
        /*0d94*/ 	.short	0x010a
        /*0d96*/ 	.byte	0x3f
	.zero		1


	//   ....[78]....
        /*0d98*/ 	.word	0x00017270
        /*0d9c*/ 	.word	0x00000002
        /*0da0*/ 	.word	0x00000060
        /*0da4*/ 	.short	0x010a
        /*0da6*/ 	.byte	0x3f
	.zero		1


	//   ....[79]....
        /*0da8*/ 	.word	0x000172c0
        /*0dac*/ 	.word	0x00000002
        /*0db0*/ 	.word	0x00028840
        /*0db4*/ 	.short	0x010a
        /*0db6*/ 	.byte	0x3f
	.zero		1


	//   ....[80]....
        /*0db8*/ 	.word	0x00017310
        /*0dbc*/ 	.word	0x00000002
        /*0dc0*/ 	.word	0x00000060
        /*0dc4*/ 	.short	0x010a
        /*0dc6*/ 	.byte	0x3f
	.zero		1


	//   ....[81]....
        /*0dc8*/ 	.word	0x00017360
        /*0dcc*/ 	.word	0x00000000
        /*0dd0*/ 	.word	0x00028860
        /*0dd4*/ 	.short	0x010a
        /*0dd6*/ 	.byte	0x3f
	.zero		1


	//   ....[82]....
        /*0dd8*/ 	.word	0x00017d00
        /*0ddc*/ 	.word	0x00000000
        /*0de0*/ 	.word	0x00028820
        /*0de4*/ 	.short	0x010a
        /*0de6*/ 	.byte	0x3f
	.zero		1


	//   ....[83]....
        /*0de8*/ 	.word	0x00017ea0
        /*0dec*/ 	.word	0x00000006
        /*0df0*/ 	.word	0x00000000
        /*0df4*/ 	.short	0x010a
        /*0df6*/ 	.byte	0x3f
	.zero		1


	//   ....[84]....
        /*0df8*/ 	.word	0x00017ef0
        /*0dfc*/ 	.word	0x00000007
        /*0e00*/ 	.word	0x00000000
        /*0e04*/ 	.short	0x010a
        /*0e06*/ 	.byte	0x3f
	.zero		1


	//   ....[85]....
        /*0e08*/ 	.word	0x00017f40
        /*0e0c*/ 	.word	0x00000004
        /*0e10*/ 	.word	0x00000000
        /*0e14*/ 	.short	0x010a
        /*0e16*/ 	.byte	0x3f
	.zero		1


	//----- nvinfo : EIATTR_NUM_MBARRIERS
	.align		4
.L_244:
        /*0e18*/ 	.byte	0x03, 0x38
        /*0e1a*/ 	.short	0x0016


	//----- nvinfo : EIATTR_EXIT_INSTR_OFFSETS
	.align		4
        /*0e1c*/ 	.byte	0x04, 0x1c
        /*0e1e*/ 	.short	(.L_246 - .L_245)


	//   ....[0]....
.L_245:
        /*0e20*/ 	.word	0x00000a80


	//   ....[1]....
        /*0e24*/ 	.word	0x0000fd50


	//   ....[2]....
        /*0e28*/ 	.word	0x00016140


	//----- nvinfo : EIATTR_MAX_THREADS
	.align		4
.L_246:
        /*0e2c*/ 	.byte	0x04, 0x05
        /*0e2e*/ 	.short	(.L_248 - .L_247)
.L_247:
        /*0e30*/ 	.word	0x00000180
        /*0e34*/ 	.word	0x00000001
        /*0e38*/ 	.word	0x00000001


	//----- nvinfo : EIATTR_CRS_STACK_SIZE
	.align		4
.L_248:
        /*0e3c*/ 	.byte	0x04, 0x1e
        /*0e3e*/ 	.short	(.L_250 - .L_249)
.L_249:
        /*0e40*/ 	.word	0x00000000


	//----- nvinfo : EIATTR_CBANK_PARAM_SIZE
	.align		4
.L_250:
        /*0e44*/ 	.byte	0x03, 0x19
        /*0e46*/ 	.short	0x0af0


	//----- nvinfo : EIATTR_PARAM_CBANK
	.align		4
        /*0e48*/ 	.byte	0x04, 0x0a
        /*0e4a*/ 	.short	(.L_252 - .L_251)
	.align		4
.L_251:
        /*0e4c*/ 	.word	index@(.nv.constant0._ZN7cutlass13device_kernelIN5flash11enable_sm90INS1_16FlashAttnFwdSm90INS1_25CollectiveMainloopFwdSm90ILi2EN4cute5tupleIJNS5_1CILi1EEES8_S8_EEENS6_IJNS7_ILi128EEESA_SA_EEELi128ENS_6half_tEfNS_4arch4Sm90ELb0ELb1ELb0ELb1ELb0ELb0ELb0ELb1ELb1ELb1ELb0ELb0EEENS1_21CollectiveEpilogueFwdISB_S9_SC_SE_Li256ELb1ELb1ELb0ELb0EEENS1_36VarlenDynamicPersistentTileSchedulerILi128ELi128ELi256ELi128ELb0ELb1ELb1ELb1ELb0ELb1EEEEEEEEEvNT_6ParamsE)
        /*0e50*/ 	.short	0x0210
        /*0e52*/ 	.short	0x0af0


	//----- nvinfo : EIATTR_SW_WAR
	.align		4
.L_252:
        /*0e54*/ 	.byte	0x04, 0x36
        /*0e56*/ 	.short	(.L_254 - .L_253)
.L_253:
        /*0e58*/ 	.word	0x00000008
.L_254:


//--------------------- .nv.info._ZN7cutlass13device_kernelIN5flash11enable_sm90INS1_16FlashAttnFwdSm90INS1_25CollectiveMainloopFwdSm90ILi2EN4cute5tupleIJNS5_1CILi1EEES8_S8_EEENS6_IJNS7_ILi128EEESA_SA_EEELi128ENS_6half_tEfNS_4arch4Sm90ELb0ELb1ELb0ELb1ELb0ELb1ELb0ELb1ELb1ELb1ELb0ELb0EEENS1_21CollectiveEpilogueFwdISB_S9_SC_SE_Li256ELb1ELb1ELb0ELb0EEENS1_36VarlenDynamicPersistentTileSchedulerILi128ELi128ELi256ELi128ELb0ELb1ELb1ELb1ELb0ELb1EEEEEEEEEvNT_6ParamsE --------------------------
	.section	.nv.info._ZN7cutlass13device_kernelIN5flash11enable_sm90INS1_16FlashAttnFwdSm90INS1_25CollectiveMainloopFwdSm90ILi2EN4cute5tupleIJNS5_1CILi1EEES8_S8_EEENS6_IJNS7_ILi128EEESA_SA_EEELi128ENS_6half_tEfNS_4arch4Sm90ELb0ELb1ELb0ELb1ELb0ELb1ELb0ELb1ELb1ELb1ELb0ELb0EEENS1_21CollectiveEpilogueFwdISB_S9_SC_SE_Li256ELb1ELb1ELb0ELb0EEENS1_36VarlenDynamicPersistentTileSchedulerILi128ELi128ELi256ELi128ELb0ELb1ELb1ELb1ELb0ELb1EEEEEEEEEvNT_6ParamsE,"",@"SHT_CUDA_INFO"
	.sectionflags	@""
	.align	4


	//----- nvinfo : EIATTR_CUDA_API_VERSION
	.align		4
        /*0000*/ 	.byte	0x04, 0x37
        /*0002*/ 	.short	(.L_256 - .L_255)
.L_255:
        /*0004*/ 	.word	0x00000082


	//----- nvinfo : EIATTR_KPARAM_INFO
	.align		4
.L_256:
        /*0008*/ 	.byte	0x04, 0x17
        /*000a*/ 	.short	(.L_258 - .L_257)
.L_257:
        /*000c*/ 	.word	0x00000000
        /*0010*/ 	.short	0x0000
        /*0012*/ 	.short	0x0070
        /*0014*/ 	.byte	0x00, 0xf0, 0x01, 0x2a


	//----- nvinfo : EIATTR_SPARSE_MMA_MASK
	.align		4
.L_258:
        /*0018*/ 	.byte	0x03, 0x50
        /*001a*/ 	.short	0x0000


	//----- nvinfo : EIATTR_MAXREG_COUNT
	.align		4
        /*001c*/ 	.byte	0x03, 0x1b
        /*001e*/ 	.short	0x00a8


	//----- nvinfo : EIATTR_NUM_BARRIERS
	.align		4
        /*0020*/ 	.byte	0x02, 0x4c
        /*0022*/ 	.byte	0x10
	.zero		1


	//----- nvinfo : EIATTR_EXTERNS
	.align		4
        /*0024*/ 	.byte	0x04, 0x0f
        /*0026*/ 	.short	(.L_260 - .L_259)


	//   ....[0]....
	.align		4
.L_259:
        /*0028*/ 	.word	index@(__assertfail)


	//----- nvinfo : EIATTR_ANNOTATIONS
	.align		4
.L_260:
        /*002c*/ 	.byte	0x04, 0x55
        /*002e*/ 	.short	(.L_262 - .L_261)


	//   ....[0]....
.L_261:
        /* <DEDUP_REMOVED lines=75> */


	//----- nvinfo : EIATTR_MERCURY_ISA_VERSION
	.align		4
.L_262:
        /*04d0*/ 	.byte	0x03, 0x5f
        /*04d2*/ 	.short	0x0101


	//----- nvinfo : EIATTR_UNUSED_LOAD_BYTE_OFFSET
	.align		4
        /*04d4*/ 	.byte	0x04, 0x44
        /*04d6*/ 	.short	(.L_264 - .L_263)


	//   ....[0]....
.L_263:
        /*04d8*/ 	.word	0x00000ab0
        /*04dc*/ 	.word	0x0000fff0


	//   ....[1]....
        /*04e0*/ 	.word	0x0001a7f0
        /*04e4*/ 	.word	0x0000fff0


	//----- nvinfo : EIATTR_INT_WARP_WIDE_INSTR_OFFSETS
	.align		4
.L_264:
        /*04e8*/ 	.byte	0x04, 0x31
        /*04ea*/ 	.short	(.L_266 - .L_265)


	//   ....[0]....
.L_265:
        /*04ec*/ 	.word	0x00000180


	//   ....[1]....
        /*04f0*/ 	.word	0x00000220


	//   ....[2]....
        /*04f4*/ 	.word	0x00000290


	//   ....[3]....
        /*04f8*/ 	.word	0x0001f5a0


	//   ....[4]....
        /*04fc*/ 	.word	0x0001f630


	//   ....[5]....
        /*0500*/ 	.word	0x00022dc0


	//   ....[6]....
        /*0504*/ 	.word	0x00022e20


	//----- nvinfo : EIATTR_COOP_GROUP_MASK_REGIDS
	.align		4
.L_266:
        /*0508*/ 	.byte	0x04, 0x29
        /*050a*/ 	.short	(.L_268 - .L_267)


	//   ....[0]....
.L_267:
        /*050c*/ 	.word	0xffffffff


	//   ....[1]....
        /*0510*/ 	.word	0xffffffff


	//   ....[2]....
        /*0514*/ 	.word	0xffffffff


	//   ....[3]....
        /*0518*/ 	.word	0xffffffff


	//   ....[4]....
        /*051c*/ 	.word	0xffffffff


	//   ....[5]....
        /*0520*/ 	.word	0xffffffff


	//   ....[6]....
        /*0524*/ 	.word	0xffffffff


	//   ....[7]....
        /*0528*/ 	.word	0xffffffff


	//   ....[8]....
        /*052c*/ 	.word	0xffffffff


	//   ....[9]....
        /*0530*/ 	.word	0xffffffff


	//   ....[10]....
        /*0534*/ 	.word	0xffffffff


	//   ....[11]....
        /*0538*/ 	.word	0xffffffff


	//   ....[12]....
        /*053c*/ 	.word	0xffffffff


	//   ....[13]....
        /*0540*/ 	.word	0xffffffff


	//   ....[14]....
        /*0544*/ 	.word	0xffffffff


	//   ....[15]....
        /*0548*/ 	.word	0xffffffff


	//   ....[16]....
        /*054c*/ 	.word	0xffffffff


	//   ....[17]....
        /*0550*/ 	.word	0xffffffff


	//   ....[18]....
        /*0554*/ 	.word	0xffffffff


	//   ....[19]....
        /*0558*/ 	.word	0xffffffff


	//   ....[20]....
        /*055c*/ 	.word	0xffffffff


	//   ....[21]....
        /*0560*/ 	.word	0xffffffff


	//   ....[22]....
        /*0564*/ 	.word	0xffffffff


	//   ....[23]....
        /*0568*/ 	.word	0xffffffff


	//   ....[24]....
        /*056c*/ 	.word	0xffffffff


	//   ....[25]....
        /*0570*/ 	.word	0xffffffff


	//   ....[26]....
        /*0574*/ 	.word	0xffffffff


	//   ....[27]....
        /*0578*/ 	.word	0xffffffff


	//   ....[28]....
        /*057c*/ 	.word	0xffffffff


	//   ....[29]....
        /*0580*/ 	.word	0xffffffff


	//   ....[30]....
        /*0584*/ 	.word	0xffffffff


	//   ....[31]....
        /*0588*/ 	.word	0xffffffff


	//   ....[32]....
        /*058c*/ 	.word	0xffffffff


	//   ....[33]....
        /*0590*/ 	.word	0xffffffff


	//   ....[34]....
        /*0594*/ 	.word	0xffffffff


	//   ....[35]....
        /*0598*/ 	.word	0xffffffff


	//   ....[36]....
        /*059c*/ 	.word	0xffffffff


	//   ....[37]....
        /*05a0*/ 	.word	0xffffffff


	//   ....[38]....
        /*05a4*/ 	.word	0xffffffff


	//   ....[39]....
        /*05a8*/ 	.word	0xffffffff


	//   ....[40]....
        /*05ac*/ 	.word	0xffffffff


	//   ....[41]....
        /*05b0*/ 	.word	0xffffffff


	//   ....[42]....
        /*05b4*/ 	.word	0xffffffff


	//   ....[43]....
        /*05b8*/ 	.word	0xffffffff


	//   ....[44]....
        /*05bc*/ 	.word	0xffffffff


	//   ....[45]....
        /*05c0*/ 	.word	0xffffffff


	//   ....[46]....
        /*05c4*/ 	.word	0xffffffff


	//   ....[47]....
        /*05c8*/ 	.word	0xffffffff


	//   ....[48]....
        /*05cc*/ 	.word	0xffffffff


	//   ....[49]....
        /*05d0*/ 	.word	0xffffffff


	//   ....[50]....
        /*05d4*/ 	.word	0xffffffff


	//   ....[51]....
        /*05d8*/ 	.word	0xffffffff


	//   ....[52]....
        /*05dc*/ 	.word	0xffffffff


	//   ....[53]....
        /*05e0*/ 	.word	0xffffffff


	//   ....[54]....
        /*05e4*/ 	.word	0xffffffff


	//   ....[55]....
        /*05e8*/ 	.word	0xffffffff


	//   ....[56]....
        /*05ec*/ 	.word	0xffffffff


	//   ....[57]....
        /*05f0*/ 	.word	0xffffffff


	//   ....[58]....
        /*05f4*/ 	.word	0xffffffff


	//   ....[59]....
        /*05f8*/ 	.word	0xffffffff


	//   ....[60]....
        /*05fc*/ 	.word	0xffffffff


	//   ....[61]....
        /*0600*/ 	.word	0xffffffff


	//   ....[62]....
        /*0604*/ 	.word	0xffffffff


	//   ....[63]....
        /*0608*/ 	.word	0xffffffff


	//   ....[64]....
        /*060c*/ 	.word	0xffffffff


	//   ....[65]....
        /*0610*/ 	.word	0xffffffff


	//   ....[66]....
        /*0614*/ 	.word	0xffffffff


	//   ....[67]....
        /*0618*/ 	.word	0xffffffff


	//   ....[68]....
        /*061c*/ 	.word	0xffffffff


	//   ....[69]....
        /*0620*/ 	.word	0xffffffff


	//   ....[70]....
        /*0624*/ 	.word	0xffffffff


	//   ....[71]....
        /*0628*/ 	.word	0xffffffff


	//   ....[72]....
        /*062c*/ 	.word	0xffffffff


	//   ....[73]....
        /*0630*/ 	.word	0xffffffff


	//   ....[74]....
        /*0634*/ 	.word	0xffffffff


	//   ....[75]....
        /*0638*/ 	.word	0xffffffff


	//   ....[76]....
        /*063c*/ 	.word	0xffffffff


	//   ....[77]....
        /*0640*/ 	.word	0xffffffff


	//   ....[78]....
        /*0644*/ 	.word	0xffffffff


	//   ....[79]....
        /*0648*/ 	.word	0xffffffff


	//   ....[80]....
        /*064c*/ 	.word	0xffffffff


	//   ....[81]....
        /*0650*/ 	.word	0xffffffff


	//   ....[82]....
        /*0654*/ 	.word	0xffffffff


	//   ....[83]....
        /*0658*/ 	.word	0xffffffff


	//   ....[84]....
        /*065c*/ 	.word	0xffffffff


	//   ....[85]....
        /*0660*/ 	.word	0xffffffff


	//   ....[86]....
        /*0664*/ 	.word	0xffffffff


	//   ....[87]....
        /*0668*/ 	.word	0xffffffff


	//   ....[88]....
        /*066c*/ 	.word	0xffffffff


	//   ....[89]....
        /*0670*/ 	.word	0xffffffff


	//   ....[90]....
        /*0674*/ 	.word	0xffffffff


	//   ....[91]....
        /*0678*/ 	.word	0xffffffff


	//   ....[92]....
        /*067c*/ 	.word	0xffffffff


	//   ....[93]....
        /*0680*/ 	.word	0xffffffff


	//   ....[94]....
        /*0684*/ 	.word	0xffffffff


	//   ....[95]....
        /*0688*/ 	.word	0xffffffff


	//   ....[96]....
        /*068c*/ 	.word	0xffffffff


	//   ....[97]....
        /*0690*/ 	.word	0xffffffff


	//   ....[98]....
        /*0694*/ 	.word	0xffffffff


	//   ....[99]....
        /*0698*/ 	.word	0xffffffff


	//   ....[100]....
        /*069c*/ 	.word	0xffffffff


	//   ....[101]....
        /*06a0*/ 	.word	0xffffffff


	//   ....[102]....
        /*06a4*/ 	.word	0xffffffff


	//   ....[103]....
        /*06a8*/ 	.word	0xffffffff


	//   ....[104]....
        /*06ac*/ 	.word	0xffffffff


	//   ....[105]....
        /*06b0*/ 	.word	0xffffffff


	//   ....[106]....
        /*06b4*/ 	.word	0xffffffff


	//   ....[107]....
        /*06b8*/ 	.word	0xffffffff


	//   ....[108]....
        /*06bc*/ 	.word	0xffffffff


	//   ....[109]....
        /*06c0*/ 	.word	0xffffffff


	//   ....[110]....
        /*06c4*/ 	.word	0xffffffff


	//   ....[111]....
        /*06c8*/ 	.word	0xffffffff


	//   ....[112]....
        /*06cc*/ 	.word	0xffffffff


	//   ....[113]....
        /*06d0*/ 	.word	0xffffffff


	//   ....[114]....
        /*06d4*/ 	.word	0xffffffff


	//   ....[115]....
        /*06d8*/ 	.word	0xffffffff


	//   ....[116]....
        /*06dc*/ 	.word	0xffffffff


	//   ....[117]....
        /*06e0*/ 	.word	0xffffffff


	//   ....[118]....
        /*06e4*/ 	.word	0xffffffff


	//   ....[119]....
        /*06e8*/ 	.word	0xffffffff


	//   ....[120]....
        /*06ec*/ 	.word	0xffffffff


	//   ....[121]....
        /*06f0*/ 	.word	0xffffffff


	//   ....[122]....
        /*06f4*/ 	.word	0xffffffff


	//   ....[123]....
        /*06f8*/ 	.word	0xffffffff


	//   ....[124]....
        /*06fc*/ 	.word	0xffffffff


	//   ....[125]....
        /*0700*/ 	.word	0xffffffff


	//   ....[126]....
        /*0704*/ 	.word	0xffffffff


	//   ....[127]....
        /*0708*/ 	.word	0xffffffff


	//   ....[128]....
        /*070c*/ 	.word	0xffffffff


	//   ....[129]....
        /*0710*/ 	.word	0xffffffff


	//   ....[130]....
        /*0714*/ 	.word	0xffffffff


	//   ....[131]....
        /*0718*/ 	.word	0xffffffff


	//   ....[132]....
        /*071c*/ 	.word	0xffffffff


	//   ....[133]....
        /*0720*/ 	.word	0xffffffff


	//   ....[134]....
        /*0724*/ 	.word	0xffffffff


	//   ....[135]....
        /*0728*/ 	.word	0xffffffff


	//   ....[136]....
        /*072c*/ 	.word	0xffffffff


	//   ....[137]....
        /*0730*/ 	.word	0xffffffff


	//   ....[138]....
        /*0734*/ 	.word	0x0500000f


	//   ....[139]....
        /*0738*/ 	.word	0x0500000f


	//   ....[140]....
        /*073c*/ 	.word	0x0500000f


	//   ....[141]....
        /*0740*/ 	.word	0x0500000f


	//   ....[142]....
        /*0744*/ 	.word	0x0500000f


	//   ....[143]....
        /*0748*/ 	.word	0x0500000f


	//   ....[144]....
        /*074c*/ 	.word	0x0500000f


	//   ....[145]....
        /*0750*/ 	.word	0x0500000f


	//   ....[146]....
        /*0754*/ 	.word	0x0500000f


	//   ....[147]....
        /*0758*/ 	.word	0x0500000f


	//   ....[148]....
        /*075c*/ 	.word	0x0500000f


	//   ....[149]....
        /*0760*/ 	.word	0x0500000f


	//   ....[150]....
        /*0764*/ 	.word	0x0500000f


	//   ....[151]....
        /*0768*/ 	.word	0x0500000f


	//   ....[152]....
        /*076c*/ 	.word	0x0500000f


	//   ....[153]....
        /*0770*/ 	.word	0x0500000f


	//   ....[154]....
        /*0774*/ 	.word	0x0500000f


	//   ....[155]....
        /*0778*/ 	.word	0x0500000f


	//   ....[156]....
        /*077c*/ 	.word	0x0500000f


	//   ....[157]....
        /*0780*/ 	.word	0x0500000f


	//   ....[158]....
        /*0784*/ 	.word	0x0500000f


	//   ....[159]....
        /*0788*/ 	.word	0x0500000f


	//   ....[160]....
        /*078c*/ 	.word	0x0500000f


	//   ....[161]....
        /*0790*/ 	.word	0x0500000f


	//   ....[162]....
        /*0794*/ 	.word	0x0500000f


	//   ....[163]....
        /*0798*/ 	.word	0x0500000f


	//   ....[164]....
        /*079c*/ 	.word	0x0500000f


	//   ....[165]....
        /*07a0*/ 	.word	0x0500000f


	//   ....[166]....
        /*07a4*/ 	.word	0x0500000f


	//   ....[167]....
        /*07a8*/ 	.word	0x0500000f


	//   ....[168]....
        /*07ac*/ 	.word	0x0500000f


	//   ....[169]....
        /*07b0*/ 	.word	0x0500000f


	//   ....[170]....
        /*07b4*/ 	.word	0x0500000f


	//   ....[171]....
        /*07b8*/ 	.word	0x0500000f


	//   ....[172]....
        /*07bc*/ 	.word	0x0500000f


	//   ....[173]....
        /*07c0*/ 	.word	0x0500000f


	//   ....[174]....
        /*07c4*/ 	.word	0x0500000f


	//   ....[175]....
        /*07c8*/ 	.word	0x0500000f


	//   ....[176]....
        /*07cc*/ 	.word	0x0500000f


	//   ....[177]....
        /*07d0*/ 	.word	0x0500000f


	//   ....[178]....
        /*07d4*/ 	.word	0x0500000f


	//   ....[179]....
        /*07d8*/ 	.word	0x0500000f


	//   ....[180]....
        /*07dc*/ 	.word	0x0500000f


	//   ....[181]....
        /*07e0*/ 	.word	0x0500000f


	//   ....[182]....
        /*07e4*/ 	.word	0x0500000f


	//   ....[183]....
        /*07e8*/ 	.word	0x0500000f


	//   ....[184]....
        /*07ec*/ 	.word	0x0500000f


	//   ....[185]....
        /*07f0*/ 	.word	0x0500000f


	//   ....[186]....
        /*07f4*/ 	.word	0x0500000f


	//   ....[187]....
        /*07f8*/ 	.word	0x0500000f


	//   ....[188]....
        /*07fc*/ 	.word	0x0500000f


	//   ....[189]....
        /*0800*/ 	.word	0x0500000f


	//   ....[190]....
        /*0804*/ 	.word	0x0500000f


	//   ....[191]....
        /*0808*/ 	.word	0x0500000f


	//   ....[192]....
        /*080c*/ 	.word	0x0500000f


	//   ....[193]....
        /*0810*/ 	.word	0x0500000f


	//   ....[194]....
        /*0814*/ 	.word	0x0500000f


	//   ....[195]....
        /*0818*/ 	.word	0x0500000f


	//   ....[196]....
        /*081c*/ 	.word	0x0500000f


	//   ....[197]....
        /*0820*/ 	.word	0x0500000f


	//   ....[198]....
        /*0824*/ 	.word	0x0500000f


	//   ....[199]....
        /*0828*/ 	.word	0x0500000f


	//   ....[200]....
        /*082c*/ 	.word	0x0500000f


	//   ....[201]....
        /*0830*/ 	.word	0x0500000f


	//   ....[202]....
        /*0834*/ 	.word	0x0500000f


	//   ....[203]....
        /*0838*/ 	.word	0x0500000f


	//   ....[204]....
        /*083c*/ 	.word	0x0500000f


	//   ....[205]....
        /*0840*/ 	.word	0x0500000f


	//   ....[206]....
        /*0844*/ 	.word	0x0500000f


	//   ....[207]....
        /*0848*/ 	.word	0x0500000f


	//   ....[208]....
        /*084c*/ 	.word	0x0500000f


	//   ....[209]....
        /*0850*/ 	.word	0x0500000f


	//   ....[210]....
        /*0854*/ 	.word	0x0500000f


	//   ....[211]....
        /*0858*/ 	.word	0x0500000f


	//   ....[212]....
        /*085c*/ 	.word	0x0500000f


	//   ....[213]....
        /*0860*/ 	.word	0x0500000f


	//   ....[214]....
        /*0864*/ 	.word	0x0500000f


	//----- nvinfo : EIATTR_COOP_GROUP_INSTR_OFFSETS
	.align		4
.L_268:
        /*0868*/ 	.byte	0x04, 0x28
        /*086a*/ 	.short	(.L_270 - .L_269)


	//   ....[0]....
.L_269:
        /*086c*/ 	.word	0x00000060


	//   ....[1]....
        /*0870*/ 	.word	0x00000190


	//   ....[2]....
        /*0874*/ 	.word	0x00000240


	//   ....[3]....
        /*0878*/ 	.word	0x00000400


	//   ....[4]....
        /*087c*/ 	.word	0x00000560


	//   ....[5]....
        /*0880*/ 	.word	0x00000680


	//   ....[6]....
        /*0884*/ 	.word	0x000007e0


	//   ....[7]....
        /*0888*/ 	.word	0x00008ee0


	//   ....[8]....
        /*088c*/ 	.word	0x000095a0


	//   ....[9]....
        /*0890*/ 	.word	0x000095b0


	//   ....[10]....
        /*0894*/ 	.word	0x000095c0


	//   ....[11]....
        /*0898*/ 	.word	0x000095d0


	//   ....[12]....
        /*089c*/ 	.word	0x00009910


	//   ....[13]....
        /*08a0*/ 	.word	0x00009920


	//   ....[14]....
        /*08a4*/ 	.word	0x00009930


	//   ....[15]....
        /*08a8*/ 	.word	0x00009940


	//   ....[16]....
        /*08ac*/ 	.word	0x00009c40


	//   ....[17]....
        /*08b0*/ 	.word	0x00009c50


	//   ....[18]....
        /*08b4*/ 	.word	0x00009c60


	//   ....[19]....
        /*08b8*/ 	.word	0x00009c70


	//   ....[20]....
        /*08bc*/ 	.word	0x00009f70


	//   ....[21]....
        /*08c0*/ 	.word	0x00009f80


	//   ....[22]....
        /*08c4*/ 	.word	0x00009f90


	//   ....[23]....
        /*08c8*/ 	.word	0x00009fa0


	//   ....[24]....
        /*08cc*/ 	.word	0x0000bc60


	//   ....[25]....
        /*08d0*/ 	.word	0x0000bc80


	//   ....[26]....
        /*08d4*/ 	.word	0x0000bc90


	//   ....[27]....
        /*08d8*/ 	.word	0x0000bca0


	//   ....[28]....
        /*08dc*/ 	.word	0x0000bdb0


	//   ....[29]....
        /*08e0*/ 	.word	0x0000bdd0


	//   ....[30]....
        /*08e4*/ 	.word	0x0000be70


	//   ....[31]....
        /*08e8*/ 	.word	0x0000beb0


	//   ....[32]....
        /*08ec*/ 	.word	0x0000c190


	//   ....[33]....
        /*08f0*/ 	.word	0x0000c1b0


	//   ....[34]....
        /*08f4*/ 	.word	0x0000c1d0


	//   ....[35]....
        /*08f8*/ 	.word	0x0000c1e0


	//   ....[36]....
        /*08fc*/ 	.word	0x0000c2b0


	//   ....[37]....
        /*0900*/ 	.word	0x0000c2d0


	//   ....[38]....
        /*0904*/ 	.word	0x0000c2e0


	//   ....[39]....
        /*0908*/ 	.word	0x0000c370


	//   ....[40]....
        /*090c*/ 	.word	0x0000e550


	//   ....[41]....
        /*0910*/ 	.word	0x0000f290


	//   ....[42]....
        /*0914*/ 	.word	0x0000f930


	//   ....[43]....
        /*0918*/ 	.word	0x0000f9f0


	//   ....[44]....
        /*091c*/ 	.word	0x00010360


	//   ....[45]....
        /*0920*/ 	.word	0x000103d0


	//   ....[46]....
        /*0924*/ 	.word	0x00011d90


	//   ....[47]....
        /*0928*/ 	.word	0x00011fd0


	//   ....[48]....
        /*092c*/ 	.word	0x00012c90


	//   ....[49]....
        /*0930*/ 	.word	0x00012d50


	//   ....[50]....
        /*0934*/ 	.word	0x000134e0


	//   ....[51]....
        /*0938*/ 	.word	0x00013570


	//   ....[52]....
        /*093c*/ 	.word	0x00015270


	//   ....[53]....
        /*0940*/ 	.word	0x000152b0


	//   ....[54]....
        /*0944*/ 	.word	0x000159c0


	//   ....[55]....
        /*0948*/ 	.word	0x00015a00


	//   ....[56]....
        /*094c*/ 	.word	0x000174a0


	//   ....[57]....
        /*0950*/ 	.word	0x00017710


	//   ....[58]....
        /*0954*/ 	.word	0x000183d0


	//   ....[59]....
        /*0958*/ 	.word	0x00018480


	//   ....[60]....
        /*095c*/ 	.word	0x00018c30


	//   ....[61]....
        /*0960*/ 	.word	0x00018ca0


	//   ....[62]....
        /*0964*/ 	.word	0x00019e30


	//   ....[63]....
        /*0968*/ 	.word	0x00019e70


	//   ....[64]....
        /*096c*/ 	.word	0x00019f60


	//   ....[65]....
        /*0970*/ 	.word	0x0001a280


	//   ....[66]....
        /*0974*/ 	.word	0x0001b220


	//   ....[67]....
        /*0978*/ 	.word	0x0001b260


	//   ....[68]....
        /*097c*/ 	.word	0x0001b290


	//   ....[69]....
        /*0980*/ 	.word	0x0001b2c0


	//   ....[70]....
        /*0984*/ 	.word	0x0001b890


	//   ....[71]....
        /*0988*/ 	.word	0x0001b8c0


	//   ....[72]....
        /*098c*/ 	.word	0x0001b980


	//   ....[73]....
        /*0990*/ 	.word	0x0001b9a0


	//   ....[74]....
        /*0994*/ 	.word	0x0001ba60


	//   ....[75]....
        /*0998*/ 	.word	0x0001ba80


	//   ....[76]....
        /*099c*/ 	.word	0x0001bb50


	//   ....[77]....
        /*09a0*/ 	.word	0x0001bb70


	//   ....[78]....
        /*09a4*/ 	.word	0x0001c340


	//   ....[79]....
        /*09a8*/ 	.word	0x0001c350


	//   ....[80]....
        /*09ac*/ 	.word	0x0001c460


	//   ....[81]....
        /*09b0*/ 	.word	0x0001c470


	//   ....[82]....
        /*09b4*/ 	.word	0x0001c580


	//   ....[83]....
        /*09b8*/ 	.word	0x0001c590


	//   ....[84]....
        /*09bc*/ 	.word	0x0001c6a0


	//   ....[85]....
        /*09c0*/ 	.word	0x0001c6b0


	//   ....[86]....
        /*09c4*/ 	.word	0x0001c820


	//   ....[87]....
        /*09c8*/ 	.word	0x0001c9f0


	//   ....[88]....
        /*09cc*/ 	.word	0x0001ca20


	//   ....[89]....
        /*09d0*/ 	.word	0x0001ca50


	//   ....[90]....
        /*09d4*/ 	.word	0x0001ca80


	//   ....[91]....
        /*09d8*/ 	.word	0x0001cab0


	//   ....[92]....
        /*09dc*/ 	.word	0x0001cae0


	//   ....[93]....
        /*09e0*/ 	.word	0x0001cc50


	//   ....[94]....
        /*09e4*/ 	.word	0x0001cc80


	//   ....[95]....
        /*09e8*/ 	.word	0x0001ccb0


	//   ....[96]....
        /*09ec*/ 	.word	0x0001cce0


	//   ....[97]....
        /*09f0*/ 	.word	0x0001cd10


	//   ....[98]....
        /*09f4*/ 	.word	0x0001cd40


	//   ....[99]....
        /*09f8*/ 	.word	0x0001cde0


	//   ....[100]....
        /*09fc*/ 	.word	0x0001ce40


	//   ....[101]....
        /*0a00*/ 	.word	0x0001ced0


	//   ....[102]....
        /*0a04*/ 	.word	0x0001df90


	//   ....[103]....
        /*0a08*/ 	.word	0x0001fb60


	//   ....[104]....
        /*0a0c*/ 	.word	0x00020750


	//   ....[105]....
        /*0a10*/ 	.word	0x00020760


	//   ....[106]....
        /*0a14*/ 	.word	0x00020790


	//   ....[107]....
        /*0a18*/ 	.word	0x000207a0


	//   ....[108]....
        /*0a1c*/ 	.word	0x000208b0


	//   ....[109]....
        /*0a20*/ 	.word	0x000208c0


	//   ....[110]....
        /*0a24*/ 	.word	0x00020950


	//   ....[111]....
        /*0a28*/ 	.word	0x00020960


	//   ....[112]....
        /*0a2c*/ 	.word	0x000209f0


	//   ....[113]....
        /*0a30*/ 	.word	0x00020a00


	//   ....[114]....
        /*0a34*/ 	.word	0x00020a90


	//   ....[115]....
        /*0a38*/ 	.word	0x00020aa0


	//   ....[116]....
        /*0a3c*/ 	.word	0x00020b30


	//   ....[117]....
        /*0a40*/ 	.word	0x00020b40


	//   ....[118]....
        /*0a44*/ 	.word	0x00020b90


	//   ....[119]....
        /*0a48*/ 	.word	0x00020bc0


	//   ....[120]....
        /*0a4c*/ 	.word	0x00023510


	//   ....[121]....
        /*0a50*/ 	.word	0x00023540


	//   ....[122]....
        /*0a54*/ 	.word	0x00023550


	//   ....[123]....
        /*0a58*/ 	.word	0x00023580


	//   ....[124]....
        /*0a5c*/ 	.word	0x000235b0


	//   ....[125]....
        /*0a60*/ 	.word	0x000235e0


	//   ....[126]....
        /*0a64*/ 	.word	0x00023610


	//   ....[127]....
        /*0a68*/ 	.word	0x00023620


	//   ....[128]....
        /*0a6c*/ 	.word	0x000237a0


	//   ....[129]....
        /*0a70*/ 	.word	0x000237d0


	//   ....[130]....
        /*0a74*/ 	.word	0x00023800


	//   ....[131]....
        /*0a78*/ 	.word	0x00023830


	//   ....[132]....
        /*0a7c*/ 	.word	0x00023860


	//   ....[133]....
        /*0a80*/ 	.word	0x00023890


	//   ....[134]....
        /*0a84*/ 	.word	0x00023950


	//   ....[135]....
        /*0a88*/ 	.word	0x00023970


	//   ....[136]....
        /*0a8c*/ 	.word	0x000239e0


	//   ....[137]....
        /*0a90*/ 	.word	0x000240b0


	//   ....[138]....
        /*0a94*/ 	.word	0x000244f0


	//   ....[139]....
        /*0a98*/ 	.word	0x000245a0


	//   ....[140]....
        /*0a9c*/ 	.word	0x00024630


	//   ....[141]....
        /*0aa0*/ 	.word	0x00024680


	//   ....[142]....
        /*0aa4*/ 	.word	0x000246d0


	//   ....[143]....
        /*0aa8*/ 	.word	0x00024760


	//   ....[144]....
        /*0aac*/ 	.word	0x000247f0


	//   ....[145]....
        /*0ab0*/ 	.word	0x00024840


	//   ....[146]....
        /*0ab4*/ 	.word	0x00024890


	//   ....[147]....
        /*0ab8*/ 	.word	0x00024920


	//   ....[148]....
        /*0abc*/ 	.word	0x000249b0


	//   ....[149]....
        /*0ac0*/ 	.word	0x00024a00


	//   ....[150]....
        /*0ac4*/ 	.word	0x00024a50


	//   ....[151]....
        /*0ac8*/ 	.word	0x00024ae0


	//   ....[152]....
        /*0acc*/ 	.word	0x00024b70


	//   ....[153]....
        /*0ad0*/ 	.word	0x00024bc0


	//   ....[154]....
        /*0ad4*/ 	.word	0x00024c10


	//   ....[155]....
        /*0ad8*/ 	.word	0x00024d00


	//   ....[156]....
        /*0adc*/ 	.word	0x00024db0


	//   ....[157]....
        /*0ae0*/ 	.word	0x00024e30


	//   ....[158]....
        /*0ae4*/ 	.word	0x00024ed0


	//   ....[159]....
        /*0ae8*/ 	.word	0x00024f60


	//   ....[160]....
        /*0aec*/ 	.word	0x00025020


	//   ....[161]....
        /*0af0*/ 	.word	0x000250a0


	//   ....[162]....
        /*0af4*/ 	.word	0x000250f0


	//   ....[163]....
        /*0af8*/ 	.word	0x00025290


	//   ....[164]....
        /*0afc*/ 	.word	0x00025330


	//   ....[165]....
        /*0b00*/ 	.word	0x000253b0


	//   ....[166]....
        /*0b04*/ 	.word	0x00025420


	//   ....[167]....
        /*0b08*/ 	.word	0x000255a0


	//   ....[168]....
        /*0b0c*/ 	.word	0x00025690


	//   ....[169]....
        /*0b10*/ 	.word	0x000256f0


	//   ....[170]....
        /*0b14*/ 	.word	0x00025740


	//   ....[171]....
        /*0b18*/ 	.word	0x00025ac0


	//   ....[172]....
        /*0b1c*/ 	.word	0x00025b10


	//   ....[173]....
        /*0b20*/ 	.word	0x00025ba0


	//   ....[174]....
        /*0b24*/ 	.word	0x00025c30


	//   ....[175]....
        /*0b28*/ 	.word	0x00025cc0


	//   ....[176]....
        /*0b2c*/ 	.word	0x00025d50


	//   ....[177]....
        /*0b30*/ 	.word	0x00025de0


	//   ....[178]....
        /*0b34*/ 	.word	0x00025e70


	//   ....[179]....
        /*0b38*/ 	.word	0x00025f30


	//   ....[180]....
        /*0b3c*/ 	.word	0x00026220


	//   ....[181]....
        /*0b40*/ 	.word	0x00026400


	//   ....[182]....
        /*0b44*/ 	.word	0x00026450


	//   ....[183]....
        /*0b48*/ 	.word	0x000264b0


	//   ....[184]....
        /*0b4c*/ 	.word	0x00026550


	//   ....[185]....
        /*0b50*/ 	.word	0x00026610


	//   ....[186]....
        /*0b54*/ 	.word	0x00026720


	//   ....[187]....
        /*0b58*/ 	.word	0x00026780


	//   ....[188]....
        /*0b5c*/ 	.word	0x00026880


	//   ....[189]....
        /*0b60*/ 	.word	0x000268e0


	//   ....[190]....
        /*0b64*/ 	.word	0x000269e0


	//   ....[191]....
        /*0b68*/ 	.word	0x00026a40


	//   ....[192]....
        /*0b6c*/ 	.word	0x00026b40


	//   ....[193]....
        /*0b70*/ 	.word	0x00026ba0


	//   ....[194]....
        /*0b74*/ 	.word	0x00026c80


	//   ....[195]....
        /*0b78*/ 	.word	0x00026d00


	//   ....[196]....
        /*0b7c*/ 	.word	0x00026de0


	//   ....[197]....
        /*0b80*/ 	.word	0x00027110


	//   ....[198]....
        /*0b84*/ 	.word	0x000271b0


	//   ....[199]....
        /*0b88*/ 	.word	0x000272d0


	//   ....[200]....
        /*0b8c*/ 	.word	0x00027350


	//   ....[201]....
        /*0b90*/ 	.word	0x000273d0


	//   ....[202]....
        /*0b94*/ 	.word	0x00027450


	//   ....[203]....
        /*0b98*/ 	.word	0x000274d0


	//   ....[204]....
        /*0b9c*/ 	.word	0x00027560


	//   ....[205]....
        /*0ba0*/ 	.word	0x00027600


	//   ....[206]....
        /*0ba4*/ 	.word	0x000276a0


	//   ....[207]....
        /*0ba8*/ 	.word	0x00027720


	//   ....[208]....
        /*0bac*/ 	.word	0x000277a0


	//   ....[209]....
        /*0bb0*/ 	.word	0x00027820


	//   ....[210]....
        /*0bb4*/ 	.word	0x000278b0


	//   ....[211]....
        /*0bb8*/ 	.word	0x00027930


	//   ....[212]....
        /*0bbc*/ 	.word	0x000279d0


	//   ....[213]....
        /*0bc0*/ 	.word	0x00027a60


	//   ....[214]....
        /*0bc4*/ 	.word	0x00027b90


	//----- nvinfo : EIATTR_REG_RECONFIG
	.align		4
.L_270:
        /*0bc8*/ 	.byte	0x01, 0x54
	.zero		2


	//----- nvinfo : EIATTR_SYSCALL_OFFSETS
	.align		4
        /*0bcc*/ 	.byte	0x04, 0x46
        /*0bce*/ 	.short	(.L_272 - .L_271)


	//   ....[0]....
.L_271:
        /*0bd0*/ 	.word	0x00001cb0


	//   ....[1]....
        /*0bd4*/ 	.word	0x00001e00


	//   ....[2]....
        /*0bd8*/ 	.word	0x00009070


	//   ....[3]....
        /*0bdc*/ 	.word	0x00009360


	//   ....[4]....
        /*0be0*/ 	.word	0x0001f7a0


	//   ....[5]....
        /*0be4*/ 	.word	0x0001f8f0


	//   ....[6]....
        /*0be8*/ 	.word	0x0001f9e0


	//   ....[7]....
        /*0bec*/ 	.word	0x000202a0


	//----- nvinfo : EIATTR_MBARRIER_INSTR_OFFSETS
	.align		4
.L_272:
        /*0bf0*/ 	.byte	0x04, 0x39
        /*0bf2*/ 	.short	(.L_274 - .L_273)


	//   ....[0]....
.L_273:
        /*0bf4*/ 	.word	0x000002b0
        /*0bf8*/ 	.word	0x000000ff
        /*0bfc*/ 	.word	0x00028800
        /*0c00*/ 	.short	0x0100
        /*0c02*/ 	.byte	0x08
	.zero		1


	//   ....[1]....
        /*0c04*/ 	.word	0x000002c0
        /*0c08*/ 	.word	0x000000ff
        /*0c0c*/ 	.word	0x00028820
        /*0c10*/ 	.short	0x0100
        /*0c12*/ 	.byte	0x08
	.zero		1


	//   ....[2]....
        /*0c14*/ 	.word	0x000003b0
        /*0c18*/ 	.word	0x000000ff
        /*0c1c*/ 	.word	0x00028830
        /*0c20*/ 	.short	0x0100
        /*0c22*/ 	.byte	0x08
	.zero		1


	//   ....[3]....
        /*0c24*/ 	.word	0x000003c0
        /*0c28*/ 	.word	0x000000ff
        /*0c2c*/ 	.word	0x00028840
        /*0c30*/ 	.short	0x0100
        /*0c32*/ 	.byte	0x08
	.zero		1


	//   ....[4]....
        /*0c34*/ 	.word	0x000003d0
        /*0c38*/ 	.word	0x000000ff
        /*0c3c*/ 	.word	0x00028838
        /*0c40*/ 	.short	0x0100
        /*0c42*/ 	.byte	0x08
	.zero		1


	//   ....[5]....
        /*0c44*/ 	.word	0x000003e0
        /*0c48*/ 	.word	0x000000ff
        /*0c4c*/ 	.word	0x00028848
        /*0c50*/ 	.short	0x0100
        /*0c52*/ 	.byte	0x08
	.zero		1


	//   ....[6]....
        /*0c54*/ 	.word	0x00000510
        /*0c58*/ 	.word	0x000000ff
        /*0c5c*/ 	.word	0x00028850
        /*0c60*/ 	.short	0x0100
        /*0c62*/ 	.byte	0x08
	.zero		1


	//   ....[7]....
        /*0c64*/ 	.word	0x00000520
        /*0c68*/ 	.word	0x000000ff
        /*0c6c*/ 	.word	0x00028860
        /*0c70*/ 	.short	0x0100
        /*0c72*/ 	.byte	0x08
	.zero		1


	//   ....[8]....
        /*0c74*/ 	.word	0x00000530
        /*0c78*/ 	.word	0x000000ff
        /*0c7c*/ 	.word	0x00028858
        /*0c80*/ 	.short	0x0100
        /*0c82*/ 	.byte	0x08
	.zero		1


	//   ....[9]....
        /*0c84*/ 	.word	0x00000540
        /*0c88*/ 	.word	0x000000ff
        /*0c8c*/ 	.word	0x00028868
        /*0c90*/ 	.short	0x0100
        /*0c92*/ 	.byte	0x08
	.zero		1


	//   ....[10]....
        /*0c94*/ 	.word	0x00000630
        /*0c98*/ 	.word	0x000000ff
        /*0c9c*/ 	.word	0x00028870
        /*0ca0*/ 	.short	0x0100
        /*0ca2*/ 	.byte	0x06
	.zero		1


	//   ....[11]....
        /*0ca4*/ 	.word	0x00000640
        /*0ca8*/ 	.word	0x000000ff
        /*0cac*/ 	.word	0x00028880
        /*0cb0*/ 	.short	0x0100
        /*0cb2*/ 	.byte	0x06
	.zero		1


	//   ....[12]....
        /*0cb4*/ 	.word	0x00000650
        /*0cb8*/ 	.word	0x000000ff
        /*0cbc*/ 	.word	0x00028878
        /*0cc0*/ 	.short	0x0100
        /*0cc2*/ 	.byte	0x06
	.zero		1


	//   ....[13]....
        /*0cc4*/ 	.word	0x00000660
        /*0cc8*/ 	.word	0x000000ff
        /*0ccc*/ 	.word	0x00028888
        /*0cd0*/ 	.short	0x0100
        /*0cd2*/ 	.byte	0x06
	.zero		1


	//   ....[14]....
        /*0cd4*/ 	.word	0x00000790
        /*0cd8*/ 	.word	0x000000ff
        /*0cdc*/ 	.word	0x00028890
        /*0ce0*/ 	.short	0x0100
        /*0ce2*/ 	.byte	0x08
	.zero		1


	//   ....[15]....
        /*0ce4*/ 	.word	0x000007a0
        /*0ce8*/ 	.word	0x000000ff
        /*0cec*/ 	.word	0x000288a0
        /*0cf0*/ 	.short	0x0100
        /*0cf2*/ 	.byte	0x08
	.zero		1


	//   ....[16]....
        /*0cf4*/ 	.word	0x000007b0
        /*0cf8*/ 	.word	0x000000ff
        /*0cfc*/ 	.word	0x00028898
        /*0d00*/ 	.short	0x0100
        /*0d02*/ 	.byte	0x08
	.zero		1


	//   ....[17]....
        /*0d04*/ 	.word	0x000007c0
        /*0d08*/ 	.word	0x000000ff
        /*0d0c*/ 	.word	0x000288a8
        /*0d10*/ 	.short	0x0100
        /*0d12*/ 	.byte	0x08
	.zero		1


	//   ....[18]....
        /*0d14*/ 	.word	0x000008f0
        /*0d18*/ 	.word	0x000000ff
        /*0d1c*/ 	.word	0x000288b0
        /*0d20*/ 	.short	0x0100
        /*0d22*/ 	.byte	0x08
	.zero		1


	//   ....[19]....
        /*0d24*/ 	.word	0x00000900
        /*0d28*/ 	.word	0x000000ff
        /*0d2c*/ 	.word	0x000288c0
        /*0d30*/ 	.short	0x0100
        /*0d32*/ 	.byte	0x08
	.zero		1


	//   ....[20]....
        /*0d34*/ 	.word	0x00000910
        /*0d38*/ 	.word	0x000000ff
        /*0d3c*/ 	.word	0x000288b8
        /*0d40*/ 	.short	0x0100
        /*0d42*/ 	.byte	0x08
	.zero		1


	//   ....[21]....
        /*0d44*/ 	.word	0x00000920
        /*0d48*/ 	.word	0x000000ff
        /*0d4c*/ 	.word	0x000288c8
        /*0d50*/ 	.short	0x0100
        /*0d52*/ 	.byte	0x08
	.zero		1


	//   ....[22]....
        /*0d54*/ 	.word	0x000033e0
        /*0d58*/ 	.word	0x0000006a
        /*0d5c*/ 	.word	0x00028890
        /*0d60*/ 	.short	0x010a
        /*0d62*/ 	.byte	0x3f
	.zero		1


	//   ....[23]....
        /*0d64*/ 	.word	0x00005980
        /*0d68*/ 	.word	0x0000006a
        /*0d6c*/ 	.word	0x00028890
        /*0d70*/ 	.short	0x010a
        /*0d72*/ 	.byte	0x3f
	.zero		1


	//   ....[24]....
        /*0d74*/ 	.word	0x00007a60
        /*0d78*/ 	.word	0x0000006a
        /*0d7c*/ 	.word	0x00028890
        /*0d80*/ 	.short	0x010a
        /*0d82*/ 	.byte	0x3f
	.zero		1


	//   ....[25]....
        /*0d84*/ 	.word	0x000080c0
        /*0d88*/ 	.word	0x0000002c
        /*0d8c*/ 	.word	0x00000000
        /*0d90*/ 	.short	0x0101
        /*0d92*/ 	.byte	0x3f
	.zero		1


	//   ....[26]....
        /*0d94*/ 	.word	0x00008100
        /*0d98*/ 	.word	0x0000006a
        /*0d9c*/ 	.word	0x000288b0
        /*0da0*/ 	.short	0x010a
        /*0da2*/ 	.byte	0x3f
	.zero		1


	//   ....[27]....
        /*0da4*/ 	.word	0x00008750
        /*0da8*/ 	.word	0x0000006a
        /*0dac*/ 	.word	0x00000000
        /*0db0*/ 	.short	0x0101
        /*0db2*/ 	.byte	0x3f
	.zero		1


	//   ....[28]....
        /*0db4*/ 	.word	0x000090f0
        /*0db8*/ 	.word	0x00000002
        /*0dbc*/ 	.word	0x00028800
        /*0dc0*/ 	.short	0x010a
        /*0dc2*/ 	.byte	0x3f
	.zero		1


	//   ....[29]....
        /*0dc4*/ 	.word	0x00009140
        /*0dc8*/ 	.word	0x00000002
        /*0dcc*/ 	.word	0x00028800
        /*0dd0*/ 	.short	0x010a
        /*0dd2*/ 	.byte	0x3f
	.zero		1


	//   ....[30]....
        /*0dd4*/ 	.word	0x0000a1e0
        /*0dd8*/ 	.word	0x00000002
        /*0ddc*/ 	.word	0x00028800
        /*0de0*/ 	.short	0x010a
        /*0de2*/ 	.byte	0x3f
	.zero		1


	//   ....[31]....
        /*0de4*/ 	.word	0x0000c5d0
        /*0de8*/ 	.word	0x00000002
        /*0dec*/ 	.word	0x00028800
        /*0df0*/ 	.short	0x010a
        /*0df2*/ 	.byte	0x3f
	.zero		1


	//   ....[32]....
        /*0df4*/ 	.word	0x0000e030
        /*0df8*/ 	.word	0x0000000b
        /*0dfc*/ 	.word	0x00028830
        /*0e00*/ 	.short	0x010a
        /*0e02*/ 	.byte	0x3f
	.zero		1


	//   ....[33]....
        /*0e04*/ 	.word	0x0000e0a0
        /*0e08*/ 	.word	0x0000000b
        /*0e0c*/ 	.word	0x00028830
        /*0e10*/ 	.short	0x010a
        /*0e12*/ 	.byte	0x3f
	.zero		1


	//   ....[34]....
        /*0e14*/ 	.word	0x0000e730
        /*0e18*/ 	.word	0x00000000
        /*0e1c*/ 	.word	0x00000000
        /*0e20*/ 	.short	0x0101
        /*0e22*/ 	.byte	0x3f
	.zero		1


	//   ....[35]....
        /*0e24*/ 	.word	0x00011400
        /*0e28*/ 	.word	0x0000000b
        /*0e2c*/ 	.word	0x00028830
        /*0e30*/ 	.short	0x010a
        /*0e32*/ 	.byte	0x3f
	.zero		1


	//   ....[36]....
        /*0e34*/ 	.word	0x00011450
        /*0e38*/ 	.word	0x0000000b
        /*0e3c*/ 	.word	0x00028830
        /*0e40*/ 	.short	0x010a
        /*0e42*/ 	.byte	0x3f
	.zero		1


	//   ....[37]....
        /*0e44*/ 	.word	0x000118a0
        /*0e48*/ 	.word	0x0000000b
        /*0e4c*/ 	.word	0x00028850
        /*0e50*/ 	.short	0x010a
        /*0e52*/ 	.byte	0x3f
	.zero		1


	//   ....[38]....
        /*0e54*/ 	.word	0x000118e0
        /*0e58*/ 	.word	0x0000000b
        /*0e5c*/ 	.word	0x00028850
        /*0e60*/ 	.short	0x010a
        /*0e62*/ 	.byte	0x3f
	.zero		1


	//   ....[39]....
        /*0e64*/ 	.word	0x00011dd0
        /*0e68*/ 	.word	0x00000006
        /*0e6c*/ 	.word	0x00000000
        /*0e70*/ 	.short	0x0101
        /*0e72*/ 	.byte	0x3f
	.zero		1


	//   ....[40]....
        /*0e74*/ 	.word	0x00013a50
        /*0e78*/ 	.word	0x00000037
        /*0e7c*/ 	.word	0x00000000
        /*0e80*/ 	.short	0x0101
        /*0e82*/ 	.byte	0x3f
	.zero		1


	//   ....[41]....
        /*0e84*/ 	.word	0x00014920
        /*0e88*/ 	.word	0x00000000
        /*0e8c*/ 	.word	0x00028830
        /*0e90*/ 	.short	0x010a
        /*0e92*/ 	.byte	0x3f
	.zero		1


	//   ....[42]....
        /*0e94*/ 	.word	0x00014970
        /*0e98*/ 	.word	0x00000000
        /*0e9c*/ 	.word	0x00028830
        /*0ea0*/ 	.short	0x010a
        /*0ea2*/ 	.byte	0x3f
	.zero		1


	//   ....[43]....
        /*0ea4*/ 	.word	0x00014dc0
        /*0ea8*/ 	.word	0x00000009
        /*0eac*/ 	.word	0x00028850
        /*0eb0*/ 	.short	0x010a
        /*0eb2*/ 	.byte	0x3f
	.zero		1


	//   ....[44]....
        /*0eb4*/ 	.word	0x00014e00
        /*0eb8*/ 	.word	0x00000009
        /*0ebc*/ 	.word	0x00028850
        /*0ec0*/ 	.short	0x010a
        /*0ec2*/ 	.byte	0x3f
	.zero		1


	//   ....[45]....
        /*0ec4*/ 	.word	0x00016590
        /*0ec8*/ 	.word	0x00000015
        /*0ecc*/ 	.word	0x00000000
        /*0ed0*/ 	.short	0x0101
        /*0ed2*/ 	.byte	0x3f
	.zero		1


	//   ....[46]....
        /*0ed4*/ 	.word	0x00016610
        /*0ed8*/ 	.word	0x0000000d
        /*0edc*/ 	.word	0x00000000
        /*0ee0*/ 	.short	0x0101
        /*0ee2*/ 	.byte	0x3f
	.zero		1


	//   ....[47]....
        /*0ee4*/ 	.word	0x00016b50
        /*0ee8*/ 	.word	0x00000000
        /*0eec*/ 	.word	0x00028830
        /*0ef0*/ 	.short	0x010a
        /*0ef2*/ 	.byte	0x3f
	.zero		1


	//   ....[48]....
        /*0ef4*/ 	.word	0x00016ba0
        /*0ef8*/ 	.word	0x00000000
        /*0efc*/ 	.word	0x00028830
        /*0f00*/ 	.short	0x010a
        /*0f02*/ 	.byte	0x3f
	.zero		1


	//   ....[49]....
        /*0f04*/ 	.word	0x00016ff0
        /*0f08*/ 	.word	0x00000009
        /*0f0c*/ 	.word	0x00028850
        /*0f10*/ 	.short	0x010a
        /*0f12*/ 	.byte	0x3f
	.zero		1


	//   ....[50]....
        /*0f14*/ 	.word	0x00017030
        /*0f18*/ 	.word	0x00000009
        /*0f1c*/ 	.word	0x00028850
        /*0f20*/ 	.short	0x010a
        /*0f22*/ 	.byte	0x3f
	.zero		1


	//   ....[51]....
        /*0f24*/ 	.word	0x00017560
        /*0f28*/ 	.word	0x0000000e
        /*0f2c*/ 	.word	0x00000000
        /*0f30*/ 	.short	0x0101
        /*0f32*/ 	.byte	0x3f
	.zero		1


	//   ....[52]....
        /*0f34*/ 	.word	0x00019180
        /*0f38*/ 	.word	0x00000035
        /*0f3c*/ 	.word	0x00000000
        /*0f40*/ 	.short	0x0101
        /*0f42*/ 	.byte	0x3f
	.zero		1


	//   ....[53]....
        /*0f44*/ 	.word	0x00019d30
        /*0f48*/ 	.word	0x0000000d
        /*0f4c*/ 	.word	0x00028850
        /*0f50*/ 	.short	0x010a
        /*0f52*/ 	.byte	0x3f
	.zero		1


	//   ....[54]....
        /*0f54*/ 	.word	0x00019db0
        /*0f58*/ 	.word	0x0000000d
        /*0f5c*/ 	.word	0x00028850
        /*0f60*/ 	.short	0x010a
        /*0f62*/ 	.byte	0x3f
	.zero		1


	//   ....[55]....
        /*0f64*/ 	.word	0x0001a370
        /*0f68*/ 	.word	0x00000004
        /*0f6c*/ 	.word	0x00000000
        /*0f70*/ 	.short	0x0101
        /*0f72*/ 	.byte	0x3f
	.zero		1


	//   ....[56]....
        /*0f74*/ 	.word	0x0001b8b0
        /*0f78*/ 	.word	0x00000000
        /*0f7c*/ 	.word	0x00000000
        /*0f80*/ 	.short	0x0101
        /*0f82*/ 	.byte	0x3f
	.zero		1


	//   ....[57]....
        /*0f84*/ 	.word	0x0001e080
        /*0f88*/ 	.word	0x00000007
        /*0f8c*/ 	.word	0x00028820
        /*0f90*/ 	.short	0x010a
        /*0f92*/ 	.byte	0x3f
	.zero		1


	//   ....[58]....
        /*0f94*/ 	.word	0x0001e160
        /*0f98*/ 	.word	0x00000007
        /*0f9c*/ 	.word	0x000288a0
        /*0fa0*/ 	.short	0x010a
        /*0fa2*/ 	.byte	0x3f
	.zero		1


	//   ....[59]....
        /*0fa4*/ 	.word	0x0001e4c0
        /*0fa8*/ 	.word	0x00000007
        /*0fac*/ 	.word	0x000288c0
        /*0fb0*/ 	.short	0x010a
        /*0fb2*/ 	.byte	0x3f
	.zero		1


	//   ....[60]....
        /*0fb4*/ 	.word	0x0001e990
        /*0fb8*/ 	.word	0x00000008
        /*0fbc*/ 	.word	0x000288a0
        /*0fc0*/ 	.short	0x010a
        /*0fc2*/ 	.byte	0x3f
	.zero		1


	//   ....[61]....
        /*0fc4*/ 	.word	0x0001ecd0
        /*0fc8*/ 	.word	0x00000008
        /*0fcc*/ 	.word	0x000288c0
        /*0fd0*/ 	.short	0x010a
        /*0fd2*/ 	.byte	0x3f
	.zero		1


	//   ....[62]....
        /*0fd4*/ 	.word	0x0001fdf0
        /*0fd8*/ 	.word	0x00000000
        /*0fdc*/ 	.word	0x00028840
        /*0fe0*/ 	.short	0x010a
        /*0fe2*/ 	.byte	0x3f
	.zero		1


	//   ....[63]....
        /*0fe4*/ 	.word	0x00020cb0
        /*0fe8*/ 	.word	0x00000009
        /*0fec*/ 	.word	0x00028800
        /*0ff0*/ 	.short	0x0107
        /*0ff2*/ 	.byte	0x3f
	.zero		1


	//   ....[64]....
        /*0ff4*/ 	.word	0x00020dc0
        /*0ff8*/ 	.word	0x00000002
        /*0ffc*/ 	.word	0x00028800
        /*1000*/ 	.short	0x0101
        /*1002*/ 	.byte	0x3f
	.zero		1


	//   ....[65]....
        /*1004*/ 	.word	0x00020de0
        /*1008*/ 	.word	0x00000002
        /*100c*/ 	.word	0x00028820
        /*1010*/ 	.short	0x010a
        /*1012*/ 	.byte	0x3f
	.zero		1


	//   ....[66]....
        /*1014*/ 	.word	0x00021160
        /*1018*/ 	.word	0x00000003
        /*101c*/ 	.word	0x00028840
        /*1020*/ 	.short	0x010a
        /*1022*/ 	.byte	0x3f
	.zero		1


	//   ....[67]....
        /*1024*/ 	.word	0x00021520
        /*1028*/ 	.word	0x00000003
        /*102c*/ 	.word	0x00000060
        /*1030*/ 	.short	0x010a
        /*1032*/ 	.byte	0x3f
	.zero		1


	//   ....[68]....
        /*1034*/ 	.word	0x00021c00
        /*1038*/ 	.word	0x00000003
        /*103c*/ 	.word	0x00028840
        /*1040*/ 	.short	0x010a
        /*1042*/ 	.byte	0x3f
	.zero		1


	//   ....[69]....
        /*1044*/ 	.word	0x00021fc0
        /*1048*/ 	.word	0x00000002
        /*104c*/ 	.word	0x00000060
        /*1050*/ 	.short	0x010a
        /*1052*/ 	.byte	0x3f
	.zero		1


	//   ....[70]....
        /*1054*/ 	.word	0x000225d0
        /*1058*/ 	.word	0x00000002
        /*105c*/ 	.word	0x00028840
        /*1060*/ 	.short	0x010a
        /*1062*/ 	.byte	0x3f
	.zero		1


	//   ....[71]....
        /*1064*/ 	.word	0x00022990
        /*1068*/ 	.word	0x00000002
        /*106c*/ 	.word	0x00000060
        /*1070*/ 	.short	0x010a
        /*1072*/ 	.byte	0x3f
	.zero		1


	//   ....[72]....
        /*1074*/ 	.word	0x00022f30
        /*1078*/ 	.word	0x00000000
        /*107c*/ 	.word	0x00028860
        /*1080*/ 	.short	0x010a
        /*1082*/ 	.byte	0x3f
	.zero		1


	//   ....[73]....
        /*1084*/ 	.word	0x00024030
        /*1088*/ 	.word	0x00000000
        /*108c*/ 	.word	0x00028820
        /*1090*/ 	.short	0x010a
        /*1092*/ 	.byte	0x3f
	.zero		1


	//   ....[74]....
        /*1094*/ 	.word	0x000241e0
        /*1098*/ 	.word	0x00000006
        /*109c*/ 	.word	0x00000000
        /*10a0*/ 	.short	0x010a
        /*10a2*/ 	.byte	0x3f
	.zero		1


	//   ....[75]....
        /*10a4*/ 	.word	0x00024250
        /*10a8*/ 	.word	0x00000007
        /*10ac*/ 	.word	0x00000000
        /*10b0*/ 	.short	0x010a
        /*10b2*/ 	.byte	0x3f
	.zero		1


	//   ....[76]....
        /*10b4*/ 	.word	0x000242c0
        /*10b8*/ 	.word	0x00000004
        /*10bc*/ 	.word	0x00000000
        /*10c0*/ 	.short	0x010a
        /*10c2*/ 	.byte	0x3f
	.zero		1


	//   ....[77]....
        /*10c4*/ 	.word	0x000242f0
        /*10c8*/ 	.word	0x00000003
        /*10cc*/ 	.word	0x00000000
        /*10d0*/ 	.short	0x010a
        /*10d2*/ 	.byte	0x3f
	.zero		1


	//   ....[78]....
        /*10d4*/ 	.word	0x00024350
        /*10d8*/ 	.word	0x0000006a
        /*10dc*/ 	.word	0x00028890
        /*10e0*/ 	.short	0x010a
        /*10e2*/ 	.byte	0x3f
	.zero		1


	//   ....[79]....
        /*10e4*/ 	.word	0x000243a0
        /*10e8*/ 	.word	0x0000006a
        /*10ec*/ 	.word	0x00028890
        /*10f0*/ 	.short	0x010a
        /*10f2*/ 	.byte	0x3f
	.zero		1


	//   ....[80]....
        /*10f4*/ 	.word	0x000243f0
        /*10f8*/ 	.word	0x0000006a
        /*10fc*/ 	.word	0x00028890
        /*1100*/ 	.short	0x010a
        /*1102*/ 	.byte	0x3f
	.zero		1


	//   ....[81]....
        /*1104*/ 	.word	0x00024440
        /*1108*/ 	.word	0x0000006a
        /*110c*/ 	.word	0x000288b0
        /*1110*/ 	.short	0x010a
        /*1112*/ 	.byte	0x3f
	.zero		1


	//   ....[82]....
        /*1114*/ 	.word	0x00024c40
        /*1118*/ 	.word	0x00000002
        /*111c*/ 	.word	0x00028800
        /*1120*/ 	.short	0x010a
        /*1122*/ 	.byte	0x3f
	.zero		1


	//   ....[83]....
        /*1124*/ 	.word	0x000257a0
        /*1128*/ 	.word	0x00000002
        /*112c*/ 	.word	0x00028800
        /*1130*/ 	.short	0x010a
        /*1132*/ 	.byte	0x3f
	.zero		1


	//   ....[84]....
        /*1134*/ 	.word	0x000257f0
        /*1138*/ 	.word	0x0000000b
        /*113c*/ 	.word	0x00028830
        /*1140*/ 	.short	0x010a
        /*1142*/ 	.byte	0x3f
	.zero		1


	//   ....[85]....
        /*1144*/ 	.word	0x00025840
        /*1148*/ 	.word	0x0000000b
        /*114c*/ 	.word	0x00028830
        /*1150*/ 	.short	0x010a
        /*1152*/ 	.byte	0x3f
	.zero		1


	//   ....[86]....
        /*1154*/ 	.word	0x00025890
        /*1158*/ 	.word	0x0000000b
        /*115c*/ 	.word	0x00028850
        /*1160*/ 	.short	0x010a
        /*1162*/ 	.byte	0x3f
	.zero		1


	//   ....[87]....
        /*1164*/ 	.word	0x000258e0
        /*1168*/ 	.word	0x00000000
        /*116c*/ 	.word	0x00028830
        /*1170*/ 	.short	0x010a
        /*1172*/ 	.byte	0x3f
	.zero		1


	//   ....[88]....
        /*1174*/ 	.word	0x00025930
        /*1178*/ 	.word	0x00000009
        /*117c*/ 	.word	0x00028850
        /*1180*/ 	.short	0x010a
        /*1182*/ 	.byte	0x3f
	.zero		1


	//   ....[89]....
        /*1184*/ 	.word	0x00025980
        /*1188*/ 	.word	0x00000000
        /*118c*/ 	.word	0x00028830
        /*1190*/ 	.short	0x010a
        /*1192*/ 	.byte	0x3f
	.zero		1


	//   ....[90]....
        /*1194*/ 	.word	0x000259d0
        /*1198*/ 	.word	0x00000009
        /*119c*/ 	.word	0x00028850
        /*11a0*/ 	.short	0x010a
        /*11a2*/ 	.byte	0x3f
	.zero		1


	//   ....[91]....
        /*11a4*/ 	.word	0x00025a20
        /*11a8*/ 	.word	0x0000000d
        /*11ac*/ 	.word	0x00028850
        /*11b0*/ 	.short	0x010a
        /*11b2*/ 	.byte	0x3f
	.zero		1


	//   ....[92]....
        /*11b4*/ 	.word	0x00026000
        /*11b8*/ 	.word	0x00000006
        /*11bc*/ 	.word	0x00028820
        /*11c0*/ 	.short	0x010a
        /*11c2*/ 	.byte	0x3f
	.zero		1


	//   ....[93]....
        /*11c4*/ 	.word	0x00026050
        /*11c8*/ 	.word	0x00000007
        /*11cc*/ 	.word	0x000288a0
        /*11d0*/ 	.short	0x010a
        /*11d2*/ 	.byte	0x3f
	.zero		1


	//   ....[94]....
        /*11d4*/ 	.word	0x000260a0
        /*11d8*/ 	.word	0x00000007
        /*11dc*/ 	.word	0x000288c0
        /*11e0*/ 	.short	0x010a
        /*11e2*/ 	.byte	0x3f
	.zero		1


	//   ....[95]....
        /*11e4*/ 	.word	0x000260f0
        /*11e8*/ 	.word	0x00000008
        /*11ec*/ 	.word	0x000288a0
        /*11f0*/ 	.short	0x010a
        /*11f2*/ 	.byte	0x3f
	.zero		1


	//   ....[96]....
        /*11f4*/ 	.word	0x00026140
        /*11f8*/ 	.word	0x00000008
        /*11fc*/ 	.word	0x000288c0
        /*1200*/ 	.short	0x010a
        /*1202*/ 	.byte	0x3f
	.zero		1


	//   ....[97]....
        /*1204*/ 	.word	0x000262e0
        /*1208*/ 	.word	0x00000000
        /*120c*/ 	.word	0x00028840
        /*1210*/ 	.short	0x010a
        /*1212*/ 	.byte	0x3f
	.zero		1


	//   ....[98]....
        /*1214*/ 	.word	0x00026e30
        /*1218*/ 	.word	0x00000002
        /*121c*/ 	.word	0x00028820
        /*1220*/ 	.short	0x010a
        /*1222*/ 	.byte	0x3f
	.zero		1


	//   ....[99]....
        /*1224*/ 	.word	0x00026e80
        /*1228*/ 	.word	0x00000003
        /*122c*/ 	.word	0x00028840
        /*1230*/ 	.short	0x010a
        /*1232*/ 	.byte	0x3f
	.zero		1


	//   ....[100]....
        /*1234*/ 	.word	0x00026ed0
        /*1238*/ 	.word	0x00000003
        /*123c*/ 	.word	0x00000060
        /*1240*/ 	.short	0x010a
        /*1242*/ 	.byte	0x3f
	.zero		1


	//   ....[101]....
        /*1244*/ 	.word	0x00026f20
        /*1248*/ 	.word	0x00000003
        /*124c*/ 	.word	0x00028840
        /*1250*/ 	.short	0x010a
        /*1252*/ 	.byte	0x3f
	.zero		1


	//   ....[102]....
        /*1254*/ 	.word	0x00026f70
        /*1258*/ 	.word	0x00000002
        /*125c*/ 	.word	0x00000060
        /*1260*/ 	.short	0x010a
        /*1262*/ 	.byte	0x3f
	.zero		1


	//   ....[103]....
        /*1264*/ 	.word	0x00026fc0
        /*1268*/ 	.word	0x00000002
        /*126c*/ 	.word	0x00028840
        /*1270*/ 	.short	0x010a
        /*1272*/ 	.byte	0x3f
	.zero		1


	//   ....[104]....
        /*1274*/ 	.word	0x00027010
        /*1278*/ 	.word	0x00000002
        /*127c*/ 	.word	0x00000060
        /*1280*/ 	.short	0x010a
        /*1282*/ 	.byte	0x3f
	.zero		1


	//   ....[105]....
        /*1284*/ 	.word	0x00027060
        /*1288*/ 	.word	0x00000000
        /*128c*/ 	.word	0x00028860
        /*1290*/ 	.short	0x010a
        /*1292*/ 	.byte	0x3f
	.zero		1


	//   ....[106]....
        /*1294*/ 	.word	0x00027ab0
        /*1298*/ 	.word	0x00000000
        /*129c*/ 	.word	0x00028820
        /*12a0*/ 	.short	0x010a
        /*12a2*/ 	.byte	0x3f
	.zero		1


	//   ....[107]....
        /*12a4*/ 	.word	0x00027c50
        /*12a8*/ 	.word	0x00000006
        /*12ac*/ 	.word	0x00000000
        /*12b0*/ 	.short	0x010a
        /*12b2*/ 	.byte	0x3f
	.zero		1


	//   ....[108]....
        /*12b4*/ 	.word	0x00027ca0
        /*12b8*/ 	.word	0x00000007
        /*12bc*/ 	.word	0x00000000
        /*12c0*/ 	.short	0x010a
        /*12c2*/ 	.byte	0x3f
	.zero		1


	//   ....[109]....
        /*12c4*/ 	.word	0x00027cf0
        /*12c8*/ 	.word	0x00000004
        /*12cc*/ 	.word	0x00000000
        /*12d0*/ 	.short	0x010a
        /*12d2*/ 	.byte	0x3f
	.zero		1


	//----- nvinfo : EIATTR_NUM_MBARRIERS
	.align		4
.L_274:
        /*12d4*/ 	.byte	0x03, 0x38
        /*12d6*/ 	.short	0x0016


	//----- nvinfo : EIATTR_EXIT_INSTR_OFFSETS
	.align		4
        /*12d8*/ 	.byte	0x04, 0x1c
        /*12da*/ 	.short	(.L_276 - .L_275)


	//   ....[0]....
.L_275:
        /*12dc*/ 	.word	0x00024340


	//----- nvinfo : EIATTR_MAX_THREADS
	.align		4
.L_276:
        /*12e0*/ 	.byte	0x04, 0x05
        /*12e2*/ 	.short	(.L_278 - .L_277)
.L_277:
        /*12e4*/ 	.word	0x00000180
        /*12e8*/ 	.word	0x00000001
        /*12ec*/ 	.word	0x00000001


	//----- nvinfo : EIATTR_CRS_STACK_SIZE
	.align		4
.L_278:
        /*12f0*/ 	.byte	0x04, 0x1e
        /*12f2*/ 	.short	(.L_280 - .L_279)
.L_279:
        /*12f4*/ 	.word	0x00000000


	//----- nvinfo : EIATTR_CBANK_PARAM_SIZE
	.align		4
.L_280:
        /*12f8*/ 	.byte	0x03, 0x19
        /*12fa*/ 	.short	0x0af0


	//----- nvinfo : EIATTR_PARAM_CBANK
	.align		4
        /*12fc*/ 	.byte	0x04, 0x0a
        /*12fe*/ 	.short	(.L_282 - .L_281)
	.align		4
.L_281:
        /*1300*/ 	.word	index@(.nv.constant0._ZN7cutlass13device_kernelIN5flash11enable_sm90INS1_16FlashAttnFwdSm90INS1_25CollectiveMainloopFwdSm90ILi2EN4cute5tupleIJNS5_1CILi1EEES8_S8_EEENS6_IJNS7_ILi128EEESA_SA_EEELi128ENS_6half_tEfNS_4arch4Sm90ELb0ELb1ELb0ELb1ELb0ELb1ELb0ELb1ELb1ELb1ELb0ELb0EEENS1_21CollectiveEpilogueFwdISB_S9_SC_SE_Li256ELb1ELb1ELb0ELb0EEENS1_36VarlenDynamicPersistentTileSchedulerILi128ELi128ELi256ELi128ELb0ELb1ELb1ELb1ELb0ELb1EEEEEEEEEvNT_6ParamsE)
        /*1304*/ 	.short	0x0210
        /*1306*/ 	.short	0x0af0


	//----- nvinfo : EIATTR_SW_WAR
	.align		4
.L_282:
        /*1308*/ 	.byte	0x04, 0x36
        /*130a*/ 	.short	(.L_284 - .L_283)
.L_283:
        /*130c*/ 	.word	0x00000008
.L_284:


//--------------------- .nv.info._ZN7cutlass13device_kernelIN5flash11enable_sm90INS1_16FlashAttnFwdSm90INS1_25CollectiveMainloopFwdSm90ILi2EN4cute5tupleIJNS5_1CILi1EEES8_S8_EEENS6_IJNS7_ILi128EEESA_SA_EEELi128ENS_6half_tEfNS_4arch4Sm90ELb1ELb0ELb0ELb0ELb0ELb0ELb0ELb1ELb1ELb1ELb0ELb0EEENS1_21CollectiveEpilogueFwdISB_S9_SC_SE_Li256ELb0ELb1ELb0ELb0EEENS1_30DynamicPersistentTileSchedulerILi256ELi128ELb0ELb1ELb1EEEEEEEEEvNT_6ParamsE --------------------------
	.section	.nv.info._ZN7cutlass13device_kernelIN5flash11enable_sm90INS1_16FlashAttnFwdSm90INS1_25CollectiveMainloopFwdSm90ILi2EN4cute5tupleIJNS5_1CILi1EEES8_S8_EEENS6_IJNS7_ILi128EEESA_SA_EEELi128ENS_6half_tEfNS_4arch4Sm90ELb1ELb0ELb0ELb0ELb0ELb0ELb0ELb1ELb1ELb1ELb0ELb0EEENS1_21CollectiveEpilogueFwdISB_S9_SC_SE_Li256ELb0ELb1ELb0ELb0EEENS1_30DynamicPersistentTileSchedulerILi256ELi128ELb0ELb1ELb1EEEEEEEEEvNT_6ParamsE,"",@"SHT_CUDA_INFO"
	.sectionflags	@""
	.align	4


	//----- nvinfo : EIATTR_CUDA_API_VERSION
	.align		4
        /*0000*/ 	.byte	0x04, 0x37
        /*0002*/ 	.short	(.L_286 - .L_285)
.L_285:
        /*0004*/ 	.word	0x00000082


	//----- nvinfo : EIATTR_KPARAM_INFO
	.align		4
.L_286:
        /*0008*/ 	.byte	0x04, 0x17
        /*000a*/ 	.short	(.L_288 - .L_287)
.L_287:
        /*000c*/ 	.word	0x00000000
        /*0010*/ 	.short	0x0000
        /*0012*/ 	.short	0x0070
        /*0014*/ 	.byte	0x00, 0xf0, 0x01, 0x2a


	//----- nvinfo : EIATTR_SPARSE_MMA_MASK
	.align		4
.L_288:
        /*0018*/ 	.byte	0x03, 0x50
        /*001a*/ 	.short	0x0000


	//----- nvinfo : EIATTR_MAXREG_COUNT
	.align		4
        /*001c*/ 	.byte	0x03, 0x1b
        /*001e*/ 	.short	0x00a8


	//----- nvinfo : EIATTR_NUM_BARRIERS
	.align		4
        /*0020*/ 	.byte	0x02, 0x4c
        /*0022*/ 	.byte	0x10
	.zero		1


	//----- nvinfo : EIATTR_EXTERNS
	.align		4
        /*0024*/ 	.byte	0x04, 0x0f
        /*0026*/ 	.short	(.L_290 - .L_289)


	//   ....[0]....
	.align		4
.L_289:
        /*0028*/ 	.word	index@(__assertfail)


	//----- nvinfo : EIATTR_ANNOTATIONS
	.align		4
.L_290:
        /*002c*/ 	.byte	0x04, 0x55
        /*002e*/ 	.short	(.L_292 - .L_291)


	//   ....[0]....
.L_291:
        /* <DEDUP_REMOVED lines=25> */


	//----- nvinfo : EIATTR_MERCURY_ISA_VERSION
	.align		4
.L_292:
        /*01b0*/ 	.byte	0x03, 0x5f
        /*01b2*/ 	.short	0x0101


	//----- nvinfo : EIATTR_INT_WARP_WIDE_INSTR_OFFSETS
	.align		4
        /*01b4*/ 	.byte	0x04, 0x31
        /*01b6*/ 	.short	(.L_294 - .L_293)


	//   ....[0]....
.L_293:
        /*01b8*/ 	.word	0x00000130


	//   ....[1]....
        /*01bc*/ 	.word	0x00000170


	//   ....[2]....
        /*01c0*/ 	.word	0x000001e0


	//   ....[3]....
        /*01c4*/ 	.word	0x0000b2d0


	//   ....[4]....
        /*01c8*/ 	.word	0x0000b360


	//   ....[5]....
        /*01cc*/ 	.word	0x0000e680


	//   ....[6]....
        /*01d0*/ 	.word	0x0000e710


	//----- nvinfo : EIATTR_COOP_GROUP_MASK_REGIDS
	.align		4
.L_294:
        /*01d4*/ 	.byte	0x04, 0x29
        /*01d6*/ 	.short	(.L_296 - .L_295)


	//   ....[0]....
.L_295:
        /*01d8*/ 	.word	0xffffffff


	//   ....[1]....
        /*01dc*/ 	.word	0xffffffff


	//   ....[2]....
        /*01e0*/ 	.word	0xffffffff


	//   ....[3]....
        /*01e4*/ 	.word	0xffffffff


	//   ....[4]....
        /*01e8*/ 	.word	0xffffffff


	//   ....[5]....
        /*01ec*/ 	.word	0xffffffff


	//   ....[6]....
        /*01f0*/ 	.word	0xffffffff


	//   ....[7]....
        /*01f4*/ 	.word	0xffffffff


	//   ....[8]....
        /*01f8*/ 	.word	0xffffffff


	//   ....[9]....
        /*01fc*/ 	.word	0xffffffff


	//   ....[10]....
        /*0200*/ 	.word	0xffffffff


	//   ....[11]....
        /*0204*/ 	.word	0xffffffff


	//   ....[12]....
        /*0208*/ 	.word	0xffffffff


	//   ....[13]....
        /*020c*/ 	.word	0xffffffff


	//   ....[14]....
        /*0210*/ 	.word	0xffffffff


	//   ....[15]....
        /*0214*/ 	.word	0xffffffff


	//   ....[16]....
        /*0218*/ 	.word	0xffffffff


	//   ....[17]....
        /*021c*/ 	.word	0xffffffff


	//   ....[18]....
        /*0220*/ 	.word	0xffffffff


	//   ....[19]....
        /*0224*/ 	.word	0xffffffff


	//   ....[20]....
        /*0228*/ 	.word	0xffffffff


	//   ....[21]....
        /*022c*/ 	.word	0xffffffff


	//   ....[22]....
        /*0230*/ 	.word	0xffffffff


	//   ....[23]....
        /*0234*/ 	.word	0xffffffff


	//   ....[24]....
        /*0238*/ 	.word	0xffffffff


	//   ....[25]....
        /*023c*/ 	.word	0xffffffff


	//   ....[26]....
        /*0240*/ 	.word	0xffffffff


	//   ....[27]....
        /*0244*/ 	.word	0xffffffff


	//   ....[28]....
        /*0248*/ 	.word	0xffffffff


	//   ....[29]....
        /*024c*/ 	.word	0xffffffff


	//   ....[30]....
        /*0250*/ 	.word	0xffffffff


	//   ....[31]....
        /*0254*/ 	.word	0xffffffff


	//   ....[32]....
        /*0258*/ 	.word	0xffffffff


	//   ....[33]....
        /*025c*/ 	.word	0xffffffff


	//   ....[34]....
        /*0260*/ 	.word	0xffffffff


	//   ....[35]....
        /*0264*/ 	.word	0xffffffff


	//   ....[36]....
        /*0268*/ 	.word	0xffffffff


	//   ....[37]....
        /*026c*/ 	.word	0xffffffff


	//   ....[38]....
        /*0270*/ 	.word	0xffffffff


	//   ....[39]....
        /*0274*/ 	.word	0xffffffff


	//   ....[40]....
        /*0278*/ 	.word	0xffffffff


	//   ....[41]....
        /*027c*/ 	.word	0xffffffff


	//   ....[42]....
        /*0280*/ 	.word	0xffffffff


	//   ....[43]....
        /*0284*/ 	.word	0xffffffff


	//   ....[44]....
        /*0288*/ 	.word	0xffffffff


	//   ....[45]....
        /*028c*/ 	.word	0xffffffff


	//   ....[46]....
        /*0290*/ 	.word	0xffffffff


	//   ....[47]....
        /*0294*/ 	.word	0xffffffff


	//   ....[48]....
        /*0298*/ 	.word	0xffffffff


	//   ....[49]....
        /*029c*/ 	.word	0xffffffff


	//   ....[50]....
        /*02a0*/ 	.word	0xffffffff


	//   ....[51]....
        /*02a4*/ 	.word	0xffffffff


	//   ....[52]....
        /*02a8*/ 	.word	0xffffffff


	//   ....[53]....
        /*02ac*/ 	.word	0xffffffff


	//   ....[54]....
        /*02b0*/ 	.word	0xffffffff


	//   ....[55]....
        /*02b4*/ 	.word	0xffffffff


	//   ....[56]....
        /*02b8*/ 	.word	0xffffffff


	//   ....[57]....
        /*02bc*/ 	.word	0xffffffff


	//   ....[58]....
        /*02c0*/ 	.word	0xffffffff


	//   ....[59]....
        /*02c4*/ 	.word	0xffffffff


	//   ....[60]....
        /*02c8*/ 	.word	0xffffffff


	//   ....[61]....
        /*02cc*/ 	.word	0xffffffff


	//   ....[62]....
        /*02d0*/ 	.word	0xffffffff


	//   ....[63]....
        /*02d4*/ 	.word	0xffffffff


	//   ....[64]....
        /*02d8*/ 	.word	0xffffffff


	//   ....[65]....
        /*02dc*/ 	.word	0xffffffff


	//   ....[66]....
        /*02e0*/ 	.word	0xffffffff


	//   ....[67]....
        /*02e4*/ 	.word	0xffffffff


	//   ....[68]....
        /*02e8*/ 	.word	0x0500000f


	//   ....[69]....
        /*02ec*/ 	.word	0x0500000f


	//   ....[70]....
        /*02f0*/ 	.word	0x0500000f


	//   ....[71]....
        /*02f4*/ 	.word	0x0500000f


	//   ....[72]....
        /*02f8*/ 	.word	0x0500000f


	//   ....[73]....
        /*02fc*/ 	.word	0x0500000f


	//   ....[74]....
        /*0300*/ 	.word	0x0500000f


	//   ....[75]....
        /*0304*/ 	.word	0x0500000f


	//   ....[76]....
        /*0308*/ 	.word	0x0500000f


	//   ....[77]....
        /*030c*/ 	.word	0x0500000f


	//   ....[78]....
        /*0310*/ 	.word	0x0500000f


	//   ....[79]....
        /*0314*/ 	.word	0x0500000f


	//   ....[80]....
        /*0318*/ 	.word	0x0500000f


	//   ....[81]....
        /*031c*/ 	.word	0x0500000f


	//   ....[82]....
        /*0320*/ 	.word	0x0500000f


	//   ....[83]....
        /*0324*/ 	.word	0x0500000f


	//   ....[84]....
        /*0328*/ 	.word	0x0500000f


	//   ....[85]....
        /*032c*/ 	.word	0x0500000f


	//   ....[86]....
        /*0330*/ 	.word	0x0500000f


	//----- nvinfo : EIATTR_COOP_GROUP_INSTR_OFFSETS
	.align		4
.L_296:
        /*0334*/ 	.byte	0x04, 0x28
        /*0336*/ 	.short	(.L_298 - .L_297)


	//   ....[0]....
.L_297:
        /*0338*/ 	.word	0x00000070


	//   ....[1]....
        /*033c*/ 	.word	0x00000140


	//   ....[2]....
        /*0340*/ 	.word	0x00000190


	//   ....[3]....
        /*0344*/ 	.word	0x000003c0


	//   ....[4]....
        /*0348*/ 	.word	0x00000520


	//   ....[5]....
        /*034c*/ 	.word	0x00000640


	//   ....[6]....
        /*0350*/ 	.word	0x000007a0


	//   ....[7]....
        /*0354*/ 	.word	0x00001470


	//   ....[8]....
        /*0358*/ 	.word	0x00001c20


	//   ....[9]....
        /*035c*/ 	.word	0x00001c40


	//   ....[10]....
        /*0360*/ 	.word	0x000024e0


	//   ....[11]....
        /*0364*/ 	.word	0x000025b0


	//   ....[12]....
        /*0368*/ 	.word	0x00002fe0


	//   ....[13]....
        /*036c*/ 	.word	0x00003050


	//   ....[14]....
        /*0370*/ 	.word	0x00004200


	//   ....[15]....
        /*0374*/ 	.word	0x00004910


	//   ....[16]....
        /*0378*/ 	.word	0x00004940


	//   ....[17]....
        /*037c*/ 	.word	0x000049a0


	//   ....[18]....
        /*0380*/ 	.word	0x00005110


	//   ....[19]....
        /*0384*/ 	.word	0x000052e0


	//   ....[20]....
        /*0388*/ 	.word	0x00006c40


	//   ....[21]....
        /*038c*/ 	.word	0x00006c70


	//   ....[22]....
        /*0390*/ 	.word	0x00006f30


	//   ....[23]....
        /*0394*/ 	.word	0x00006f80


	//   ....[24]....
        /*0398*/ 	.word	0x00008580


	//   ....[25]....
        /*039c*/ 	.word	0x000085c0


	//   ....[26]....
        /*03a0*/ 	.word	0x000086a0


	//   ....[27]....
        /*03a4*/ 	.word	0x000086c0


	//   ....[28]....
        /*03a8*/ 	.word	0x000097c0


	//   ....[29]....
        /*03ac*/ 	.word	0x000097f0


	//   ....[30]....
        /*03b0*/ 	.word	0x00009820


	//   ....[31]....
        /*03b4*/ 	.word	0x00009850


	//   ....[32]....
        /*03b8*/ 	.word	0x00009dc0


	//   ....[33]....
        /*03bc*/ 	.word	0x00009e00


	//   ....[34]....
        /*03c0*/ 	.word	0x00009ec0


	//   ....[35]....
        /*03c4*/ 	.word	0x00009ee0


	//   ....[36]....
        /*03c8*/ 	.word	0x00009fa0


	//   ....[37]....
        /*03cc*/ 	.word	0x00009fc0


	//   ....[38]....
        /*03d0*/ 	.word	0x0000a090


	//   ....[39]....
        /*03d4*/ 	.word	0x0000a0b0


	//   ....[40]....
        /*03d8*/ 	.word	0x0000a730


	//   ....[41]....
        /*03dc*/ 	.word	0x0000a760


	//   ....[42]....
        /*03e0*/ 	.word	0x0000a830


	//   ....[43]....
        /*03e4*/ 	.word	0x0000a850


	//   ....[44]....
        /*03e8*/ 	.word	0x0000a910


	//   ....[45]....
        /*03ec*/ 	.word	0x0000a930


	//   ....[46]....
        /*03f0*/ 	.word	0x0000aa00


	//   ....[47]....
        /*03f4*/ 	.word	0x0000aa20


	//   ....[48]....
        /*03f8*/ 	.word	0x0000ab80


	//   ....[49]....
        /*03fc*/ 	.word	0x0000b8d0


	//   ....[50]....
        /*0400*/ 	.word	0x0000c2b0


	//   ....[51]....
        /*0404*/ 	.word	0x0000c2c0


	//   ....[52]....
        /*0408*/ 	.word	0x0000c330


	//   ....[53]....
        /*040c*/ 	.word	0x0000c360


	//   ....[54]....
        /*0410*/ 	.word	0x0000c410


	//   ....[55]....
        /*0414*/ 	.word	0x0000c420


	//   ....[56]....
        /*0418*/ 	.word	0x0000c4a0


	//   ....[57]....
        /*041c*/ 	.word	0x0000c4b0


	//   ....[58]....
        /*0420*/ 	.word	0x0000c530


	//   ....[59]....
        /*0424*/ 	.word	0x0000c540


	//   ....[60]....
        /*0428*/ 	.word	0x0000c5c0


	//   ....[61]....
        /*042c*/ 	.word	0x0000c5d0


	//   ....[62]....
        /*0430*/ 	.word	0x0000c650


	//   ....[63]....
        /*0434*/ 	.word	0x0000c660


	//   ....[64]....
        /*0438*/ 	.word	0x0000c670


	//   ....[65]....
        /*043c*/ 	.word	0x0000c680


	//   ....[66]....
        /*0440*/ 	.word	0x0000ec70


	//   ....[67]....
        /*0444*/ 	.word	0x0000ee60


	//   ....[68]....
        /*0448*/ 	.word	0x0000f3d0


	//   ....[69]....
        /*044c*/ 	.word	0x0000f550


	//   ....[70]....
        /*0450*/ 	.word	0x0000f5b0


	//   ....[71]....
        /*0454*/ 	.word	0x0000f640


	//   ....[72]....
        /*0458*/ 	.word	0x0000f720


	//   ....[73]....
        /*045c*/ 	.word	0x0000f780


	//   ....[74]....
        /*0460*/ 	.word	0x0000f890


	//   ....[75]....
        /*0464*/ 	.word	0x0000f8f0


	//   ....[76]....
        /*0468*/ 	.word	0x0000f9e0


	//   ....[77]....
        /*046c*/ 	.word	0x0000fa40


	//   ....[78]....
        /*0470*/ 	.word	0x0000fb30


	//   ....[79]....
        /*0474*/ 	.word	0x0000fb90


	//   ....[80]....
        /*0478*/ 	.word	0x0000fc80


	//   ....[81]....
        /*047c*/ 	.word	0x0000fce0


	//   ....[82]....
        /*0480*/ 	.word	0x0000fdc0


	//   ....[83]....
        /*0484*/ 	.word	0x0000fe20


	//   ....[84]....
        /*0488*/ 	.word	0x0000fef0


	//   ....[85]....
        /*048c*/ 	.word	0x00010210


	//   ....[86]....
        /*0490*/ 	.word	0x00010330


	//----- nvinfo : EIATTR_REG_RECONFIG
	.align		4
.L_298:
        /*0494*/ 	.byte	0x01, 0x54
	.zero		2


	//----- nvinfo : EIATTR_SYSCALL_OFFSETS
	.align		4
        /*0498*/ 	.byte	0x04, 0x46
        /*049a*/ 	.short	(.L_300 - .L_299)


	//   ....[0]....
.L_299:
        /*049c*/ 	.word	0x00001650


	//   ....[1]....
        /*04a0*/ 	.word	0x0000b4d0


	//   ....[2]....
        /*04a4*/ 	.word	0x0000b620


	//   ....[3]....
        /*04a8*/ 	.word	0x0000b710


	//   ....[4]....
        /*04ac*/ 	.word	0x0000be80


	//----- nvinfo : EIATTR_MBARRIER_INSTR_OFFSETS
	.align		4
.L_300:
        /*04b0*/ 	.byte	0x04, 0x39
        /*04b2*/ 	.short	(.L_302 - .L_301)


	//   ....[0]....
.L_301:
        /*04b4*/ 	.word	0x00000270
        /*04b8*/ 	.word	0x000000ff
        /*04bc*/ 	.word	0x00028800
        /*04c0*/ 	.short	0x0100
        /*04c2*/ 	.byte	0x08
	.zero		1


	//   ....[1]....
        /*04c4*/ 	.word	0x00000280
        /*04c8*/ 	.word	0x000000ff
        /*04cc*/ 	.word	0x00028820
        /*04d0*/ 	.short	0x0100
        /*04d2*/ 	.byte	0x08
	.zero		1


	//   ....[2]....
        /*04d4*/ 	.word	0x00000370
        /*04d8*/ 	.word	0x000000ff
        /*04dc*/ 	.word	0x00028830
        /*04e0*/ 	.short	0x0100
        /*04e2*/ 	.byte	0x08
	.zero		1


	//   ....[3]....
        /*04e4*/ 	.word	0x00000380
        /*04e8*/ 	.word	0x000000ff
        /*04ec*/ 	.word	0x00028840
        /*04f0*/ 	.short	0x0100
        /*04f2*/ 	.byte	0x08
	.zero		1


	//   ....[4]....
        /*04f4*/ 	.word	0x00000390
        /*04f8*/ 	.word	0x000000ff
        /*04fc*/ 	.word	0x00028838
        /*0500*/ 	.short	0x0100
        /*0502*/ 	.byte	0x08
	.zero		1


	//   ....[5]....
        /*0504*/ 	.word	0x000003a0
        /*0508*/ 	.word	0x000000ff
        /*050c*/ 	.word	0x00028848
        /*0510*/ 	.short	0x0100
        /*0512*/ 	.byte	0x08
	.zero		1


	//   ....[6]....
        /*0514*/ 	.word	0x000004d0
        /*0518*/ 	.word	0x000000ff
        /*051c*/ 	.word	0x00028850
        /*0520*/ 	.short	0x0100
        /*0522*/ 	.byte	0x08
	.zero		1


	//   ....[7]....
        /*0524*/ 	.word	0x000004e0
        /*0528*/ 	.word	0x000000ff
        /*052c*/ 	.word	0x00028860
        /*0530*/ 	.short	0x0100
        /*0532*/ 	.byte	0x08
	.zero		1


	//   ....[8]....
        /*0534*/ 	.word	0x000004f0
        /*0538*/ 	.word	0x000000ff
        /*053c*/ 	.word	0x00028858
        /*0540*/ 	.short	0x0100
        /*0542*/ 	.byte	0x08
	.zero		1


	//   ....[9]....
        /*0544*/ 	.word	0x00000500
        /*0548*/ 	.word	0x000000ff
        /*054c*/ 	.word	0x00028868
        /*0550*/ 	.short	0x0100
        /*0552*/ 	.byte	0x08
	.zero		1


	//   ....[10]....
        /*0554*/ 	.word	0x000005f0
        /*0558*/ 	.word	0x000000ff
        /*055c*/ 	.word	0x00028870
        /*0560*/ 	.short	0x0100
        /*0562*/ 	.byte	0x06
	.zero		1


	//   ....[11]....
        /*0564*/ 	.word	0x00000600
        /*0568*/ 	.word	0x000000ff
        /*056c*/ 	.word	0x00028880
        /*0570*/ 	.short	0x0100
        /*0572*/ 	.byte	0x06
	.zero		1


	//   ....[12]....
        /*0574*/ 	.word	0x00000610
        /*0578*/ 	.word	0x000000ff
        /*057c*/ 	.word	0x00028878
        /*0580*/ 	.short	0x0100
        /*0582*/ 	.byte	0x06
	.zero		1


	//   ....[13]....
        /*0584*/ 	.word	0x00000620
        /*0588*/ 	.word	0x000000ff
        /*058c*/ 	.word	0x00028888
        /*0590*/ 	.short	0x0100
        /*0592*/ 	.byte	0x06
	.zero		1


	//   ....[14]....
        /*0594*/ 	.word	0x00000750
        /*0598*/ 	.word	0x000000ff
        /*059c*/ 	.word	0x00028890
        /*05a0*/ 	.short	0x0100
        /*05a2*/ 	.byte	0x08
	.zero		1


	//   ....[15]....
        /*05a4*/ 	.word	0x00000760
        /*05a8*/ 	.word	0x000000ff
        /*05ac*/ 	.word	0x000288a0
        /*05b0*/ 	.short	0x0100
        /*05b2*/ 	.byte	0x08
	.zero		1


	//   ....[16]....
        /*05b4*/ 	.word	0x00000770
        /*05b8*/ 	.word	0x000000ff
        /*05bc*/ 	.word	0x00028898
        /*05c0*/ 	.short	0x0100
        /*05c2*/ 	.byte	0x08
	.zero		1


	//   ....[17]....
        /*05c4*/ 	.word	0x00000780
        /*05c8*/ 	.word	0x000000ff
        /*05cc*/ 	.word	0x000288a8
        /*05d0*/ 	.short	0x0100
        /*05d2*/ 	.byte	0x08
	.zero		1


	//   ....[18]....
        /*05d4*/ 	.word	0x000008b0
        /*05d8*/ 	.word	0x000000ff
        /*05dc*/ 	.word	0x000288b0
        /*05e0*/ 	.short	0x0100
        /*05e2*/ 	.byte	0x08
	.zero		1


	//   ....[19]....
        /*05e4*/ 	.word	0x000008c0
        /*05e8*/ 	.word	0x000000ff
        /*05ec*/ 	.word	0x000288c0
        /*05f0*/ 	.short	0x0100
        /*05f2*/ 	.byte	0x08
	.zero		1


	//   ....[20]....
        /*05f4*/ 	.word	0x000008d0
        /*05f8*/ 	.word	0x000000ff
        /*05fc*/ 	.word	0x000288b8
        /*0600*/ 	.short	0x0100
        /*0602*/ 	.byte	0x08
	.zero		1


	//   ....[21]....
        /*0604*/ 	.word	0x000008e0
        /*0608*/ 	.word	0x000000ff
        /*060c*/ 	.word	0x000288c8
        /*0610*/ 	.short	0x0100
        /*0612*/ 	.byte	0x08
	.zero		1


	//   ....[22]....
        /*0614*/ 	.word	0x000016d0
        /*0618*/ 	.word	0x000000ff
        /*061c*/ 	.word	0x00028800
        /*0620*/ 	.short	0x010a
        /*0622*/ 	.byte	0x29
	.zero		1


	//   ....[23]....
        /*0624*/ 	.word	0x00001750
        /*0628*/ 	.word	0x00000003
        /*062c*/ 	.word	0x00028830
        /*0630*/ 	.short	0x010a
        /*0632*/ 	.byte	0x3f
	.zero		1


	//   ....[24]....
        /*0634*/ 	.word	0x000017b0
        /*0638*/ 	.word	0x00000003
        /*063c*/ 	.word	0x00028830
        /*0640*/ 	.short	0x010a
        /*0642*/ 	.byte	0x3f
	.zero		1


	//   ....[25]....
        /*0644*/ 	.word	0x00001ed0
        /*0648*/ 	.word	0x00000003
        /*064c*/ 	.word	0x00000000
        /*0650*/ 	.short	0x0101
        /*0652*/ 	.byte	0x3f
	.zero		1


	//   ....[26]....
        /*0654*/ 	.word	0x00003c60
        /*0658*/ 	.word	0x000000ff
        /*065c*/ 	.word	0x00028830
        /*0660*/ 	.short	0x010a
        /*0662*/ 	.byte	0x06
	.zero		1


	//   ....[27]....
        /*0664*/ 	.word	0x00003ca0
        /*0668*/ 	.word	0x000000ff
        /*066c*/ 	.word	0x00028830
        /*0670*/ 	.short	0x010a
        /*0672*/ 	.byte	0x06
	.zero		1


	//   ....[28]....
        /*0674*/ 	.word	0x00003fc0
        /*0678*/ 	.word	0x000000ff
        /*067c*/ 	.word	0x00028850
        /*0680*/ 	.short	0x010a
        /*0682*/ 	.byte	0x06
	.zero		1


	//   ....[29]....
        /*0684*/ 	.word	0x00004000
        /*0688*/ 	.word	0x000000ff
        /*068c*/ 	.word	0x00028850
        /*0690*/ 	.short	0x010a
        /*0692*/ 	.byte	0x06
	.zero		1


	//   ....[30]....
        /*0694*/ 	.word	0x000057d0
        /*0698*/ 	.word	0x00000027
        /*069c*/ 	.word	0x00000000
        /*06a0*/ 	.short	0x0101
        /*06a2*/ 	.byte	0x3f
	.zero		1


	//   ....[31]....
        /*06a4*/ 	.word	0x00005880
        /*06a8*/ 	.word	0x00000029
        /*06ac*/ 	.word	0x00000000
        /*06b0*/ 	.short	0x0101
        /*06b2*/ 	.byte	0x3f
	.zero		1


	//   ....[32]....
        /*06b4*/ 	.word	0x000065b0
        /*06b8*/ 	.word	0x000000ff
        /*06bc*/ 	.word	0x00028830
        /*06c0*/ 	.short	0x010a
        /*06c2*/ 	.byte	0x06
	.zero		1


	//   ....[33]....
        /*06c4*/ 	.word	0x000065f0
        /*06c8*/ 	.word	0x000000ff
        /*06cc*/ 	.word	0x00028830
        /*06d0*/ 	.short	0x010a
        /*06d2*/ 	.byte	0x06
	.zero		1


	//   ....[34]....
        /*06d4*/ 	.word	0x00006910
        /*06d8*/ 	.word	0x000000ff
        /*06dc*/ 	.word	0x00028850
        /*06e0*/ 	.short	0x010a
        /*06e2*/ 	.byte	0x06
	.zero		1


	//   ....[35]....
        /*06e4*/ 	.word	0x00006950
        /*06e8*/ 	.word	0x000000ff
        /*06ec*/ 	.word	0x00028850
        /*06f0*/ 	.short	0x010a
        /*06f2*/ 	.byte	0x06
	.zero		1


	//   ....[36]....
        /*06f4*/ 	.word	0x00007a50
        /*06f8*/ 	.word	0x0000001b
        /*06fc*/ 	.word	0x00000000
        /*0700*/ 	.short	0x0101
        /*0702*/ 	.byte	0x3f
	.zero		1


	//   ....[37]....
        /*0704*/ 	.word	0x00007b00
        /*0708*/ 	.word	0x0000001f
        /*070c*/ 	.word	0x00000000
        /*0710*/ 	.short	0x0101
        /*0712*/ 	.byte	0x3f
	.zero		1


	//   ....[38]....
        /*0714*/ 	.word	0x000084f0
        /*0718*/ 	.word	0x000000ff
        /*071c*/ 	.word	0x00028850
        /*0720*/ 	.short	0x010a
        /*0722*/ 	.byte	0x05
	.zero		1


	//   ....[39]....
        /*0724*/ 	.word	0x00008530
        /*0728*/ 	.word	0x000000ff
        /*072c*/ 	.word	0x00028850
        /*0730*/ 	.short	0x010a
        /*0732*/ 	.byte	0x05
	.zero		1


	//   ....[40]....
        /*0734*/ 	.word	0x00008a50
        /*0738*/ 	.word	0x00000000
        /*073c*/ 	.word	0x00000000
        /*0740*/ 	.short	0x0101
        /*0742*/ 	.byte	0x3f
	.zero		1


	//   ....[41]....
        /*0744*/ 	.word	0x00009df0
        /*0748*/ 	.word	0x00000000
        /*074c*/ 	.word	0x00000000
        /*0750*/ 	.short	0x0101
        /*0752*/ 	.byte	0x3f
	.zero		1


	//   ....[42]....
        /*0754*/ 	.word	0x0000bad0
        /*0758*/ 	.word	0x00000000
        /*075c*/ 	.word	0x00028840
        /*0760*/ 	.short	0x010a
        /*0762*/ 	.byte	0x3f
	.zero		1


	//   ....[43]....
        /*0764*/ 	.word	0x0000c7a0
        /*0768*/ 	.word	0x00000011
        /*076c*/ 	.word	0x00028800
        /*0770*/ 	.short	0x0107
        /*0772*/ 	.byte	0x3f
	.zero		1


	//   ....[44]....
        /*0774*/ 	.word	0x0000c8b0
        /*0778*/ 	.word	0x00000011
        /*077c*/ 	.word	0x00028800
        /*0780*/ 	.short	0x0101
        /*0782*/ 	.byte	0x3f
	.zero		1


	//   ....[45]....
        /*0784*/ 	.word	0x0000c8d0
        /*0788*/ 	.word	0x00000011
        /*078c*/ 	.word	0x00028820
        /*0790*/ 	.short	0x010a
        /*0792*/ 	.byte	0x3f
	.zero		1


	//   ....[46]....
        /*0794*/ 	.word	0x0000cc00
        /*0798*/ 	.word	0x00000004
        /*079c*/ 	.word	0x00028840
        /*07a0*/ 	.short	0x010a
        /*07a2*/ 	.byte	0x3f
	.zero		1


	//   ....[47]....
        /*07a4*/ 	.word	0x0000cf80
        /*07a8*/ 	.word	0x00000004
        /*07ac*/ 	.word	0x00000060
        /*07b0*/ 	.short	0x010a
        /*07b2*/ 	.byte	0x3f
	.zero		1


	//   ....[48]....
        /*07b4*/ 	.word	0x0000d5d0
        /*07b8*/ 	.word	0x00000003
        /*07bc*/ 	.word	0x00028840
        /*07c0*/ 	.short	0x010a
        /*07c2*/ 	.byte	0x3f
	.zero		1


	//   ....[49]....
        /*07c4*/ 	.word	0x0000d960
        /*07c8*/ 	.word	0x00000002
        /*07cc*/ 	.word	0x00000060
        /*07d0*/ 	.short	0x010a
        /*07d2*/ 	.byte	0x3f
	.zero		1


	//   ....[50]....
        /*07d4*/ 	.word	0x0000df00
        /*07d8*/ 	.word	0x00000002
        /*07dc*/ 	.word	0x00028840
        /*07e0*/ 	.short	0x010a
        /*07e2*/ 	.byte	0x3f
	.zero		1


	//   ....[51]....
        /*07e4*/ 	.word	0x0000e290
        /*07e8*/ 	.word	0x00000002
        /*07ec*/ 	.word	0x00000060
        /*07f0*/ 	.short	0x010a
        /*07f2*/ 	.byte	0x3f
	.zero		1


	//   ....[52]....
        /*07f4*/ 	.word	0x0000e7e0
        /*07f8*/ 	.word	0x00000003
        /*07fc*/ 	.word	0x00028860
        /*0800*/ 	.short	0x010a
        /*0802*/ 	.byte	0x3f
	.zero		1


	//   ....[53]....
        /*0804*/ 	.word	0x0000ede0
        /*0808*/ 	.word	0x00000000
        /*080c*/ 	.word	0x00028820
        /*0810*/ 	.short	0x010a
        /*0812*/ 	.byte	0x3f
	.zero		1


	//   ....[54]....
        /*0814*/ 	.word	0x0000efb0
        /*0818*/ 	.word	0x00000006
        /*081c*/ 	.word	0x00000000
        /*0820*/ 	.short	0x010a
        /*0822*/ 	.byte	0x3f
	.zero		1


	//   ....[55]....
        /*0824*/ 	.word	0x0000f000
        /*0828*/ 	.word	0x00000003
        /*082c*/ 	.word	0x00000000
        /*0830*/ 	.short	0x010a
        /*0832*/ 	.byte	0x3f
	.zero		1


	//   ....[56]....
        /*0834*/ 	.word	0x0000f060
        /*0838*/ 	.word	0x00000012
        /*083c*/ 	.word	0x00000000
        /*0840*/ 	.short	0x010a
        /*0842*/ 	.byte	0x3f
	.zero		1


	//   ....[57]....
        /*0844*/ 	.word	0x0000f090
        /*0848*/ 	.word	0x00000003
        /*084c*/ 	.word	0x00000000
        /*0850*/ 	.short	0x010a
        /*0852*/ 	.byte	0x3f
	.zero		1


	//   ....[58]....
        /*0854*/ 	.word	0x0000f100
        /*0858*/ 	.word	0x00000003
        /*085c*/ 	.word	0x00028800
        /*0860*/ 	.short	0x010a
        /*0862*/ 	.byte	0x3f
	.zero		1


	//   ....[59]....
        /*0864*/ 	.word	0x0000f150
        /*0868*/ 	.word	0x00000003
        /*086c*/ 	.word	0x00028830
        /*0870*/ 	.short	0x010a
        /*0872*/ 	.byte	0x3f
	.zero		1


	//   ....[60]....
        /*0874*/ 	.word	0x0000f1b0
        /*0878*/ 	.word	0x00000005
        /*087c*/ 	.word	0x00028830
        /*0880*/ 	.short	0x010a
        /*0882*/ 	.byte	0x3f
	.zero		1


	//   ....[61]....
        /*0884*/ 	.word	0x0000f210
        /*0888*/ 	.word	0x00000005
        /*088c*/ 	.word	0x00028850
        /*0890*/ 	.short	0x010a
        /*0892*/ 	.byte	0x3f
	.zero		1


	//   ....[62]....
        /*0894*/ 	.word	0x0000f270
        /*0898*/ 	.word	0x00000005
        /*089c*/ 	.word	0x00028830
        /*08a0*/ 	.short	0x010a
        /*08a2*/ 	.byte	0x3f
	.zero		1


	//   ....[63]....
        /*08a4*/ 	.word	0x0000f2d0
        /*08a8*/ 	.word	0x00000005
        /*08ac*/ 	.word	0x00028850
        /*08b0*/ 	.short	0x010a
        /*08b2*/ 	.byte	0x3f
	.zero		1


	//   ....[64]....
        /*08b4*/ 	.word	0x0000f330
        /*08b8*/ 	.word	0x00000007
        /*08bc*/ 	.word	0x00028850
        /*08c0*/ 	.short	0x010a
        /*08c2*/ 	.byte	0x3f
	.zero		1


	//   ....[65]....
        /*08c4*/ 	.word	0x0000f480
        /*08c8*/ 	.word	0x00000000
        /*08cc*/ 	.word	0x00028840
        /*08d0*/ 	.short	0x010a
        /*08d2*/ 	.byte	0x3f
	.zero		1


	//   ....[66]....
        /*08d4*/ 	.word	0x0000ff30
        /*08d8*/ 	.word	0x00000011
        /*08dc*/ 	.word	0x00028820
        /*08e0*/ 	.short	0x010a
        /*08e2*/ 	.byte	0x3f
	.zero		1


	//   ....[67]....
        /*08e4*/ 	.word	0x0000ff80
        /*08e8*/ 	.word	0x00000004
        /*08ec*/ 	.word	0x00028840
        /*08f0*/ 	.short	0x010a
        /*08f2*/ 	.byte	0x3f
	.zero		1


	//   ....[68]....
        /*08f4*/ 	.word	0x0000ffd0
        /*08f8*/ 	.word	0x00000004
        /*08fc*/ 	.word	0x00000060
        /*0900*/ 	.short	0x010a
        /*0902*/ 	.byte	0x3f
	.zero		1


	//   ....[69]....
        /*0904*/ 	.word	0x00010020
        /*0908*/ 	.word	0x00000003
        /*090c*/ 	.word	0x00028840
        /*0910*/ 	.short	0x010a
        /*0912*/ 	.byte	0x3f
	.zero		1


	//   ....[70]....
        /*0914*/ 	.word	0x00010070
        /*0918*/ 	.word	0x00000002
        /*091c*/ 	.word	0x00000060
        /*0920*/ 	.short	0x010a
        /*0922*/ 	.byte	0x3f
	.zero		1


	//   ....[71]....
        /*0924*/ 	.word	0x000100c0
        /*0928*/ 	.word	0x00000002
        /*092c*/ 	.word	0x00028840
        /*0930*/ 	.short	0x010a
        /*0932*/ 	.byte	0x3f
	.zero		1


	//   ....[72]....
        /*0934*/ 	.word	0x00010110
        /*0938*/ 	.word	0x00000002
        /*093c*/ 	.word	0x00000060
        /*0940*/ 	.short	0x010a
        /*0942*/ 	.byte	0x3f
	.zero		1


	//   ....[73]....
        /*0944*/ 	.word	0x00010160
        /*0948*/ 	.word	0x00000003
        /*094c*/ 	.word	0x00028860
        /*0950*/ 	.short	0x010a
        /*0952*/ 	.byte	0x3f
	.zero		1


	//   ....[74]....
        /*0954*/ 	.word	0x00010250
        /*0958*/ 	.word	0x00000000
        /*095c*/ 	.word	0x00028820
        /*0960*/ 	.short	0x010a
        /*0962*/ 	.byte	0x3f
	.zero		1


	//   ....[75]....
        /*0964*/ 	.word	0x000103f0
        /*0968*/ 	.word	0x00000006
        /*096c*/ 	.word	0x00000000
        /*0970*/ 	.short	0x010a
        /*0972*/ 	.byte	0x3f
	.zero		1


	//   ....[76]....
        /*0974*/ 	.word	0x00010440
        /*0978*/ 	.word	0x00000003
        /*097c*/ 	.word	0x00000000
        /*0980*/ 	.short	0x010a
        /*0982*/ 	.byte	0x3f
	.zero		1


	//   ....[77]....
        /*0984*/ 	.word	0x00010490
        /*0988*/ 	.word	0x00000012
        /*098c*/ 	.word	0x00000000
        /*0990*/ 	.short	0x010a
        /*0992*/ 	.byte	0x3f
	.zero		1


	//----- nvinfo : EIATTR_NUM_MBARRIERS
	.align		4
.L_302:
        /*0994*/ 	.byte	0x03, 0x38
        /*0996*/ 	.short	0x0016


	//----- nvinfo : EIATTR_EXIT_INSTR_OFFSETS
	.align		4
        /*0998*/ 	.byte	0x04, 0x1c
        /*099a*/ 	.short	(.L_304 - .L_303)


	//   ....[0]....
.L_303:
        /*099c*/ 	.word	0x00000a40


	//   ....[1]....
        /*09a0*/ 	.word	0x0000ab20


	//   ....[2]....
        /*09a4*/ 	.word	0x0000f0e0


	//----- nvinfo : EIATTR_MAX_THREADS
	.align		4
.L_304:
        /*09a8*/ 	.byte	0x04, 0x05
        /*09aa*/ 	.short	(.L_306 - .L_305)
.L_305:
        /*09ac*/ 	.word	0x00000180
        /*09b0*/ 	.word	0x00000001
        /*09b4*/ 	.word	0x00000001


	//----- nvinfo : EIATTR_CRS_STACK_SIZE
	.align		4
.L_306:
        /*09b8*/ 	.byte	0x04, 0x1e
        /*09ba*/ 	.short	(.L_308 - .L_307)
.L_307:
        /*09bc*/ 	.word	0x00000000


	//----- nvinfo : EIATTR_CBANK_PARAM_SIZE
	.align		4
.L_308:
        /*09c0*/ 	.byte	0x03, 0x19
        /*09c2*/ 	.short	0x0af0


	//----- nvinfo : EIATTR_PARAM_CBANK
	.align		4
        /*09c4*/ 	.byte	0x04, 0x0a
        /*09c6*/ 	.short	(.L_310 - .L_309)
	.align		4
.L_309:
        /*09c8*/ 	.word	index@(.nv.constant0._ZN7cutlass13device_kernelIN5flash11enable_sm90INS1_16FlashAttnFwdSm90INS1_25CollectiveMainloopFwdSm90ILi2EN4cute5tupleIJNS5_1CILi1EEES8_S8_EEENS6_IJNS7_ILi128EEESA_SA_EEELi128ENS_6half_tEfNS_4arch4Sm90ELb1ELb0ELb0ELb0ELb0ELb0ELb0ELb1ELb1ELb1ELb0ELb0EEENS1_21CollectiveEpilogueFwdISB_S9_SC_SE_Li256ELb0ELb1ELb0ELb0EEENS1_30DynamicPersistentTileSchedulerILi256ELi128ELb0ELb1ELb1EEEEEEEEEvNT_6ParamsE)
        /*09cc*/ 	.short	0x0210
        /*09ce*/ 	.short	0x0af0


	//----- nvinfo : EIATTR_SW_WAR
	.align		4
.L_310:
        /*09d0*/ 	.byte	0x04, 0x36
        /*09d2*/ 	.short	(.L_312 - .L_311)
.L_311:
        /*09d4*/ 	.word	0x00000008
.L_312:


//--------------------- .nv.info._ZN7cutlass13device_kernelIN5flash11enable_sm90INS1_16FlashAttnFwdSm90INS1_25CollectiveMainloopFwdSm90ILi2EN4cute5tupleIJNS5_1CILi1EEES8_S8_EEENS6_IJNS7_ILi128EEESA_SA_EEELi128ENS_6half_tEfNS_4arch4Sm90ELb1ELb0ELb0ELb1ELb0ELb0ELb0ELb1ELb1ELb1ELb0ELb0EEENS1_21CollectiveEpilogueFwdISB_S9_SC_SE_Li256ELb1ELb1ELb0ELb0EEENS1_36VarlenDynamicPersistentTileSchedulerILi128ELi128ELi256ELi128ELb0ELb1ELb1ELb1ELb1ELb1EEEEEEEEEvNT_6ParamsE --------------------------
	.section	.nv.info._ZN7cutlass13device_kernelIN5flash11enable_sm90INS1_16FlashAttnFwdSm90INS1_25CollectiveMainloopFwdSm90ILi2EN4cute5tupleIJNS5_1CILi1EEES8_S8_EEENS6_IJNS7_ILi128EEESA_SA_EEELi128ENS_6half_tEfNS_4arch4Sm90ELb1ELb0ELb0ELb1ELb0ELb0ELb0ELb1ELb1ELb1ELb0ELb0EEENS1_21CollectiveEpilogueFwdISB_S9_SC_SE_Li256ELb1ELb1ELb0ELb0EEENS1_36VarlenDynamicPersistentTileSchedulerILi128ELi128ELi256ELi128ELb0ELb1ELb1ELb1ELb1ELb1EEEEEEEEEvNT_6ParamsE,"",@"SHT_CUDA_INFO"
	.sectionflags	@""
	.align	4


	//----- nvinfo : EIATTR_CUDA_API_VERSION
	.align		4
        /*0000*/ 	.byte	0x04, 0x37
        /*0002*/ 	.short	(.L_314 - .L_313)
.L_313:
        /*0004*/ 	.word	0x00000082


	//----- nvinfo : EIATTR_KPARAM_INFO
	.align		4
.L_314:
        /*0008*/ 	.byte	0x04, 0x17
        /*000a*/ 	.short	(.L_316 - .L_315)
.L_315:
        /*000c*/ 	.word	0x00000000
        /*0010*/ 	.short	0x0000
        /*0012*/ 	.short	0x0070
        /*0014*/ 	.byte	0x00, 0xf0, 0x01, 0x2a


	//----- nvinfo : EIATTR_SPARSE_MMA_MASK
	.align		4
.L_316:
        /*0018*/ 	.byte	0x03, 0x50
        /*001a*/ 	.short	0x0000


	//----- nvinfo : EIATTR_MAXREG_COUNT
	.align		4
        /*001c*/ 	.byte	0x03, 0x1b
        /*001e*/ 	.short	0x00a8


	//----- nvinfo : EIATTR_NUM_BARRIERS
	.align		4
        /*0020*/ 	.byte	0x02, 0x4c
        /*0022*/ 	.byte	0x10
	.zero		1


	//----- nvinfo : EIATTR_EXTERNS
	.align		4
        /*0024*/ 	.byte	0x04, 0x0f
        /*0026*/ 	.short	(.L_318 - .L_317)


	//   ....[0]....
	.align		4
.L_317:
        /*0028*/ 	.word	index@(__assertfail)


	//----- nvinfo : EIATTR_ANNOTATIONS
	.align		4
.L_318:
        /*002c*/ 	.byte	0x04, 0x55
        /*002e*/ 	.short	(.L_320 - .L_319)


	//   ....[0]....
.L_319:
        /* <DEDUP_REMOVED lines=74> */


	//----- nvinfo : EIATTR_MERCURY_ISA_VERSION
	.align		4
.L_320:
        /*04b8*/ 	.byte	0x03, 0x5f
        /*04ba*/ 	.short	0x0101


	//----- nvinfo : EIATTR_UNUSED_LOAD_BYTE_OFFSET
	.align		4
        /*04bc*/ 	.byte	0x04, 0x44
        /*04be*/ 	.short	(.L_322 - .L_321)


	//   ....[0]....
.L_321:
        /*04c0*/ 	.word	0x00000a30
        /*04c4*/ 	.word	0x0000fff0


	//   ....[1]....
        /*04c8*/ 	.word	0x00008e50
        /*04cc*/ 	.word	0x0000fff0


	//----- nvinfo : EIATTR_INT_WARP_WIDE_INSTR_OFFSETS
	.align		4
.L_322:
        /*04d0*/ 	.byte	0x04, 0x31
        /*04d2*/ 	.short	(.L_324 - .L_323)


	//   ....[0]....
.L_323:
        /*04d4*/ 	.word	0x00000120


	//   ....[1]....
        /*04d8*/ 	.word	0x000001c0


	//   ....[2]....
        /*04dc*/ 	.word	0x00000230


	//   ....[3]....
        /*04e0*/ 	.word	0x0000c100


	//   ....[4]....
        /*04e4*/ 	.word	0x0000c190


	//   ....[5]....
        /*04e8*/ 	.word	0x0000f9d0


	//   ....[6]....
        /*04ec*/ 	.word	0x0000fa30


	//----- nvinfo : EIATTR_COOP_GROUP_MASK_REGIDS
	.align		4
.L_324:
        /*04f0*/ 	.byte	0x04, 0x29
        /*04f2*/ 	.short	(.L_326 - .L_325)


	//   ....[0]....
.L_325:
        /*04f4*/ 	.word	0xffffffff


	//   ....[1]....
        /*04f8*/ 	.word	0xffffffff


	//   ....[2]....
        /*04fc*/ 	.word	0xffffffff


	//   ....[3]....
        /*0500*/ 	.word	0xffffffff


	//   ....[4]....
        /*0504*/ 	.word	0xffffffff


	//   ....[5]....
        /*0508*/ 	.word	0xffffffff


	//   ....[6]....
        /*050c*/ 	.word	0xffffffff


	//   ....[7]....
        /*0510*/ 	.word	0xffffffff


	//   ....[8]....
        /*0514*/ 	.word	0xffffffff


	//   ....[9]....
        /*0518*/ 	.word	0xffffffff


	//   ....[10]....
        /*051c*/ 	.word	0xffffffff


	//   ....[11]....
        /*0520*/ 	.word	0xffffffff


	//   ....[12]....
        /*0524*/ 	.word	0xffffffff


	//   ....[13]....
        /*0528*/ 	.word	0xffffffff


	//   ....[14]....
        /*052c*/ 	.word	0xffffffff


	//   ....[15]....
        /*0530*/ 	.word	0xffffffff


	//   ....[16]....
        /*0534*/ 	.word	0xffffffff


	//   ....[17]....
        /*0538*/ 	.word	0xffffffff


	//   ....[18]....
        /*053c*/ 	.word	0xffffffff


	//   ....[19]....
        /*0540*/ 	.word	0xffffffff


	//   ....[20]....
        /*0544*/ 	.word	0xffffffff


	//   ....[21]....
        /*0548*/ 	.word	0xffffffff


	//   ....[22]....
        /*054c*/ 	.word	0xffffffff


	//   ....[23]....
        /*0550*/ 	.word	0xffffffff


	//   ....[24]....
        /*0554*/ 	.word	0xffffffff


	//   ....[25]....
        /*0558*/ 	.word	0xffffffff


	//   ....[26]....
        /*055c*/ 	.word	0xffffffff


	//   ....[27]....
        /*0560*/ 	.word	0xffffffff


	//   ....[28]....
        /*0564*/ 	.word	0xffffffff


	//   ....[29]....
        /*0568*/ 	.word	0xffffffff


	//   ....[30]....
        /*056c*/ 	.word	0xffffffff


	//   ....[31]....
        /*0570*/ 	.word	0xffffffff


	//   ....[32]....
        /*0574*/ 	.word	0xffffffff


	//   ....[33]....
        /*0578*/ 	.word	0xffffffff


	//   ....[34]....
        /*057c*/ 	.word	0xffffffff


	//   ....[35]....
        /*0580*/ 	.word	0xffffffff


	//   ....[36]....
        /*0584*/ 	.word	0xffffffff


	//   ....[37]....
        /*0588*/ 	.word	0xffffffff


	//   ....[38]....
        /*058c*/ 	.word	0xffffffff


	//   ....[39]....
        /*0590*/ 	.word	0xffffffff


	//   ....[40]....
        /*0594*/ 	.word	0xffffffff


	//   ....[41]....
        /*0598*/ 	.word	0xffffffff


	//   ....[42]....
        /*059c*/ 	.word	0xffffffff


	//   ....[43]....
        /*05a0*/ 	.word	0xffffffff


	//   ....[44]....
        /*05a4*/ 	.word	0xffffffff


	//   ....[45]....
        /*05a8*/ 	.word	0xffffffff


	//   ....[46]....
        /*05ac*/ 	.word	0xffffffff


	//   ....[47]....
        /*05b0*/ 	.word	0xffffffff


	//   ....[48]....
        /*05b4*/ 	.word	0xffffffff


	//   ....[49]....
        /*05b8*/ 	.word	0xffffffff


	//   ....[50]....
        /*05bc*/ 	.word	0xffffffff


	//   ....[51]....
        /*05c0*/ 	.word	0xffffffff


	//   ....[52]....
        /*05c4*/ 	.word	0xffffffff


	//   ....[53]....
        /*05c8*/ 	.word	0xffffffff


	//   ....[54]....
        /*05cc*/ 	.word	0xffffffff


	//   ....[55]....
        /*05d0*/ 	.word	0xffffffff


	//   ....[56]....
        /*05d4*/ 	.word	0xffffffff


	//   ....[57]....
        /*05d8*/ 	.word	0xffffffff


	//   ....[58]....
        /*05dc*/ 	.word	0xffffffff


	//   ....[59]....
        /*05e0*/ 	.word	0xffffffff


	//   ....[60]....
        /*05e4*/ 	.word	0xffffffff


	//   ....[61]....
        /*05e8*/ 	.word	0xffffffff


	//   ....[62]....
        /*05ec*/ 	.word	0xffffffff


	//   ....[63]....
        /*05f0*/ 	.word	0xffffffff


	//   ....[64]....
        /*05f4*/ 	.word	0xffffffff


	//   ....[65]....
        /*05f8*/ 	.word	0xffffffff


	//   ....[66]....
        /*05fc*/ 	.word	0xffffffff


	//   ....[67]....
        /*0600*/ 	.word	0xffffffff


	//   ....[68]....
        /*0604*/ 	.word	0xffffffff


	//   ....[69]....
        /*0608*/ 	.word	0xffffffff


	//   ....[70]....
        /*060c*/ 	.word	0xffffffff


	//   ....[71]....
        /*0610*/ 	.word	0xffffffff


	//   ....[72]....
        /*0614*/ 	.word	0xffffffff


	//   ....[73]....
        /*0618*/ 	.word	0xffffffff


	//   ....[74]....
        /*061c*/ 	.word	0xffffffff


	//   ....[75]....
        /*0620*/ 	.word	0xffffffff


	//   ....[76]....
        /*0624*/ 	.word	0xffffffff


	//   ....[77]....
        /*0628*/ 	.word	0xffffffff


	//   ....[78]....
        /*062c*/ 	.word	0xffffffff


	//   ....[79]....
        /*0630*/ 	.word	0xffffffff


	//   ....[80]....
        /*0634*/ 	.word	0xffffffff


	//   ....[81]....
        /*0638*/ 	.word	0xffffffff


	//   ....[82]....
        /*063c*/ 	.word	0xffffffff


	//   ....[83]....
        /*0640*/ 	.word	0xffffffff


	//   ....[84]....
        /*0644*/ 	.word	0xffffffff


	//   ....[85]....
        /*0648*/ 	.word	0xffffffff


	//   ....[86]....
        /*064c*/ 	.word	0xffffffff


	//   ....[87]....
        /*0650*/ 	.word	0xffffffff


	//   ....[88]....
        /*0654*/ 	.word	0xffffffff


	//   ....[89]....
        /*0658*/ 	.word	0xffffffff


	//   ....[90]....
        /*065c*/ 	.word	0xffffffff


	//   ....[91]....
        /*0660*/ 	.word	0xffffffff


	//   ....[92]....
        /*0664*/ 	.word	0xffffffff


	//   ....[93]....
        /*0668*/ 	.word	0xffffffff


	//   ....[94]....
        /*066c*/ 	.word	0xffffffff


	//   ....[95]....
        /*0670*/ 	.word	0xffffffff


	//   ....[96]....
        /*0674*/ 	.word	0xffffffff


	//   ....[97]....
        /*0678*/ 	.word	0xffffffff


	//   ....[98]....
        /*067c*/ 	.word	0xffffffff


	//   ....[99]....
        /*0680*/ 	.word	0x0500000f


	//   ....[100]....
        /*0684*/ 	.word	0x0500000f


	//   ....[101]....
        /*0688*/ 	.word	0x0500000f


	//   ....[102]....
        /*068c*/ 	.word	0x0500000f


	//   ....[103]....
        /*0690*/ 	.word	0x0500000f


	//   ....[104]....
        /*0694*/ 	.word	0x0500000f


	//   ....[105]....
        /*0698*/ 	.word	0x0500000f


	//   ....[106]....
        /*069c*/ 	.word	0x0500000f


	//   ....[107]....
        /*06a0*/ 	.word	0x0500000f


	//   ....[108]....
        /*06a4*/ 	.word	0x0500000f


	//   ....[109]....
        /*06a8*/ 	.word	0x0500000f


	//   ....[110]....
        /*06ac*/ 	.word	0x0500000f


	//   ....[111]....
        /*06b0*/ 	.word	0x0500000f


	//   ....[112]....
        /*06b4*/ 	.word	0x0500000f


	//   ....[113]....
        /*06b8*/ 	.word	0x0500000f


	//   ....[114]....
        /*06bc*/ 	.word	0x0500000f


	//   ....[115]....
        /*06c0*/ 	.word	0x0500000f


	//   ....[116]....
        /*06c4*/ 	.word	0x0500000f


	//   ....[117]....
        /*06c8*/ 	.word	0x0500000f


	//   ....[118]....
        /*06cc*/ 	.word	0x0500000f


	//   ....[119]....
        /*06d0*/ 	.word	0x0500000f


	//   ....[120]....
        /*06d4*/ 	.word	0x0500000f


	//   ....[121]....
        /*06d8*/ 	.word	0x0500000f


	//   ....[122]....
        /*06dc*/ 	.word	0x0500000f


	//   ....[123]....
        /*06e0*/ 	.word	0x0500000f


	//   ....[124]....
        /*06e4*/ 	.word	0x0500000f


	//   ....[125]....
        /*06e8*/ 	.word	0x0500000f


	//   ....[126]....
        /*06ec*/ 	.word	0x0500000f


	//   ....[127]....
        /*06f0*/ 	.word	0x0500000f


	//   ....[128]....
        /*06f4*/ 	.word	0x0500000f


	//   ....[129]....
        /*06f8*/ 	.word	0x0500000f


	//   ....[130]....
        /*06fc*/ 	.word	0x0500000f


	//   ....[131]....
        /*0700*/ 	.word	0x0500000f


	//   ....[132]....
        /*0704*/ 	.word	0x0500000f


	//   ....[133]....
        /*0708*/ 	.word	0x0500000f


	//----- nvinfo : EIATTR_COOP_GROUP_INSTR_OFFSETS
	.align		4
.L_326:
        /*070c*/ 	.byte	0x04, 0x28
        /*070e*/ 	.short	(.L_328 - .L_327)


	//   ....[0]....
.L_327:
        /*0710*/ 	.word	0x00000060


	//   ....[1]....
        /*0714*/ 	.word	0x00000130


	//   ....[2]....
        /*0718*/ 	.word	0x000001e0


	//   ....[3]....
        /*071c*/ 	.word	0x000003a0


	//   ....[4]....
        /*0720*/ 	.word	0x00000500


	//   ....[5]....
        /*0724*/ 	.word	0x00000620


	//   ....[6]....
        /*0728*/ 	.word	0x00000780


	//   ....[7]....
        /*072c*/ 	.word	0x000014e0


	//   ....[8]....
        /*0730*/ 	.word	0x00001c40


	//   ....[9]....
        /*0734*/ 	.word	0x000023c0


	//   ....[10]....
        /*0738*/ 	.word	0x00002420


	//   ....[11]....
        /*073c*/ 	.word	0x000024b0


	//   ....[12]....
        /*0740*/ 	.word	0x00002f10


	//   ....[13]....
        /*0744*/ 	.word	0x00002f80


	//   ....[14]....
        /*0748*/ 	.word	0x00004100


	//   ....[15]....
        /*074c*/ 	.word	0x000048a0


	//   ....[16]....
        /*0750*/ 	.word	0x000048d0


	//   ....[17]....
        /*0754*/ 	.word	0x00004930


	//   ....[18]....
        /*0758*/ 	.word	0x00005300


	//   ....[19]....
        /*075c*/ 	.word	0x00005380


	//   ....[20]....
        /*0760*/ 	.word	0x00006c10


	//   ....[21]....
        /*0764*/ 	.word	0x00006c40


	//   ....[22]....
        /*0768*/ 	.word	0x00006f20


	//   ....[23]....
        /*076c*/ 	.word	0x00006f50


	//   ....[24]....
        /*0770*/ 	.word	0x00008520


	//   ....[25]....
        /*0774*/ 	.word	0x00008550


	//   ....[26]....
        /*0778*/ 	.word	0x00008640


	//   ....[27]....
        /*077c*/ 	.word	0x00008660


	//   ....[28]....
        /*0780*/ 	.word	0x000098b0


	//   ....[29]....
        /*0784*/ 	.word	0x000098f0


	//   ....[30]....
        /*0788*/ 	.word	0x00009930


	//   ....[31]....
        /*078c*/ 	.word	0x00009960


	//   ....[32]....
        /*0790*/ 	.word	0x00009f00


	//   ....[33]....
        /*0794*/ 	.word	0x00009f10


	//   ....[34]....
        /*0798*/ 	.word	0x00009fd0


	//   ....[35]....
        /*079c*/ 	.word	0x00009ff0


	//   ....[36]....
        /*07a0*/ 	.word	0x0000a0b0


	//   ....[37]....
        /*07a4*/ 	.word	0x0000a0d0


	//   ....[38]....
        /*07a8*/ 	.word	0x0000a1a0


	//   ....[39]....
        /*07ac*/ 	.word	0x0000a1c0


	//   ....[40]....
        /*07b0*/ 	.word	0x0000a9c0


	//   ....[41]....
        /*07b4*/ 	.word	0x0000a9e0


	//   ....[42]....
        /*07b8*/ 	.word	0x0000aaa0


	//   ....[43]....
        /*07bc*/ 	.word	0x0000aac0


	//   ....[44]....
        /*07c0*/ 	.word	0x0000ab80


	//   ....[45]....
        /*07c4*/ 	.word	0x0000aba0


	//   ....[46]....
        /*07c8*/ 	.word	0x0000ac70


	//   ....[47]....
        /*07cc*/ 	.word	0x0000ac90


	//   ....[48]....
        /*07d0*/ 	.word	0x0000add0


	//   ....[49]....
        /*07d4*/ 	.word	0x0000afa0


	//   ....[50]....
        /*07d8*/ 	.word	0x0000afd0


	//   ....[51]....
        /*07dc*/ 	.word	0x0000b000


	//   ....[52]....
        /*07e0*/ 	.word	0x0000b030


	//   ....[53]....
        /*07e4*/ 	.word	0x0000b060


	//   ....[54]....
        /*07e8*/ 	.word	0x0000b090


	//   ....[55]....
        /*07ec*/ 	.word	0x0000b200


	//   ....[56]....
        /*07f0*/ 	.word	0x0000b230


	//   ....[57]....
        /*07f4*/ 	.word	0x0000b260


	//   ....[58]....
        /*07f8*/ 	.word	0x0000b290


	//   ....[59]....
        /*07fc*/ 	.word	0x0000b2c0


	//   ....[60]....
        /*0800*/ 	.word	0x0000b2f0


	//   ....[61]....
        /*0804*/ 	.word	0x0000b390


	//   ....[62]....
        /*0808*/ 	.word	0x0000b3f0


	//   ....[63]....
        /*080c*/ 	.word	0x0000b480


	//   ....[64]....
        /*0810*/ 	.word	0x0000c700


	//   ....[65]....
        /*0814*/ 	.word	0x0000d2e0


	//   ....[66]....
        /*0818*/ 	.word	0x0000d2f0


	//   ....[67]....
        /*081c*/ 	.word	0x0000d300


	//   ....[68]....
        /*0820*/ 	.word	0x0000d370


	//   ....[69]....
        /*0824*/ 	.word	0x0000d470


	//   ....[70]....
        /*0828*/ 	.word	0x0000d490


	//   ....[71]....
        /*082c*/ 	.word	0x0000d520


	//   ....[72]....
        /*0830*/ 	.word	0x0000d540


	//   ....[73]....
        /*0834*/ 	.word	0x0000d5d0


	//   ....[74]....
        /*0838*/ 	.word	0x0000d5f0


	//   ....[75]....
        /*083c*/ 	.word	0x0000d680


	//   ....[76]....
        /*0840*/ 	.word	0x0000d6a0


	//   ....[77]....
        /*0844*/ 	.word	0x0000d730


	//   ....[78]....
        /*0848*/ 	.word	0x0000d750


	//   ....[79]....
        /*084c*/ 	.word	0x0000d760


	//   ....[80]....
        /*0850*/ 	.word	0x0000d770


	//   ....[81]....
        /*0854*/ 	.word	0x000100f0


	//   ....[82]....
        /*0858*/ 	.word	0x00010150


	//   ....[83]....
        /*085c*/ 	.word	0x00010180


	//   ....[84]....
        /*0860*/ 	.word	0x00010190


	//   ....[85]....
        /*0864*/ 	.word	0x000101c0


	//   ....[86]....
        /*0868*/ 	.word	0x000101f0


	//   ....[87]....
        /*086c*/ 	.word	0x00010220


	//   ....[88]....
        /*0870*/ 	.word	0x00010250


	//   ....[89]....
        /*0874*/ 	.word	0x000103d0


	//   ....[90]....
        /*0878*/ 	.word	0x00010400


	//   ....[91]....
        /*087c*/ 	.word	0x00010430


	//   ....[92]....
        /*0880*/ 	.word	0x00010460


	//   ....[93]....
        /*0884*/ 	.word	0x00010490


	//   ....[94]....
        /*0888*/ 	.word	0x000104c0


	//   ....[95]....
        /*088c*/ 	.word	0x00010580


	//   ....[96]....
        /*0890*/ 	.word	0x000105a0


	//   ....[97]....
        /*0894*/ 	.word	0x00010610


	//   ....[98]....
        /*0898*/ 	.word	0x00010cd0


	//   ....[99]....
        /*089c*/ 	.word	0x000112a0


	//   ....[100]....
        /*08a0*/ 	.word	0x00011420


	//   ....[101]....
        /*08a4*/ 	.word	0x00011480


	//   ....[102]....
        /*08a8*/ 	.word	0x00011510


	//   ....[103]....
        /*08ac*/ 	.word	0x000115b0


	//   ....[104]....
        /*08b0*/ 	.word	0x00011680


	//   ....[105]....
        /*08b4*/ 	.word	0x000117a0


	//   ....[106]....
        /*08b8*/ 	.word	0x00011800


	//   ....[107]....
        /*08bc*/ 	.word	0x00011910


	//   ....[108]....
        /*08c0*/ 	.word	0x00011970


	//   ....[109]....
        /*08c4*/ 	.word	0x00011a80


	//   ....[110]....
        /*08c8*/ 	.word	0x00011ae0


	//   ....[111]....
        /*08cc*/ 	.word	0x00011bf0


	//   ....[112]....
        /*08d0*/ 	.word	0x00011c50


	//   ....[113]....
        /*08d4*/ 	.word	0x00011d50


	//   ....[114]....
        /*08d8*/ 	.word	0x00011db0


	//   ....[115]....
        /*08dc*/ 	.word	0x00011e50


	//   ....[116]....
        /*08e0*/ 	.word	0x000121d0


	//   ....[117]....
        /*08e4*/ 	.word	0x00012270


	//   ....[118]....
        /*08e8*/ 	.word	0x00012390


	//   ....[119]....
        /*08ec*/ 	.word	0x00012400


	//   ....[120]....
        /*08f0*/ 	.word	0x00012470


	//   ....[121]....
        /*08f4*/ 	.word	0x000124e0


	//   ....[122]....
        /*08f8*/ 	.word	0x00012550


	//   ....[123]....
        /*08fc*/ 	.word	0x000125d0


	//   ....[124]....
        /*0900*/ 	.word	0x00012660


	//   ....[125]....
        /*0904*/ 	.word	0x00012700


	//   ....[126]....
        /*0908*/ 	.word	0x00012770


	//   ....[127]....
        /*090c*/ 	.word	0x000127e0


	//   ....[128]....
        /*0910*/ 	.word	0x00012850


	//   ....[129]....
        /*0914*/ 	.word	0x000128d0


	//   ....[130]....
        /*0918*/ 	.word	0x00012940


	//   ....[131]....
        /*091c*/ 	.word	0x000129e0


	//   ....[132]....
        /*0920*/ 	.word	0x00012a70


	//   ....[133]....
        /*0924*/ 	.word	0x00012ba0


	//----- nvinfo : EIATTR_REG_RECONFIG
	.align		4
.L_328:
        /*0928*/ 	.byte	0x01, 0x54
	.zero		2


	//----- nvinfo : EIATTR_SYSCALL_OFFSETS
	.align		4
        /*092c*/ 	.byte	0x04, 0x46
        /*092e*/ 	.short	(.L_330 - .L_329)


	//   ....[0]....
.L_329:
        /*0930*/ 	.word	0x000016c0


	//   ....[1]....
        /*0934*/ 	.word	0x0000c300


	//   ....[2]....
        /*0938*/ 	.word	0x0000c460


	//   ....[3]....
        /*093c*/ 	.word	0x0000c560


	//   ....[4]....
        /*0940*/ 	.word	0x0000cee0


	//----- nvinfo : EIATTR_MBARRIER_INSTR_OFFSETS
	.align		4
.L_330:
        /*0944*/ 	.byte	0x04, 0x39
        /*0946*/ 	.short	(.L_332 - .L_331)


	//   ....[0]....
.L_331:
        /*0948*/ 	.word	0x00000250
        /*094c*/ 	.word	0x000000ff
        /*0950*/ 	.word	0x00028800
        /*0954*/ 	.short	0x0100
        /*0956*/ 	.byte	0x08
	.zero		1


	//   ....[1]....
        /*0958*/ 	.word	0x00000260
        /*095c*/ 	.word	0x000000ff
        /*0960*/ 	.word	0x00028820
        /*0964*/ 	.short	0x0100
        /*0966*/ 	.byte	0x08
	.zero		1


	//   ....[2]....
        /*0968*/ 	.word	0x00000350
        /*096c*/ 	.word	0x000000ff
        /*0970*/ 	.word	0x00028830
        /*0974*/ 	.short	0x0100
        /*0976*/ 	.byte	0x08
	.zero		1


	//   ....[3]....
        /*0978*/ 	.word	0x00000360
        /*097c*/ 	.word	0x000000ff
        /*0980*/ 	.word	0x00028840
        /*0984*/ 	.short	0x0100
        /*0986*/ 	.byte	0x08
	.zero		1


	//   ....[4]....
        /*0988*/ 	.word	0x00000370
        /*098c*/ 	.word	0x000000ff
        /*0990*/ 	.word	0x00028838
        /*0994*/ 	.short	0x0100
        /*0996*/ 	.byte	0x08
	.zero		1


	//   ....[5]....
        /*0998*/ 	.word	0x00000380
        /*099c*/ 	.word	0x000000ff
        /*09a0*/ 	.word	0x00028848
        /*09a4*/ 	.short	0x0100
        /*09a6*/ 	.byte	0x08
	.zero		1


	//   ....[6]....
        /*09a8*/ 	.word	0x000004b0
        /*09ac*/ 	.word	0x000000ff
        /*09b0*/ 	.word	0x00028850
        /*09b4*/ 	.short	0x0100
        /*09b6*/ 	.byte	0x08
	.zero		1


	//   ....[7]....
        /*09b8*/ 	.word	0x000004c0
        /*09bc*/ 	.word	0x000000ff
        /*09c0*/ 	.word	0x00028860
        /*09c4*/ 	.short	0x0100
        /*09c6*/ 	.byte	0x08
	.zero		1


	//   ....[8]....
        /*09c8*/ 	.word	0x000004d0
        /*09cc*/ 	.word	0x000000ff
        /*09d0*/ 	.word	0x00028858
        /*09d4*/ 	.short	0x0100
        /*09d6*/ 	.byte	0x08
	.zero		1


	//   ....[9]....
        /*09d8*/ 	.word	0x000004e0
        /*09dc*/ 	.word	0x000000ff
        /*09e0*/ 	.word	0x00028868
        /*09e4*/ 	.short	0x0100
        /*09e6*/ 	.byte	0x08
	.zero		1


	//   ....[10]....
        /*09e8*/ 	.word	0x000005d0
        /*09ec*/ 	.word	0x000000ff
        /*09f0*/ 	.word	0x00028870
        /*09f4*/ 	.short	0x0100
        /*09f6*/ 	.byte	0x06
	.zero		1


	//   ....[11]....
        /*09f8*/ 	.word	0x000005e0
        /*09fc*/ 	.word	0x000000ff
        /*0a00*/ 	.word	0x00028880
        /*0a04*/ 	.short	0x0100
        /*0a06*/ 	.byte	0x06
	.zero		1


	//   ....[12]....
        /*0a08*/ 	.word	0x000005f0
        /*0a0c*/ 	.word	0x000000ff
        /*0a10*/ 	.word	0x00028878
        /*0a14*/ 	.short	0x0100
        /*0a16*/ 	.byte	0x06
	.zero		1


	//   ....[13]....
        /*0a18*/ 	.word	0x00000600
        /*0a1c*/ 	.word	0x000000ff
        /*0a20*/ 	.word	0x00028888
        /*0a24*/ 	.short	0x0100
        /*0a26*/ 	.byte	0x06
	.zero		1


	//   ....[14]....
        /*0a28*/ 	.word	0x00000730
        /*0a2c*/ 	.word	0x000000ff
        /*0a30*/ 	.word	0x00028890
        /*0a34*/ 	.short	0x0100
        /*0a36*/ 	.byte	0x08
	.zero		1


	//   ....[15]....
        /*0a38*/ 	.word	0x00000740
        /*0a3c*/ 	.word	0x000000ff
        /*0a40*/ 	.word	0x000288a0
        /*0a44*/ 	.short	0x0100
        /*0a46*/ 	.byte	0x08
	.zero		1


	//   ....[16]....
        /*0a48*/ 	.word	0x00000750
        /*0a4c*/ 	.word	0x000000ff
        /*0a50*/ 	.word	0x00028898
        /*0a54*/ 	.short	0x0100
        /*0a56*/ 	.byte	0x08
	.zero		1


	//   ....[17]....
        /*0a58*/ 	.word	0x00000760
        /*0a5c*/ 	.word	0x000000ff
        /*0a60*/ 	.word	0x000288a8
        /*0a64*/ 	.short	0x0100
        /*0a66*/ 	.byte	0x08
	.zero		1


	//   ....[18]....
        /*0a68*/ 	.word	0x00000890
        /*0a6c*/ 	.word	0x000000ff
        /*0a70*/ 	.word	0x000288b0
        /*0a74*/ 	.short	0x0100
        /*0a76*/ 	.byte	0x08
	.zero		1


	//   ....[19]....
        /*0a78*/ 	.word	0x000008a0
        /*0a7c*/ 	.word	0x000000ff
        /*0a80*/ 	.word	0x000288c0
        /*0a84*/ 	.short	0x0100
        /*0a86*/ 	.byte	0x08
	.zero		1


	//   ....[20]....
        /*0a88*/ 	.word	0x000008b0
        /*0a8c*/ 	.word	0x000000ff
        /*0a90*/ 	.word	0x000288b8
        /*0a94*/ 	.short	0x0100
        /*0a96*/ 	.byte	0x08
	.zero		1


	//   ....[21]....
        /*0a98*/ 	.word	0x000008c0
        /*0a9c*/ 	.word	0x000000ff
        /*0aa0*/ 	.word	0x000288c8
        /*0aa4*/ 	.short	0x0100
        /*0aa6*/ 	.byte	0x08
	.zero		1


	//   ....[22]....
        /*0aa8*/ 	.word	0x00001720
        /*0aac*/ 	.word	0x000000ff
        /*0ab0*/ 	.word	0x00028800
        /*0ab4*/ 	.short	0x010a
        /*0ab6*/ 	.byte	0x26
	.zero		1


	//   ....[23]....
        /*0ab8*/ 	.word	0x000017a0
        /*0abc*/ 	.word	0x00000003
        /*0ac0*/ 	.word	0x00028830
        /*0ac4*/ 	.short	0x010a
        /*0ac6*/ 	.byte	0x3f
	.zero		1


	//   ....[24]....
        /*0ac8*/ 	.word	0x00001800
        /*0acc*/ 	.word	0x00000003
        /*0ad0*/ 	.word	0x00028830
        /*0ad4*/ 	.short	0x010a
        /*0ad6*/ 	.byte	0x3f
	.zero		1


	//   ....[25]....
        /*0ad8*/ 	.word	0x00001e40
        /*0adc*/ 	.word	0x00000003
        /*0ae0*/ 	.word	0x00000000
        /*0ae4*/ 	.short	0x0101
        /*0ae6*/ 	.byte	0x3f
	.zero		1


	//   ....[26]....
        /*0ae8*/ 	.word	0x00003be0
        /*0aec*/ 	.word	0x000000ff
        /*0af0*/ 	.word	0x00028830
        /*0af4*/ 	.short	0x010a
        /*0af6*/ 	.byte	0x06
	.zero		1


	//   ....[27]....
        /*0af8*/ 	.word	0x00003c20
        /*0afc*/ 	.word	0x000000ff
        /*0b00*/ 	.word	0x00028830
        /*0b04*/ 	.short	0x010a
        /*0b06*/ 	.byte	0x06
	.zero		1


	//   ....[28]....
        /*0b08*/ 	.word	0x00003f60
        /*0b0c*/ 	.word	0x000000ff
        /*0b10*/ 	.word	0x00028850
        /*0b14*/ 	.short	0x010a
        /*0b16*/ 	.byte	0x06
	.zero		1


	//   ....[29]....
        /*0b18*/ 	.word	0x00003fa0
        /*0b1c*/ 	.word	0x000000ff
        /*0b20*/ 	.word	0x00028850
        /*0b24*/ 	.short	0x010a
        /*0b26*/ 	.byte	0x06
	.zero		1


	//   ....[30]....
        /*0b28*/ 	.word	0x000058c0
        /*0b2c*/ 	.word	0x00000034
        /*0b30*/ 	.word	0x00000000
        /*0b34*/ 	.short	0x0101
        /*0b36*/ 	.byte	0x3f
	.zero		1


	//   ....[31]....
        /*0b38*/ 	.word	0x00005b80
        /*0b3c*/ 	.word	0x00000034
        /*0b40*/ 	.word	0x00000000
        /*0b44*/ 	.short	0x0101
        /*0b46*/ 	.byte	0x3f
	.zero		1


	//   ....[32]....
        /*0b48*/ 	.word	0x00006530
        /*0b4c*/ 	.word	0x000000ff
        /*0b50*/ 	.word	0x00028830
        /*0b54*/ 	.short	0x010a
        /*0b56*/ 	.byte	0x06
	.zero		1


	//   ....[33]....
        /*0b58*/ 	.word	0x00006570
        /*0b5c*/ 	.word	0x000000ff
        /*0b60*/ 	.word	0x00028830
        /*0b64*/ 	.short	0x010a
        /*0b66*/ 	.byte	0x06
	.zero		1


	//   ....[34]....
        /*0b68*/ 	.word	0x000068b0
        /*0b6c*/ 	.word	0x000000ff
        /*0b70*/ 	.word	0x00028850
        /*0b74*/ 	.short	0x010a
        /*0b76*/ 	.byte	0x06
	.zero		1


	//   ....[35]....
        /*0b78*/ 	.word	0x000068f0
        /*0b7c*/ 	.word	0x000000ff
        /*0b80*/ 	.word	0x00028850
        /*0b84*/ 	.short	0x010a
        /*0b86*/ 	.byte	0x06
	.zero		1


	//   ....[36]....
        /*0b88*/ 	.word	0x00007b60
        /*0b8c*/ 	.word	0x0000001b
        /*0b90*/ 	.word	0x00000000
        /*0b94*/ 	.short	0x0101
        /*0b96*/ 	.byte	0x3f
	.zero		1


	//   ....[37]....
        /*0b98*/ 	.word	0x00007c30
        /*0b9c*/ 	.word	0x0000001f
        /*0ba0*/ 	.word	0x00000000
        /*0ba4*/ 	.short	0x0101
        /*0ba6*/ 	.byte	0x3f
	.zero		1


	//   ....[38]....
        /*0ba8*/ 	.word	0x00008490
        /*0bac*/ 	.word	0x000000ff
        /*0bb0*/ 	.word	0x00028850
        /*0bb4*/ 	.short	0x010a
        /*0bb6*/ 	.byte	0x05
	.zero		1


	//   ....[39]....
        /*0bb8*/ 	.word	0x000084d0
        /*0bbc*/ 	.word	0x000000ff
        /*0bc0*/ 	.word	0x00028850
        /*0bc4*/ 	.short	0x010a
        /*0bc6*/ 	.byte	0x05
	.zero		1


	//   ....[40]....
        /*0bc8*/ 	.word	0x000089f0
        /*0bcc*/ 	.word	0x00000000
        /*0bd0*/ 	.word	0x00000000
        /*0bd4*/ 	.short	0x0101
        /*0bd6*/ 	.byte	0x3f
	.zero		1


	//   ....[41]....
        /*0bd8*/ 	.word	0x00009ef0
        /*0bdc*/ 	.word	0x00000000
        /*0be0*/ 	.word	0x00000000
        /*0be4*/ 	.short	0x0101
        /*0be6*/ 	.byte	0x3f
	.zero		1


	//   ....[42]....
        /*0be8*/ 	.word	0x0000c990
        /*0bec*/ 	.word	0x00000000
        /*0bf0*/ 	.word	0x00028840
        /*0bf4*/ 	.short	0x010a
        /*0bf6*/ 	.byte	0x3f
	.zero		1


	//   ....[43]....
        /*0bf8*/ 	.word	0x0000d8d0
        /*0bfc*/ 	.word	0x00000008
        /*0c00*/ 	.word	0x00028800
        /*0c04*/ 	.short	0x0107
        /*0c06*/ 	.byte	0x3f
	.zero		1


	//   ....[44]....
        /*0c08*/ 	.word	0x0000d9e0
        /*0c0c*/ 	.word	0x00000002
        /*0c10*/ 	.word	0x00028800
        /*0c14*/ 	.short	0x0101
        /*0c16*/ 	.byte	0x3f
	.zero		1


	//   ....[45]....
        /*0c18*/ 	.word	0x0000da00
        /*0c1c*/ 	.word	0x00000002
        /*0c20*/ 	.word	0x00028820
        /*0c24*/ 	.short	0x010a
        /*0c26*/ 	.byte	0x3f
	.zero		1


	//   ....[46]....
        /*0c28*/ 	.word	0x0000dd60
        /*0c2c*/ 	.word	0x00000002
        /*0c30*/ 	.word	0x00028840
        /*0c34*/ 	.short	0x010a
        /*0c36*/ 	.byte	0x3f
	.zero		1


	//   ....[47]....
        /*0c38*/ 	.word	0x0000e120
        /*0c3c*/ 	.word	0x00000002
        /*0c40*/ 	.word	0x00000060
        /*0c44*/ 	.short	0x010a
        /*0c46*/ 	.byte	0x3f
	.zero		1


	//   ....[48]....
        /*0c48*/ 	.word	0x0000e7f0
        /*0c4c*/ 	.word	0x00000003
        /*0c50*/ 	.word	0x00028840
        /*0c54*/ 	.short	0x010a
        /*0c56*/ 	.byte	0x3f
	.zero		1


	//   ....[49]....
        /*0c58*/ 	.word	0x0000ebb0
        /*0c5c*/ 	.word	0x00000002
        /*0c60*/ 	.word	0x00000060
        /*0c64*/ 	.short	0x010a
        /*0c66*/ 	.byte	0x3f
	.zero		1


	//   ....[50]....
        /*0c68*/ 	.word	0x0000f1d0
        /*0c6c*/ 	.word	0x00000002
        /*0c70*/ 	.word	0x00028840
        /*0c74*/ 	.short	0x010a
        /*0c76*/ 	.byte	0x3f
	.zero		1


	//   ....[51]....
        /*0c78*/ 	.word	0x0000f590
        /*0c7c*/ 	.word	0x00000002
        /*0c80*/ 	.word	0x00000060
        /*0c84*/ 	.short	0x010a
        /*0c86*/ 	.byte	0x3f
	.zero		1


	//   ....[52]....
        /*0c88*/ 	.word	0x0000fb40
        /*0c8c*/ 	.word	0x00000000
        /*0c90*/ 	.word	0x00028860
        /*0c94*/ 	.short	0x010a
        /*0c96*/ 	.byte	0x3f
	.zero		1


	//   ....[53]....
        /*0c98*/ 	.word	0x00010c50
        /*0c9c*/ 	.word	0x00000000
        /*0ca0*/ 	.word	0x00028820
        /*0ca4*/ 	.short	0x010a
        /*0ca6*/ 	.byte	0x3f
	.zero		1


	//   ....[54]....
        /*0ca8*/ 	.word	0x00010e10
        /*0cac*/ 	.word	0x00000006
        /*0cb0*/ 	.word	0x00000000
        /*0cb4*/ 	.short	0x010a
        /*0cb6*/ 	.byte	0x3f
	.zero		1


	//   ....[55]....
        /*0cb8*/ 	.word	0x00010e80
        /*0cbc*/ 	.word	0x00000007
        /*0cc0*/ 	.word	0x00000000
        /*0cc4*/ 	.short	0x010a
        /*0cc6*/ 	.byte	0x3f
	.zero		1


	//   ....[56]....
        /*0cc8*/ 	.word	0x00010ef0
        /*0ccc*/ 	.word	0x00000004
        /*0cd0*/ 	.word	0x00000000
        /*0cd4*/ 	.short	0x010a
        /*0cd6*/ 	.byte	0x3f
	.zero		1


	//   ....[57]....
        /*0cd8*/ 	.word	0x00010f20
        /*0cdc*/ 	.word	0x00000003
        /*0ce0*/ 	.word	0x00000000
        /*0ce4*/ 	.short	0x010a
        /*0ce6*/ 	.byte	0x3f
	.zero		1


	//   ....[58]....
        /*0ce8*/ 	.word	0x00010f90
        /*0cec*/ 	.word	0x00000003
        /*0cf0*/ 	.word	0x00028800
        /*0cf4*/ 	.short	0x010a
        /*0cf6*/ 	.byte	0x3f
	.zero		1


	//   ....[59]....
        /*0cf8*/ 	.word	0x00010fe0
        /*0cfc*/ 	.word	0x00000003
        /*0d00*/ 	.word	0x00028830
        /*0d04*/ 	.short	0x010a
        /*0d06*/ 	.byte	0x3f
	.zero		1


	//   ....[60]....
        /*0d08*/ 	.word	0x00011040
        /*0d0c*/ 	.word	0x00000005
        /*0d10*/ 	.word	0x00028830
        /*0d14*/ 	.short	0x010a
        /*0d16*/ 	.byte	0x3f
	.zero		1


	//   ....[61]....
        /*0d18*/ 	.word	0x000110a0
        /*0d1c*/ 	.word	0x00000005
        /*0d20*/ 	.word	0x00028850
        /*0d24*/ 	.short	0x010a
        /*0d26*/ 	.byte	0x3f
	.zero		1


	//   ....[62]....
        /*0d28*/ 	.word	0x00011100
        /*0d2c*/ 	.word	0x00000005
        /*0d30*/ 	.word	0x00028830
        /*0d34*/ 	.short	0x010a
        /*0d36*/ 	.byte	0x3f
	.zero		1


	//   ....[63]....
        /*0d38*/ 	.word	0x00011160
        /*0d3c*/ 	.word	0x00000005
        /*0d40*/ 	.word	0x00028850
        /*0d44*/ 	.short	0x010a
        /*0d46*/ 	.byte	0x3f
	.zero		1


	//   ....[64]....
        /*0d48*/ 	.word	0x000111c0
        /*0d4c*/ 	.word	0x00000009
        /*0d50*/ 	.word	0x00028850
        /*0d54*/ 	.short	0x010a
        /*0d56*/ 	.byte	0x3f
	.zero		1


	//   ....[65]....
        /*0d58*/ 	.word	0x00011360
        /*0d5c*/ 	.word	0x00000000
        /*0d60*/ 	.word	0x00028840
        /*0d64*/ 	.short	0x010a
        /*0d66*/ 	.byte	0x3f
	.zero		1


	//   ....[66]....
        /*0d68*/ 	.word	0x00011ef0
        /*0d6c*/ 	.word	0x00000002
        /*0d70*/ 	.word	0x00028820
        /*0d74*/ 	.short	0x010a
        /*0d76*/ 	.byte	0x3f
	.zero		1


	//   ....[67]....
        /*0d78*/ 	.word	0x00011f40
        /*0d7c*/ 	.word	0x00000002
        /*0d80*/ 	.word	0x00028840
        /*0d84*/ 	.short	0x010a
        /*0d86*/ 	.byte	0x3f
	.zero		1


	//   ....[68]....
        /*0d88*/ 	.word	0x00011f90
        /*0d8c*/ 	.word	0x00000002
        /*0d90*/ 	.word	0x00000060
        /*0d94*/ 	.short	0x010a
        /*0d96*/ 	.byte	0x3f
	.zero		1


	//   ....[69]....
        /*0d98*/ 	.word	0x00011fe0
        /*0d9c*/ 	.word	0x00000003
        /*0da0*/ 	.word	0x00028840
        /*0da4*/ 	.short	0x010a
        /*0da6*/ 	.byte	0x3f
	.zero		1


	//   ....[70]....
        /*0da8*/ 	.word	0x00012030
        /*0dac*/ 	.word	0x00000002
        /*0db0*/ 	.word	0x00000060
        /*0db4*/ 	.short	0x010a
        /*0db6*/ 	.byte	0x3f
	.zero		1


	//   ....[71]....
        /*0db8*/ 	.word	0x00012080
        /*0dbc*/ 	.word	0x00000002
        /*0dc0*/ 	.word	0x00028840
        /*0dc4*/ 	.short	0x010a
        /*0dc6*/ 	.byte	0x3f
	.zero		1


	//   ....[72]....
        /*0dc8*/ 	.word	0x000120d0
        /*0dcc*/ 	.word	0x00000002
        /*0dd0*/ 	.word	0x00000060
        /*0dd4*/ 	.short	0x010a
        /*0dd6*/ 	.byte	0x3f
	.zero		1


	//   ....[73]....
        /*0dd8*/ 	.word	0x00012120
        /*0ddc*/ 	.word	0x00000000
        /*0de0*/ 	.word	0x00028860
        /*0de4*/ 	.short	0x010a
        /*0de6*/ 	.byte	0x3f
	.zero		1


	//   ....[74]....
        /*0de8*/ 	.word	0x00012ac0
        /*0dec*/ 	.word	0x00000000
        /*0df0*/ 	.word	0x00028820
        /*0df4*/ 	.short	0x010a
        /*0df6*/ 	.byte	0x3f
	.zero		1


	//   ....[75]....
        /*0df8*/ 	.word	0x00012c60
        /*0dfc*/ 	.word	0x00000006
        /*0e00*/ 	.word	0x00000000
        /*0e04*/ 	.short	0x010a
        /*0e06*/ 	.byte	0x3f
	.zero		1


	//   ....[76]....
        /*0e08*/ 	.word	0x00012cb0
        /*0e0c*/ 	.word	0x00000007
        /*0e10*/ 	.word	0x00000000
        /*0e14*/ 	.short	0x010a
        /*0e16*/ 	.byte	0x3f
	.zero		1


	//   ....[77]....
        /*0e18*/ 	.word	0x00012d00
        /*0e1c*/ 	.word	0x00000004
        /*0e20*/ 	.word	0x00000000
        /*0e24*/ 	.short	0x010a
        /*0e26*/ 	.byte	0x3f
	.zero		1


	//----- nvinfo : EIATTR_NUM_MBARRIERS
	.align		4
.L_332:
        /*0e28*/ 	.byte	0x03, 0x38
        /*0e2a*/ 	.short	0x0016


	//----- nvinfo : EIATTR_EXIT_INSTR_OFFSETS
	.align		4
        /*0e2c*/ 	.byte	0x04, 0x1c
        /*0e2e*/ 	.short	(.L_334 - .L_333)


	//   ....[0]....
.L_333:
        /*0e30*/ 	.word	0x00000a70


	//   ....[1]....
        /*0e34*/ 	.word	0x0000ad80


	//   ....[2]....
        /*0e38*/ 	.word	0x00010f70


	//----- nvinfo : EIATTR_MAX_THREADS
	.align		4
.L_334:
        /*0e3c*/ 	.byte	0x04, 0x05
        /*0e3e*/ 	.short	(.L_336 - .L_335)
.L_335:
        /*0e40*/ 	.word	0x00000180
        /*0e44*/ 	.word	0x00000001
        /*0e48*/ 	.word	0x00000001


	//----- nvinfo : EIATTR_CRS_STACK_SIZE
	.align		4
.L_336:
        /*0e4c*/ 	.byte	0x04, 0x1e
        /*0e4e*/ 	.short	(.L_338 - .L_337)
.L_337:
        /*0e50*/ 	.word	0x00000000


	//----- nvinfo : EIATTR_CBANK_PARAM_SIZE
	.align		4
.L_338:
        /*0e54*/ 	.byte	0x03, 0x19
        /*0e56*/ 	.short	0x0af0


	//----- nvinfo : EIATTR_PARAM_CBANK
	.align		4
        /*0e58*/ 	.byte	0x04, 0x0a
        /*0e5a*/ 	.short	(.L_340 - .L_339)
	.align		4
.L_339:
        /*0e5c*/ 	.word	index@(.nv.constant0._ZN7cutlass13device_kernelIN5flash11enable_sm90INS1_16FlashAttnFwdSm90INS1_25CollectiveMainloopFwdSm90ILi2EN4cute5tupleIJNS5_1CILi1EEES8_S8_EEENS6_IJNS7_ILi128EEESA_SA_EEELi128ENS_6half_tEfNS_4arch4Sm90ELb1ELb0ELb0ELb1ELb0ELb0ELb0ELb1ELb1ELb1ELb0ELb0EEENS1_21CollectiveEpilogueFwdISB_S9_SC_SE_Li256ELb1ELb1ELb0ELb0EEENS1_36VarlenDynamicPersistentTileSchedulerILi128ELi128ELi256ELi128ELb0ELb1ELb1ELb1ELb1ELb1EEEEEEEEEvNT_6ParamsE)
        /*0e60*/ 	.short	0x0210
        /*0e62*/ 	.short	0x0af0


	//----- nvinfo : EIATTR_SW_WAR
	.align		4
.L_340:
        /*0e64*/ 	.byte	0x04, 0x36
        /*0e66*/ 	.short	(.L_342 - .L_341)
.L_341:
        /*0e68*/ 	.word	0x00000008
.L_342:


//--------------------- .nv.info._ZN7cutlass13device_kernelIN5flash11enable_sm90INS1_16FlashAttnFwdSm90INS1_25CollectiveMainloopFwdSm90ILi2EN4cute5tupleIJNS5_1CILi1EEES8_S8_EEENS6_IJNS7_ILi128EEESA_SA_EEELi128ENS_6half_tEfNS_4arch4Sm90ELb1ELb0ELb0ELb1ELb0ELb1ELb0ELb1ELb1ELb1ELb0ELb0EEENS1_21CollectiveEpilogueFwdISB_S9_SC_SE_Li256ELb1ELb1ELb0ELb0EEENS1_36VarlenDynamicPersistentTileSchedulerILi128ELi128ELi256ELi128ELb0ELb1ELb1ELb1ELb1ELb1EEEEEEEEEvNT_6ParamsE --------------------------
	.section	.nv.info._ZN7cutlass13device_kernelIN5flash11enable_sm90INS1_16FlashAttnFwdSm90INS1_25CollectiveMainloopFwdSm90ILi2EN4cute5tupleIJNS5_1CILi1EEES8_S8_EEENS6_IJNS7_ILi128EEESA_SA_EEELi128ENS_6half_tEfNS_4arch4Sm90ELb1ELb0ELb0ELb1ELb0ELb1ELb0ELb1ELb1ELb1ELb0ELb0EEENS1_21CollectiveEpilogueFwdISB_S9_SC_SE_Li256ELb1ELb1ELb0ELb0EEENS1_36VarlenDynamicPersistentTileSchedulerILi128ELi128ELi256ELi128ELb0ELb1ELb1ELb1ELb1ELb1EEEEEEEEEvNT_6ParamsE,"",@"SHT_CUDA_INFO"
	.sectionflags	@""
	.align	4


	//----- nvinfo : EIATTR_CUDA_API_VERSION
	.align		4
        /*0000*/ 	.byte	0x04, 0x37
        /*0002*/ 	.short	(.L_344 - .L_343)
.L_343:
        /*0004*/ 	.word	0x00000082


	//----- nvinfo : EIATTR_KPARAM_INFO
	.align		4
.L_344:
        /*0008*/ 	.byte	0x04, 0x17
        /*000a*/ 	.short	(.L_346 - .L_345)
.L_345:
        /*000c*/ 	.word	0x00000000
        /*0010*/ 	.short	0x0000
        /*0012*/ 	.short	0x0070
        /*0014*/ 	.byte	0x00, 0xf0, 0x01, 0x2a


	//----- nvinfo : EIATTR_SPARSE_MMA_MASK
	.align		4
.L_346:
        /*0018*/ 	.byte	0x03, 0x50
        /*001a*/ 	.short	0x0000


	//----- nvinfo : EIATTR_MAXREG_COUNT
	.align		4
        /*001c*/ 	.byte	0x03, 0x1b
        /*001e*/ 	.short	0x00a8


	//----- nvinfo : EIATTR_NUM_BARRIERS
	.align		4
        /*0020*/ 	.byte	0x02, 0x4c
        /*0022*/ 	.byte	0x10
	.zero		1


	//----- nvinfo : EIATTR_EXTERNS
	.align		4
        /*0024*/ 	.byte	0x04, 0x0f
        /*0026*/ 	.short	(.L_348 - .L_347)


	//   ....[0]....
	.align		4
.L_347:
        /*0028*/ 	.word	index@(__assertfail)


	//----- nvinfo : EIATTR_ANNOTATIONS
	.align		4
.L_348:
        /*002c*/ 	.byte	0x04, 0x55
        /*002e*/ 	.short	(.L_350 - .L_349)


	//   ....[0]....
.L_349:
        /* <DEDUP_REMOVED lines=88> */


	//----- nvinfo : EIATTR_MERCURY_ISA_VERSION
	.align		4
.L_350:
        /*05a0*/ 	.byte	0x03, 0x5f
        /*05a2*/ 	.short	0x0101


	//----- nvinfo : EIATTR_UNUSED_LOAD_BYTE_OFFSET
	.align		4
        /*05a4*/ 	.byte	0x04, 0x44
        /*05a6*/ 	.short	(.L_352 - .L_351)


	//   ....[0]....
.L_351:
        /*05a8*/ 	.word	0x00000ab0
        /*05ac*/ 	.word	0x0000fff0


	//   ....[1]....
        /*05b0*/ 	.word	0x000156b0
        /*05b4*/ 	.word	0x0000fff0


	//----- nvinfo : EIATTR_INT_WARP_WIDE_INSTR_OFFSETS
	.align		4
.L_352:
        /*05b8*/ 	.byte	0x04, 0x31
        /*05ba*/ 	.short	(.L_354 - .L_353)


	//   ....[0]....
.L_353:
        /*05bc*/ 	.word	0x00000180


	//   ....[1]....
        /*05c0*/ 	.word	0x00000220


	//   ....[2]....
        /*05c4*/ 	.word	0x00000290


	//   ....[3]....
        /*05c8*/ 	.word	0x00019e20


	//   ....[4]....
        /*05cc*/ 	.word	0x00019eb0


	//   ....[5]....
        /*05d0*/ 	.word	0x0001d740


	//   ....[6]....
        /*05d4*/ 	.word	0x0001d7a0


	//----- nvinfo : EIATTR_COOP_GROUP_MASK_REGIDS
	.align		4
.L_354:
        /*05d8*/ 	.byte	0x04, 0x29
        /*05da*/ 	.short	(.L_356 - .L_355)


	//   ....[0]....
.L_355:
        /*05dc*/ 	.word	0xffffffff


	//   ....[1]....
        /*05e0*/ 	.word	0xffffffff


	//   ....[2]....
        /*05e4*/ 	.word	0xffffffff


	//   ....[3]....
        /*05e8*/ 	.word	0xffffffff


	//   ....[4]....
        /*05ec*/ 	.word	0xffffffff


	//   ....[5]....
        /*05f0*/ 	.word	0xffffffff


	//   ....[6]....
        /*05f4*/ 	.word	0xffffffff


	//   ....[7]....
        /*05f8*/ 	.word	0xffffffff


	//   ....[8]....
        /*05fc*/ 	.word	0xffffffff


	//   ....[9]....
        /*0600*/ 	.word	0xffffffff


	//   ....[10]....
        /*0604*/ 	.word	0xffffffff


	//   ....[11]....
        /*0608*/ 	.word	0xffffffff


	//   ....[12]....
        /*060c*/ 	.word	0xffffffff


	//   ....[13]....
        /*0610*/ 	.word	0xffffffff


	//   ....[14]....
        /*0614*/ 	.word	0xffffffff


	//   ....[15]....
        /*0618*/ 	.word	0xffffffff


	//   ....[16]....
        /*061c*/ 	.word	0xffffffff


	//   ....[17]....
        /*0620*/ 	.word	0xffffffff


	//   ....[18]....
        /*0624*/ 	.word	0xffffffff


	//   ....[19]....
        /*0628*/ 	.word	0xffffffff


	//   ....[20]....
        /*062c*/ 	.word	0xffffffff


	//   ....[21]....
        /*0630*/ 	.word	0xffffffff


	//   ....[22]....
        /*0634*/ 	.word	0xffffffff


	//   ....[23]....
        /*0638*/ 	.word	0xffffffff


	//   ....[24]....
        /*063c*/ 	.word	0xffffffff


	//   ....[25]....
        /*0640*/ 	.word	0xffffffff


	//   ....[26]....
        /*0644*/ 	.word	0xffffffff


	//   ....[27]....
        /*0648*/ 	.word	0xffffffff


	//   ....[28]....
        /*064c*/ 	.word	0xffffffff


	//   ....[29]....
        /*0650*/ 	.word	0xffffffff


	//   ....[30]....
        /*0654*/ 	.word	0xffffffff


	//   ....[31]....
        /*0658*/ 	.word	0xffffffff


	//   ....[32]....
        /*065c*/ 	.word	0xffffffff


	//   ....[33]....
        /*0660*/ 	.word	0xffffffff


	//   ....[34]....
        /*0664*/ 	.word	0xffffffff


	//   ....[35]....
        /*0668*/ 	.word	0xffffffff


	//   ....[36]....
        /*066c*/ 	.word	0xffffffff


	//   ....[37]....
        /*0670*/ 	.word	0xffffffff


	//   ....[38]....
        /*0674*/ 	.word	0xffffffff


	//   ....[39]....
        /*0678*/ 	.word	0xffffffff


	//   ....[40]....
        /*067c*/ 	.word	0xffffffff


	//   ....[41]....
        /*0680*/ 	.word	0xffffffff


	//   ....[42]....
        /*0684*/ 	.word	0xffffffff


	//   ....[43]....
        /*0688*/ 	.word	0xffffffff


	//   ....[44]....
        /*068c*/ 	.word	0xffffffff


	//   ....[45]....
        /*0690*/ 	.word	0xffffffff


	//   ....[46]....
        /*0694*/ 	.word	0xffffffff


	//   ....[47]....
        /*0698*/ 	.word	0xffffffff


	//   ....[48]....
        /*069c*/ 	.word	0xffffffff


	//   ....[49]....
        /*06a0*/ 	.word	0xffffffff


	//   ....[50]....
        /*06a4*/ 	.word	0xffffffff


	//   ....[51]....
        /*06a8*/ 	.word	0xffffffff


	//   ....[52]....
        /*06ac*/ 	.word	0xffffffff


	//   ....[53]....
        /*06b0*/ 	.word	0xffffffff


	//   ....[54]....
        /*06b4*/ 	.word	0xffffffff


	//   ....[55]....
        /*06b8*/ 	.word	0xffffffff


	//   ....[56]....
        /*06bc*/ 	.word	0xffffffff


	//   ....[57]....
        /*06c0*/ 	.word	0xffffffff


	//   ....[58]....
        /*06c4*/ 	.word	0xffffffff


	//   ....[59]....
        /*06c8*/ 	.word	0xffffffff


	//   ....[60]....
        /*06cc*/ 	.word	0xffffffff


	//   ....[61]....
        /*06d0*/ 	.word	0xffffffff


	//   ....[62]....
        /*06d4*/ 	.word	0xffffffff


	//   ....[63]....
        /*06d8*/ 	.word	0xffffffff


	//   ....[64]....
        /*06dc*/ 	.word	0xffffffff


	//   ....[65]....
        /*06e0*/ 	.word	0xffffffff


	//   ....[66]....
        /*06e4*/ 	.word	0xffffffff


	//   ....[67]....
        /*06e8*/ 	.word	0xffffffff


	//   ....[68]....
        /*06ec*/ 	.word	0xffffffff


	//   ....[69]....
        /*06f0*/ 	.word	0xffffffff


	//   ....[70]....
        /*06f4*/ 	.word	0xffffffff


	//   ....[71]....
        /*06f8*/ 	.word	0xffffffff


	//   ....[72]....
        /*06fc*/ 	.word	0xffffffff


	//   ....[73]....
        /*0700*/ 	.word	0xffffffff


	//   ....[74]....
        /*0704*/ 	.word	0xffffffff


	//   ....[75]....
        /*0708*/ 	.word	0xffffffff


	//   ....[76]....
        /*070c*/ 	.word	0xffffffff


	//   ....[77]....
        /*0710*/ 	.word	0xffffffff


	//   ....[78]....
        /*0714*/ 	.word	0xffffffff


	//   ....[79]....
        /*0718*/ 	.word	0xffffffff


	//   ....[80]....
        /*071c*/ 	.word	0xffffffff


	//   ....[81]....
        /*0720*/ 	.word	0xffffffff


	//   ....[82]....
        /*0724*/ 	.word	0xffffffff


	//   ....[83]....
        /*0728*/ 	.word	0xffffffff


	//   ....[84]....
        /*072c*/ 	.word	0xffffffff


	//   ....[85]....
        /*0730*/ 	.word	0xffffffff


	//   ....[86]....
        /*0734*/ 	.word	0xffffffff


	//   ....[87]....
        /*0738*/ 	.word	0xffffffff


	//   ....[88]....
        /*073c*/ 	.word	0xffffffff


	//   ....[89]....
        /*0740*/ 	.word	0xffffffff


	//   ....[90]....
        /*0744*/ 	.word	0xffffffff


	//   ....[91]....
        /*0748*/ 	.word	0xffffffff


	//   ....[92]....
        /*074c*/ 	.word	0xffffffff


	//   ....[93]....
        /*0750*/ 	.word	0xffffffff


	//   ....[94]....
        /*0754*/ 	.word	0xffffffff


	//   ....[95]....
        /*0758*/ 	.word	0xffffffff


	//   ....[96]....
        /*075c*/ 	.word	0xffffffff


	//   ....[97]....
        /*0760*/ 	.word	0xffffffff


	//   ....[98]....
        /*0764*/ 	.word	0xffffffff


	//   ....[99]....
        /*0768*/ 	.word	0xffffffff


	//   ....[100]....
        /*076c*/ 	.word	0xffffffff


	//   ....[101]....
        /*0770*/ 	.word	0xffffffff


	//   ....[102]....
        /*0774*/ 	.word	0xffffffff


	//   ....[103]....
        /*0778*/ 	.word	0xffffffff


	//   ....[104]....
        /*077c*/ 	.word	0xffffffff


	//   ....[105]....
        /*0780*/ 	.word	0xffffffff


	//   ....[106]....
        /*0784*/ 	.word	0xffffffff


	//   ....[107]....
        /*0788*/ 	.word	0xffffffff


	//   ....[108]....
        /*078c*/ 	.word	0xffffffff


	//   ....[109]....
        /*0790*/ 	.word	0xffffffff


	//   ....[110]....
        /*0794*/ 	.word	0xffffffff


	//   ....[111]....
        /*0798*/ 	.word	0xffffffff


	//   ....[112]....
        /*079c*/ 	.word	0xffffffff


	//   ....[113]....
        /*07a0*/ 	.word	0xffffffff


	//   ....[114]....
        /*07a4*/ 	.word	0xffffffff


	//   ....[115]....
        /*07a8*/ 	.word	0xffffffff


	//   ....[116]....
        /*07ac*/ 	.word	0xffffffff


	//   ....[117]....
        /*07b0*/ 	.word	0xffffffff


	//   ....[118]....
        /*07b4*/ 	.word	0xffffffff


	//   ....[119]....
        /*07b8*/ 	.word	0xffffffff


	//   ....[120]....
        /*07bc*/ 	.word	0xffffffff


	//   ....[121]....
        /*07c0*/ 	.word	0xffffffff


	//   ....[122]....
        /*07c4*/ 	.word	0xffffffff


	//   ....[123]....
        /*07c8*/ 	.word	0xffffffff


	//   ....[124]....
        /*07cc*/ 	.word	0xffffffff


	//   ....[125]....
        /*07d0*/ 	.word	0xffffffff


	//   ....[126]....
        /*07d4*/ 	.word	0xffffffff


	//   ....[127]....
        /*07d8*/ 	.word	0xffffffff


	//   ....[128]....
        /*07dc*/ 	.word	0xffffffff


	//   ....[129]....
        /*07e0*/ 	.word	0xffffffff


	//   ....[130]....
        /*07e4*/ 	.word	0xffffffff


	//   ....[131]....
        /*07e8*/ 	.word	0xffffffff


	//   ....[132]....
        /*07ec*/ 	.word	0x0500000f


	//   ....[133]....
        /*07f0*/ 	.word	0x0500000f


	//   ....[134]....
        /*07f4*/ 	.word	0x0500000f


	//   ....[135]....
        /*07f8*/ 	.word	0x0500000f


	//   ....[136]....
        /*07fc*/ 	.word	0x0500000f


	//   ....[137]....
        /*0800*/ 	.word	0x0500000f


	//   ....[138]....
        /*0804*/ 	.word	0x0500000f


	//   ....[139]....
        /*0808*/ 	.word	0x0500000f


	//   ....[140]....
        /*080c*/ 	.word	0x0500000f


	//   ....[141]....
        /*0810*/ 	.word	0x0500000f


	//   ....[142]....
        /*0814*/ 	.word	0x0500000f


	//   ....[143]....
        /*0818*/ 	.word	0x0500000f


	//   ....[144]....
        /*081c*/ 	.word	0x0500000f


	//   ....[145]....
        /*0820*/ 	.word	0x0500000f


	//   ....[146]....
        /*0824*/ 	.word	0x0500000f


	//   ....[147]....
        /*0828*/ 	.word	0x0500000f


	//   ....[148]....
        /*082c*/ 	.word	0x0500000f


	//   ....[149]....
        /*0830*/ 	.word	0x0500000f


	//   ....[150]....
        /*0834*/ 	.word	0x0500000f


	//   ....[151]....
        /*0838*/ 	.word	0x0500000f


	//   ....[152]....
        /*083c*/ 	.word	0x0500000f


	//   ....[153]....
        /*0840*/ 	.word	0x0500000f


	//   ....[154]....
        /*0844*/ 	.word	0x0500000f


	//   ....[155]....
        /*0848*/ 	.word	0x0500000f


	//   ....[156]....
        /*084c*/ 	.word	0x0500000f


	//   ....[157]....
        /*0850*/ 	.word	0x0500000f


	//   ....[158]....
        /*0854*/ 	.word	0x0500000f


	//   ....[159]....
        /*0858*/ 	.word	0x0500000f


	//   ....[160]....
        /*085c*/ 	.word	0x0500000f


	//   ....[161]....
        /*0860*/ 	.word	0x0500000f


	//   ....[162]....
        /*0864*/ 	.word	0x0500000f


	//   ....[163]....
        /*0868*/ 	.word	0x0500000f


	//   ....[164]....
        /*086c*/ 	.word	0x0500000f


	//   ....[165]....
        /*0870*/ 	.word	0x0500000f


	//   ....[166]....
        /*0874*/ 	.word	0x0500000f


	//   ....[167]....
        /*0878*/ 	.word	0x0500000f


	//   ....[168]....
        /*087c*/ 	.word	0x0500000f


	//   ....[169]....
        /*0880*/ 	.word	0x0500000f


	//   ....[170]....
        /*0884*/ 	.word	0x0500000f


	//   ....[171]....
        /*0888*/ 	.word	0x0500000f


	//   ....[172]....
        /*088c*/ 	.word	0x0500000f


	//   ....[173]....
        /*0890*/ 	.word	0x0500000f


	//   ....[174]....
        /*0894*/ 	.word	0x0500000f


	//   ....[175]....
        /*0898*/ 	.word	0x0500000f


	//   ....[176]....
        /*089c*/ 	.word	0x0500000f


	//   ....[177]....
        /*08a0*/ 	.word	0x0500000f


	//   ....[178]....
        /*08a4*/ 	.word	0x0500000f


	//   ....[179]....
        /*08a8*/ 	.word	0x0500000f


	//   ....[180]....
        /*08ac*/ 	.word	0x0500000f


	//   ....[181]....
        /*08b0*/ 	.word	0x0500000f


	//   ....[182]....
        /*08b4*/ 	.word	0x0500000f


	//   ....[183]....
        /*08b8*/ 	.word	0x0500000f


	//   ....[184]....
        /*08bc*/ 	.word	0x0500000f


	//   ....[185]....
        /*08c0*/ 	.word	0x0500000f


	//   ....[186]....
        /*08c4*/ 	.word	0x0500000f


	//   ....[187]....
        /*08c8*/ 	.word	0x0500000f


	//   ....[188]....
        /*08cc*/ 	.word	0x0500000f


	//   ....[189]....
        /*08d0*/ 	.word	0x0500000f


	//   ....[190]....
        /*08d4*/ 	.word	0x0500000f


	//   ....[191]....
        /*08d8*/ 	.word	0x0500000f


	//   ....[192]....
        /*08dc*/ 	.word	0x0500000f


	//   ....[193]....
        /*08e0*/ 	.word	0x0500000f


	//   ....[194]....
        /*08e4*/ 	.word	0x0500000f


	//   ....[195]....
        /*08e8*/ 	.word	0x0500000f


	//   ....[196]....
        /*08ec*/ 	.word	0x0500000f


	//   ....[197]....
        /*08f0*/ 	.word	0x0500000f


	//   ....[198]....
        /*08f4*/ 	.word	0x0500000f


	//   ....[199]....
        /*08f8*/ 	.word	0x0500000f


	//   ....[200]....
        /*08fc*/ 	.word	0x0500000f


	//   ....[201]....
        /*0900*/ 	.word	0x0500000f


	//   ....[202]....
        /*0904*/ 	.word	0x0500000f


	//   ....[203]....
        /*0908*/ 	.word	0x0500000f


	//   ....[204]....
        /*090c*/ 	.word	0x0500000f


	//   ....[205]....
        /*0910*/ 	.word	0x0500000f


	//   ....[206]....
        /*0914*/ 	.word	0x0500000f


	//   ....[207]....
        /*0918*/ 	.word	0x0500000f


	//   ....[208]....
        /*091c*/ 	.word	0x0500000f


	//----- nvinfo : EIATTR_COOP_GROUP_INSTR_OFFSETS
	.align		4
.L_356:
        /*0920*/ 	.byte	0x04, 0x28
        /*0922*/ 	.short	(.L_358 - .L_357)


	//   ....[0]....
.L_357:
        /*0924*/ 	.word	0x00000060


	//   ....[1]....
        /*0928*/ 	.word	0x00000190


	//   ....[2]....
        /*092c*/ 	.word	0x00000240


	//   ....[3]....
        /*0930*/ 	.word	0x00000400


	//   ....[4]....
        /*0934*/ 	.word	0x00000560


	//   ....[5]....
        /*0938*/ 	.word	0x00000680


	//   ....[6]....
        /*093c*/ 	.word	0x000007e0


	//   ....[7]....
        /*0940*/ 	.word	0x00008850


	//   ....[8]....
        /*0944*/ 	.word	0x00008f10


	//   ....[9]....
        /*0948*/ 	.word	0x00008f20


	//   ....[10]....
        /*094c*/ 	.word	0x00008f30


	//   ....[11]....
        /*0950*/ 	.word	0x00008f40


	//   ....[12]....
        /*0954*/ 	.word	0x00009280


	//   ....[13]....
        /*0958*/ 	.word	0x00009290


	//   ....[14]....
        /*095c*/ 	.word	0x000092a0


	//   ....[15]....
        /*0960*/ 	.word	0x000092b0


	//   ....[16]....
        /*0964*/ 	.word	0x000095b0


	//   ....[17]....
        /*0968*/ 	.word	0x000095c0


	//   ....[18]....
        /*096c*/ 	.word	0x000095d0


	//   ....[19]....
        /*0970*/ 	.word	0x000095e0


	//   ....[20]....
        /*0974*/ 	.word	0x000098e0


	//   ....[21]....
        /*0978*/ 	.word	0x000098f0


	//   ....[22]....
        /*097c*/ 	.word	0x00009900


	//   ....[23]....
        /*0980*/ 	.word	0x00009910


	//   ....[24]....
        /*0984*/ 	.word	0x0000b5d0


	//   ....[25]....
        /*0988*/ 	.word	0x0000b5f0


	//   ....[26]....
        /*098c*/ 	.word	0x0000b600


	//   ....[27]....
        /*0990*/ 	.word	0x0000b610


	//   ....[28]....
        /*0994*/ 	.word	0x0000b720


	//   ....[29]....
        /*0998*/ 	.word	0x0000b740


	//   ....[30]....
        /*099c*/ 	.word	0x0000b7f0


	//   ....[31]....
        /*09a0*/ 	.word	0x0000b820


	//   ....[32]....
        /*09a4*/ 	.word	0x0000bb00


	//   ....[33]....
        /*09a8*/ 	.word	0x0000bb20


	//   ....[34]....
        /*09ac*/ 	.word	0x0000bb40


	//   ....[35]....
        /*09b0*/ 	.word	0x0000bb50


	//   ....[36]....
        /*09b4*/ 	.word	0x0000bc20


	//   ....[37]....
        /*09b8*/ 	.word	0x0000bc40


	//   ....[38]....
        /*09bc*/ 	.word	0x0000bc50


	//   ....[39]....
        /*09c0*/ 	.word	0x0000bcf0


	//   ....[40]....
        /*09c4*/ 	.word	0x0000df60


	//   ....[41]....
        /*09c8*/ 	.word	0x0000df80


	//   ....[42]....
        /*09cc*/ 	.word	0x0000e7c0


	//   ....[43]....
        /*09d0*/ 	.word	0x0000e810


	//   ....[44]....
        /*09d4*/ 	.word	0x0000f110


	//   ....[45]....
        /*09d8*/ 	.word	0x0000f170


	//   ....[46]....
        /*09dc*/ 	.word	0x000106d0


	//   ....[47]....
        /*09e0*/ 	.word	0x000106e0


	//   ....[48]....
        /*09e4*/ 	.word	0x00011010


	//   ....[49]....
        /*09e8*/ 	.word	0x00011040


	//   ....[50]....
        /*09ec*/ 	.word	0x000118a0


	//   ....[51]....
        /*09f0*/ 	.word	0x000118f0


	//   ....[52]....
        /*09f4*/ 	.word	0x000133d0


	//   ....[53]....
        /*09f8*/ 	.word	0x00013410


	//   ....[54]....
        /*09fc*/ 	.word	0x00013990


	//   ....[55]....
        /*0a00*/ 	.word	0x000139d0


	//   ....[56]....
        /*0a04*/ 	.word	0x00014d00


	//   ....[57]....
        /*0a08*/ 	.word	0x00014d30


	//   ....[58]....
        /*0a0c*/ 	.word	0x00014e00


	//   ....[59]....
        /*0a10*/ 	.word	0x00014e20


	//   ....[60]....
        /*0a14*/ 	.word	0x000160f0


	//   ....[61]....
        /*0a18*/ 	.word	0x00016130


	//   ....[62]....
        /*0a1c*/ 	.word	0x00016170


	//   ....[63]....
        /*0a20*/ 	.word	0x000161b0


	//   ....[64]....
        /*0a24*/ 	.word	0x00016730


	//   ....[65]....
        /*0a28*/ 	.word	0x00016760


	//   ....[66]....
        /*0a2c*/ 	.word	0x00016820


	//   ....[67]....
        /*0a30*/ 	.word	0x00016840


	//   ....[68]....
        /*0a34*/ 	.word	0x00016900


	//   ....[69]....
        /*0a38*/ 	.word	0x00016920


	//   ....[70]....
        /*0a3c*/ 	.word	0x000169f0


	//   ....[71]....
        /*0a40*/ 	.word	0x00016a10


	//   ....[72]....
        /*0a44*/ 	.word	0x000171d0


	//   ....[73]....
        /*0a48*/ 	.word	0x000171e0


	//   ....[74]....
        /*0a4c*/ 	.word	0x000172f0


	//   ....[75]....
        /*0a50*/ 	.word	0x00017300


	//   ....[76]....
        /*0a54*/ 	.word	0x00017410


	//   ....[77]....
        /*0a58*/ 	.word	0x00017420


	//   ....[78]....
        /*0a5c*/ 	.word	0x00017530


	//   ....[79]....
        /*0a60*/ 	.word	0x00017540


	//   ....[80]....
        /*0a64*/ 	.word	0x000176b0


	//   ....[81]....
        /*0a68*/ 	.word	0x00017880


	//   ....[82]....
        /*0a6c*/ 	.word	0x000178b0


	//   ....[83]....
        /*0a70*/ 	.word	0x000178e0


	//   ....[84]....
        /*0a74*/ 	.word	0x00017910


	//   ....[85]....
        /*0a78*/ 	.word	0x00017940


	//   ....[86]....
        /*0a7c*/ 	.word	0x00017970


	//   ....[87]....
        /*0a80*/ 	.word	0x00017ae0


	//   ....[88]....
        /*0a84*/ 	.word	0x00017b10


	//   ....[89]....
        /*0a88*/ 	.word	0x00017b40


	//   ....[90]....
        /*0a8c*/ 	.word	0x00017b70


	//   ....[91]....
        /*0a90*/ 	.word	0x00017ba0


	//   ....[92]....
        /*0a94*/ 	.word	0x00017bd0


	//   ....[93]....
        /*0a98*/ 	.word	0x00017c70


	//   ....[94]....
        /*0a9c*/ 	.word	0x00017cd0


	//   ....[95]....
        /*0aa0*/ 	.word	0x00017d60


	//   ....[96]....
        /*0aa4*/ 	.word	0x00018b80


	//   ....[97]....
        /*0aa8*/ 	.word	0x0001a420


	//   ....[98]....
        /*0aac*/ 	.word	0x0001b050


	//   ....[99]....
        /*0ab0*/ 	.word	0x0001b060


	//   ....[100]....
        /*0ab4*/ 	.word	0x0001b0a0


	//   ....[101]....
        /*0ab8*/ 	.word	0x0001b0e0


	//   ....[102]....
        /*0abc*/ 	.word	0x0001b170


	//   ....[103]....
        /*0ac0*/ 	.word	0x0001b200


	//   ....[104]....
        /*0ac4*/ 	.word	0x0001b230


	//   ....[105]....
        /*0ac8*/ 	.word	0x0001b2b0


	//   ....[106]....
        /*0acc*/ 	.word	0x0001b2e0


	//   ....[107]....
        /*0ad0*/ 	.word	0x0001b360


	//   ....[108]....
        /*0ad4*/ 	.word	0x0001b390


	//   ....[109]....
        /*0ad8*/ 	.word	0x0001b410


	//   ....[110]....
        /*0adc*/ 	.word	0x0001b440


	//   ....[111]....
        /*0ae0*/ 	.word	0x0001b4c0


	//   ....[112]....
        /*0ae4*/ 	.word	0x0001b4d0


	//   ....[113]....
        /*0ae8*/ 	.word	0x0001b550


	//   ....[114]....
        /*0aec*/ 	.word	0x0001deb0


	//   ....[115]....
        /*0af0*/ 	.word	0x0001dee0


	//   ....[116]....
        /*0af4*/ 	.word	0x0001def0


	//   ....[117]....
        /*0af8*/ 	.word	0x0001df20


	//   ....[118]....
        /*0afc*/ 	.word	0x0001df50


	//   ....[119]....
        /*0b00*/ 	.word	0x0001df80


	//   ....[120]....
        /*0b04*/ 	.word	0x0001dfb0


	//   ....[121]....
        /*0b08*/ 	.word	0x0001dfc0


	//   ....[122]....
        /*0b0c*/ 	.word	0x0001e140


	//   ....[123]....
        /*0b10*/ 	.word	0x0001e170


	//   ....[124]....
        /*0b14*/ 	.word	0x0001e1a0


	//   ....[125]....
        /*0b18*/ 	.word	0x0001e1d0


	//   ....[126]....
        /*0b1c*/ 	.word	0x0001e200


	//   ....[127]....
        /*0b20*/ 	.word	0x0001e230


	//   ....[128]....
        /*0b24*/ 	.word	0x0001e2f0


	//   ....[129]....
        /*0b28*/ 	.word	0x0001e310


	//   ....[130]....
        /*0b2c*/ 	.word	0x0001e380


	//   ....[131]....
        /*0b30*/ 	.word	0x0001ea50


	//   ....[132]....
        /*0b34*/ 	.word	0x0001ee90


	//   ....[133]....
        /*0b38*/ 	.word	0x0001ef40


	//   ....[134]....
        /*0b3c*/ 	.word	0x0001efd0


	//   ....[135]....
        /*0b40*/ 	.word	0x0001f020


	//   ....[136]....
        /*0b44*/ 	.word	0x0001f070


	//   ....[137]....
        /*0b48*/ 	.word	0x0001f100


	//   ....[138]....
        /*0b4c*/ 	.word	0x0001f190


	//   ....[139]....
        /*0b50*/ 	.word	0x0001f1e0


	//   ....[140]....
        /*0b54*/ 	.word	0x0001f230


	//   ....[141]....
        /*0b58*/ 	.word	0x0001f2c0


	//   ....[142]....
        /*0b5c*/ 	.word	0x0001f350


	//   ....[143]....
        /*0b60*/ 	.word	0x0001f3a0


	//   ....[144]....
        /*0b64*/ 	.word	0x0001f3f0


	//   ....[145]....
        /*0b68*/ 	.word	0x0001f480


	//   ....[146]....
        /*0b6c*/ 	.word	0x0001f510


	//   ....[147]....
        /*0b70*/ 	.word	0x0001f560


	//   ....[148]....
        /*0b74*/ 	.word	0x0001f5b0


	//   ....[149]....
        /*0b78*/ 	.word	0x0001f6a0


	//   ....[150]....
        /*0b7c*/ 	.word	0x0001f750


	//   ....[151]....
        /*0b80*/ 	.word	0x0001f7d0


	//   ....[152]....
        /*0b84*/ 	.word	0x0001f870


	//   ....[153]....
        /*0b88*/ 	.word	0x0001f900


	//   ....[154]....
        /*0b8c*/ 	.word	0x0001f9c0


	//   ....[155]....
        /*0b90*/ 	.word	0x0001fa40


	//   ....[156]....
        /*0b94*/ 	.word	0x0001fa90


	//   ....[157]....
        /*0b98*/ 	.word	0x0001fc30


	//   ....[158]....
        /*0b9c*/ 	.word	0x0001fcd0


	//   ....[159]....
        /*0ba0*/ 	.word	0x0001fd50


	//   ....[160]....
        /*0ba4*/ 	.word	0x0001fdc0


	//   ....[161]....
        /*0ba8*/ 	.word	0x0001ff50


	//   ....[162]....
        /*0bac*/ 	.word	0x00020040


	//   ....[163]....
        /*0bb0*/ 	.word	0x00020090


	//   ....[164]....
        /*0bb4*/ 	.word	0x000200e0


	//   ....[165]....
        /*0bb8*/ 	.word	0x000203c0


	//   ....[166]....
        /*0bbc*/ 	.word	0x00020410


	//   ....[167]....
        /*0bc0*/ 	.word	0x000204a0


	//   ....[168]....
        /*0bc4*/ 	.word	0x00020530


	//   ....[169]....
        /*0bc8*/ 	.word	0x000205c0


	//   ....[170]....
        /*0bcc*/ 	.word	0x00020650


	//   ....[171]....
        /*0bd0*/ 	.word	0x000206e0


	//   ....[172]....
        /*0bd4*/ 	.word	0x00020770


	//   ....[173]....
        /*0bd8*/ 	.word	0x00020830


	//   ....[174]....
        /*0bdc*/ 	.word	0x00020b20


	//   ....[175]....
        /*0be0*/ 	.word	0x00020ca0


	//   ....[176]....
        /*0be4*/ 	.word	0x00020d00


	//   ....[177]....
        /*0be8*/ 	.word	0x00020d90


	//   ....[178]....
        /*0bec*/ 	.word	0x00020e30


	//   ....[179]....
        /*0bf0*/ 	.word	0x00020f00


	//   ....[180]....
        /*0bf4*/ 	.word	0x00020f80


	//   ....[181]....
        /*0bf8*/ 	.word	0x00021070


	//   ....[182]....
        /*0bfc*/ 	.word	0x00021100


	//   ....[183]....
        /*0c00*/ 	.word	0x000211e0


	//   ....[184]....
        /*0c04*/ 	.word	0x00021270


	//   ....[185]....
        /*0c08*/ 	.word	0x00021350


	//   ....[186]....
        /*0c0c*/ 	.word	0x000213e0


	//   ....[187]....
        /*0c10*/ 	.word	0x000214c0


	//   ....[188]....
        /*0c14*/ 	.word	0x00021550


	//   ....[189]....
        /*0c18*/ 	.word	0x00021620


	//   ....[190]....
        /*0c1c*/ 	.word	0x00021720


	//   ....[191]....
        /*0c20*/ 	.word	0x00021a50


	//   ....[192]....
        /*0c24*/ 	.word	0x00021af0


	//   ....[193]....
        /*0c28*/ 	.word	0x00021c10


	//   ....[194]....
        /*0c2c*/ 	.word	0x00021c90


	//   ....[195]....
        /*0c30*/ 	.word	0x00021d10


	//   ....[196]....
        /*0c34*/ 	.word	0x00021d90


	//   ....[197]....
        /*0c38*/ 	.word	0x00021e10


	//   ....[198]....
        /*0c3c*/ 	.word	0x00021ea0


	//   ....[199]....
        /*0c40*/ 	.word	0x00021f40


	//   ....[200]....
        /*0c44*/ 	.word	0x00021fe0


	//   ....[201]....
        /*0c48*/ 	.word	0x00022060


	//   ....[202]....
        /*0c4c*/ 	.word	0x000220e0


	//   ....[203]....
        /*0c50*/ 	.word	0x00022160


	//   ....[204]....
        /*0c54*/ 	.word	0x000221f0


	//   ....[205]....
        /*0c58*/ 	.word	0x00022270


	//   ....[206]....
        /*0c5c*/ 	.word	0x00022310


	//   ....[207]....
        /*0c60*/ 	.word	0x000223a0


	//   ....[208]....
        /*0c64*/ 	.word	0x000224d0


	//----- nvinfo : EIATTR_REG_RECONFIG
	.align		4
.L_358:
        /*0c68*/ 	.byte	0x01, 0x54
	.zero		2


	//----- nvinfo : EIATTR_SYSCALL_OFFSETS
	.align		4
        /*0c6c*/ 	.byte	0x04, 0x46
        /*0c6e*/ 	.short	(.L_360 - .L_359)


	//   ....[0]....
.L_359:
        /*0c70*/ 	.word	0x000019a0


	//   ....[1]....
        /*0c74*/ 	.word	0x00001af0


	//   ....[2]....
        /*0c78*/ 	.word	0x000089e0


	//   ....[3]....
        /*0c7c*/ 	.word	0x00008cd0


	//   ....[4]....
        /*0c80*/ 	.word	0x0001a020


	//   ....[5]....
        /*0c84*/ 	.word	0x0001a180


	//   ....[6]....
        /*0c88*/ 	.word	0x0001a280


	//   ....[7]....
        /*0c8c*/ 	.word	0x0001ac40


	//----- nvinfo : EIATTR_MBARRIER_INSTR_OFFSETS
	.align		4
.L_360:
        /*0c90*/ 	.byte	0x04, 0x39
        /*0c92*/ 	.short	(.L_362 - .L_361)


	//   ....[0]....
.L_361:
        /*0c94*/ 	.word	0x000002b0
        /*0c98*/ 	.word	0x000000ff
        /*0c9c*/ 	.word	0x00028800
        /*0ca0*/ 	.short	0x0100
        /*0ca2*/ 	.byte	0x08
	.zero		1


	//   ....[1]....
        /*0ca4*/ 	.word	0x000002c0
        /*0ca8*/ 	.word	0x000000ff
        /*0cac*/ 	.word	0x00028820
        /*0cb0*/ 	.short	0x0100
        /*0cb2*/ 	.byte	0x08
	.zero		1


	//   ....[2]....
        /*0cb4*/ 	.word	0x000003b0
        /*0cb8*/ 	.word	0x000000ff
        /*0cbc*/ 	.word	0x00028830
        /*0cc0*/ 	.short	0x0100
        /*0cc2*/ 	.byte	0x08
	.zero		1


	//   ....[3]....
        /*0cc4*/ 	.word	0x000003c0
        /*0cc8*/ 	.word	0x000000ff
        /*0ccc*/ 	.word	0x00028840
        /*0cd0*/ 	.short	0x0100
        /*0cd2*/ 	.byte	0x08
	.zero		1


	//   ....[4]....
        /*0cd4*/ 	.word	0x000003d0
        /*0cd8*/ 	.word	0x000000ff
        /*0cdc*/ 	.word	0x00028838
        /*0ce0*/ 	.short	0x0100
        /*0ce2*/ 	.byte	0x08
	.zero		1


	//   ....[5]....
        /*0ce4*/ 	.word	0x000003e0
        /*0ce8*/ 	.word	0x000000ff
        /*0cec*/ 	.word	0x00028848
        /*0cf0*/ 	.short	0x0100
        /*0cf2*/ 	.byte	0x08
	.zero		1


	//   ....[6]....
        /*0cf4*/ 	.word	0x00000510
        /*0cf8*/ 	.word	0x000000ff
        /*0cfc*/ 	.word	0x00028850
        /*0d00*/ 	.short	0x0100
        /*0d02*/ 	.byte	0x08
	.zero		1


	//   ....[7]....
        /*0d04*/ 	.word	0x00000520
        /*0d08*/ 	.word	0x000000ff
        /*0d0c*/ 	.word	0x00028860
        /*0d10*/ 	.short	0x0100
        /*0d12*/ 	.byte	0x08
	.zero		1


	//   ....[8]....
        /*0d14*/ 	.word	0x00000530
        /*0d18*/ 	.word	0x000000ff
        /*0d1c*/ 	.word	0x00028858
        /*0d20*/ 	.short	0x0100
        /*0d22*/ 	.byte	0x08
	.zero		1


	//   ....[9]....
        /*0d24*/ 	.word	0x00000540
        /*0d28*/ 	.word	0x000000ff
        /*0d2c*/ 	.word	0x00028868
        /*0d30*/ 	.short	0x0100
        /*0d32*/ 	.byte	0x08
	.zero		1


	//   ....[10]....
        /*0d34*/ 	.word	0x00000630
        /*0d38*/ 	.word	0x000000ff
        /*0d3c*/ 	.word	0x00028870
        /*0d40*/ 	.short	0x0100
        /*0d42*/ 	.byte	0x06
	.zero		1


	//   ....[11]....
        /*0d44*/ 	.word	0x00000640
        /*0d48*/ 	.word	0x000000ff
        /*0d4c*/ 	.word	0x00028880
        /*0d50*/ 	.short	0x0100
        /*0d52*/ 	.byte	0x06
	.zero		1


	//   ....[12]....
        /*0d54*/ 	.word	0x00000650
        /*0d58*/ 	.word	0x000000ff
        /*0d5c*/ 	.word	0x00028878
        /*0d60*/ 	.short	0x0100
        /*0d62*/ 	.byte	0x06
	.zero		1


	//   ....[13]....
        /*0d64*/ 	.word	0x00000660
        /*0d68*/ 	.word	0x000000ff
        /*0d6c*/ 	.word	0x00028888
        /*0d70*/ 	.short	0x0100
        /*0d72*/ 	.byte	0x06
	.zero		1


	//   ....[14]....
        /*0d74*/ 	.word	0x00000790
        /*0d78*/ 	.word	0x000000ff
        /*0d7c*/ 	.word	0x00028890
        /*0d80*/ 	.short	0x0100
        /*0d82*/ 	.byte	0x08
	.zero		1


	//   ....[15]....
        /*0d84*/ 	.word	0x000007a0
        /*0d88*/ 	.word	0x000000ff
        /*0d8c*/ 	.word	0x000288a0
        /*0d90*/ 	.short	0x0100
        /*0d92*/ 	.byte	0x08
	.zero		1


	//   ....[16]....
        /*0d94*/ 	.word	0x000007b0
        /*0d98*/ 	.word	0x000000ff
        /*0d9c*/ 	.word	0x00028898
        /*0da0*/ 	.short	0x0100
        /*0da2*/ 	.byte	0x08
	.zero		1


	//   ....[17]....
        /*0da4*/ 	.word	0x000007c0
        /*0da8*/ 	.word	0x000000ff
        /*0dac*/ 	.word	0x000288a8
        /*0db0*/ 	.short	0x0100
        /*0db2*/ 	.byte	0x08
	.zero		1


	//   ....[18]....
        /*0db4*/ 	.word	0x000008f0
        /*0db8*/ 	.word	0x000000ff
        /*0dbc*/ 	.word	0x000288b0
        /*0dc0*/ 	.short	0x0100
        /*0dc2*/ 	.byte	0x08
	.zero		1


	//   ....[19]....
        /*0dc4*/ 	.word	0x00000900
        /*0dc8*/ 	.word	0x000000ff
        /*0dcc*/ 	.word	0x000288c0
        /*0dd0*/ 	.short	0x0100
        /*0dd2*/ 	.byte	0x08
	.zero		1


	//   ....[20]....
        /*0dd4*/ 	.word	0x00000910
        /*0dd8*/ 	.word	0x000000ff
        /*0ddc*/ 	.word	0x000288b8
        /*0de0*/ 	.short	0x0100
        /*0de2*/ 	.byte	0x08
	.zero		1


	//   ....[21]....
        /*0de4*/ 	.word	0x00000920
        /*0de8*/ 	.word	0x000000ff
        /*0dec*/ 	.word	0x000288c8
        /*0df0*/ 	.short	0x0100
        /*0df2*/ 	.byte	0x08
	.zero		1


	//   ....[22]....
        /*0df4*/ 	.word	0x000030d0
        /*0df8*/ 	.word	0x0000006e
        /*0dfc*/ 	.word	0x00028890
        /*0e00*/ 	.short	0x010a
        /*0e02*/ 	.byte	0x3f
	.zero		1


	//   ....[23]....
        /*0e04*/ 	.word	0x00005650
        /*0e08*/ 	.word	0x0000006e
        /*0e0c*/ 	.word	0x00028890
        /*0e10*/ 	.short	0x010a
        /*0e12*/ 	.byte	0x3f
	.zero		1


	//   ....[24]....
        /*0e14*/ 	.word	0x00007730
        /*0e18*/ 	.word	0x0000006e
        /*0e1c*/ 	.word	0x00028890
        /*0e20*/ 	.short	0x010a
        /*0e22*/ 	.byte	0x3f
	.zero		1


	//   ....[25]....
        /*0e24*/ 	.word	0x00007d90
        /*0e28*/ 	.word	0x00000030
        /*0e2c*/ 	.word	0x00000000
        /*0e30*/ 	.short	0x0101
        /*0e32*/ 	.byte	0x3f
	.zero		1


	//   ....[26]....
        /*0e34*/ 	.word	0x00007dd0
        /*0e38*/ 	.word	0x0000006e
        /*0e3c*/ 	.word	0x000288b0
        /*0e40*/ 	.short	0x010a
        /*0e42*/ 	.byte	0x3f
	.zero		1


	//   ....[27]....
        /*0e44*/ 	.word	0x00008420
        /*0e48*/ 	.word	0x0000006e
        /*0e4c*/ 	.word	0x00000000
        /*0e50*/ 	.short	0x0101
        /*0e52*/ 	.byte	0x3f
	.zero		1


	//   ....[28]....
        /*0e54*/ 	.word	0x00008a60
        /*0e58*/ 	.word	0x00000002
        /*0e5c*/ 	.word	0x00028800
        /*0e60*/ 	.short	0x010a
        /*0e62*/ 	.byte	0x3f
	.zero		1


	//   ....[29]....
        /*0e64*/ 	.word	0x00008ab0
        /*0e68*/ 	.word	0x00000002
        /*0e6c*/ 	.word	0x00028800
        /*0e70*/ 	.short	0x010a
        /*0e72*/ 	.byte	0x3f
	.zero		1


	//   ....[30]....
        /*0e74*/ 	.word	0x00009b50
        /*0e78*/ 	.word	0x00000002
        /*0e7c*/ 	.word	0x00028800
        /*0e80*/ 	.short	0x010a
        /*0e82*/ 	.byte	0x3f
	.zero		1


	//   ....[31]....
        /*0e84*/ 	.word	0x0000bf40
        /*0e88*/ 	.word	0x00000002
        /*0e8c*/ 	.word	0x00028800
        /*0e90*/ 	.short	0x010a
        /*0e92*/ 	.byte	0x3f
	.zero		1


	//   ....[32]....
        /*0e94*/ 	.word	0x0000d9a0
        /*0e98*/ 	.word	0x00000000
        /*0e9c*/ 	.word	0x00028830
        /*0ea0*/ 	.short	0x010a
        /*0ea2*/ 	.byte	0x3f
	.zero		1


	//   ....[33]....
        /*0ea4*/ 	.word	0x0000da10
        /*0ea8*/ 	.word	0x00000000
        /*0eac*/ 	.word	0x00028830
        /*0eb0*/ 	.short	0x010a
        /*0eb2*/ 	.byte	0x3f
	.zero		1


	//   ....[34]....
        /*0eb4*/ 	.word	0x0000e1c0
        /*0eb8*/ 	.word	0x00000000
        /*0ebc*/ 	.word	0x00000000
        /*0ec0*/ 	.short	0x0101
        /*0ec2*/ 	.byte	0x3f
	.zero		1


	//   ....[35]....
        /*0ec4*/ 	.word	0x0000ff20
        /*0ec8*/ 	.word	0x00000003
        /*0ecc*/ 	.word	0x00028830
        /*0ed0*/ 	.short	0x010a
        /*0ed2*/ 	.byte	0x3f
	.zero		1


	//   ....[36]....
        /*0ed4*/ 	.word	0x0000ff70
        /*0ed8*/ 	.word	0x00000003
        /*0edc*/ 	.word	0x00028830
        /*0ee0*/ 	.short	0x010a
        /*0ee2*/ 	.byte	0x3f
	.zero		1


	//   ....[37]....
        /*0ee4*/ 	.word	0x000103c0
        /*0ee8*/ 	.word	0x00000006
        /*0eec*/ 	.word	0x00028850
        /*0ef0*/ 	.short	0x010a
        /*0ef2*/ 	.byte	0x3f
	.zero		1


	//   ....[38]....
        /*0ef4*/ 	.word	0x00010400
        /*0ef8*/ 	.word	0x00000006
        /*0efc*/ 	.word	0x00028850
        /*0f00*/ 	.short	0x010a
        /*0f02*/ 	.byte	0x3f
	.zero		1


	//   ....[39]....
        /*0f04*/ 	.word	0x00011f60
        /*0f08*/ 	.word	0x00000015
        /*0f0c*/ 	.word	0x00000000
        /*0f10*/ 	.short	0x0101
        /*0f12*/ 	.byte	0x3f
	.zero		1


	//   ....[40]....
        /*0f14*/ 	.word	0x00011ff0
        /*0f18*/ 	.word	0x0000002e
        /*0f1c*/ 	.word	0x00000000
        /*0f20*/ 	.short	0x0101
        /*0f22*/ 	.byte	0x3f
	.zero		1


	//   ....[41]....
        /*0f24*/ 	.word	0x00012a80
        /*0f28*/ 	.word	0x00000003
        /*0f2c*/ 	.word	0x00028830
        /*0f30*/ 	.short	0x010a
        /*0f32*/ 	.byte	0x3f
	.zero		1


	//   ....[42]....
        /*0f34*/ 	.word	0x00012ad0
        /*0f38*/ 	.word	0x00000003
        /*0f3c*/ 	.word	0x00028830
        /*0f40*/ 	.short	0x010a
        /*0f42*/ 	.byte	0x3f
	.zero		1


	//   ....[43]....
        /*0f44*/ 	.word	0x00012f20
        /*0f48*/ 	.word	0x00000006
        /*0f4c*/ 	.word	0x00028850
        /*0f50*/ 	.short	0x010a
        /*0f52*/ 	.byte	0x3f
	.zero		1


	//   ....[44]....
        /*0f54*/ 	.word	0x00012f60
        /*0f58*/ 	.word	0x00000006
        /*0f5c*/ 	.word	0x00028850
        /*0f60*/ 	.short	0x010a
        /*0f62*/ 	.byte	0x3f
	.zero		1


	//   ....[45]....
        /*0f64*/ 	.word	0x00014110
        /*0f68*/ 	.word	0x0000001b
        /*0f6c*/ 	.word	0x00000000
        /*0f70*/ 	.short	0x0101
        /*0f72*/ 	.byte	0x3f
	.zero		1


	//   ....[46]....
        /*0f74*/ 	.word	0x000141a0
        /*0f78*/ 	.word	0x0000000c
        /*0f7c*/ 	.word	0x00000000
        /*0f80*/ 	.short	0x0101
        /*0f82*/ 	.byte	0x3f
	.zero		1


	//   ....[47]....
        /*0f84*/ 	.word	0x00014bf0
        /*0f88*/ 	.word	0x0000000c
        /*0f8c*/ 	.word	0x00028850
        /*0f90*/ 	.short	0x010a
        /*0f92*/ 	.byte	0x3f
	.zero		1


	//   ....[48]....
        /*0f94*/ 	.word	0x00014c70
        /*0f98*/ 	.word	0x0000000c
        /*0f9c*/ 	.word	0x00028850
        /*0fa0*/ 	.short	0x010a
        /*0fa2*/ 	.byte	0x3f
	.zero		1


	//   ....[49]....
        /*0fa4*/ 	.word	0x00015220
        /*0fa8*/ 	.word	0x0000000b
        /*0fac*/ 	.word	0x00000000
        /*0fb0*/ 	.short	0x0101
        /*0fb2*/ 	.byte	0x3f
	.zero		1


	//   ....[50]....
        /*0fb4*/ 	.word	0x00016740
        /*0fb8*/ 	.word	0x00000000
        /*0fbc*/ 	.word	0x00000000
        /*0fc0*/ 	.short	0x0101
        /*0fc2*/ 	.byte	0x3f
	.zero		1


	//   ....[51]....
        /*0fc4*/ 	.word	0x00018c70
        /*0fc8*/ 	.word	0x00000005
        /*0fcc*/ 	.word	0x00028820
        /*0fd0*/ 	.short	0x010a
        /*0fd2*/ 	.byte	0x3f
	.zero		1


	//   ....[52]....
        /*0fd4*/ 	.word	0x00018d50
        /*0fd8*/ 	.word	0x00000005
        /*0fdc*/ 	.word	0x000288a0
        /*0fe0*/ 	.short	0x010a
        /*0fe2*/ 	.byte	0x3f
	.zero		1


	//   ....[53]....
        /*0fe4*/ 	.word	0x000190b0
        /*0fe8*/ 	.word	0x00000005
        /*0fec*/ 	.word	0x000288c0
        /*0ff0*/ 	.short	0x010a
        /*0ff2*/ 	.byte	0x3f
	.zero		1


	//   ....[54]....
        /*0ff4*/ 	.word	0x00019580
        /*0ff8*/ 	.word	0x00000007
        /*0ffc*/ 	.word	0x000288a0
        /*1000*/ 	.short	0x010a
        /*1002*/ 	.byte	0x3f
	.zero		1


	//   ....[55]....
        /*1004*/ 	.word	0x000198c0
        /*1008*/ 	.word	0x00000007
        /*100c*/ 	.word	0x000288c0
        /*1010*/ 	.short	0x010a
        /*1012*/ 	.byte	0x3f
	.zero		1


	//   ....[56]....
        /*1014*/ 	.word	0x0001a6d0
        /*1018*/ 	.word	0x00000000
        /*101c*/ 	.word	0x00028840
        /*1020*/ 	.short	0x010a
        /*1022*/ 	.byte	0x3f
	.zero		1


	//   ....[57]....
        /*1024*/ 	.word	0x0001b640
        /*1028*/ 	.word	0x00000008
        /*102c*/ 	.word	0x00028800
        /*1030*/ 	.short	0x0107
        /*1032*/ 	.byte	0x3f
	.zero		1


	//   ....[58]....
        /*1034*/ 	.word	0x0001b750
        /*1038*/ 	.word	0x00000002
        /*103c*/ 	.word	0x00028800
        /*1040*/ 	.short	0x0101
        /*1042*/ 	.byte	0x3f
	.zero		1


	//   ....[59]....
        /*1044*/ 	.word	0x0001b770
        /*1048*/ 	.word	0x00000002
        /*104c*/ 	.word	0x00028820
        /*1050*/ 	.short	0x010a
        /*1052*/ 	.byte	0x3f
	.zero		1


	//   ....[60]....
        /*1054*/ 	.word	0x0001bad0
        /*1058*/ 	.word	0x00000003
        /*105c*/ 	.word	0x00028840
        /*1060*/ 	.short	0x010a
        /*1062*/ 	.byte	0x3f
	.zero		1


	//   ....[61]....
        /*1064*/ 	.word	0x0001be90
        /*1068*/ 	.word	0x00000003
        /*106c*/ 	.word	0x00000060
        /*1070*/ 	.short	0x010a
        /*1072*/ 	.byte	0x3f
	.zero		1


	//   ....[62]....
        /*1074*/ 	.word	0x0001c560
        /*1078*/ 	.word	0x00000003
        /*107c*/ 	.word	0x00028840
        /*1080*/ 	.short	0x010a
        /*1082*/ 	.byte	0x3f
	.zero		1


	//   ....[63]....
        /*1084*/ 	.word	0x0001c920
        /*1088*/ 	.word	0x00000002
        /*108c*/ 	.word	0x00000060
        /*1090*/ 	.short	0x010a
        /*1092*/ 	.byte	0x3f
	.zero		1


	//   ....[64]....
        /*1094*/ 	.word	0x0001cf40
        /*1098*/ 	.word	0x00000002
        /*109c*/ 	.word	0x00028840
        /*10a0*/ 	.short	0x010a
        /*10a2*/ 	.byte	0x3f
	.zero		1


	//   ....[65]....
        /*10a4*/ 	.word	0x0001d300
        /*10a8*/ 	.word	0x00000002
        /*10ac*/ 	.word	0x00000060
        /*10b0*/ 	.short	0x010a
        /*10b2*/ 	.byte	0x3f
	.zero		1


	//   ....[66]....
        /*10b4*/ 	.word	0x0001d8b0
        /*10b8*/ 	.word	0x00000000
        /*10bc*/ 	.word	0x00028860
        /*10c0*/ 	.short	0x010a
        /*10c2*/ 	.byte	0x3f
	.zero		1


	//   ....[67]....
        /*10c4*/ 	.word	0x0001e9d0
        /*10c8*/ 	.word	0x00000000
        /*10cc*/ 	.word	0x00028820
        /*10d0*/ 	.short	0x010a
        /*10d2*/ 	.byte	0x3f
	.zero		1


	//   ....[68]....
        /*10d4*/ 	.word	0x0001eb80
        /*10d8*/ 	.word	0x00000006
        /*10dc*/ 	.word	0x00000000
        /*10e0*/ 	.short	0x010a
        /*10e2*/ 	.byte	0x3f
	.zero		1


	//   ....[69]....
        /*10e4*/ 	.word	0x0001ebf0
        /*10e8*/ 	.word	0x00000007
        /*10ec*/ 	.word	0x00000000
        /*10f0*/ 	.short	0x010a
        /*10f2*/ 	.byte	0x3f
	.zero		1


	//   ....[70]....
        /*10f4*/ 	.word	0x0001ec60
        /*10f8*/ 	.word	0x00000004
        /*10fc*/ 	.word	0x00000000
        /*1100*/ 	.short	0x010a
        /*1102*/ 	.byte	0x3f
	.zero		1


	//   ....[71]....
        /*1104*/ 	.word	0x0001ec90
        /*1108*/ 	.word	0x00000003
        /*110c*/ 	.word	0x00000000
        /*1110*/ 	.short	0x010a
        /*1112*/ 	.byte	0x3f
	.zero		1


	//   ....[72]....
        /*1114*/ 	.word	0x0001ecf0
        /*1118*/ 	.word	0x0000006e
        /*111c*/ 	.word	0x00028890
        /*1120*/ 	.short	0x010a
        /*1122*/ 	.byte	0x3f
	.zero		1


	//   ....[73]....
        /*1124*/ 	.word	0x0001ed40
        /*1128*/ 	.word	0x0000006e
        /*112c*/ 	.word	0x00028890
        /*1130*/ 	.short	0x010a
        /*1132*/ 	.byte	0x3f
	.zero		1


	//   ....[74]....
        /*1134*/ 	.word	0x0001ed90
        /*1138*/ 	.word	0x0000006e
        /*113c*/ 	.word	0x00028890
        /*1140*/ 	.short	0x010a
        /*1142*/ 	.byte	0x3f
	.zero		1


	//   ....[75]....
        /*1144*/ 	.word	0x0001ede0
        /*1148*/ 	.word	0x0000006e
        /*114c*/ 	.word	0x000288b0
        /*1150*/ 	.short	0x010a
        /*1152*/ 	.byte	0x3f
	.zero		1


	//   ....[76]....
        /*1154*/ 	.word	0x0001f5e0
        /*1158*/ 	.word	0x00000002
        /*115c*/ 	.word	0x00028800
        /*1160*/ 	.short	0x010a
        /*1162*/ 	.byte	0x3f
	.zero		1


	//   ....[77]....
        /*1164*/ 	.word	0x00020140
        /*1168*/ 	.word	0x00000002
        /*116c*/ 	.word	0x00028800
        /*1170*/ 	.short	0x010a
        /*1172*/ 	.byte	0x3f
	.zero		1


	//   ....[78]....
        /*1174*/ 	.word	0x00020190
        /*1178*/ 	.word	0x00000000
        /*117c*/ 	.word	0x00028830
        /*1180*/ 	.short	0x010a
        /*1182*/ 	.byte	0x3f
	.zero		1


	//   ....[79]....
        /*1184*/ 	.word	0x000201e0
        /*1188*/ 	.word	0x00000003
        /*118c*/ 	.word	0x00028830
        /*1190*/ 	.short	0x010a
        /*1192*/ 	.byte	0x3f
	.zero		1


	//   ....[80]....
        /*1194*/ 	.word	0x00020230
        /*1198*/ 	.word	0x00000006
        /*119c*/ 	.word	0x00028850
        /*11a0*/ 	.short	0x010a
        /*11a2*/ 	.byte	0x3f
	.zero		1


	//   ....[81]....
        /*11a4*/ 	.word	0x00020280
        /*11a8*/ 	.word	0x00000003
        /*11ac*/ 	.word	0x00028830
        /*11b0*/ 	.short	0x010a
        /*11b2*/ 	.byte	0x3f
	.zero		1


	//   ....[82]....
        /*11b4*/ 	.word	0x000202d0
        /*11b8*/ 	.word	0x00000006
        /*11bc*/ 	.word	0x00028850
        /*11c0*/ 	.short	0x010a
        /*11c2*/ 	.byte	0x3f
	.zero		1


	//   ....[83]....
        /*11c4*/ 	.word	0x00020320
        /*11c8*/ 	.word	0x0000000c
        /*11cc*/ 	.word	0x00028850
        /*11d0*/ 	.short	0x010a
        /*11d2*/ 	.byte	0x3f
	.zero		1


	//   ....[84]....
        /*11d4*/ 	.word	0x00020900
        /*11d8*/ 	.word	0x00000004
        /*11dc*/ 	.word	0x00028820
        /*11e0*/ 	.short	0x010a
        /*11e2*/ 	.byte	0x3f
	.zero		1


	//   ....[85]....
        /*11e4*/ 	.word	0x00020950
        /*11e8*/ 	.word	0x00000005
        /*11ec*/ 	.word	0x000288a0
        /*11f0*/ 	.short	0x010a
        /*11f2*/ 	.byte	0x3f
	.zero		1


	//   ....[86]....
        /*11f4*/ 	.word	0x000209a0
        /*11f8*/ 	.word	0x00000005
        /*11fc*/ 	.word	0x000288c0
        /*1200*/ 	.short	0x010a
        /*1202*/ 	.byte	0x3f
	.zero		1


	//   ....[87]....
        /*1204*/ 	.word	0x000209f0
        /*1208*/ 	.word	0x00000007
        /*120c*/ 	.word	0x000288a0
        /*1210*/ 	.short	0x010a
        /*1212*/ 	.byte	0x3f
	.zero		1


	//   ....[88]....
        /*1214*/ 	.word	0x00020a40
        /*1218*/ 	.word	0x00000007
        /*121c*/ 	.word	0x000288c0
        /*1220*/ 	.short	0x010a
        /*1222*/ 	.byte	0x3f
	.zero		1


	//   ....[89]....
        /*1224*/ 	.word	0x00020be0
        /*1228*/ 	.word	0x00000000
        /*122c*/ 	.word	0x00028840
        /*1230*/ 	.short	0x010a
        /*1232*/ 	.byte	0x3f
	.zero		1


	//   ....[90]....
        /*1234*/ 	.word	0x00021770
        /*1238*/ 	.word	0x00000002
        /*123c*/ 	.word	0x00028820
        /*1240*/ 	.short	0x010a
        /*1242*/ 	.byte	0x3f
	.zero		1


	//   ....[91]....
        /*1244*/ 	.word	0x000217c0
        /*1248*/ 	.word	0x00000003
        /*124c*/ 	.word	0x00028840
        /*1250*/ 	.short	0x010a
        /*1252*/ 	.byte	0x3f
	.zero		1


	//   ....[92]....
        /*1254*/ 	.word	0x00021810
        /*1258*/ 	.word	0x00000003
        /*125c*/ 	.word	0x00000060
        /*1260*/ 	.short	0x010a
        /*1262*/ 	.byte	0x3f
	.zero		1


	//   ....[93]....
        /*1264*/ 	.word	0x00021860
        /*1268*/ 	.word	0x00000003
        /*126c*/ 	.word	0x00028840
        /*1270*/ 	.short	0x010a
        /*1272*/ 	.byte	0x3f
	.zero		1


	//   ....[94]....
        /*1274*/ 	.word	0x000218b0
        /*1278*/ 	.word	0x00000002
        /*127c*/ 	.word	0x00000060
        /*1280*/ 	.short	0x010a
        /*1282*/ 	.byte	0x3f
	.zero		1


	//   ....[95]....
        /*1284*/ 	.word	0x00021900
        /*1288*/ 	.word	0x00000002
        /*128c*/ 	.word	0x00028840
        /*1290*/ 	.short	0x010a
        /*1292*/ 	.byte	0x3f
	.zero		1


	//   ....[96]....
        /*1294*/ 	.word	0x00021950
        /*1298*/ 	.word	0x00000002
        /*129c*/ 	.word	0x00000060
        /*12a0*/ 	.short	0x010a
        /*12a2*/ 	.byte	0x3f
	.zero		1


	//   ....[97]....
        /*12a4*/ 	.word	0x000219a0
        /*12a8*/ 	.word	0x00000000
        /*12ac*/ 	.word	0x00028860
        /*12b0*/ 	.short	0x010a
        /*12b2*/ 	.byte	0x3f
	.zero		1


	//   ....[98]....
        /*12b4*/ 	.word	0x000223f0
        /*12b8*/ 	.word	0x00000000
        /*12bc*/ 	.word	0x00028820
        /*12c0*/ 	.short	0x010a
        /*12c2*/ 	.byte	0x3f
	.zero		1


	//   ....[99]....
        /*12c4*/ 	.word	0x00022590
        /*12c8*/ 	.word	0x00000006
        /*12cc*/ 	.word	0x00000000
        /*12d0*/ 	.short	0x010a
        /*12d2*/ 	.byte	0x3f
	.zero		1


	//   ....[100]....
        /*12d4*/ 	.word	0x000225e0
        /*12d8*/ 	.word	0x00000007
        /*12dc*/ 	.word	0x00000000
        /*12e0*/ 	.short	0x010a
        /*12e2*/ 	.byte	0x3f
	.zero		1


	//   ....[101]....
        /*12e4*/ 	.word	0x00022630
        /*12e8*/ 	.word	0x00000004
        /*12ec*/ 	.word	0x00000000
        /*12f0*/ 	.short	0x010a
        /*12f2*/ 	.byte	0x3f
	.zero		1


	//----- nvinfo : EIATTR_NUM_MBARRIERS
	.align		4
.L_362:
        /*12f4*/ 	.byte	0x03, 0x38
        /*12f6*/ 	.short	0x0016


	//----- nvinfo : EIATTR_EXIT_INSTR_OFFSETS
	.align		4
        /*12f8*/ 	.byte	0x04, 0x1c
        /*12fa*/ 	.short	(.L_364 - .L_363)


	//   ....[0]....
.L_363:
        /*12fc*/ 	.word	0x0001ece0


	//----- nvinfo : EIATTR_MAX_THREADS
	.align		4
.L_364:
        /*1300*/ 	.byte	0x04, 0x05
        /*1302*/ 	.short	(.L_366 - .L_365)
.L_365:
        /*1304*/ 	.word	0x00000180
        /*1308*/ 	.word	0x00000001
        /*130c*/ 	.word	0x00000001


	//----- nvinfo : EIATTR_CRS_STACK_SIZE
	.align		4
.L_366:
        /*1310*/ 	.byte	0x04, 0x1e
        /*1312*/ 	.short	(.L_368 - .L_367)
.L_367:
        /*1314*/ 	.word	0x00000000


	//----- nvinfo : EIATTR_CBANK_PARAM_SIZE
	.align		4
.L_368:
        /*1318*/ 	.byte	0x03, 0x19
        /*131a*/ 	.short	0x0af0


	//----- nvinfo : EIATTR_PARAM_CBANK
	.align		4
        /*131c*/ 	.byte	0x04, 0x0a
        /*131e*/ 	.short	(.L_370 - .L_369)
	.align		4
.L_369:
        /*1320*/ 	.word	index@(.nv.constant0._ZN7cutlass13device_kernelIN5flash11enable_sm90INS1_16FlashAttnFwdSm90INS1_25CollectiveMainloopFwdSm90ILi2EN4cute5tupleIJNS5_1CILi1EEES8_S8_EEENS6_IJNS7_ILi128EEESA_SA_EEELi128ENS_6half_tEfNS_4arch4Sm90ELb1ELb0ELb0ELb1ELb0ELb1ELb0ELb1ELb1ELb1ELb0ELb0EEENS1_21CollectiveEpilogueFwdISB_S9_SC_SE_Li256ELb1ELb1ELb0ELb0EEENS1_36VarlenDynamicPersistentTileSchedulerILi128ELi128ELi256ELi128ELb0ELb1ELb1ELb1ELb1ELb1EEEEEEEEEvNT_6ParamsE)
        /*1324*/ 	.short	0x0210
        /*1326*/ 	.short	0x0af0


	//----- nvinfo : EIATTR_SW_WAR
	.align		4
.L_370:
        /*1328*/ 	.byte	0x04, 0x36
        /*132a*/ 	.short	(.L_372 - .L_371)
.L_371:
        /*132c*/ 	.word	0x00000008
.L_372:


//--------------------- .nv.callgraph             --------------------------
	.section	.nv.callgraph,"",@"SHT_CUDA_CALLGRAPH"
	.align	4
	.sectionentsize	8
	.align		4
        /*0000*/ 	.word	0x00000000
	.align		4
        /*0004*/ 	.word	0xffffffff
	.align		4
        /*0008*/ 	.word	index@(_ZN7cutlass13device_kernelIN5flash11enable_sm90INS1_16FlashAttnFwdSm90INS1_25CollectiveMainloopFwdSm90ILi2EN4cute5tupleIJNS5_1CILi1EEES8_S8_EEENS6_IJNS7_ILi128EEENS7_ILi176EEESA_EEELi128ENS_6half_tEfNS_4arch4Sm90ELb0ELb0ELb0ELb0ELb0ELb0ELb0ELb1ELb1ELb1ELb0ELb0EEENS1_21CollectiveEpilogueFwdINS6_IJSA_SA_SB_EEES9_SD_SF_Li256ELb0ELb1ELb0ELb0EEENS1_29StaticPersistentTileSchedulerILb0EEEEEEEEEvNT_6ParamsE)
	.align		4
        /*000c*/ 	.word	index@(__assertfail)
	.align		4
        /*0010*/ 	.word	index@(_ZN7cutlass13device_kernelIN5flash11enable_sm90INS1_16FlashAttnFwdSm90INS1_25CollectiveMainloopFwdSm90ILi2EN4cute5tupleIJNS5_1CILi2EEENS7_ILi1EEES9_EEENS6_IJNS7_ILi128EEENS7_ILi176EEESB_EEELi128ENS_6half_tEfNS_4arch4Sm90ELb0ELb0ELb0ELb0ELb0ELb0ELb0ELb1ELb1ELb1ELb0ELb0EEENS1_21CollectiveEpilogueFwdINS6_IJSB_SB_SC_EEESA_SE_SG_Li256ELb0ELb1ELb0ELb0EEENS1_29StaticPersistentTileSchedulerILb0EEEEEEEEEvNT_6ParamsE)
	.align		4
        /*0014*/ 	.word	index@(__assertfail)
	.align		4
        /*0018*/ 	.word	index@(_ZN7cutlass13device_kernelIN5flash11enable_sm90INS1_16FlashAttnFwdSm90INS1_25CollectiveMainloopFwdSm90ILi2EN4cute5tupleIJNS5_1CILi1EEES8_S8_EEENS6_IJNS7_ILi128EEENS7_ILi176EEESA_EEELi128ENS_6half_tEfNS_4arch4Sm90ELb0ELb0ELb0ELb1ELb0ELb0ELb0ELb1ELb1ELb1ELb0ELb0EEENS1_21CollectiveEpilogueFwdINS6_IJSA_SA_SB_EEES9_SD_SF_Li256ELb1ELb1ELb0ELb0EEENS1_36VarlenDynamicPersistentTileSchedulerILi128ELi176ELi256ELi128ELb0ELb1ELb1ELb0ELb1ELb1EEEEEEEEEvNT_6ParamsE)
	.align		4
        /*001c*/ 	.word	index@(__assertfail)
	.align		4
        /*0020*/ 	.word	index@(_ZN7cutlass13device_kernelIN5flash11enable_sm90INS1_16FlashAttnFwdSm90INS1_25CollectiveMainloopFwdSm90ILi2EN4cute5tupleIJNS5_1CILi1EEES8_S8_EEENS6_IJNS7_ILi128EEENS7_ILi176EEESA_EEELi128ENS_6half_tEfNS_4arch4Sm90ELb0ELb0ELb0ELb1ELb0ELb1ELb0ELb1ELb1ELb1ELb0ELb0EEENS1_21CollectiveEpilogueFwdINS6_IJSA_SA_SB_EEES9_SD_SF_Li256ELb1ELb1ELb0ELb0EEENS1_36VarlenDynamicPersistentTileSchedulerILi128ELi176ELi256ELi128ELb0ELb1ELb1ELb0ELb1ELb1EEEEEEEEEvNT_6ParamsE)
	.align		4
        /*0024*/ 	.word	index@(__assertfail)
	.align		4
        /*0028*/ 	.word	index@(_ZN7cutlass13device_kernelIN5flash11enable_sm90INS1_16FlashAttnFwdSm90INS1_25CollectiveMainloopFwdSm90ILi2EN4cute5tupleIJNS5_1CILi1EEES8_S8_EEENS6_IJNS7_ILi128EEESA_SA_EEELi128ENS_6half_tEfNS_4arch4Sm90ELb0ELb1ELb0ELb0ELb0ELb0ELb0ELb1ELb1ELb1ELb0ELb0EEENS1_21CollectiveEpilogueFwdISB_S9_SC_SE_Li256ELb0ELb1ELb0ELb0EEENS1_30DynamicPersistentTileSchedulerILi256ELi128ELb0ELb1ELb1EEEEEEEEEvNT_6ParamsE)
	.align		4
        /*002c*/ 	.word	index@(__assertfail)
	.align		4
        /*0030*/ 	.word	index@(_ZN7cutlass13device_kernelIN5flash11enable_sm90INS1_16FlashAttnFwdSm90INS1_25CollectiveMainloopFwdSm90ILi2EN4cute5tupleIJNS5_1CILi1EEES8_S8_EEENS6_IJNS7_ILi128EEESA_SA_EEELi128ENS_6half_tEfNS_4arch4Sm90ELb0ELb1ELb0ELb1ELb0ELb0ELb0ELb1ELb1ELb1ELb0ELb0EEENS1_21CollectiveEpilogueFwdISB_S9_SC_SE_Li256ELb1ELb1ELb0ELb0EEENS1_36VarlenDynamicPersistentTileSchedulerILi128ELi128ELi256ELi128ELb0ELb1ELb1ELb1ELb0ELb1EEEEEEEEEvNT_6ParamsE)
	.align		4
        /*0034*/ 	.word	index@(__assertfail)
	.align		4
        /*0038*/ 	.word	index@(_ZN7cutlass13device_kernelIN5flash11enable_sm90INS1_16FlashAttnFwdSm90INS1_25CollectiveMainloopFwdSm90ILi2EN4cute5tupleIJNS5_1CILi1EEES8_S8_EEENS6_IJNS7_ILi128EEESA_SA_EEELi128ENS_6half_tEfNS_4arch4Sm90ELb0ELb1ELb0ELb1ELb0ELb1ELb0ELb1ELb1ELb1ELb0ELb0EEENS1_21CollectiveEpilogueFwdISB_S9_SC_SE_Li256ELb1ELb1ELb0ELb0EEENS1_36VarlenDynamicPersistentTileSchedulerILi128ELi128ELi256ELi128ELb0ELb1ELb1ELb1ELb0ELb1EEEEEEEEEvNT_6ParamsE)
	.align		4
        /*003c*/ 	.word	index@(__assertfail)
	.align		4
        /*0040*/ 	.word	index@(_ZN7cutlass13device_kernelIN5flash11enable_sm90INS1_16FlashAttnFwdSm90INS1_25CollectiveMainloopFwdSm90ILi2EN4cute5tupleIJNS5_1CILi1EEES8_S8_EEENS6_IJNS7_ILi128EEESA_SA_EEELi128ENS_6half_tEfNS_4arch4Sm90ELb1ELb0ELb0ELb0ELb0ELb0ELb0ELb1ELb1ELb1ELb0ELb0EEENS1_21CollectiveEpilogueFwdISB_S9_SC_SE_Li256ELb0ELb1ELb0ELb0EEENS1_30DynamicPersistentTileSchedulerILi256ELi128ELb0ELb1ELb1EEEEEEEEEvNT_6ParamsE)
	.align		4
        /*0044*/ 	.word	index@(__assertfail)
	.align		4
        /*0048*/ 	.word	index@(_ZN7cutlass13device_kernelIN5flash11enable_sm90INS1_16FlashAttnFwdSm90INS1_25CollectiveMainloopFwdSm90ILi2EN4cute5tupleIJNS5_1CILi1EEES8_S8_EEENS6_IJNS7_ILi128EEESA_SA_EEELi128ENS_6half_tEfNS_4arch4Sm90ELb1ELb0ELb0ELb1ELb0ELb0ELb0ELb1ELb1ELb1ELb0ELb0EEENS1_21CollectiveEpilogueFwdISB_S9_SC_SE_Li256ELb1ELb1ELb0ELb0EEENS1_36VarlenDynamicPersistentTileSchedulerILi128ELi128ELi256ELi128ELb0ELb1ELb1ELb1ELb1ELb1EEEEEEEEEvNT_6ParamsE)
	.align		4
        /*004c*/ 	.word	index@(__assertfail)
	.align		4
        /*0050*/ 	.word	index@(_ZN7cutlass13device_kernelIN5flash11enable_sm90INS1_16FlashAttnFwdSm90INS1_25CollectiveMainloopFwdSm90ILi2EN4cute5tupleIJNS5_1CILi1EEES8_S8_EEENS6_IJNS7_ILi128EEESA_SA_EEELi128ENS_6half_tEfNS_4arch4Sm90ELb1ELb0ELb0ELb1ELb0ELb1ELb0ELb1ELb1ELb1ELb0ELb0EEENS1_21CollectiveEpilogueFwdISB_S9_SC_SE_Li256ELb1ELb1ELb0ELb0EEENS1_36VarlenDynamicPersistentTileSchedulerILi128ELi128ELi256ELi128ELb0ELb1ELb1ELb1ELb1ELb1EEEEEEEEEvNT_6ParamsE)
	.align		4
        /*0054*/ 	.word	index@(__assertfail)
	.align		4
        /*0058*/ 	.word	0x00000000
	.align		4
        /*005c*/ 	.word	0xfffffffe
	.align		4
        /*0060*/ 	.word	0x00000000
	.align		4
        /*0064*/ 	.word	0xfffffffd
	.align		4
        /*0068*/ 	.word	0x00000000
	.align		4
        /*006c*/ 	.word	0xfffffffc


//--------------------- .nv.constant4             --------------------------
	.section	.nv.constant4,"a",@progbits
	.align	8
	.align		8
.nv.constant4:
        /*0000*/ 	.dword	__assertfail
	.align		8
        /*0008*/ 	.dword	__unnamed_1
	.align		8
        /*0010*/ 	.dword	__unnamed_2
	.align		8
        /*0018*/ 	.dword	__unnamed_3
	.align		8
        /*0020*/ 	.dword	__unnamed_4
	.align		8
        /*0028*/ 	.dword	__unnamed_5
	.align		8
        /*0030*/ 	.dword	__unnamed_6
	.align		8
        /*0038*/ 	.dword	__unnamed_7
	.align		8
        /*0040*/ 	.dword	__unnamed_8
	.align		8
        /*0048*/ 	.dword	_ZN74_INTERNAL_7ba13ced_38_flash_fwd_hdim128_fp16_packgqa_sm90_cu_93b96ec2_34434cuda3std3__45__cpo5beginE
	.align		8
        /*0050*/ 	.dword	_ZN74_INTERNAL_7ba13ced_38_flash_fwd_hdim128_fp16_packgqa_sm90_cu_93b96ec2_34434cuda3std3__45__cpo3endE
	.align		8
        /*0058*/ 	.dword	_ZN74_INTERNAL_7ba13ced_38_flash_fwd_hdim128_fp16_packgqa_sm90_cu_93b96ec2_34434cuda3std3__45__cpo6cbeginE
	.align		8
        /*0060*/ 	.dword	_ZN74_INTERNAL_7ba13ced_38_flash_fwd_hdim128_fp16_packgqa_sm90_cu_93b96ec2_34434cuda3std3__45__cpo4cendE
	.align		8
        /*0068*/ 	.dword	_ZN74_INTERNAL_7ba13ced_38_flash_fwd_hdim128_fp16_packgqa_sm90_cu_93b96ec2_34434cuda3std3__476_GLOBAL__N__7ba13ced_38_flash_fwd_hdim128_fp16_packgqa_sm90_cu_93b96ec2_34436ignoreE
	.align		8
        /*0070*/ 	.dword	_ZN74_INTERNAL_7ba13ced_38_flash_fwd_hdim128_fp16_packgqa_sm90_cu_93b96ec2_34434cuda3std3__419piecewise_constructE
	.align		8
        /*0078*/ 	.dword	_ZN74_INTERNAL_7ba13ced_38_flash_fwd_hdim128_fp16_packgqa_sm90_cu_93b96ec2_34434cuda3std3__48in_placeE
	.align		8
        /*0080*/ 	.dword	_ZN74_INTERNAL_7ba13ced_38_flash_fwd_hdim128_fp16_packgqa_sm90_cu_93b96ec2_34434cuda3std6ranges3__45__cpo4swapE
	.align		8
        /*0088*/ 	.dword	_ZN74_INTERNAL_7ba13ced_38_flash_fwd_hdim128_fp16_packgqa_sm90_cu_93b96ec2_34434cuda3std6ranges3__45__cpo9iter_moveE
	.align		8
        /*0090*/ 	.dword	_ZN74_INTERNAL_7ba13ced_38_flash_fwd_hdim128_fp16_packgqa_sm90_cu_93b96ec2_34434cute7productE
	.align		8
        /*0098*/ 	.dword	_ZN74_INTERNAL_7ba13ced_38_flash_fwd_hdim128_fp16_packgqa_sm90_cu_93b96ec2_34434cute1_E
	.align		8
        /*00a0*/ 	.dword	$str$23
	.align		8
        /*00a8*/ 	.dword	$str$24


//--------------------- .text._ZN7cutlass13device_kernelIN5flash11enable_sm90INS1_16FlashAttnFwdSm90INS1_25CollectiveMainloopFwdSm90ILi2EN4cute5tupleIJNS5_1CILi1EEES8_S8_EEENS6_IJNS7_ILi128EEENS7_ILi176EEESA_EEELi128ENS_6half_tEfNS_4arch4Sm90ELb0ELb0ELb0ELb0ELb0ELb0ELb0ELb1ELb1ELb1ELb0ELb0EEENS1_21CollectiveEpilogueFwdINS6_IJSA_SA_SB_EEES9_SD_SF_Li256ELb0ELb1ELb0ELb0EEENS1_29StaticPersistentTileSchedulerILb0EEEEEEEEEvNT_6ParamsE --------------------------
	.section	.text._ZN7cutlass13device_kernelIN5flash11enable_sm90INS1_16FlashAttnFwdSm90INS1_25CollectiveMainloopFwdSm90ILi2EN4cute5tupleIJNS5_1CILi1EEES8_S8_EEENS6_IJNS7_ILi128EEENS7_ILi176EEESA_EEELi128ENS_6half_tEfNS_4arch4Sm90ELb0ELb0ELb0ELb0ELb0ELb0ELb0ELb1ELb1ELb1ELb0ELb0EEENS1_21CollectiveEpilogueFwdINS6_IJSA_SA_SB_EEES9_SD_SF_Li256ELb0ELb1ELb0ELb0EEENS1_29StaticPersistentTileSchedulerILb0EEEEEEEEEvNT_6ParamsE,"ax",@progbits
	.align	128
.text._ZN7cutlass13device_kernelIN5flash11enable_sm90INS1_16FlashAttnFwdSm90INS1_25CollectiveMainloopFwdSm90ILi2EN4cute5tupleIJNS5_1CILi1EEES8_S8_EEENS6_IJNS7_ILi128EEENS7_ILi176EEESA_EEELi128ENS_6half_tEfNS_4arch4Sm90ELb0ELb0ELb0ELb0ELb0ELb0ELb0ELb1ELb1ELb1ELb0ELb0EEENS1_21CollectiveEpilogueFwdINS6_IJSA_SA_SB_EEES9_SD_SF_Li256ELb0ELb1ELb0ELb0EEENS1_29StaticPersistentTileSchedulerILb0EEEEEEEEEvNT_6ParamsE:
        .type           _ZN7cutlass13device_kernelIN5flash11enable_sm90INS1_16FlashAttnFwdSm90INS1_25CollectiveMainloopFwdSm90ILi2EN4cute5tupleIJNS5_1CILi1EEES8_S8_EEENS6_IJNS7_ILi128EEENS7_ILi176EEESA_EEELi128ENS_6half_tEfNS_4arch4Sm90ELb0ELb0ELb0ELb0ELb0ELb0ELb0ELb1ELb1ELb1ELb0ELb0EEENS1_21CollectiveEpilogueFwdINS6_IJSA_SA_SB_EEES9_SD_SF_Li256ELb0ELb1ELb0ELb0EEENS1_29StaticPersistentTileSchedulerILb0EEEEEEEEEvNT_6ParamsE,@function
        .size           _ZN7cutlass13device_kernelIN5flash11enable_sm90INS1_16FlashAttnFwdSm90INS1_25CollectiveMainloopFwdSm90ILi2EN4cute5tupleIJNS5_1CILi1EEES8_S8_EEENS6_IJNS7_ILi128EEENS7_ILi176EEESA_EEELi128ENS_6half_tEfNS_4arch4Sm90ELb0ELb0ELb0ELb0ELb0ELb0ELb0ELb1ELb1ELb1ELb0ELb0EEENS1_21CollectiveEpilogueFwdINS6_IJSA_SA_SB_EEES9_SD_SF_Li256ELb0ELb1ELb0ELb0EEENS1_29StaticPersistentTileSchedulerILb0EEEEEEEEEvNT_6ParamsE,(.L_x_3217 - _ZN7cutlass13device_kernelIN5flash11enable_sm90INS1_16FlashAttnFwdSm90INS1_25CollectiveMainloopFwdSm90ILi2EN4cute5tupleIJNS5_1CILi1EEES8_S8_EEENS6_IJNS7_ILi128EEENS7_ILi176EEESA_EEELi128ENS_6half_tEfNS_4arch4Sm90ELb0ELb0ELb0ELb0ELb0ELb0ELb0ELb1ELb1ELb1ELb0ELb0EEENS1_21CollectiveEpilogueFwdINS6_IJSA_SA_SB_EEES9_SD_SF_Li256ELb0ELb1ELb0ELb0EEENS1_29StaticPersistentTileSchedulerILb0EEEEEEEEEvNT_6ParamsE)
        .other          _ZN7cutlass13device_kernelIN5flash11enable_sm90INS1_16FlashAttnFwdSm90INS1_25CollectiveMainloopFwdSm90ILi2EN4cute5tupleIJNS5_1CILi1EEES8_S8_EEENS6_IJNS7_ILi128EEENS7_ILi176EEESA_EEELi128ENS_6half_tEfNS_4arch4Sm90ELb0ELb0ELb0ELb0ELb0ELb0ELb0ELb1ELb1ELb1ELb0ELb0EEENS1_21CollectiveEpilogueFwdINS6_IJSA_SA_SB_EEES9_SD_SF_Li256ELb0ELb1ELb0ELb0EEENS1_29StaticPersistentTileSchedulerILb0EEEEEEEEEvNT_6ParamsE,@"STO_CUDA_ENTRY STV_DEFAULT"
_ZN7cutlass13device_kernelIN5flash11enable_sm90INS1_16FlashAttnFwdSm90INS1_25CollectiveMainloopFwdSm90ILi2EN4cute5tupleIJNS5_1CILi1EEES8_S8_EEENS6_IJNS7_ILi128EEENS7_ILi176EEESA_EEELi128ENS_6half_tEfNS_4arch4Sm90ELb0ELb0ELb0ELb0ELb0ELb0ELb0ELb1ELb1ELb1ELb0ELb0EEENS1_21CollectiveEpilogueFwdINS6_IJSA_SA_SB_EEES9_SD_SF_Li256ELb0ELb1ELb0ELb0EEENS1_29StaticPersistentTileSchedulerILb0EEEEEEEEEvNT_6ParamsE:
[----:B------:R-:W0:Y:S02]  /*0000*/  LDC R1, c[0x0][0x28] ;  /* 0x00000a00ff017b82 */ /* 0x000e240000000800 */
[----:B0-----:R-:W-:Y:S01]  /*0010*/  VIADD R1, R1, 0xffffffc8 ;  /* 0xffffffc801017836 */ /* 0x001fe20000000000 */
[----:B------:R-:W0:Y:S01]  /*0020*/  S2R R0, SR_TID.X ;  /* 0x0000000000007919 */ /* 0x000e220000002100 */
[----:B------:R-:W-:Y:S01]  /*0030*/  ELECT P0, URZ, PT ;  /* 0x00000000003f782f */ /* 0x000fe20003800000 */
[----:B------:R-:W-:Y:S01]  /*0040*/  BSSY B0, `(.L_x_0) ;  /* 0x000000d000007945 */ /* 0x000fe20003800000 */
[----:B0-----:R-:W-:-:S05]  /*0050*/  SHF.R.U32.HI R2, RZ, 0x5, R0 ;  /* 0x00000005ff027819 */ /* 0x001fca0000011600 */
[----:B------:R-:W0:Y:S02]  /*0060*/  SHFL.IDX PT, R3, R2, RZ, 0x1f ;  /* 0x00001fff02037589 */ /* 0x000e2400000e0000 */
[----:B0-----:R-:W-:-:S13]  /*0070*/  ISETP.EQ.AND P0, PT, R3, RZ, P0 ;  /* 0x000000ff0300720c */ /* 0x001fda0000702270 */
[----:B------:R-:W-:Y:S05]  /*0080*/  @!P0 BRA `(.L_x_1) ;  /* 0x0000000000208947 */ /* 0x000fea0003800000 */
[----:B------:R-:W-:Y:S02]  /*0090*/  ULDC.64 UR4, c[0x0][0x198] ;  /* 0x0000660000047ab9 */ /* 0x000fe40000000a00 */
[----:B------:R-:W-:Y:S02]  /*00a0*/  UIADD3 UR6, UP0, UR4, 0x370, URZ ;  /* 0x0000037004067890 */ /* 0x000fe4000ff1e03f */
[----:B------:R-:W-:Y:S02]  /*00b0*/  UIADD3 UR4, UP1, UR4, 0x470, URZ ;  /* 0x0000047004047890 */ /* 0x000fe4000ff3e03f */
[----:B------:R-:W-:Y:S02]  /*00c0*/  UIADD3.X UR7, URZ, UR5, URZ, UP0, !UPT ;  /* 0x000000053f077290 */ /* 0x000fe400087fe43f */
[----:B------:R-:W-:-:S07]  /*00d0*/  UIADD3.X UR5, URZ, UR5, URZ, UP1, !UPT ;  /* 0x000000053f057290 */ /* 0x000fce0008ffe43f */
[----:B------:R0:W-:Y:S02]  /*00e0*/  UTMACCTL.PF [UR6] ;  /* 0x00000000060079b9 */ /* 0x0001e40008040000 */
[----:B------:R0:W-:Y:S02]  /*00f0*/  UTMACCTL.PF [UR4] ;  /* 0x00000000040079b9 */ /* 0x0001e40008040000 */
[----:B0-----:R-:W-:Y:S01]  /*0100*/  NOP ;  /* 0x0000000000007918 */ /* 0x001fe20000000000 */
.L_x_1:
[----:B------:R-:W-:Y:S05]  /*0110*/  BSYNC B0 ;  /* 0x0000000000007941 */ /* 0x000fea0003800000 */
.L_x_0:
[----:B------:R-:W-:Y:S01]  /*0120*/  VOTEU.ANY UP0, P0 ;  /* 0x00000000003f7886 */ /* 0x000fe20000000100 */
[----:B------:R-:W0:Y:S01]  /*0130*/  SHFL.IDX PT, R3, R2, RZ, 0x1f ;  /* 0x00001fff02037589 */ /* 0x000e2200000e0000 */
[----:B------:R-:W-:Y:S01]  /*0140*/  UMOV UR4, 0x80 ;  /* 0x0000008000047882 */ /* 0x000fe20000000000 */
[----:B------:R-:W-:Y:S01]  /*0150*/  UMOV UR7, 0x100 ;  /* 0x0000010000077882 */ /* 0x000fe20000000000 */
[----:B------:R-:W-:Y:S01]  /*0160*/  SHF.R.U32.HI R4, RZ, 0x7, R0 ;  /* 0x00000007ff047819 */ /* 0x000fe20000011600 */
[----:B------:R-:W1:Y:S01]  /*0170*/  @UP0 S2UR UR8, SR_CgaCtaId ;  /* 0x00000000000809c3 */ /* 0x000e620000008800 */
[----:B------:R-:W-:Y:S01]  /*0180*/  @UP0 UMOV UR6, 0x400 ;  /* 0x0000040000060882 */ /* 0x000fe20000000000 */
[----:B------:R-:W-:-:S04]  /*0190*/  @UP0 UIADD3 UR4, -UR4, 0x100000, URZ ;  /* 0x0010000004040890 */ /* 0x000fc8000fffe13f */
[----:B------:R-:W-:Y:S02]  /*01a0*/  @UP0 USHF.L.U32 UR5, UR4, 0xb, URZ ;  /* 0x0000000b04050899 */ /* 0x000fe4000800063f */
[----:B------:R-:W-:Y:S01]  /*01b0*/  @UP0 USHF.L.U32 UR4, UR4, 0x1, URZ ;  /* 0x0000000104040899 */ /* 0x000fe2000800063f */
[----:B------:R-:W-:Y:S01]  /*01c0*/  VOTEU.ANY UP1, P0 ;  /* 0x00000000003f7886 */ /* 0x000fe20000020100 */
[----:B0-----:R-:W-:Y:S02]  /*01d0*/  ISETP.NE.AND P1, PT, R3, RZ, PT ;  /* 0x000000ff0300720c */ /* 0x001fe40003f25270 */
[----:B------:R0:W2:Y:S01]  /*01e0*/  SHFL.IDX PT, R3, R4, RZ, 0x1f ;  /* 0x00001fff04037589 */ /* 0x0000a200000e0000 */
[----:B-1----:R-:W-:Y:S02]  /*01f0*/  @UP0 ULEA UR8, UR8, UR6, 0x18 ;  /* 0x0000000608080291 */ /* 0x002fe4000f8ec03f */
[----:B------:R-:W-:-:S04]  /*0200*/  @UP0 UIADD3 UR6, -UR7, 0x100000, URZ ;  /* 0x0010000007060890 */ /* 0x000fc8000fffe13f */
[----:B------:R-:W-:Y:S02]  /*0210*/  @UP0 USHF.L.U32 UR7, UR6, 0xb, URZ ;  /* 0x0000000b06070899 */ /* 0x000fe4000800063f */
[----:B------:R-:W-:Y:S01]  /*0220*/  @UP0 USHF.L.U32 UR6, UR6, 0x1, URZ ;  /* 0x0000000106060899 */ /* 0x000fe2000800063f */
[----:B------:R-:W-:Y:S01]  /*0230*/  VOTEU.ANY UP0, P0 ;  /* 0x00000000003f7886 */ /* 0x000fe20000000100 */
[----:B------:R-:W1:Y:S04]  /*0240*/  FENCE.VIEW.ASYNC.S ;  /* 0x00000000000073c6 */ /* 0x000e680000000000 */
[----:B-1----:R0:W1:Y:S06]  /*0250*/  @UP0 SYNCS.EXCH.64 URZ, [UR8+0x34800], UR4 ;  /* 0x03480004083f05b2 */ /* 0x00206c0008000100 */
[----:B------:R0:W3:Y:S02]  /*0260*/  @UP1 SYNCS.EXCH.64 URZ, [UR8+0x34820], UR6 ;  /* 0x03482006083f15b2 */ /* 0x0000e40008000100 */
[----:B0-----:R-:W-:Y:S05]  /*0270*/  @P1 BRA `(.L_x_2) ;  /* 0x0000000000481947 */ /* 0x001fea0003800000 */
[----:B------:R-:W0:Y:S01]  /*0280*/  S2UR UR5, SR_CgaCtaId ;  /* 0x00000000000579c3 */ /* 0x000e220000008800 */
[----:B------:R-:W-:Y:S01]  /*0290*/  UMOV UR4, 0x400 ;  /* 0x0000040000047882 */ /* 0x000fe20000000000 */
[----:B------:R-:W-:Y:S01]  /*02a0*/  UMOV UR6, 0x1 ;  /* 0x0000000100067882 */ /* 0x000fe20000000000 */
[----:B------:R-:W-:Y:S01]  /*02b0*/  UMOV UR7, 0x2 ;  /* 0x0000000200077882 */ /* 0x000fe20000000000 */
[----:B------:R-:W-:Y:S01]  /*02c0*/  ELECT P0, URZ, PT ;  /* 0x00000000003f782f */ /* 0x000fe20003800000 */
[----:B0-----:R-:W-:Y:S02]  /*02d0*/  ULEA UR8, UR5, UR4, 0x18 ;  /* 0x0000000405087291 */ /* 0x001fe4000f8ec03f */
[----:B------:R-:W-:-:S04]  /*02e0*/  UIADD3 UR4, -UR6, 0x100000, URZ ;  /* 0x0010000006047890 */ /* 0x000fc8000fffe13f */
[----:B------:R-:W-:Y:S02]  /*02f0*/  USHF.L.U32 UR5, UR4, 0xb, URZ ;  /* 0x0000000b04057899 */ /* 0x000fe4000800063f */
[----:B------:R-:W-:Y:S02]  /*0300*/  USHF.L.U32 UR4, UR4, 0x1, URZ ;  /* 0x0000000104047899 */ /* 0x000fe4000800063f */
[----:B------:R-:W-:-:S04]  /*0310*/  UIADD3 UR6, -UR7, 0x100000, URZ ;  /* 0x0010000007067890 */ /* 0x000fc8000fffe13f */
[----:B------:R-:W-:Y:S02]  /*0320*/  USHF.L.U32 UR7, UR6, 0xb, URZ ;  /* 0x0000000b06077899 */ /* 0x000fe4000800063f */
[----:B------:R-:W-:Y:S01]  /*0330*/  USHF.L.U32 UR6, UR6, 0x1, URZ ;  /* 0x0000000106067899 */ /* 0x000fe2000800063f */
[----:B------:R-:W0:Y:S03]  /*0340*/  FENCE.VIEW.ASYNC.S ;  /* 0x00000000000073c6 */ /* 0x000e260000000000 */
[----:B0-----:R0:W4:Y:S08]  /*0350*/  SYNCS.EXCH.64 URZ, [UR8+0x34830], UR4 ;  /* 0x03483004083f75b2 */ /* 0x0011300008000100 */
[----:B------:R0:W0:Y:S01]  /*0360*/  SYNCS.EXCH.64 URZ, [UR8+0x34840], UR6 ;  /* 0x03484006083f75b2 */ /* 0x0000220008000100 */
[----:B------:R0:W0:Y:S01]  /*0370*/  SYNCS.EXCH.64 URZ, [UR8+0x34838], UR4 ;  /* 0x03483804083f75b2 */ /* 0x0000220008000100 */
[----:B------:R0:W0:Y:S01]  /*0380*/  SYNCS.EXCH.64 URZ, [UR8+0x34848], UR6 ;  /* 0x03484806083f75b2 */ /* 0x0000220008000100 */
[----:B------:R-:W-:Y:S01]  /*0390*/  NOP ;  /* 0x0000000000007918 */ /* 0x000fe20000000000 */
.L_x_2:
[----:B------:R-:W5:Y:S01]  /*03a0*/  SHFL.IDX PT, R4, R2, RZ, 0x1f ;  /* 0x00001fff02047589 */ /* 0x000f6200000e0000 */
[----:B------:R-:W-:Y:S01]  /*03b0*/  NOP ;  /* 0x0000000000007918 */ /* 0x000fe20000000000 */
[----:B-----5:R-:W-:-:S13]  /*03c0*/  ISETP.NE.AND P0, PT, R4, RZ, PT ;  /* 0x000000ff0400720c */ /* 0x020fda0003f05270 */
[----:B------:R-:W-:Y:S05]  /*03d0*/  @P0 BRA `(.L_x_3) ;  /* 0x0000000000480947 */ /* 0x000fea0003800000 */
[----:B0-----:R-:W0:Y:S01]  /*03e0*/  S2UR UR5, SR_CgaCtaId ;  /* 0x00000000000579c3 */ /* 0x001e220000008800 */
        /* <DEDUP_REMOVED lines=12> */
[----:B0-----:R0:W0:Y:S08]  /*04b0*/  SYNCS.EXCH.64 URZ, [UR8+0x34850], UR4 ;  /* 0x03485004083f75b2 */ /* 0x0010300008000100 */
[----:B------:R0:W0:Y:S01]  /*04c0*/  SYNCS.EXCH.64 URZ, [UR8+0x34860], UR6 ;  /* 0x03486006083f75b2 */ /* 0x0000220008000100 */
[----:B------:R0:W0:Y:S01]  /*04d0*/  SYNCS.EXCH.64 URZ, [UR8+0x34858], UR4 ;  /* 0x03485804083f75b2 */ /* 0x0000220008000100 */
[----:B------:R0:W0:Y:S01]  /*04e0*/  SYNCS.EXCH.64 URZ, [UR8+0x34868], UR6 ;  /* 0x03486806083f75b2 */ /* 0x0000220008000100 */
[----:B------:R-:W-:Y:S01]  /*04f0*/  NOP ;  /* 0x0000000000007918 */ /* 0x000fe20000000000 */
.L_x_3:
[----:B------:R-:W5:Y:S01]  /*0500*/  SHFL.IDX PT, R4, R2, RZ, 0x1f ;  /* 0x00001fff02047589 */ /* 0x000f6200000e0000 */
[----:B------:R-:W-:Y:S01]  /*0510*/  NOP ;  /* 0x0000000000007918 */ /* 0x000fe20000000000 */
[----:B-----5:R-:W-:-:S13]  /*0520*/  ISETP.NE.AND P0, PT, R4, RZ, PT ;  /* 0x000000ff0400720c */ /* 0x020fda0003f05270 */
[----:B------:R-:W-:Y:S05]  /*0530*/  @P0 BRA `(.L_x_4) ;  /* 0x0000000000380947 */ /* 0x000fea0003800000 */
[----:B0-----:R-:W0:Y:S01]  /*0540*/  S2UR UR5, SR_CgaCtaId ;  /* 0x00000000000579c3 */ /* 0x001e220000008800 */
[----:B------:R-:W-:Y:S01]  /*0550*/  UMOV UR4, 0x400 ;  /* 0x0000040000047882 */ /* 0x000fe20000000000 */
[----:B------:R-:W-:Y:S01]  /*0560*/  UMOV UR7, 0x1 ;  /* 0x0000000100077882 */ /* 0x000fe20000000000 */
[----:B------:R-:W-:Y:S01]  /*0570*/  ELECT P0, URZ, PT ;  /* 0x00000000003f782f */ /* 0x000fe20003800000 */
[----:B0-----:R-:W-:Y:S02]  /*0580*/  ULEA UR6, UR5, UR4, 0x18 ;  /* 0x0000000405067291 */ /* 0x001fe4000f8ec03f */
[----:B------:R-:W-:-:S04]  /*0590*/  UIADD3 UR4, -UR7, 0x100000, URZ ;  /* 0x0010000007047890 */ /* 0x000fc8000fffe13f */
[----:B------:R-:W-:Y:S02]  /*05a0*/  USHF.L.U32 UR5, UR4, 0xb, URZ ;  /* 0x0000000b04057899 */ /* 0x000fe4000800063f */
[----:B------:R-:W-:Y:S01]  /*05b0*/  USHF.L.U32 UR4, UR4, 0x1, URZ ;  /* 0x0000000104047899 */ /* 0x000fe2000800063f */
[----:B------:R-:W0:Y:S11]  /*05c0*/  FENCE.VIEW.ASYNC.S ;  /* 0x00000000000073c6 */ /* 0x000e360000000000 */
[----:B0-----:R0:W0:Y:S01]  /*05d0*/  SYNCS.EXCH.64 URZ, [UR6+0x34870], UR4 ;  /* 0x03487004063f75b2 */ /* 0x0010220008000100 */
[----:B------:R0:W0:Y:S01]  /*05e0*/  SYNCS.EXCH.64 URZ, [UR6+0x34880], UR4 ;  /* 0x03488004063f75b2 */ /* 0x0000220008000100 */
[----:B------:R0:W0:Y:S01]  /*05f0*/  SYNCS.EXCH.64 URZ, [UR6+0x34878], UR4 ;  /* 0x03487804063f75b2 */ /* 0x0000220008000100 */
[----:B------:R0:W0:Y:S01]  /*0600*/  SYNCS.EXCH.64 URZ, [UR6+0x34888], UR4 ;  /* 0x03488804063f75b2 */ /* 0x0000220008000100 */
[----:B------:R-:W-:Y:S01]  /*0610*/  NOP ;  /* 0x0000000000007918 */ /* 0x000fe20000000000 */
.L_x_4:
        /* <DEDUP_REMOVED lines=22> */
.L_x_5:
        /* <DEDUP_REMOVED lines=22> */
.L_x_6:
[----:B--2---:R-:W-:Y:S01]  /*08e0*/  ISETP.NE.AND P0, PT, R3, RZ, PT ;  /* 0x000000ff0300720c */ /* 0x004fe20003f05270 */
[----:B------:R-:W-:Y:S01]  /*08f0*/  IMAD.MOV.U32 R3, RZ, RZ, 0x1 ;  /* 0x00000001ff037424 */ /* 0x000fe200078e00ff */
[----:B------:R-:W-:-:S04]  /*0900*/  NOP ;  /* 0x0000000000007918 */ /* 0x000fc80000000000 */
[----:B------:R-:W-:-:S05]  /*0910*/  SEL R3, R3, 0x2, !P0 ;  /* 0x0000000203037807 */ /* 0x000fca0004000000 */
[----:B------:R2:W-:Y:S01]  /*0920*/  STL [R1+0x30], R3 ;  /* 0x0000300301007387 */ /* 0x0005e20000100800 */
[----:B01-34-:R-:W-:Y:S06]  /*0930*/  BAR.SYNC.DEFER_BLOCKING 0x0 ;  /* 0x0000000000007b1d */ /* 0x01bfec0000010000 */
[----:B------:R-:W-:Y:S05]  /*0940*/  @!P0 BRA `(.L_x_7) ;  /* 0x000000c000dc8947 */ /* 0x000fea0003800000 */
.L_x_8:
[----:B------:R-:W-:-:S08]  /*0950*/  NOP ;  /* 0x0000000000007918 */ /* 0x000fd00000000000 */
[----:B------:R-:W0:Y:S02]  /*0960*/  USETMAXREG.TRY_ALLOC.CTAPOOL UP0, 0xf0 ;  /* 0x000000f0000079c8 */ /* 0x000e240008000600 */
[----:B0-----:R-:W-:-:S13]  /*0970*/  PLOP3.LUT P0, PT, PT, PT, UP0, 0x80, 0x0 ;  /* 0x000000000000781c */ /* 0x001fda0003f0f008 */
[----:B------:R-:W-:Y:S05]  /*0980*/  @!P0 BRA `(.L_x_8) ;  /* 0xfffffffc00f08947 */ /* 0x000fea000383ffff */
[----:B------:R-:W-:Y:S01]  /*0990*/  LOP3.LUT R2, R0, 0xffffff80, RZ, 0xc0, !PT ;  /* 0xffffff8000027812 */ /* 0x000fe200078ec0ff */
[----:B------:R-:W0:Y:S08]  /*09a0*/  S2UR UR4, SR_CTAID.X ;  /* 0x00000000000479c3 */ /* 0x000e300000002500 */
[----:B------:R-:W-:Y:S06]  /*09b0*/  BAR.ARV 0x8, 0x180 ;  /* 0x0206000000007b1d */ /* 0x000fec0000002000 */
[----:B------:R-:W-:-:S02]  /*09c0*/  ISETP.NE.AND P0, PT, R2, 0x80, PT ;  /* 0x000000800200780c */ /* 0x000fc40003f05270 */
[----:B------:R-:W0:Y:S11]  /*09d0*/  LDC R2, c[0x0][0xc34] ;  /* 0x00030d00ff027b82 */ /* 0x000e360000000800 */
[----:B------:R-:W-:Y:S06]  /*09e0*/  @!P0 BAR.ARV 0x9, 0x100 ;  /* 0x0244000000008b1d */ /* 0x000fec0000002000 */
[----:B0-----:R-:W-:-:S13]  /*09f0*/  ISETP.LE.AND P0, PT, R2, UR4, PT ;  /* 0x0000000402007c0c */ /* 0x001fda000bf03270 */
[----:B------:R-:W-:Y:S05]  /*0a00*/  @P0 EXIT ;  /* 0x000000000000094d */ /* 0x000fea0003800000 */
[----:B------:R-:W3:Y:S01]  /*0a10*/  LDL.LU R10, [R1+0x30] ;  /* 0x00003000010a7983 */ /* 0x000ee20000300800 */
[----:B------:R-:W-:Y:S01]  /*0a20*/  VIADD R0, R0, 0xffffff80 ;  /* 0xffffff8000007836 */ /* 0x000fe20000000000 */
[----:B------:R-:W-:Y:S01]  /*0a30*/  UMOV UR60, URZ ;  /* 0x0000003f003c7c82 */ /* 0x000fe20008000000 */
[----:B------:R-:W-:Y:S02]  /*0a40*/  IMAD.MOV.U32 R230, RZ, RZ, -0x2 ;  /* 0xfffffffeffe67424 */ /* 0x000fe400078e00ff */
[----:B------:R-:W-:Y:S01]  /*0a50*/  IMAD.U32 R23, RZ, RZ, UR4 ;  /* 0x00000004ff177e24 */ /* 0x000fe2000f8e00ff */
[----:B--2---:R-:W-:Y:S01]  /*0a60*/  SHF.R.S32.HI R3, RZ, 0x1f, R0 ;  /* 0x0000001fff037819 */ /* 0x004fe20000011400 */
[----:B------:R-:W-:Y:S01]  /*0a70*/  UMOV UR4, URZ ;  /* 0x0000003f00047c82 */ /* 0x000fe20008000000 */
[----:B------:R-:W-:Y:S02]  /*0a80*/  IMAD.MOV.U32 R220, RZ, RZ, RZ ;  /* 0x000000ffffdc7224 */ /* 0x000fe400078e00ff */
[----:B------:R-:W-:-:S02]  /*0a90*/  LEA.HI R5, R3, R0, RZ, 0x7 ;  /* 0x0000000003057211 */ /* 0x000fc400078f38ff */
[-C--:B------:R-:W-:Y:S02]  /*0aa0*/  LEA.HI R2, R3, R0.reuse, RZ, 0x5 ;  /* 0x0000000003027211 */ /* 0x080fe400078f28ff */
[----:B------:R-:W-:Y:S02]  /*0ab0*/  LOP3.LUT R7, R5, 0xffffff80, RZ, 0xc0, !PT ;  /* 0xffffff8005077812 */ /* 0x000fe400078ec0ff */
[CC--:B------:R-:W-:Y:S01]  /*0ac0*/  LEA.HI R4, R3.reuse, R0.reuse, RZ, 0x4 ;  /* 0x0000000003047211 */ /* 0x0c0fe200078f20ff */
[----:B------:R-:W-:Y:S01]  /*0ad0*/  IMAD.SHL.U32 R2, R2, 0x20, RZ ;  /* 0x0000002002027824 */ /* 0x000fe200078e00ff */
[----:B------:R-:W-:Y:S01]  /*0ae0*/  LEA.HI R8, R3, R0, RZ, 0x2 ;  /* 0x0000000003087211 */ /* 0x000fe200078f10ff */
[----:B------:R-:W-:Y:S01]  /*0af0*/  IMAD.IADD R222, R0, 0x1, -R7 ;  /* 0x0000000100de7824 */ /* 0x000fe200078e0a07 */
[----:B------:R-:W-:Y:S02]  /*0b00*/  LOP3.LUT R9, R4, 0x3fffff0, RZ, 0xc0, !PT ;  /* 0x03fffff004097812 */ /* 0x000fe400078ec0ff */
[----:B------:R-:W-:-:S02]  /*0b10*/  LOP3.LUT R6, R2, 0xfffffc00, RZ, 0xc0, !PT ;  /* 0xfffffc0002067812 */ /* 0x000fc400078ec0ff */
[----:B------:R-:W-:Y:S01]  /*0b20*/  SHF.R.S32.HI R7, RZ, 0x1f, R222 ;  /* 0x0000001fff077819 */ /* 0x000fe200000114de */
[----:B------:R-:W-:Y:S01]  /*0b30*/  IMAD.IADD R9, R0, 0x1, -R9 ;  /* 0x0000000100097824 */ /* 0x000fe200078e0a09 */
[----:B------:R-:W-:Y:S02]  /*0b40*/  SHF.R.S32.HI R11, RZ, 0x4, R4 ;  /* 0x00000004ff0b7819 */ /* 0x000fe40000011404 */
[----:B------:R-:W-:Y:S01]  /*0b50*/  LEA.HI R2, R7, R222, RZ, 0x2 ;  /* 0x000000de07027211 */ /* 0x000fe200078f10ff */
[----:B------:R-:W-:Y:S01]  /*0b60*/  IMAD R9, R9, 0x40, R6 ;  /* 0x0000004009097824 */ /* 0x000fe200078e0206 */
[----:B------:R-:W-:Y:S02]  /*0b70*/  LEA.HI R221, R3, R0, RZ, 0x3 ;  /* 0x0000000003dd7211 */ /* 0x000fe400078f18ff */
[--C-:B------:R-:W-:Y:S02]  /*0b80*/  SHF.R.S32.HI R6, RZ, 0x2, R2.reuse ;  /* 0x00000002ff067819 */ /* 0x100fe40000011402 */
[----:B------:R-:W-:-:S02]  /*0b90*/  SHF.R.S32.HI R13, RZ, 0x1f, R2 ;  /* 0x0000001fff0d7819 */ /* 0x000fc40000011402 */
[----:B------:R-:W-:Y:S02]  /*0ba0*/  LEA.HI R4, R4, R11, RZ, 0x1 ;  /* 0x0000000b04047211 */ /* 0x000fe400078f08ff */
[----:B------:R-:W-:Y:S02]  /*0bb0*/  LOP3.LUT R3, R8, 0xfffffffc, RZ, 0xc0, !PT ;  /* 0xfffffffc08037812 */ /* 0x000fe400078ec0ff */
[----:B------:R-:W-:Y:S02]  /*0bc0*/  LEA.HI R13, R13, R6, RZ, 0x3 ;  /* 0x000000060d0d7211 */ /* 0x000fe400078f18ff */
[----:B------:R-:W-:Y:S01]  /*0bd0*/  SHF.R.S32.HI R226, RZ, 0x7, R5 ;  /* 0x00000007ffe27819 */ /* 0x000fe20000011405 */
[----:B------:R-:W-:Y:S01]  /*0be0*/  IMAD.IADD R8, R0, 0x1, -R3 ;  /* 0x0000000100087824 */ /* 0x000fe200078e0a03 */
[----:B------:R-:W-:Y:S02]  /*0bf0*/  LOP3.LUT R4, R4, 0x1ffffffe, RZ, 0xc0, !PT ;  /* 0x1ffffffe04047812 */ /* 0x000fe400078ec0ff */
[----:B------:R-:W-:-:S02]  /*0c00*/  LOP3.LUT R15, R221, 0xfffffff8, RZ, 0xc0, !PT ;  /* 0xfffffff8dd0f7812 */ /* 0x000fc400078ec0ff */
[----:B------:R-:W-:Y:S01]  /*0c10*/  LOP3.LUT R13, R13, 0xfffffff8, RZ, 0xc0, !PT ;  /* 0xfffffff80d0d7812 */ /* 0x000fe200078ec0ff */
[----:B------:R-:W-:Y:S01]  /*0c20*/  IMAD.IADD R4, R11, 0x1, -R4 ;  /* 0x000000010b047824 */ /* 0x000fe200078e0a04 */
[----:B------:R-:W-:Y:S01]  /*0c30*/  LEA.HI R7, R7, R222, RZ, 0x5 ;  /* 0x000000de07077211 */ /* 0x000fe200078f28ff */
[----:B------:R-:W-:Y:S01]  /*0c40*/  IMAD.IADD R22, R0, 0x1, -R15 ;  /* 0x0000000100167824 */ /* 0x000fe200078e0a0f */
[----:B------:R-:W-:Y:S01]  /*0c50*/  LEA.HI R5, R5, R226, RZ, 0x1 ;  /* 0x000000e205057211 */ /* 0x000fe200078f08ff */
[----:B------:R-:W-:Y:S01]  /*0c60*/  IMAD.IADD R6, R6, 0x1, -R13 ;  /* 0x0000000106067824 */ /* 0x000fe200078e0a0d */
[----:B------:R-:W-:Y:S01]  /*0c70*/  LEA.HI R0, R8, R8, RZ, 0x1 ;  /* 0x0000000808007211 */ /* 0x000fe200078f08ff */
[----:B------:R-:W-:Y:S01]  /*0c80*/  IMAD R229, R4, 0x8, R9 ;  /* 0x0000000804e57824 */ /* 0x000fe200078e0209 */
[----:B------:R-:W-:Y:S01]  /*0c90*/  SHF.R.S32.HI R7, RZ, 0x5, R7 ;  /* 0x00000005ff077819 */ /* 0x000fe20000011407 */
[----:B------:R-:W-:Y:S01]  /*0ca0*/  IMAD.SHL.U32 R18, R22, 0x8, RZ ;  /* 0x0000000816127824 */ /* 0x000fe200078e00ff */
[----:B------:R-:W-:-:S02]  /*0cb0*/  LOP3.LUT R5, R5, 0x3fffffe, RZ, 0xc0, !PT ;  /* 0x03fffffe05057812 */ /* 0x000fc400078ec0ff */
[----:B------:R-:W-:Y:S01]  /*0cc0*/  LOP3.LUT R3, R2, 0x7ffffffc, RZ, 0xc0, !PT ;  /* 0x7ffffffc02037812 */ /* 0x000fe200078ec0ff */
[----:B------:R-:W-:Y:S01]  /*0cd0*/  IMAD R6, R7, 0x10, R6 ;  /* 0x0000001007067824 */ /* 0x000fe200078e0206 */
[----:B------:R-:W-:Y:S01]  /*0ce0*/  LOP3.LUT R9, R0, 0x1ffffffe, RZ, 0xc0, !PT ;  /* 0x1ffffffe00097812 */ /* 0x000fe200078ec0ff */
[----:B------:R-:W-:Y:S01]  /*0cf0*/  IMAD.IADD R5, R226, 0x1, -R5 ;  /* 0x00000001e2057824 */ /* 0x000fe200078e0a05 */
[----:B------:R-:W-:Y:S01]  /*0d00*/  SHF.R.S32.HI R221, RZ, 0x3, R221 ;  /* 0x00000003ffdd7819 */ /* 0x000fe200000114dd */
[----:B------:R-:W-:Y:S02]  /*0d10*/  VIADD R19, R18, 0x40 ;  /* 0x0000004012137836 */ /* 0x000fe40000000000 */
[----:B------:R-:W-:Y:S02]  /*0d20*/  IMAD.IADD R3, R222, 0x1, -R3 ;  /* 0x00000001de037824 */ /* 0x000fe400078e0a03 */
[----:B------:R-:W-:Y:S01]  /*0d30*/  IMAD.IADD R228, R8, 0x1, -R9 ;  /* 0x0000000108e47824 */ /* 0x000fe200078e0a09 */
[----:B------:R-:W-:Y:S01]  /*0d40*/  SHF.R.S32.HI R231, RZ, 0x1f, R19 ;  /* 0x0000001fffe77819 */ /* 0x000fe20000011413 */
[----:B------:R-:W-:-:S02]  /*0d50*/  IMAD R227, R5, 0x40, R6 ;  /* 0x0000004005e37824 */ /* 0x000fc400078e0206 */
[----:B------:R-:W-:Y:S02]  /*0d60*/  IMAD R230, R3, R230, 0xb0 ;  /* 0x000000b003e67424 */ /* 0x000fe400078e02e6 */
[----:B------:R-:W-:Y:S02]  /*0d70*/  IMAD R228, R228, 0x8, R227 ;  /* 0x00000008e4e47824 */ /* 0x000fe400078e02e3 */
[----:B------:R-:W-:Y:S01]  /*0d80*/  IMAD.U32 R2, RZ, RZ, UR4 ;  /* 0x00000004ff027e24 */ /* 0x000fe2000f8e00ff */
[----:B---3--:R-:W-:-:S07]  /*0d90*/  LOP3.LUT R17, R10, 0x1, RZ, 0xfc, !PT ;  /* 0x000000010a117812 */ /* 0x008fce00078efcff */
.L_x_37:
[----:B0-----:R-:W0:Y:S01]  /*0da0*/  SHFL.IDX PT, R0, R226, RZ, 0x1f ;  /* 0x00001fffe2007589 */ /* 0x001e2200000e0000 */
[----:B-1----:R-:W1:Y:S01]  /*0db0*/  S2UR UR4, SR_CgaCtaId ;  /* 0x00000000000479c3 */ /* 0x002e620000008800 */
[----:B------:R-:W-:Y:S01]  /*0dc0*/  ULDC UR5, c[0x0][0xc38] ;  /* 0x00030e0000057ab9 */ /* 0x000fe20000000800 */
[----:B------:R-:W-:Y:S01]  /*0dd0*/  R2UR UR12, R23 ;  /* 0x00000000170c72ca */ /* 0x000fe200000e0000 */
[----:B------:R-:W-:Y:S01]  /*0de0*/  UISETP.NE.AND UP1, UPT, UR5, 0x1, UPT ;  /* 0x000000010500788c */ /* 0x000fe2000bf25270 */
[----:B------:R-:W-:Y:S01]  /*0df0*/  ULDC.64 UR6, c[0x0][0x418] ;  /* 0x0001060000067ab9 */ /* 0x000fe20000000a00 */
[----:B------:R-:W-:Y:S01]  /*0e00*/  UMOV UR61, 0x400 ;  /* 0x00000400003d7882 */ /* 0x000fe20000000000 */
[----:B------:R-:W-:Y:S02]  /*0e10*/  UISETP.NE.U32.AND UP0, UPT, UR6, URZ, UPT ;  /* 0x0000003f0600728c */ /* 0x000fe4000bf05070 */
[----:B------:R-:W2:Y:S01]  /*0e20*/  LDC R81, c[0x0][0x2f0] ;  /* 0x0000bc00ff517b82 */ /* 0x000ea20000000800 */
[----:B------:R-:W-:Y:S01]  /*0e30*/  ULDC UR5, c[0x0][0xc44] ;  /* 0x0003110000057ab9 */ /* 0x000fe20000000800 */
[----:B------:R-:W-:Y:S01]  /*0e40*/  ULDC UR6, c[0x0][0x424] ;  /* 0x0001090000067ab9 */ /* 0x000fe20000000800 */
[----:B------:R-:W-:-:S02]  /*0e50*/  UISETP.NE.AND.EX UP0, UPT, UR7, URZ, UPT, UP0 ;  /* 0x0000003f0700728c */ /* 0x000fc4000bf05300 */
[----:B------:R-:W-:Y:S02]  /*0e60*/  UISETP.NE.AND UP2, UPT, UR5, 0x1, UPT ;  /* 0x000000010500788c */ /* 0x000fe4000bf45270 */
[----:B------:R-:W-:Y:S01]  /*0e70*/  USEL UR6, UR6, 0x1, UP0 ;  /* 0x0000000106067887 */ /* 0x000fe20008000000 */
[----:B------:R-:W-:Y:S01]  /*0e80*/  @UP1 ULDC UR11, c[0x0][0xc40] ;  /* 0x00031000000b1ab9 */ /* 0x000fe20000000800 */
[----:B------:R-:W-:Y:S01]  /*0e90*/  UMOV UR13, UR12 ;  /* 0x0000000c000d7c82 */ /* 0x000fe20008000000 */
[----:B0-----:R-:W-:Y:S01]  /*0ea0*/  R2UR UR14, R0 ;  /* 0x00000000000e72ca */ /* 0x001fe200000e0000 */
[----:B-1----:R-:W-:-:S05]  /*0eb0*/  ULEA UR61, UR4, UR61, 0x18 ;  /* 0x0000003d043d7291 */ /* 0x002fca000f8ec03f */
[----:B------:R-:W-:Y:S01]  /*0ec0*/  @UP2 ULDC.64 UR8, c[0x0][0xc48] ;  /* 0x0003120000082ab9 */ /* 0x000fe20000000a00 */
[----:B------:R-:W-:Y:S01]  /*0ed0*/  @UP1 ULDC UR4, c[0x0][0xc3c] ;  /* 0x00030f0000041ab9 */ /* 0x000fe20000000800 */
[----:B------:R-:W-:Y:S02]  /*0ee0*/  UIADD3 UR10, UR61, 0x16400, URZ ;  /* 0x000164003d0a7890 */ /* 0x000fe4000fffe03f */
[----:B------:R-:W-:Y:S02]  /*0ef0*/  UIMAD.WIDE.U32 UR4, UR12, UR4, URZ ;  /* 0x000000040c0472a5 */ /* 0x000fe4000f8e003f */
[----:B------:R-:W-:Y:S01]  /*0f00*/  ULOP3.LUT UP0, URZ, UR10, 0x9f, URZ, 0xc0, !UPT ;  /* 0x0000009f0a3f7892 */ /* 0x000fe2000f80c03f */
[----:B--2---:R-:W-:Y:S01]  /*0f10*/  IMAD R81, R81, UR6, RZ ;  /* 0x0000000651517c24 */ /* 0x004fe2000f8e02ff */
[----:B------:R-:W-:Y:S02]  /*0f20*/  @UP1 USHF.R.U32.HI UR13, URZ, UR11, UR5 ;  /* 0x0000000b3f0d1299 */ /* 0x000fe40008011605 */
[----:B------:R-:W-:Y:S01]  /*0f30*/  ULEA.HI UR7, UR14, UR14, URZ, 0x1 ;  /* 0x0000000e0e077291 */ /* 0x000fe2000f8f083f */
[----:B------:R-:W-:Y:S01]  /*0f40*/  VIADD R0, R81, 0xaf ;  /* 0x000000af51007836 */ /* 0x000fe20000000000 */
[----:B------:R-:W-:Y:S01]  /*0f50*/  PLOP3.LUT P0, PT, PT, PT, UP0, 0x80, 0x0 ;  /* 0x000000000000781c */ /* 0x000fe20003f0f008 */
[----:B------:R-:W-:Y:S01]  /*0f60*/  UIMAD.WIDE.U32 UR4, UR13, UR8, URZ ;  /* 0x000000080d0472a5 */ /* 0x000fe2000f8e003f */
[----:B------:R-:W-:Y:S01]  /*0f70*/  IMAD.U32 R16, RZ, RZ, UR14 ;  /* 0x0000000eff107e24 */ /* 0x000fe2000f8e00ff */
[----:B------:R-:W-:Y:S01]  /*0f80*/  ULOP3.LUT UR7, UR7, 0x1e, URZ, 0xc0, !UPT ;  /* 0x0000001e07077892 */ /* 0x000fe2000f8ec03f */
[----:B------:R-:W-:Y:S01]  /*0f90*/  IMAD.HI R0, R0, 0x2e8ba2e9, RZ ;  /* 0x2e8ba2e900007827 */ /* 0x000fe200078e02ff */
[----:B------:R-:W-:Y:S01]  /*0fa0*/  UMOV UR6, UR13 ;  /* 0x0000000d00067c82 */ /* 0x000fe20008000000 */
[----:B------:R-:W-:-:S02]  /*0fb0*/  @UP2 USHF.R.U32.HI UR6, URZ, UR9, UR5 ;  /* 0x000000093f062299 */ /* 0x000fc40008011605 */
[----:B------:R-:W-:Y:S01]  /*0fc0*/  UIADD3 UR7, UR14, -UR7, URZ ;  /* 0x800000070e077290 */ /* 0x000fe2000fffe03f */
[----:B------:R-:W-:Y:S01]  /*0fd0*/  SHF.R.U32.HI R3, RZ, 0x1f, R0 ;  /* 0x0000001fff037819 */ /* 0x000fe20000011600 */
[----:B------:R-:W-:Y:S01]  /*0fe0*/  UMOV UR4, UR12 ;  /* 0x0000000c00047c82 */ /* 0x000fe20008000000 */
[----:B------:R-:W-:Y:S01]  /*0ff0*/  IMAD.U32 R225, RZ, RZ, UR13 ;  /* 0x0000000dffe17e24 */ /* 0x000fe2000f8e00ff */
[----:B------:R-:W-:Y:S01]  /*1000*/  ULEA UR7, UR7, UR10, 0xd ;  /* 0x0000000a07077291 */ /* 0x000fe2000f8e683f */
[----:B------:R-:W-:Y:S01]  /*1010*/  IMAD.U32 R224, RZ, RZ, UR6 ;  /* 0x00000006ffe07e24 */ /* 0x000fe2000f8e00ff */
[----:B------:R-:W-:Y:S01]  /*1020*/  LEA.HI.SX32 R120, R0, R3, 0x1b ;  /* 0x0000000300787211 */ /* 0x000fe200078fdaff */
[----:B------:R-:W-:Y:S01]  /*1030*/  IMAD.U32 R223, RZ, RZ, UR4 ;  /* 0x00000004ffdf7e24 */ /* 0x000fe2000f8e00ff */
[----:B------:R-:W-:-:S04]  /*1040*/  USHF.R.U32.HI UR7, URZ, 0x4, UR7 ;  /* 0x000000043f077899 */ /* 0x000fc80008011607 */
[----:B------:R-:W-:Y:S01]  /*1050*/  ULOP3.LUT UR36, UR7, 0x3fff, URZ, 0xc0, !UPT ;  /* 0x00003fff07247892 */ /* 0x000fe2000f8ec03f */
[----:B---3-5:R-:W-:Y:S11]  /*1060*/  @!P0 BRA `(.L_x_9) ;  /* 0x0000000000408947 */ /* 0x028ff60003800000 */
[----:B------:R-:W-:Y:S01]  /*1070*/  MOV R0, 0x0 ;  /* 0x0000000000007802 */ /* 0x000fe20000000f00 */
[----:B------:R-:W-:Y:S01]  /*1080*/  ULDC.64 UR4, c[0x4][0xa0] ;  /* 0x0100280000047ab9 */ /* 0x000fe20000000a00 */
[----:B------:R-:W-:Y:S01]  /*1090*/  ULDC.64 UR6, c[0x4][0x40] ;  /* 0x0100100000067ab9 */ /* 0x000fe20000000a00 */
[----:B------:R-:W-:Y:S01]  /*10a0*/  IMAD.U32 R4, RZ, RZ, UR4 ;  /* 0x00000004ff047e24 */ /* 0x000fe2000f8e00ff */
[----:B------:R0:W1:Y:S01]  /*10b0*/  LDC.64 R14, c[0x4][R0] ;  /* 0x01000000000e7b82 */ /* 0x0000620000000a00 */
[----:B------:R-:W-:Y:S01]  /*10c0*/  IMAD.U32 R5, RZ, RZ, UR5 ;  /* 0x00000005ff057e24 */ /* 0x000fe2000f8e00ff */
[----:B------:R-:W-:Y:S01]  /*10d0*/  ULDC.64 UR4, c[0x4][0xa8] ;  /* 0x01002a0000047ab9 */ /* 0x000fe20000000a00 */
[----:B------:R-:W-:Y:S02]  /*10e0*/  IMAD.U32 R10, RZ, RZ, UR6 ;  /* 0x00000006ff0a7e24 */ /* 0x000fe4000f8e00ff */
[----:B------:R-:W-:Y:S02]  /*10f0*/  IMAD.U32 R6, RZ, RZ, UR4 ;  /* 0x00000004ff067e24 */ /* 0x000fe4000f8e00ff */
[----:B------:R-:W-:-:S02]  /*1100*/  IMAD.U32 R7, RZ, RZ, UR5 ;  /* 0x00000005ff077e24 */ /* 0x000fc4000f8e00ff */
[----:B------:R-:W-:Y:S02]  /*1110*/  IMAD.U32 R11, RZ, RZ, UR7 ;  /* 0x00000007ff0b7e24 */ /* 0x000fe4000f8e00ff */
[----:B------:R-:W-:Y:S02]  /*1120*/  IMAD.MOV.U32 R8, RZ, RZ, 0x70 ;  /* 0x00000070ff087424 */ /* 0x000fe400078e00ff */
[----:B------:R-:W-:Y:S02]  /*1130*/  IMAD.MOV.U32 R12, RZ, RZ, 0x1 ;  /* 0x00000001ff0c7424 */ /* 0x000fe400078e00ff */
[----:B0-----:R-:W-:-:S07]  /*1140*/  IMAD.MOV.U32 R13, RZ, RZ, RZ ;  /* 0x000000ffff0d7224 */ /* 0x001fce00078e00ff */
[----:B------:R-:W-:-:S07]  /*1150*/  LEPC R20, `(.L_x_9) ;  /* 0x000000001014794e */ /* 0x000fce0000000000 */
[----:B-1----:R-:W-:Y:S05]  /*1160*/  CALL.ABS.NOINC R14 ;  /* 0x000000000e007343 */ /* 0x002fea0003c00000 */
.L_x_9:
[----:B------:R-:W-:Y:S02]  /*1170*/  LOP3.LUT R0, R220, 0x1, RZ, 0xc0, !PT ;  /* 0x00000001dc007812 */ /* 0x000fe400078ec0ff */
[----:B------:R-:W-:Y:S02]  /*1180*/  ISETP.NE.AND P0, PT, R17, 0x3, PT ;  /* 0x000000031100780c */ /* 0x000fe40003f05270 */
[----:B------:R-:W-:-:S04]  /*1190*/  SHF.L.U32 R0, R0, 0x1f, RZ ;  /* 0x0000001f00007819 */ /* 0x000fc800000006ff */
[----:B------:R-:W0:Y:S02]  /*11a0*/  SYNCS.PHASECHK.TRANS64.TRYWAIT P1, [UR61+0x34800], R0 ;  /* 0x03480000ff0075a7 */ /* 0x000e24000802017d */
[----:B0-----:R-:W-:Y:S05]  /*11b0*/  @!P1 BRA `(.L_x_10) ;  /* 0x000000f800749947 */ /* 0x001fea0003800000 */
.L_x_124:
[----:B------:R-:W-:Y:S05]  /*11c0*/  @!P0 BRA `(.L_x_11) ;  /* 0x0000000000048947 */ /* 0x000fea0003800000 */
[----:B------:R-:W-:Y:S01]  /*11d0*/  BPT.TRAP 0x1 ;  /* 0x000000040000795c */ /* 0x000fe20000300000 */
.L_x_11:
[----:B------:R-:W-:Y:S01]  /*11e0*/  R2UR UR4, R2 ;  /* 0x00000000020472ca */ /* 0x000fe200000e0000 */
[----:B------:R-:W-:-:S05]  /*11f0*/  IMAD.U32 R11, RZ, RZ, UR60 ;  /* 0x0000003cff0b7e24 */ /* 0x000fca000f8e00ff */
[----:B------:R-:W-:-:S07]  /*1200*/  LEA R11, R11, UR61, 0x3 ;  /* 0x0000003d0b0b7c11 */ /* 0x000fce000f8e18ff */
[----:B0-----:R-:W-:-:S05]  /*1210*/  IMAD.U32 R0, RZ, RZ, UR4 ;  /* 0x00000004ff007e24 */ /* 0x001fca000f8e00ff */
[----:B------:R-:W-:-:S04]  /*1220*/  SHF.L.U32 R0, R0, 0x1f, RZ ;  /* 0x0000001f00007819 */ /* 0x000fc800000006ff */
[----:B------:R0:W1:Y:S01]  /*1230*/  SYNCS.PHASECHK.TRANS64.TRYWAIT P2, [R11+URZ+0x34830], R0 ;  /* 0x034830000b0075a7 */ /* 0x000062000804017f */
[----:B------:R-:W-:Y:S05]  /*1240*/  @!P0 BRA `(.L_x_12) ;  /* 0x0000000000048947 */ /* 0x000fea0003800000 */
[----:B------:R-:W-:Y:S01]  /*1250*/  BPT.TRAP 0x1 ;  /* 0x000000040000795c */ /* 0x000fe20000300000 */
.L_x_12:
[----:B------:R-:W2:Y:S01]  /*1260*/  S2R R3, SR_TID.X ;  /* 0x0000000000037919 */ /* 0x000ea20000002100 */
[----:B------:R-:W-:Y:S01]  /*1270*/  IMAD.MOV.U32 R87, RZ, RZ, RZ ;  /* 0x000000ffff577224 */ /* 0x000fe200078e00ff */
[----:B--2---:R-:W-:-:S04]  /*1280*/  LOP3.LUT R3, R3, 0x7f, RZ, 0xc0, !PT ;  /* 0x0000007f03037812 */ /* 0x004fc800078ec0ff */
[----:B------:R-:W-:Y:S01]  /*1290*/  ISETP.NE.AND P1, PT, R3, RZ, PT ;  /* 0x000000ff0300720c */ /* 0x000fe20003f25270 */
[----:B-1----:R-:W-:-:S12]  /*12a0*/  @P2 BRA `(.L_x_13) ;  /* 0x0000000000082947 */ /* 0x002fd80003800000 */
[----:B------:R-:W1:Y:S02]  /*12b0*/  SYNCS.PHASECHK.TRANS64.TRYWAIT P2, [R11+URZ+0x34830], R0 ;  /* 0x034830000b0075a7 */ /* 0x000e64000804017f */
[----:B-1----:R-:W-:Y:S05]  /*12c0*/  @!P2 BRA `(.L_x_14) ;  /* 0x000000f80048a947 */ /* 0x002fea0003800000 */
.L_x_13:
[----:B------:R-:W-:Y:S05]  /*12d0*/  WARPSYNC.ALL ;  /* 0x0000000000007948 */ /* 0x000fea0003800000 */
[----:B------:R-:W-:Y:S01]  /*12e0*/  UIADD3 UR4, UR61, 0x1e400, URZ ;  /* 0x0001e4003d047890 */ /* 0x000fe2000fffe03f */
[----:B------:R-:W-:Y:S01]  /*12f0*/  WARPGROUP.ARRIVE ;  /* 0x00000000000079c5 */ /* 0x000fe20000000000 */
[----:B------:R-:W-:Y:S01]  /*1300*/  ULOP3.LUT UR25, UR36, 0x10000, URZ, 0xfc, !UPT ;  /* 0x0001000024197892 */ /* 0x000fe2000f8efc3f */
[----:B------:R-:W-:Y:S01]  /*1310*/  IMAD.IADD R13, R230, 0x1, R81 ;  /* 0x00000001e60d7824 */ /* 0x000fe200078e0251 */
[----:B------:R-:W-:Y:S01]  /*1320*/  USHF.R.U32.HI UR4, URZ, 0x4, UR4 ;  /* 0x000000043f047899 */ /* 0x000fe20008011604 */
[----:B------:R-:W-:Y:S01]  /*1330*/  P2R R21, PR, RZ, 0x2 ;  /* 0x00000002ff157803 */ /* 0x000fe20000000000 */
[----:B------:R-:W-:Y:S01]  /*1340*/  UMOV UR7, 0x40000040 ;  /* 0x4000004000077882 */ /* 0x000fe20000000000 */
[----:B------:R-:W-:Y:S01]  /*1350*/  UMOV UR15, 0x40000040 ;  /* 0x40000040000f7882 */ /* 0x000fe20000000000 */
[----:B------:R-:W-:Y:S01]  /*1360*/  ULOP3.LUT UR4, UR4, 0x3fff, URZ, 0xc0, !UPT ;  /* 0x00003fff04047892 */ /* 0x000fe2000f8ec03f */
[----:B------:R-:W-:Y:S01]  /*1370*/  IMAD R13, R120, -0xb0, R13 ;  /* 0xffffff50780d7824 */ /* 0x000fe200078e020d */
[----:B------:R-:W-:Y:S01]  /*1380*/  UMOV UR11, 0x40000040 ;  /* 0x40000040000b7882 */ /* 0x000fe20000000000 */
[----:B------:R-:W-:Y:S01]  /*1390*/  UMOV UR19, 0x40000040 ;  /* 0x4000004000137882 */ /* 0x000fe20000000000 */
[----:B------:R-:W-:Y:S01]  /*13a0*/  ULOP3.LUT UR5, UR4, 0x10000, URZ, 0xfc, !UPT ;  /* 0x0001000004057892 */ /* 0x000fe2000f8efc3f */
[----:B------:R-:W-:Y:S01]  /*13b0*/  P2R R15, PR, RZ, 0x1 ;  /* 0x00000001ff0f7803 */ /* 0x000fe20000000000 */
[----:B------:R-:W-:Y:S01]  /*13c0*/  UMOV UR23, 0x40000040 ;  /* 0x4000004000177882 */ /* 0x000fe20000000000 */
[----:B------:R-:W-:Y:S01]  /*13d0*/  UMOV UR4, UR25 ;  /* 0x0000001900047c82 */ /* 0x000fe20008000000 */
[----:B------:R-:W-:Y:S01]  /*13e0*/  UIMAD UR24, UR60, 0xb00, UR5 ;  /* 0x00000b003c1878a4 */ /* 0x000fe2000f8e0205 */
[----:B------:R-:W-:Y:S01]  /*13f0*/  IMAD.U32 R8, RZ, RZ, UR4 ;  /* 0x00000004ff087e24 */ /* 0x000fe2000f8e00ff */
[----:B------:R-:W-:Y:S01]  /*1400*/  UMOV UR40, UR4 ;  /* 0x0000000400287c82 */ /* 0x000fe20008000000 */
[----:B01----:R-:W-:Y:S01]  /*1410*/  IMAD.U32 R0, RZ, RZ, UR5 ;  /* 0x00000005ff007e24 */ /* 0x003fe2000f8e00ff */
[----:B------:R-:W-:Y:S01]  /*1420*/  UMOV UR5, 0x40000040 ;  /* 0x4000004000057882 */ /* 0x000fe20000000000 */
[----:B------:R-:W-:Y:S01]  /*1430*/  UIADD3 UR14, UR24, 0x80, URZ ;  /* 0x00000080180e7890 */ /* 0x000fe2000fffe03f */
[----:B------:R-:W-:Y:S01]  /*1440*/  IMAD.U32 R9, RZ, RZ, UR5 ;  /* 0x00000005ff097e24 */ /* 0x000fe2000f8e00ff */
[----:B------:R-:W-:Y:S01]  /*1450*/  UMOV UR6, UR24 ;  /* 0x0000001800067c82 */ /* 0x000fe20008000000 */
[----:B------:R-:W-:Y:S01]  /*1460*/  UMOV UR41, UR5 ;  /* 0x0000000500297c82 */ /* 0x000fe20008000000 */
[----:B------:R-:W-:Y:S01]  /*1470*/  HGMMA.64x16x16.F32 R112, gdesc[UR4], RZ, !UPT, gsb0 ;  /* 0x00200000047079f0 */ /* 0x000fe2000c0008ff */
[----:B------:R-:W-:Y:S01]  /*1480*/  UMOV UR12, UR40 ;  /* 0x00000028000c7c82 */ /* 0x000fe20008000000 */
[----:B------:R-:W-:Y:S01]  /*1490*/  UMOV UR13, UR41 ;  /* 0x00000029000d7c82 */ /* 0x000fe20008000000 */
[----:B------:R-:W-:Y:S01]  /*14a0*/  UIADD3 UR6, UR24, 0x100, URZ ;  /* 0x0000010018067890 */ /* 0x000fe2000fffe03f */
[C---:B------:R-:W-:Y:S01]  /*14b0*/  ISETP.GT.AND P2, PT, R13.reuse, RZ, PT ;  /* 0x000000ff0d00720c */ /* 0x040fe20003f44270 */
[----:B------:R-:W-:Y:S01]  /*14c0*/  UMOV UR4, UR40 ;  /* 0x0000002800047c82 */ /* 0x000fe20008000000 */
[----:B------:R-:W-:Y:S01]  /*14d0*/  UMOV UR5, UR41 ;  /* 0x0000002900057c82 */ /* 0x000fe20008000000 */
[----:B------:R-:W-:Y:S01]  /*14e0*/  UMOV UR7, 0x40000040 ;  /* 0x4000004000077882 */ /* 0x000fe20000000000 */
[----:B------:R-:W-:Y:S01]  /*14f0*/  UIADD3 UR10, UR24, 0x180, URZ ;  /* 0x00000180180a7890 */ /* 0x000fe2000fffe03f */
[C---:B------:R-:W-:Y:S01]  /*1500*/  ISETP.GT.AND P3, PT, R13.reuse, 0x1, PT ;  /* 0x000000010d00780c */ /* 0x040fe20003f64270 */
[----:B------:R-:W-:Y:S01]  /*1510*/  UMOV UR8, UR40 ;  /* 0x0000002800087c82 */ /* 0x000fe20008000000 */
[----:B------:R-:W-:Y:S01]  /*1520*/  UMOV UR9, UR41 ;  /* 0x0000002900097c82 */ /* 0x000fe20008000000 */
        /* <DEDUP_REMOVED lines=12> */
[----:B------:R-:W-:Y:S01]  /*15f0*/  UMOV UR31, 0x40000040 ;  /* 0x40000040001f7882 */ /* 0x000fe20000000000 */
[----:B------:R-:W-:Y:S01]  /*1600*/  UIADD3 UR34, UR24, 0x400, URZ ;  /* 0x0000040018227890 */ /* 0x000fe2000fffe03f */
[C---:B------:R-:W-:Y:S01]  /*1610*/  ISETP.GT.AND P1, PT, R13.reuse, 0x89, PT ;  /* 0x000000890d00780c */ /* 0x040fe20003f24270 */
[----:B------:R-:W-:Y:S01]  /*1620*/  UMOV UR32, UR40 ;  /* 0x0000002800207c82 */ /* 0x000fe20008000000 */
[----:B------:R-:W-:Y:S01]  /*1630*/  UMOV UR33, UR41 ;  /* 0x0000002900217c82 */ /* 0x000fe20008000000 */
[----:B------:R-:W-:Y:S01]  /*1640*/  UMOV UR35, 0x40000040 ;  /* 0x4000004000237882 */ /* 0x000fe20000000000 */
[----:B------:R-:W-:Y:S01]  /*1650*/  UIADD3 UR38, UR24, 0x480, URZ ;  /* 0x0000048018267890 */ /* 0x000fe2000fffe03f */
[----:B------:R-:W-:Y:S01]  /*1660*/  ISETP.GT.AND P0, PT, R13, 0x90, PT ;  /* 0x000000900d00780c */ /* 0x000fe20003f04270 */
[----:B------:R-:W-:Y:S01]  /*1670*/  UMOV UR36, UR40 ;  /* 0x0000002800247c82 */ /* 0x000fe20008000000 */
[----:B------:R-:W-:Y:S01]  /*1680*/  UMOV UR37, UR41 ;  /* 0x0000002900257c82 */ /* 0x000fe20008000000 */
[----:B------:R-:W-:Y:S01]  /*1690*/  UMOV UR39, 0x40000040 ;  /* 0x4000004000277882 */ /* 0x000fe20000000000 */
[----:B------:R-:W-:Y:S01]  /*16a0*/  UIADD3 UR26, UR25, 0x2, URZ ;  /* 0x00000002191a7890 */ /* 0x000fe2000fffe03f */
[--C-:B------:R-:W-:Y:S01]  /*16b0*/  IMAD.MOV.U32 R85, RZ, RZ, R87.reuse ;  /* 0x000000ffff557224 */ /* 0x100fe200078e0057 */
[----:B------:R-:W-:Y:S01]  /*16c0*/  UIADD3 UR42, UR24, 0xa00, URZ ;  /* 0x00000a00182a7890 */ /* 0x000fe2000fffe03f */
[----:B------:R-:W-:Y:S01]  /*16d0*/  IMAD.MOV.U32 R83, RZ, RZ, R87 ;  /* 0x000000ffff537224 */ /* 0x000fe200078e0057 */
[----:B------:R-:W-:Y:S01]  /*16e0*/  UMOV UR43, 0x40000040 ;  /* 0x40000040002b7882 */ /* 0x000fe20000000000 */
[----:B------:R-:W-:Y:S01]  /*16f0*/  UIADD3 UR46, UR24, 0x682, URZ ;  /* 0x00000682182e7890 */ /* 0x000fe2000fffe03f */
[----:B------:R-:W-:Y:S01]  /*1700*/  UMOV UR47, 0x40000040 ;  /* 0x40000040002f7882 */ /* 0x000fe20000000000 */
[----:B------:R-:W-:Y:S01]  /*1710*/  UIADD3 UR50, UR24, 0x684, URZ ;  /* 0x0000068418327890 */ /* 0x000fe2000fffe03f */
[----:B------:R-:W-:Y:S01]  /*1720*/  UMOV UR51, 0x40000040 ;  /* 0x4000004000337882 */ /* 0x000fe20000000000 */
[----:B------:R-:W-:-:S02]  /*1730*/  WARPGROUP.DEPBAR.LE gsb0, 0x0 ;  /* 0x00008000000079c5 */ /* 0x000fc40000010000 */
[----:B------:R-:W-:-:S06]  /*1740*/  WARPGROUP.ARRIVE ;  /* 0x00000000000079c5 */ /* 0x000fcc0000000000 */
[----:B------:R-:W-:Y:S01]  /*1750*/  HGMMA.64x16x16.F32 R104, gdesc[UR12], RZ, !UPT, gsb0 ;  /* 0x002000000c6879f0 */ /* 0x000fe2000c0008ff */
[----:B------:R-:W-:Y:S01]  /*1760*/  UIADD3 UR14, UR24, 0x200, URZ ;  /* 0x00000200180e7890 */ /* 0x000fe2000fffe03f */
[----:B------:R-:W-:Y:S01]  /*1770*/  UMOV UR12, UR40 ;  /* 0x00000028000c7c82 */ /* 0x000fe20008000000 */
[----:B------:R-:W-:Y:S01]  /*1780*/  UMOV UR13, UR41 ;  /* 0x00000029000d7c82 */ /* 0x000fe20008000000 */
[----:B------:R-:W-:Y:S01]  /*1790*/  UMOV UR15, 0x40000040 ;  /* 0x40000040000f7882 */ /* 0x000fe20000000000 */
[----:B------:R-:W-:Y:S02]  /*17a0*/  WARPGROUP.DEPBAR.LE gsb0, 0x0 ;  /* 0x00008000000079c5 */ /* 0x000fe40000010000 */
        /* <DEDUP_REMOVED lines=9> */
[----:B------:R-:W-:Y:S02]  /*1840*/  UIADD3 UR8, UR24, 0x2, URZ ;  /* 0x0000000218087890 */ /* 0x000fe4000fffe03f */
[----:B------:R-:W-:Y:S01]  /*1850*/  UIADD3 UR10, UR24, 0x182, URZ ;  /* 0x00000182180a7890 */ /* 0x000fe2000fffe03f */
[----:B------:R-:W-:Y:S01]  /*1860*/  UMOV UR11, 0x40000040 ;  /* 0x40000040000b7882 */ /* 0x000fe20000000000 */
[----:B------:R-:W-:Y:S02]  /*1870*/  WARPGROUP.DEPBAR.LE gsb0, 0x0 ;  /* 0x00008000000079c5 */ /* 0x000fe40000010000 */
[----:B------:R-:W-:-:S06]  /*1880*/  WARPGROUP.ARRIVE ;  /* 0x00000000000079c5 */ /* 0x000fcc0000000000 */
[----:B------:R-:W-:Y:S01]  /*1890*/  HGMMA.64x16x16.F32 R72, gdesc[UR12], RZ, !UPT, gsb0 ;  /* 0x002000000c4879f0 */ /* 0x000fe2000c0008ff */
[----:B------:R-:W-:Y:S01]  /*18a0*/  UMOV UR12, UR26 ;  /* 0x0000001a000c7c82 */ /* 0x000fe20008000000 */
[----:B------:R-:W-:Y:S01]  /*18b0*/  UMOV UR13, 0x40000040 ;  /* 0x40000040000d7882 */ /* 0x000fe20000000000 */
[----:B------:R-:W-:Y:S01]  /*18c0*/  UMOV UR14, UR8 ;  /* 0x00000008000e7c82 */ /* 0x000fe20008000000 */
[----:B------:R-:W-:Y:S01]  /*18d0*/  UMOV UR15, 0x40000040 ;  /* 0x40000040000f7882 */ /* 0x000fe20000000000 */
[----:B------:R-:W-:Y:S01]  /*18e0*/  UMOV UR40, UR12 ;  /* 0x0000000c00287c82 */ /* 0x000fe20008000000 */
[----:B------:R-:W-:Y:S01]  /*18f0*/  UMOV UR41, UR13 ;  /* 0x0000000d00297c82 */ /* 0x000fe20008000000 */
[----:B------:R-:W-:Y:S01]  /*1900*/  IMAD.U32 R6, RZ, RZ, UR12 ;  /* 0x0000000cff067e24 */ /* 0x000fe2000f8e00ff */
[----:B------:R-:W-:Y:S01]  /*1910*/  UMOV UR8, UR40 ;  /* 0x0000002800087c82 */ /* 0x000fe20008000000 */
[----:B------:R-:W-:Y:S01]  /*1920*/  IMAD.U32 R7, RZ, RZ, UR13 ;  /* 0x0000000dff077e24 */ /* 0x000fe2000f8e00ff */
[----:B------:R-:W-:Y:S01]  /*1930*/  UMOV UR9, UR41 ;  /* 0x0000002900097c82 */ /* 0x000fe20008000000 */
[----:B------:R-:W-:Y:S01]  /*1940*/  UIADD3 UR26, UR25, 0x4, URZ ;  /* 0x00000004191a7890 */ /* 0x000fe2000fffe03f */
        /* <DEDUP_REMOVED lines=44> */
[----:B------:R-:W-:Y:S01]  /*1c10*/  HGMMA.64x16x16.F32 R112, gdesc[UR12], R112, gsb0 ;  /* 0x002000000c7079f0 */ /* 0x000fe20008000870 */
        /* <DEDUP_REMOVED lines=21> */
[----:B------:R-:W-:Y:S02]  /*1d70*/  UIADD3 UR8, UR24, 0x4, URZ ;  /* 0x0000000418087890 */ /* 0x000fe4000fffe03f */
[----:B------:R-:W-:Y:S01]  /*1d80*/  UIADD3 UR10, UR24, 0x184, URZ ;  /* 0x00000184180a7890 */ /* 0x000fe2000fffe03f */
[----:B------:R-:W-:Y:S01]  /*1d90*/  UMOV UR11, 0x40000040 ;  /* 0x40000040000b7882 */ /* 0x000fe20000000000 */
[----:B------:R-:W-:Y:S02]  /*1da0*/  WARPGROUP.DEPBAR.LE gsb0, 0x0 ;  /* 0x00008000000079c5 */ /* 0x000fe40000010000 */
[----:B------:R-:W-:-:S06]  /*1db0*/  WARPGROUP.ARRIVE ;  /* 0x00000000000079c5 */ /* 0x000fcc0000000000 */
[----:B------:R-:W-:Y:S01]  /*1dc0*/  HGMMA.64x16x16.F32 R72, gdesc[UR12], R72, gsb0 ;  /* 0x002000000c4879f0 */ /* 0x000fe20008000848 */
        /* <DEDUP_REMOVED lines=131> */
[----:B------:R-:W-:Y:S01]  /*2600*/  UIADD3 UR26, UR25, 0x400, URZ ;  /* 0x00000400191a7890 */ /* 0x000fe2000fffe03f */
[----:B------:R-:W-:-:S02]  /*2610*/  WARPGROUP.DEPBAR.LE gsb0, 0x0 ;  /* 0x00008000000079c5 */ /* 0x000fc40000010000 */
        /* <DEDUP_REMOVED lines=21> */
[----:B------:R-:W-:Y:S01]  /*2770*/  UMOV UR9, 0x40000040 ;  /* 0x4000004000097882 */ /* 0x000fe20000000000 */
[----:B------:R-:W-:Y:S01]  /*2780*/  UMOV UR11, 0x40000040 ;  /* 0x40000040000b7882 */ /* 0x000fe20000000000 */
[----:B------:R-:W-:Y:S01]  /*2790*/  UMOV UR40, UR8 ;  /* 0x0000000800287c82 */ /* 0x000fe20008000000 */
[----:B------:R-:W-:Y:S01]  /*27a0*/  UMOV UR41, UR9 ;  /* 0x0000000900297c82 */ /* 0x000fe20008000000 */
        /* <DEDUP_REMOVED lines=72> */
[----:B------:R-:W-:Y:S01]  /*2c30*/  UIADD3 UR6, UR25, 0x404, URZ ;  /* 0x0000040419067890 */ /* 0x000fe2000fffe03f */
        /* <DEDUP_REMOVED lines=44> */
[----:B------:R-:W-:Y:S03]  /*2f00*/  HGMMA.64x16x16.F32 R24, gdesc[UR8], R24, gsb0 ;  /* 0x00200000081879f0 */ /* 0x000fe60008000818 */
        /* <DEDUP_REMOVED lines=84> */
[----:B------:R-:W-:Y:S03]  /*3450*/  HGMMA.64x16x16.F32 R96, gdesc[UR48], R96, gsb0 ;  /* 0x00200000306079f0 */ /* 0x000fe60008000860 */
        /* <DEDUP_REMOVED lines=15> */
[----:B------:R-:W-:Y:S01]  /*3550*/  UIADD3 UR6, UR24, 0xa06, URZ ;  /* 0x00000a0618067890 */ /* 0x000fe2000fffe03f */
        /* <DEDUP_REMOVED lines=21> */
[----:B------:R-:W-:Y:S01]  /*36b0*/  WARPGROUP.ARRIVE ;  /* 0x00000000000079c5 */ /* 0x000fe20000000000 */
[----:B------:R-:W-:Y:S02]  /*36c0*/  FSEL R112, R112, -INF , P2 ;  /* 0xff80000070707808 */ /* 0x000fe40001000000 */
[----:B------:R-:W-:Y:S02]  /*36d0*/  FSEL R113, R113, -INF , P3 ;  /* 0xff80000071717808 */ /* 0x000fe40001800000 */
[----:B------:R-:W-:Y:S01]  /*36e0*/  FSEL R116, R116, -INF , P4 ;  /* 0xff80000074747808 */ /* 0x000fe20002000000 */
[----:B------:R-:W-:Y:S01]  /*36f0*/  HGMMA.64x16x16.F32 R104, gdesc[UR20], R104, gsb0 ;  /* 0x00200000146879f0 */ /* 0x000fe20008000868 */
[----:B------:R-:W-:Y:S01]  /*3700*/  UIADD3 UR22, UR24, 0x686, URZ ;  /* 0x0000068618167890 */ /* 0x000fe2000fffe03f */
[----:B------:R-:W-:Y:S01]  /*3710*/  FMNMX.FTZ R3, R112, R113, !PT ;  /* 0x0000007170037209 */ /* 0x000fe20007810000 */
[----:B------:R-:W-:Y:S01]  /*3720*/  UMOV UR23, 0x40000040 ;  /* 0x4000004000177882 */ /* 0x000fe20000000000 */
[----:B------:R-:W-:-:S02]  /*3730*/  FSEL R114, R114, -INF , P2 ;  /* 0xff80000072727808 */ /* 0x000fc40001000000 */
[----:B------:R-:W-:Y:S02]  /*3740*/  FSEL R122, R117, -INF , P5 ;  /* 0xff800000757a7808 */ /* 0x000fe40002800000 */
[----:B------:R-:W-:Y:S02]  /*3750*/  ISETP.GT.AND P2, PT, R13, 0x10, PT ;  /* 0x000000100d00780c */ /* 0x000fe40003f44270 */
[----:B------:R-:W-:Y:S02]  /*3760*/  FMNMX.FTZ R3, R116, R3, !PT ;  /* 0x0000000374037209 */ /* 0x000fe40007810000 */
[----:B------:R-:W-:Y:S02]  /*3770*/  FSEL R115, R115, -INF , P3 ;  /* 0xff80000073737808 */ /* 0x000fe40001800000 */
[----:B------:R-:W-:Y:S02]  /*3780*/  ISETP.GT.AND P3, PT, R13, 0x11, PT ;  /* 0x000000110d00780c */ /* 0x000fe40003f64270 */
[----:B------:R-:W-:-:S02]  /*3790*/  FMNMX.FTZ R3, R122, R3, !PT ;  /* 0x000000037a037209 */ /* 0x000fc40007810000 */
[----:B------:R-:W-:Y:S02]  /*37a0*/  FSEL R118, R118, -INF , P4 ;  /* 0xff80000076767808 */ /* 0x000fe40002000000 */
[----:B------:R-:W-:Y:S02]  /*37b0*/  ISETP.GT.AND P4, PT, R13, 0x18, PT ;  /* 0x000000180d00780c */ /* 0x000fe40003f84270 */
[----:B------:R-:W-:Y:S02]  /*37c0*/  FSEL R12, R119, -INF , P5 ;  /* 0xff800000770c7808 */ /* 0x000fe40002800000 */
[----:B------:R-:W-:Y:S01]  /*37d0*/  ISETP.GT.AND P5, PT, R13, 0x19, PT ;  /* 0x000000190d00780c */ /* 0x000fe20003fa4270 */
[----:B------:R-:W-:Y:S02]  /*37e0*/  WARPGROUP.DEPBAR.LE gsb0, 0x0 ;  /* 0x00008000000079c5 */ /* 0x000fe40000010000 */
[----:B------:R-:W-:Y:S01]  /*37f0*/  WARPGROUP.ARRIVE ;  /* 0x00000000000079c5 */ /* 0x000fe20000000000 */
[----:B------:R-:W-:-:S02]  /*3800*/  FSEL R104, R104, -INF , P2 ;  /* 0xff80000068687808 */ /* 0x000fc40001000000 */
[----:B------:R-:W-:Y:S02]  /*3810*/  FSEL R124, R105, -INF , P3 ;  /* 0xff800000697c7808 */ /* 0x000fe40001800000 */
[----:B------:R-:W-:Y:S01]  /*3820*/  FMNMX.FTZ R3, R104, R3, !PT ;  /* 0x0000000368037209 */ /* 0x000fe20007810000 */
[----:B------:R-:W-:Y:S01]  /*3830*/  HGMMA.64x16x16.F32 R96, gdesc[UR20], R96, gsb0 ;  /* 0x00200000146079f0 */ /* 0x000fe20008000860 */
[----:B------:R-:W-:Y:S01]  /*3840*/  UIADD3 UR22, UR24, 0x706, URZ ;  /* 0x0000070618167890 */ /* 0x000fe2000fffe03f */
[----:B------:R-:W-:Y:S01]  /*3850*/  FSEL R108, R108, -INF , P4 ;  /* 0xff8000006c6c7808 */ /* 0x000fe20002000000 */
[----:B------:R-:W-:Y:S01]  /*3860*/  UMOV UR23, 0x40000040 ;  /* 0x4000004000177882 */ /* 0x000fe20000000000 */
[----:B------:R-:W-:Y:S02]  /*3870*/  FMNMX.FTZ R3, R124, R3, !PT ;  /* 0x000000037c037209 */ /* 0x000fe40007810000 */
[----:B------:R-:W-:Y:S02]  /*3880*/  FSEL R106, R106, -INF , P2 ;  /* 0xff8000006a6a7808 */ /* 0x000fe40001000000 */
[----:B------:R-:W-:-:S02]  /*3890*/  FSEL R126, R109, -INF , P5 ;  /* 0xff8000006d7e7808 */ /* 0x000fc40002800000 */
[----:B------:R-:W-:Y:S02]  /*38a0*/  ISETP.GT.AND P2, PT, R13, 0x20, PT ;  /* 0x000000200d00780c */ /* 0x000fe40003f44270 */
[----:B------:R-:W-:Y:S02]  /*38b0*/  FMNMX.FTZ R3, R108, R3, !PT ;  /* 0x000000036c037209 */ /* 0x000fe40007810000 */
[----:B------:R-:W-:Y:S02]  /*38c0*/  FSEL R14, R107, -INF , P3 ;  /* 0xff8000006b0e7808 */ /* 0x000fe40001800000 */
[----:B------:R-:W-:Y:S02]  /*38d0*/  ISETP.GT.AND P3, PT, R13, 0x21, PT ;  /* 0x000000210d00780c */ /* 0x000fe40003f64270 */
[----:B------:R-:W-:Y:S02]  /*38e0*/  FMNMX.FTZ R3, R126, R3, !PT ;  /* 0x000000037e037209 */ /* 0x000fe40007810000 */
[----:B------:R-:W-:-:S02]  /*38f0*/  FSEL R110, R110, -INF , P4 ;  /* 0xff8000006e6e7808 */ /* 0x000fc40002000000 */
[----:B------:R-:W-:Y:S02]  /*3900*/  ISETP.GT.AND P4, PT, R13, 0x28, PT ;  /* 0x000000280d00780c */ /* 0x000fe40003f84270 */
[----:B------:R-:W-:Y:S02]  /*3910*/  FSEL R20, R111, -INF , P5 ;  /* 0xff8000006f147808 */ /* 0x000fe40002800000 */
[----:B------:R-:W-:Y:S01]  /*3920*/  ISETP.GT.AND P5, PT, R13, 0x29, PT ;  /* 0x000000290d00780c */ /* 0x000fe20003fa4270 */
[----:B------:R-:W-:Y:S02]  /*3930*/  WARPGROUP.DEPBAR.LE gsb0, 0x0 ;  /* 0x00008000000079c5 */ /* 0x000fe40000010000 */
[----:B------:R-:W-:Y:S01]  /*3940*/  WARPGROUP.ARRIVE ;  /* 0x00000000000079c5 */ /* 0x000fe20000000000 */
[----:B------:R-:W-:Y:S02]  /*3950*/  FSEL R128, R96, -INF , P2 ;  /* 0xff80000060807808 */ /* 0x000fe40001000000 */
[----:B------:R-:W-:-:S02]  /*3960*/  FSEL R130, R97, -INF , P3 ;  /* 0xff80000061827808 */ /* 0x000fc40001800000 */
[----:B------:R-:W-:Y:S01]  /*3970*/  FMNMX.FTZ R3, R128, R3, !PT ;  /* 0x0000000380037209 */ /* 0x000fe20007810000 */
[----:B------:R-:W-:Y:S01]  /*3980*/  HGMMA.64x16x16.F32 R88, gdesc[UR20], R88, gsb0 ;  /* 0x00200000145879f0 */ /* 0x000fe20008000858 */
[----:B------:R-:W-:Y:S01]  /*3990*/  UIADD3 UR22, UR24, 0x786, URZ ;  /* 0x0000078618167890 */ /* 0x000fe2000fffe03f */
[----:B------:R-:W-:Y:S01]  /*39a0*/  FSEL R100, R100, -INF , P4 ;  /* 0xff80000064647808 */ /* 0x000fe20002000000 */
[----:B------:R-:W-:Y:S01]  /*39b0*/  UMOV UR23, 0x40000040 ;  /* 0x4000004000177882 */ /* 0x000fe20000000000 */
[----:B------:R-:W-:Y:S02]  /*39c0*/  FMNMX.FTZ R3, R130, R3, !PT ;  /* 0x0000000382037209 */ /* 0x000fe40007810000 */
[----:B------:R-:W-:Y:S02]  /*39d0*/  FSEL R98, R98, -INF , P2 ;  /* 0xff80000062627808 */ /* 0x000fe40001000000 */
[----:B------:R-:W-:Y:S02]  /*39e0*/  FSEL R96, R101, -INF , P5 ;  /* 0xff80000065607808 */ /* 0x000fe40002800000 */
[----:B------:R-:W-:-:S02]  /*39f0*/  ISETP.GT.AND P2, PT, R13, 0x30, PT ;  /* 0x000000300d00780c */ /* 0x000fc40003f44270 */
[----:B------:R-:W-:Y:S02]  /*3a00*/  FMNMX.FTZ R3, R100, R3, !PT ;  /* 0x0000000364037209 */ /* 0x000fe40007810000 */
[----:B------:R-:W-:Y:S02]  /*3a10*/  FSEL R80, R99, -INF , P3 ;  /* 0xff80000063507808 */ /* 0x000fe40001800000 */
[C---:B------:R-:W-:Y:S02]  /*3a20*/  ISETP.GT.AND P3, PT, R13.reuse, 0x31, PT ;  /* 0x000000310d00780c */ /* 0x040fe40003f64270 */
[----:B------:R-:W-:Y:S02]  /*3a30*/  FMNMX.FTZ R3, R96, R3, !PT ;  /* 0x0000000360037209 */ /* 0x000fe40007810000 */
[----:B------:R-:W-:Y:S02]  /*3a40*/  FSEL R102, R102, -INF , P4 ;  /* 0xff80000066667808 */ /* 0x000fe40002000000 */
[----:B------:R-:W-:-:S02]  /*3a50*/  ISETP.GT.AND P4, PT, R13, 0x38, PT ;  /* 0x000000380d00780c */ /* 0x000fc40003f84270 */
[----:B------:R-:W-:Y:S02]  /*3a60*/  FSEL R82, R103, -INF , P5 ;  /* 0xff80000067527808 */ /* 0x000fe40002800000 */
[----:B------:R-:W-:Y:S01]  /*3a70*/  ISETP.GT.AND P5, PT, R13, 0x39, PT ;  /* 0x000000390d00780c */ /* 0x000fe20003fa4270 */
[----:B------:R-:W-:Y:S02]  /*3a80*/  WARPGROUP.DEPBAR.LE gsb0, 0x0 ;  /* 0x00008000000079c5 */ /* 0x000fe40000010000 */
[----:B------:R-:W-:Y:S01]  /*3a90*/  WARPGROUP.ARRIVE ;  /* 0x00000000000079c5 */ /* 0x000fe20000000000 */
[----:B------:R-:W-:Y:S02]  /*3aa0*/  FSEL R140, R88, -INF , P2 ;  /* 0xff800000588c7808 */ /* 0x000fe40001000000 */
[----:B------:R-:W-:Y:S02]  /*3ab0*/  FSEL R136, R89, -INF , P3 ;  /* 0xff80000059887808 */ /* 0x000fe40001800000 */
[----:B------:R-:W-:Y:S01]  /*3ac0*/  FMNMX.FTZ R3, R140, R3, !PT ;  /* 0x000000038c037209 */ /* 0x000fe20007810000 */
[----:B------:R-:W-:Y:S01]  /*3ad0*/  HGMMA.64x16x16.F32 R72, gdesc[UR20], R72, gsb0 ;  /* 0x00200000144879f0 */ /* 0x000fe20008000848 */
[----:B------:R-:W-:Y:S01]  /*3ae0*/  UIADD3 UR22, UR24, 0x806, URZ ;  /* 0x0000080618167890 */ /* 0x000fe2000fffe03f */
[----:B------:R-:W-:Y:S01]  /*3af0*/  FSEL R134, R92, -INF , P4 ;  /* 0xff8000005c867808 */ /* 0x000fe20002000000 */
[----:B------:R-:W-:Y:S01]  /*3b00*/  UMOV UR23, 0x40000040 ;  /* 0x4000004000177882 */ /* 0x000fe20000000000 */
[----:B------:R-:W-:-:S02]  /*3b10*/  FMNMX.FTZ R3, R136, R3, !PT ;  /* 0x0000000388037209 */ /* 0x000fc40007810000 */
[----:B------:R-:W-:Y:S02]  /*3b20*/  FSEL R90, R90, -INF , P2 ;  /* 0xff8000005a5a7808 */ /* 0x000fe40001000000 */
[----:B------:R-:W-:Y:S02]  /*3b30*/  FSEL R92, R93, -INF , P5 ;  /* 0xff8000005d5c7808 */ /* 0x000fe40002800000 */
[----:B------:R-:W-:Y:S02]  /*3b40*/  ISETP.GT.AND P2, PT, R13, 0x40, PT ;  /* 0x000000400d00780c */ /* 0x000fe40003f44270 */
[----:B------:R-:W-:Y:S02]  /*3b50*/  FMNMX.FTZ R3, R134, R3, !PT ;  /* 0x0000000386037209 */ /* 0x000fe40007810000 */
[----:B------:R-:W-:Y:S02]  /*3b60*/  FSEL R84, R91, -INF , P3 ;  /* 0xff8000005b547808 */ /* 0x000fe40001800000 */
[----:B------:R-:W-:-:S02]  /*3b70*/  ISETP.GT.AND P3, PT, R13, 0x41, PT ;  /* 0x000000410d00780c */ /* 0x000fc40003f64270 */
[----:B------:R-:W-:Y:S02]  /*3b80*/  FMNMX.FTZ R3, R92, R3, !PT ;  /* 0x000000035c037209 */ /* 0x000fe40007810000 */
[----:B------:R-:W-:Y:S02]  /*3b90*/  FSEL R94, R94, -INF , P4 ;  /* 0xff8000005e5e7808 */ /* 0x000fe40002000000 */
[----:B------:R-:W-:Y:S02]  /*3ba0*/  ISETP.GT.AND P4, PT, R13, 0x48, PT ;  /* 0x000000480d00780c */ /* 0x000fe40003f84270 */
[----:B------:R-:W-:Y:S02]  /*3bb0*/  FSEL R86, R95, -INF , P5 ;  /* 0xff8000005f567808 */ /* 0x000fe40002800000 */
[----:B------:R-:W-:Y:S01]  /*3bc0*/  ISETP.GT.AND P5, PT, R13, 0x49, PT ;  /* 0x000000490d00780c */ /* 0x000fe20003fa4270 */
[----:B------:R-:W-:Y:S02]  /*3bd0*/  WARPGROUP.DEPBAR.LE gsb0, 0x0 ;  /* 0x00008000000079c5 */ /* 0x000fe40000010000 */
[----:B------:R-:W-:Y:S01]  /*3be0*/  WARPGROUP.ARRIVE ;  /* 0x00000000000079c5 */ /* 0x000fe20000000000 */
[----:B------:R-:W-:-:S02]  /*3bf0*/  FSEL R158, R72, -INF , P2 ;  /* 0xff800000489e7808 */ /* 0x000fc40001000000 */
[----:B------:R-:W-:Y:S01]  /*3c00*/  FSEL R150, R73, -INF , P3 ;  /* 0xff80000049967808 */ /* 0x000fe20001800000 */
[--C-:B------:R-:W-:Y:S01]  /*3c10*/  IMAD.MOV.U32 R73, RZ, RZ, R87.reuse ;  /* 0x000000ffff497224 */ /* 0x100fe200078e0057 */
[----:B------:R-:W-:Y:S01]  /*3c20*/  FMNMX.FTZ R3, R158, R3, !PT ;  /* 0x000000039e037209 */ /* 0x000fe20007810000 */
[----:B------:R-:W-:Y:S01]  /*3c30*/  HGMMA.64x16x16.F32 R64, gdesc[UR20], R64, gsb0 ;  /* 0x00200000144079f0 */ /* 0x000fe20008000840 */
[----:B------:R-:W-:Y:S01]  /*3c40*/  UIADD3 UR22, UR24, 0x886, URZ ;  /* 0x0000088618167890 */ /* 0x000fe2000fffe03f */
[----:B------:R-:W-:Y:S01]  /*3c50*/  FSEL R156, R76, -INF , P4 ;  /* 0xff8000004c9c7808 */ /* 0x000fe20002000000 */
[----:B------:R-:W-:Y:S01]  /*3c60*/  UMOV UR23, 0x40000040 ;  /* 0x4000004000177882 */ /* 0x000fe20000000000 */
[----:B------:R-:W-:Y:S02]  /*3c70*/  FMNMX.FTZ R3, R150, R3, !PT ;  /* 0x0000000396037209 */ /* 0x000fe40007810000 */
[----:B------:R-:W-:Y:S02]  /*3c80*/  FSEL R74, R74, -INF , P2 ;  /* 0xff8000004a4a7808 */ /* 0x000fe40001000000 */
[----:B------:R-:W-:Y:S01]  /*3c90*/  FSEL R144, R77, -INF , P5 ;  /* 0xff8000004d907808 */ /* 0x000fe20002800000 */
[----:B------:R-:W-:Y:S01]  /*3ca0*/  IMAD.MOV.U32 R77, RZ, RZ, R87 ;  /* 0x000000ffff4d7224 */ /* 0x000fe200078e0057 */
[----:B------:R-:W-:-:S02]  /*3cb0*/  ISETP.GT.AND P2, PT, R13, 0x50, PT ;  /* 0x000000500d00780c */ /* 0x000fc40003f44270 */
[----:B------:R-:W-:Y:S02]  /*3cc0*/  FMNMX.FTZ R3, R156, R3, !PT ;  /* 0x000000039c037209 */ /* 0x000fe40007810000 */
[----:B------:R-:W-:Y:S01]  /*3cd0*/  FSEL R72, R75, -INF , P3 ;  /* 0xff8000004b487808 */ /* 0x000fe20001800000 */
[----:B------:R-:W-:Y:S01]  /*3ce0*/  IMAD.MOV.U32 R75, RZ, RZ, R87 ;  /* 0x000000ffff4b7224 */ /* 0x000fe200078e0057 */
[C---:B------:R-:W-:Y:S02]  /*3cf0*/  ISETP.GT.AND P3, PT, R13.reuse, 0x51, PT ;  /* 0x000000510d00780c */ /* 0x040fe40003f64270 */
[----:B------:R-:W-:Y:S02]  /*3d00*/  FMNMX.FTZ R3, R144, R3, !PT ;  /* 0x0000000390037209 */ /* 0x000fe40007810000 */
[----:B------:R-:W-:Y:S02]  /*3d10*/  FSEL R78, R78, -INF , P4 ;  /* 0xff8000004e4e7808 */ /* 0x000fe40002000000 */
[----:B------:R-:W-:-:S02]  /*3d20*/  ISETP.GT.AND P4, PT, R13, 0x58, PT ;  /* 0x000000580d00780c */ /* 0x000fc40003f84270 */
[----:B------:R-:W-:Y:S01]  /*3d30*/  FSEL R76, R79, -INF , P5 ;  /* 0xff8000004f4c7808 */ /* 0x000fe20002800000 */
[----:B------:R-:W-:Y:S01]  /*3d40*/  IMAD.MOV.U32 R79, RZ, RZ, R87 ;  /* 0x000000ffff4f7224 */ /* 0x000fe200078e0057 */
        /* <DEDUP_REMOVED lines=12> */
[----:B------:R-:W-:Y:S01]  /*3e10*/  FSEL R160, R69, -INF , P5 ;  /* 0xff80000045a07808 */ /* 0x000fe20002800000 */
[--C-:B------:R-:W-:Y:S01]  /*3e20*/  IMAD.MOV.U32 R69, RZ, RZ, R87.reuse ;  /* 0x000000ffff457224 */ /* 0x100fe200078e0057 */
[----:B------:R-:W-:Y:S02]  /*3e30*/  ISETP.GT.AND P2, PT, R13, 0x60, PT ;  /* 0x000000600d00780c */ /* 0x000fe40003f44270 */
[----:B------:R-:W-:Y:S02]  /*3e40*/  FMNMX.FTZ R3, R164, R3, !PT ;  /* 0x00000003a4037209 */ /* 0x000fe40007810000 */
[----:B------:R-:W-:Y:S01]  /*3e50*/  FSEL R68, R71, -INF , P5 ;  /* 0xff80000047447808 */ /* 0x000fe20002800000 */
[----:B------:R-:W-:Y:S01]  /*3e60*/  IMAD.MOV.U32 R71, RZ, RZ, R87 ;  /* 0x000000ffff477224 */ /* 0x000fe200078e0057 */
[----:B------:R-:W-:-:S02]  /*3e70*/  FMNMX.FTZ R3, R160, R3, !PT ;  /* 0x00000003a0037209 */ /* 0x000fc40007810000 */
[C---:B------:R-:W-:Y:S02]  /*3e80*/  ISETP.GT.AND P5, PT, R13.reuse, 0x68, PT ;  /* 0x000000680d00780c */ /* 0x040fe40003fa4270 */
        /* <DEDUP_REMOVED lines=15> */
[----:B------:R-:W-:-:S02]  /*3f80*/  FMNMX.FTZ R3, R148, R3, !PT ;  /* 0x0000000394037209 */ /* 0x000fc40007810000 */
[----:B------:R-:W-:Y:S02]  /*3f90*/  FSEL R58, R58, -INF , P2 ;  /* 0xff8000003a3a7808 */ /* 0x000fe40001000000 */
[C---:B------:R-:W-:Y:S02]  /*3fa0*/  ISETP.GT.AND P2, PT, R13.reuse, 0x71, PT ;  /* 0x000000710d00780c */ /* 0x040fe40003f44270 */
[----:B------:R-:W-:Y:S02]  /*3fb0*/  FMNMX.FTZ R3, R142, R3, !PT ;  /* 0x000000038e037209 */ /* 0x000fe40007810000 */
[----:B------:R-:W-:Y:S02]  /*3fc0*/  FSEL R62, R62, -INF , P5 ;  /* 0xff8000003e3e7808 */ /* 0x000fe40002800000 */
[----:B------:R-:W-:Y:S01]  /*3fd0*/  ISETP.GT.AND P5, PT, R13, 0x79, PT ;  /* 0x000000790d00780c */ /* 0x000fe20003fa4270 */
[----:B------:R-:W-:Y:S02]  /*3fe0*/  WARPGROUP.DEPBAR.LE gsb0, 0x0 ;  /* 0x00008000000079c5 */ /* 0x000fe40000010000 */
[----:B------:R-:W-:Y:S01]  /*3ff0*/  WARPGROUP.ARRIVE ;  /* 0x00000000000079c5 */ /* 0x000fe20000000000 */
[----:B------:R-:W-:-:S02]  /*4000*/  FSEL R88, R48, -INF , P3 ;  /* 0xff80000030587808 */ /* 0x000fc40001800000 */
[----:B------:R-:W-:Y:S02]  /*4010*/  FSEL R48, R59, -INF , P6 ;  /* 0xff8000003b307808 */ /* 0x000fe40003000000 */
[----:B------:R-:W-:Y:S01]  /*4020*/  ISETP.GT.AND P6, PT, R13, 0x78, PT ;  /* 0x000000780d00780c */ /* 0x000fe20003fc4270 */
[----:B------:R-:W-:Y:S01]  /*4030*/  HGMMA.64x16x16.F32 R40, gdesc[UR20], R40, gsb0 ;  /* 0x00200000142879f0 */ /* 0x000fe20008000828 */
[----:B------:R-:W-:Y:S01]  /*4040*/  UMOV UR22, UR6 ;  /* 0x0000000600167c82 */ /* 0x000fe20008000000 */
[----:B------:R-:W-:Y:S01]  /*4050*/  UMOV UR23, 0x40000040 ;  /* 0x4000004000177882 */ /* 0x000fe20000000000 */
[----:B------:R-:W-:Y:S01]  /*4060*/  FSEL R56, R49, -INF , P2 ;  /* 0xff80000031387808 */ /* 0x000fe20001000000 */
[----:B------:R-:W-:Y:S01]  /*4070*/  ULDC UR6, c[0x0][0x988] ;  /* 0x0002620000067ab9 */ /* 0x000fe20000000800 */
[----:B------:R-:W-:Y:S02]  /*4080*/  FMNMX.FTZ R3, R88, R3, !PT ;  /* 0x0000000358037209 */ /* 0x000fe40007810000 */
[----:B------:R-:W-:-:S02]  /*4090*/  FSEL R60, R52, -INF , P6 ;  /* 0xff800000343c7808 */ /* 0x000fc40003000000 */
[----:B------:R-:W-:Y:S02]  /*40a0*/  FMNMX.FTZ R3, R56, R3, !PT ;  /* 0x0000000338037209 */ /* 0x000fe40007810000 */
[----:B------:R-:W-:Y:S02]  /*40b0*/  FSEL R52, R63, -INF , P4 ;  /* 0xff8000003f347808 */ /* 0x000fe40002000000 */
[----:B------:R-:W-:Y:S02]  /*40c0*/  ISETP.GT.AND P4, PT, R13, 0x80, PT ;  /* 0x000000800d00780c */ /* 0x000fe40003f84270 */
[----:B------:R-:W-:Y:S02]  /*40d0*/  FSEL R132, R53, -INF , P5 ;  /* 0xff80000035847808 */ /* 0x000fe40002800000 */
[----:B------:R-:W-:Y:S02]  /*40e0*/  FMNMX.FTZ R3, R60, R3, !PT ;  /* 0x000000033c037209 */ /* 0x000fe40007810000 */
[----:B------:R-:W-:-:S02]  /*40f0*/  FSEL R50, R50, -INF , P3 ;  /* 0xff80000032327808 */ /* 0x000fc40001800000 */
        /* <DEDUP_REMOVED lines=17> */
[----:B------:R-:W-:Y:S02]  /*4210*/  FMNMX.FTZ R3, R152, R3, !PT ;  /* 0x0000000398037209 */ /* 0x000fe40007810000 */
[C---:B------:R-:W-:Y:S02]  /*4220*/  ISETP.GT.AND P1, PT, R13.reuse, 0x91, PT ;  /* 0x000000910d00780c */ /* 0x040fe40003f24270 */
[----:B------:R-:W-:Y:S02]  /*4230*/  FMNMX.FTZ R3, R168, R3, !PT ;  /* 0x00000003a8037209 */ /* 0x000fe40007810000 */
[----:B------:R-:W-:Y:S02]  /*4240*/  FSEL R46, R46, -INF , P2 ;  /* 0xff8000002e2e7808 */ /* 0x000fe40001000000 */
[----:B------:R-:W-:-:S02]  /*4250*/  ISETP.GT.AND P2, PT, R13, 0x99, PT ;  /* 0x000000990d00780c */ /* 0x000fc40003f44270 */
[----:B------:R-:W-:Y:S02]  /*4260*/  FSEL R42, R42, -INF , P4 ;  /* 0xff8000002a2a7808 */ /* 0x000fe40002000000 */
[----:B------:R-:W-:Y:S02]  /*4270*/  ISETP.GT.AND P4, PT, R13, 0xa1, PT ;  /* 0x000000a10d00780c */ /* 0x000fe40003f84270 */
[----:B------:R-:W-:Y:S02]  /*4280*/  FSEL R44, R55, -INF , P5 ;  /* 0xff800000372c7808 */ /* 0x000fe40002800000 */
[----:B------:R-:W-:Y:S01]  /*4290*/  ISETP.GT.AND P5, PT, R13, 0xa8, PT ;  /* 0x000000a80d00780c */ /* 0x000fe20003fa4270 */
[----:B------:R-:W-:Y:S02]  /*42a0*/  WARPGROUP.DEPBAR.LE gsb0, 0x0 ;  /* 0x00008000000079c5 */ /* 0x000fe40000010000 */
[----:B------:R-:W-:Y:S01]  /*42b0*/  WARPGROUP.ARRIVE ;  /* 0x00000000000079c5 */ /* 0x000fe20000000000 */
[----:B------:R-:W-:-:S02]  /*42c0*/  FSEL R172, R32, -INF , P0 ;  /* 0xff80000020ac7808 */ /* 0x000fc40000000000 */
[----:B------:R-:W-:Y:S02]  /*42d0*/  ISETP.GT.AND P0, PT, R13, 0x98, PT ;  /* 0x000000980d00780c */ /* 0x000fe40003f04270 */
[----:B------:R-:W-:Y:S01]  /*42e0*/  FSEL R174, R33, -INF , P1 ;  /* 0xff80000021ae7808 */ /* 0x000fe20000800000 */
[----:B------:R-:W-:Y:S01]  /*42f0*/  HGMMA.64x16x16.F32 R24, gdesc[UR20], R24, gsb0 ;  /* 0x00200000141879f0 */ /* 0x000fe20008000818 */
[----:B------:R-:W-:Y:S02]  /*4300*/  FMNMX.FTZ R3, R172, R3, !PT ;  /* 0x00000003ac037209 */ /* 0x000fe40007810000 */
[----:B------:R-:W-:Y:S02]  /*4310*/  FSEL R36, R36, -INF , P0 ;  /* 0xff80000024247808 */ /* 0x000fe40000000000 */
[----:B------:R-:W-:Y:S02]  /*4320*/  FMNMX.FTZ R3, R174, R3, !PT ;  /* 0x00000003ae037209 */ /* 0x000fe40007810000 */
[----:B------:R-:W-:-:S02]  /*4330*/  FSEL R32, R43, -INF , P3 ;  /* 0xff8000002b207808 */ /* 0x000fc40001800000 */
[----:B------:R-:W-:Y:S02]  /*4340*/  FSEL R190, R37, -INF , P2 ;  /* 0xff80000025be7808 */ /* 0x000fe40001000000 */
[----:B------:R-:W-:Y:S02]  /*4350*/  FMNMX.FTZ R3, R36, R3, !PT ;  /* 0x0000000324037209 */ /* 0x000fe40007810000 */
[----:B------:R-:W-:Y:S02]  /*4360*/  ISETP.GT.AND P3, PT, R13, 0xa0, PT ;  /* 0x000000a00d00780c */ /* 0x000fe40003f64270 */
[----:B------:R-:W-:Y:S02]  /*4370*/  FMNMX.FTZ R3, R190, R3, !PT ;  /* 0x00000003be037209 */ /* 0x000fe40007810000 */
[----:B------:R-:W-:Y:S02]  /*4380*/  P2R R33, PR, RZ, 0x4 ;  /* 0x00000004ff217803 */ /* 0x000fe40000000000 */
[----:B------:R-:W-:-:S02]  /*4390*/  P2R R43, PR, RZ, 0x2 ;  /* 0x00000002ff2b7803 */ /* 0x000fc40000000000 */
[----:B------:R-:W-:Y:S02]  /*43a0*/  ISETP.GT.AND P1, PT, R13, 0x90, PT ;  /* 0x000000900d00780c */ /* 0x000fe40003f24270 */
[----:B------:R-:W-:Y:S02]  /*43b0*/  P2R R41, PR, RZ, 0x1 ;  /* 0x00000001ff297803 */ /* 0x000fe40000000000 */
[----:B------:R-:W-:Y:S02]  /*43c0*/  FSEL R34, R34, -INF , P1 ;  /* 0xff80000022227808 */ /* 0x000fe40000800000 */
[----:B------:R-:W-:Y:S02]  /*43d0*/  ISETP.NE.AND P1, PT, R43, RZ, PT ;  /* 0x000000ff2b00720c */ /* 0x000fe40003f25270 */
[----:B------:R-:W-:Y:S01]  /*43e0*/  ISETP.GT.AND P0, PT, R13, 0x89, PT ;  /* 0x000000890d00780c */ /* 0x000fe20003f04270 */
[----:B------:R-:W-:Y:S02]  /*43f0*/  WARPGROUP.DEPBAR.LE gsb0, 0x0 ;  /* 0x00008000000079c5 */ /* 0x000fe40000010000 */
[----:B------:R-:W-:-:S02]  /*4400*/  FSEL R192, R24, -INF , P3 ;  /* 0xff80000018c07808 */ /* 0x000fc40001800000 */
[----:B------:R-:W-:Y:S02]  /*4410*/  FSEL R196, R25, -INF , P4 ;  /* 0xff80000019c47808 */ /* 0x000fe40002000000 */
[----:B------:R-:W-:Y:S02]  /*4420*/  FMNMX.FTZ R3, R192, R3, !PT ;  /* 0x00000003c0037209 */ /* 0x000fe40007810000 */
[----:B------:R-:W-:Y:S02]  /*4430*/  FSEL R194, R28, -INF , P5 ;  /* 0xff8000001cc27808 */ /* 0x000fe40002800000 */
[----:B------:R-:W-:Y:S02]  /*4440*/  FMNMX.FTZ R3, R196, R3, !PT ;  /* 0x00000003c4037209 */ /* 0x000fe40007810000 */
[----:B------:R-:W-:Y:S02]  /*4450*/  FSEL R198, R29, -INF , P6 ;  /* 0xff8000001dc67808 */ /* 0x000fe40003000000 */
[----:B------:R-:W-:-:S02]  /*4460*/  FMNMX.FTZ R3, R194, R3, !PT ;  /* 0x00000003c2037209 */ /* 0x000fc40007810000 */
[----:B------:R-:W-:Y:S02]  /*4470*/  FSEL R28, R35, -INF , P1 ;  /* 0xff800000231c7808 */ /* 0x000fe40000800000 */
[----:B------:R-:W-:Y:S01]  /*4480*/  FMNMX.FTZ R25, R198, R3, !PT ;  /* 0x00000003c6197209 */ /* 0x000fe20007810000 */
[----:B------:R-:W-:Y:S01]  /*4490*/  IMAD.U32 R3, RZ, RZ, UR6 ;  /* 0x00000006ff037e24 */ /* 0x000fe2000f8e00ff */
[----:B------:R-:W-:Y:S02]  /*44a0*/  FSEL R24, R47, -INF , P0 ;  /* 0xff8000002f187808 */ /* 0x000fe40000000000 */
[----:B------:R-:W-:Y:S01]  /*44b0*/  ISETP.NE.AND P0, PT, R41, RZ, PT ;  /* 0x000000ff2900720c */ /* 0x000fe20003f05270 */
[----:B------:R-:W0:Y:S01]  /*44c0*/  SHFL.BFLY PT, R10, R25, 0x2, 0x1f ;  /* 0x0c401f00190a7f89 */ /* 0x000e2200000e0000 */
[----:B------:R-:W-:Y:S02]  /*44d0*/  FSEL R26, R26, -INF , P3 ;  /* 0xff8000001a1a7808 */ /* 0x000fe40001800000 */
[----:B------:R-:W-:-:S02]  /*44e0*/  FSEL R38, R38, -INF , P0 ;  /* 0xff80000026267808 */ /* 0x000fc40000000000 */
[----:B------:R-:W-:Y:S02]  /*44f0*/  FSEL R30, R30, -INF , P5 ;  /* 0xff8000001e1e7808 */ /* 0x000fe40002800000 */
[----:B------:R-:W-:Y:S02]  /*4500*/  ISETP.NE.AND P0, PT, R15, RZ, PT ;  /* 0x000000ff0f00720c */ /* 0x000fe40003f05270 */
[----:B------:R-:W-:-:S13]  /*4510*/  ISETP.NE.AND P1, PT, R21, RZ, PT ;  /* 0x000000ff1500720c */ /* 0x000fda0003f25270 */
[----:B------:R-:W-:Y:S01]  /*4520*/  @!P1 VIADD R11, R11, 0x34840 ;  /* 0x000348400b0b9836 */ /* 0x000fe20000000000 */
[----:B0-----:R-:W-:-:S04]  /*4530*/  FMNMX.FTZ R29, R25, R10, !PT ;  /* 0x0000000a191d7209 */ /* 0x001fc80007810000 */
[----:B------:R-:W-:Y:S01]  /*4540*/  @!P1 PRMT R11, RZ, 0x654, R11 ;  /* 0x00000654ff0b9816 */ /* 0x000fe2000000000b */
[----:B------:R-:W0:Y:S03]  /*4550*/  SHFL.BFLY PT, R10, R29, 0x1, 0x1f ;  /* 0x0c201f001d0a7f89 */ /* 0x000e2600000e0000 */
[----:B------:R1:W-:Y:S01]  /*4560*/  @!P1 SYNCS.ARRIVE.TRANS64.RED.A1T0 RZ, [R11+URZ], RZ ;  /* 0x000000ff0bff99a7 */ /* 0x0003e2000810043f */
[----:B0-----:R-:W-:-:S04]  /*4570*/  FMNMX.FTZ R10, R29, R10, !PT ;  /* 0x0000000a1d0a7209 */ /* 0x001fc80007810000 */
[C---:B------:R-:W-:Y:S01]  /*4580*/  FSETP.NEU.FTZ.AND P2, PT, R10.reuse, -INF , PT ;  /* 0xff8000000a00780b */ /* 0x040fe20003f5d000 */
[----:B------:R-:W-:-:S05]  /*4590*/  FMUL.FTZ R37, R10, R3 ;  /* 0x000000030a257220 */ /* 0x000fca0000410000 */
[----:B------:R-:W-:Y:S02]  /*45a0*/  FSEL R37, R37, RZ, P2 ;  /* 0x000000ff25257208 */ /* 0x000fe40001000000 */
[----:B------:R-:W-:Y:S02]  /*45b0*/  ISETP.NE.AND P2, PT, R33, RZ, PT ;  /* 0x000000ff2100720c */ /* 0x000fe40003f45270 */
[----:B------:R-:W-:Y:S01]  /*45c0*/  FMNMX.FTZ R33, R114, R115, !PT ;  /* 0x0000007372217209 */ /* 0x000fe20007810000 */
[-CC-:B------:R-:W-:Y:S01]  /*45d0*/  FFMA.FTZ R176, R112, R3.reuse, -R37.reuse ;  /* 0x0000000370b07223 */ /* 0x180fe20000010825 */
[----:B------:R-:W-:Y:S01]  /*45e0*/  FSEL R112, R39, -INF , P2 ;  /* 0xff80000027707808 */ /* 0x000fe20001000000 */
[--C-:B------:R-:W-:Y:S01]  /*45f0*/  FFMA.FTZ R178, R116, R3, -R37.reuse ;  /* 0x0000000374b27223 */ /* 0x100fe20000010825 */
[----:B------:R-:W-:Y:S01]  /*4600*/  FMNMX.FTZ R33, R118, R33, !PT ;  /* 0x0000002176217209 */ /* 0x000fe20007810000 */
[-CC-:B------:R-:W-:Y:S01]  /*4610*/  FFMA.FTZ R206, R60, R3.reuse, -R37.reuse ;  /* 0x000000033cce7223 */ /* 0x180fe20000010825 */
[----:B------:R-:W-:Y:S01]  /*4620*/  FSEL R116, R27, -INF , P4 ;  /* 0xff8000001b747808 */ /* 0x000fe20002000000 */
[--C-:B------:R-:W-:Y:S01]  /*4630*/  FFMA.FTZ R27, R56, R3, -R37.reuse ;  /* 0x00000003381b7223 */ /* 0x100fe20000010825 */
[----:B------:R-:W-:Y:S01]  /*4640*/  FMNMX.FTZ R33, R12, R33, !PT ;  /* 0x000000210c217209 */ /* 0x000fe20007810000 */
[--C-:B------:R-:W-:Y:S01]  /*4650*/  FFMA.FTZ R13, R113, R3, -R37.reuse ;  /* 0x00000003710d7223 */ /* 0x100fe20000010825 */
[----:B------:R-:W-:Y:S01]  /*4660*/  FSEL R56, R31, -INF , P6 ;  /* 0xff8000001f387808 */ /* 0x000fe20003000000 */
[----:B------:R-:W-:Y:S01]  /*4670*/  MUFU.EX2 R176, R176 ;  /* 0x000000b000b07308 */ /* 0x000fe20000000800 */
[----:B------:R-:W-:Y:S01]  /*4680*/  FMNMX.FTZ R33, R106, R33, !PT ;  /* 0x000000216a217209 */ /* 0x000fe20007810000 */
[-CC-:B------:R-:W-:Y:S01]  /*4690*/  FFMA.FTZ R15, R122, R3.reuse, -R37.reuse ;  /* 0x000000037a0f7223 */ /* 0x180fe20000010825 */
[-CC-:B------:R-:W-:Y:S01]  /*46a0*/  FFMA.FTZ R204, R88, R3.reuse, -R37.reuse ;  /* 0x0000000358cc7223 */ /* 0x180fe20000010825 */
[--C-:B------:R-:W-:Y:S01]  /*46b0*/  FFMA.FTZ R180, R104, R3, -R37.reuse ;  /* 0x0000000368b47223 */ /* 0x100fe20000010825 */
[----:B------:R-:W-:Y:S01]  /*46c0*/  FMNMX.FTZ R35, R14, R33, !PT ;  /* 0x000000210e237209 */ /* 0x000fe20007810000 */
[-CC-:B------:R-:W-:Y:S01]  /*46d0*/  FFMA.FTZ R21, R124, R3.reuse, -R37.reuse ;  /* 0x000000037c157223 */ /* 0x180fe20000010825 */
[--C-:B------:R-:W-:Y:S01]  /*46e0*/  FFMA.FTZ R182, R108, R3, -R37.reuse ;  /* 0x000000036cb67223 */ /* 0x100fe20000010825 */
[----:B------:R-:W0:Y:S01]  /*46f0*/  MUFU.EX2 R13, R13 ;  /* 0x0000000d000d7308 */ /* 0x000e220000000800 */
[----:B------:R-:W-:Y:S01]  /*4700*/  FMNMX.FTZ R35, R110, R35, !PT ;  /* 0x000000236e237209 */ /* 0x000fe20007810000 */
[-CC-:B------:R-:W-:Y:S01]  /*4710*/  FFMA.FTZ R25, R126, R3.reuse, -R37.reuse ;  /* 0x000000037e197223 */ /* 0x180fe20000010825 */
[-CC-:B------:R-:W-:Y:S01]  /*4720*/  FFMA.FTZ R184, R128, R3.reuse, -R37.reuse ;  /* 0x0000000380b87223 */ /* 0x180fe20000010825 */
[--C-:B------:R-:W-:Y:S01]  /*4730*/  FFMA.FTZ R214, R36, R3, -R37.reuse ;  /* 0x0000000324d67223 */ /* 0x100fe20000010825 */
[----:B------:R-:W-:Y:S01]  /*4740*/  FMNMX.FTZ R35, R20, R35, !PT ;  /* 0x0000002314237209 */ /* 0x000fe20007810000 */
[-CC-:B------:R-:W-:Y:S01]  /*4750*/  FFMA.FTZ R29, R130, R3.reuse, -R37.reuse ;  /* 0x00000003821d7223 */ /* 0x180fe20000010825 */
[--C-:B------:R-:W-:Y:S01]  /*4760*/  FFMA.FTZ R186, R100, R3, -R37.reuse ;  /* 0x0000000364ba7223 */ /* 0x100fe20000010825 */
[----:B------:R-:W-:Y:S01]  /*4770*/  MUFU.EX2 R178, R178 ;  /* 0x000000b200b27308 */ /* 0x000fe20000000800 */
[----:B------:R-:W-:Y:S01]  /*4780*/  FMNMX.FTZ R35, R98, R35, !PT ;  /* 0x0000002362237209 */ /* 0x000fe20007810000 */
[-CC-:B------:R-:W-:Y:S01]  /*4790*/  FFMA.FTZ R96, R96, R3.reuse, -R37.reuse ;  /* 0x0000000360607223 */ /* 0x180fe20000010825 */
[-CC-:B------:R-:W-:Y:S01]  /*47a0*/  FFMA.FTZ R188, R140, R3.reuse, -R37.reuse ;  /* 0x000000038cbc7223 */ /* 0x180fe20000010825 */
[--C-:B------:R-:W-:Y:S01]  /*47b0*/  FFMA.FTZ R136, R136, R3, -R37.reuse ;  /* 0x0000000388887223 */ /* 0x100fe20000010825 */
[----:B------:R-:W-:Y:S01]  /*47c0*/  FMNMX.FTZ R41, R80, R35, !PT ;  /* 0x0000002350297209 */ /* 0x000fe20007810000 */
[-CC-:B------:R-:W-:Y:S01]  /*47d0*/  FFMA.FTZ R134, R134, R3.reuse, -R37.reuse ;  /* 0x0000000386867223 */ /* 0x180fe20000010825 */
[----:B------:R-:W-:Y:S01]  /*47e0*/  FFMA.FTZ R92, R92, R3, -R37 ;  /* 0x000000035c5c7223 */ /* 0x000fe20000010825 */
[----:B------:R-:W-:Y:S01]  /*47f0*/  MUFU.EX2 R15, R15 ;  /* 0x0000000f000f7308 */ /* 0x000fe20000000800 */
[----:B------:R-:W-:Y:S01]  /*4800*/  FMNMX.FTZ R41, R102, R41, !PT ;  /* 0x0000002966297209 */ /* 0x000fe20007810000 */
[----:B0-----:R-:W-:Y:S01]  /*4810*/  FADD.FTZ R65, R176, R13 ;  /* 0x0000000db0417221 */ /* 0x001fe20000010000 */
        /* <DEDUP_REMOVED lines=25> */
[----:B------:R-:W-:Y:S01]  /*49b0*/  F2FP.F16.F32.PACK_AB R176, R13, R176 ;  /* 0x000000b00db0723e */ /* 0x000fe200000000ff */
[--C-:B------:R-:W-:Y:S01]  /*49c0*/  FFMA.FTZ R59, R190, R3, -R37.reuse ;  /* 0x00000003be3b7223 */ /* 0x100fe20000010825 */
[----:B------:R-:W-:Y:S01]  /*49d0*/  FMNMX.FTZ R45, R72, R45, !PT ;  /* 0x0000002d482d7209 */ /* 0x000fe20007810000 */
[-CC-:B------:R-:W-:Y:S01]  /*49e0*/  FFMA.FTZ R216, R192, R3.reuse, -R37.reuse ;  /* 0x00000003c0d87223 */ /* 0x180fe20000010825 */
[----:B------:R-:W-:Y:S01]  /*49f0*/  MUFU.EX2 R25, R25 ;  /* 0x0000001900197308 */ /* 0x000fe20000000800 */
[--C-:B------:R-:W-:Y:S01]  /*4a00*/  FFMA.FTZ R196, R196, R3, -R37.reuse ;  /* 0x00000003c4c47223 */ /* 0x100fe20000010825 */
[----:B------:R-:W-:Y:S01]  /*4a10*/  FMNMX.FTZ R45, R78, R45, !PT ;  /* 0x0000002d4e2d7209 */ /* 0x000fe20007810000 */
[----:B------:R-:W-:-:S03]  /*4a20*/  FFMA.FTZ R218, R194, R3, -R37 ;  /* 0x00000003c2da7223 */ /* 0x000fc60000010825 */
[----:B------:R-:W-:Y:S02]  /*4a30*/  FMNMX.FTZ R47, R76, R45, !PT ;  /* 0x0000002d4c2f7209 */ /* 0x000fe40007810000 */
[----:B------:R-:W-:Y:S02]  /*4a40*/  MUFU.EX2 R184, R184 ;  /* 0x000000b800b87308 */ /* 0x000fe40000000800 */
[----:B------:R-:W-:-:S04]  /*4a50*/  FMNMX.FTZ R47, R66, R47, !PT ;  /* 0x0000002f422f7209 */ /* 0x000fc80007810000 */
[----:B------:R-:W-:Y:S02]  /*4a60*/  FMNMX.FTZ R47, R64, R47, !PT ;  /* 0x0000002f402f7209 */ /* 0x000fe40007810000 */
[----:B------:R-:W-:Y:S02]  /*4a70*/  MUFU.EX2 R29, R29 ;  /* 0x0000001d001d7308 */ /* 0x000fe40000000800 */
[----:B------:R-:W-:-:S04]  /*4a80*/  FMNMX.FTZ R47, R70, R47, !PT ;  /* 0x0000002f462f7209 */ /* 0x000fc80007810000 */
[----:B------:R-:W-:Y:S02]  /*4a90*/  FMNMX.FTZ R49, R68, R47, !PT ;  /* 0x0000002f44317209 */ /* 0x000fe40007810000 */
[----:B------:R-:W-:Y:S02]  /*4aa0*/  MUFU.EX2 R186, R186 ;  /* 0x000000ba00ba7308 */ /* 0x000fe40000000800 */
[----:B------:R-:W-:-:S04]  /*4ab0*/  FMNMX.FTZ R49, R58, R49, !PT ;  /* 0x000000313a317209 */ /* 0x000fc80007810000 */
[----:B------:R-:W-:Y:S02]  /*4ac0*/  FMNMX.FTZ R49, R48, R49, !PT ;  /* 0x0000003130317209 */ /* 0x000fe40007810000 */
[----:B------:R0:W-:Y:S02]  /*4ad0*/  MUFU.EX2 R33, R96 ;  /* 0x0000006000217308 */ /* 0x0001e40000000800 */
[----:B------:R-:W-:-:S04]  /*4ae0*/  FMNMX.FTZ R49, R62, R49, !PT ;  /* 0x000000313e317209 */ /* 0x000fc80007810000 */
[----:B------:R-:W-:Y:S02]  /*4af0*/  FMNMX.FTZ R51, R52, R49, !PT ;  /* 0x0000003134337209 */ /* 0x000fe40007810000 */
[----:B------:R-:W-:Y:S01]  /*4b00*/  MUFU.EX2 R188, R188 ;  /* 0x000000bc00bc7308 */ /* 0x000fe20000000800 */
[----:B0-----:R-:W-:Y:S01]  /*4b10*/  FFMA.FTZ R96, R150, R3, -R37 ;  /* 0x0000000396607223 */ /* 0x001fe20000010825 */
        /* <DEDUP_REMOVED lines=8> */
[----:B------:R-:W0:Y:S02]  /*4ba0*/  MUFU.EX2 R92, R92 ;  /* 0x0000005c005c7308 */ /* 0x000e240000000800 */
[----:B------:R-:W-:-:S04]  /*4bb0*/  FMNMX.FTZ R53, R46, R53, !PT ;  /* 0x000000352e357209 */ /* 0x000fc80007810000 */
[----:B------:R-:W-:Y:S02]  /*4bc0*/  FMNMX.FTZ R53, R24, R53, !PT ;  /* 0x0000003518357209 */ /* 0x000fe40007810000 */
[----:B------:R-:W-:Y:S02]  /*4bd0*/  MUFU.EX2 R43, R158 ;  /* 0x0000009e002b7308 */ /* 0x000fe40000000800 */
[----:B------:R-:W-:-:S04]  /*4be0*/  FMNMX.FTZ R53, R34, R53, !PT ;  /* 0x0000003522357209 */ /* 0x000fc80007810000 */
[----:B------:R-:W-:Y:S02]  /*4bf0*/  FMNMX.FTZ R53, R28, R53, !PT ;  /* 0x000000351c357209 */ /* 0x000fe40007810000 */
[----:B------:R-:W2:Y:S01]  /*4c00*/  MUFU.EX2 R96, R96 ;  /* 0x0000006000607308 */ /* 0x000ea20000000800 */
[----:B0-----:R-:W-:Y:S02]  /*4c10*/  F2FP.F16.F32.PACK_AB R190, R92, R41 ;  /* 0x000000295cbe723e */ /* 0x001fe400000000ff */
[----:B------:R-:W-:-:S04]  /*4c20*/  FMNMX.FTZ R53, R38, R53, !PT ;  /* 0x0000003526357209 */ /* 0x000fc80007810000 */
[----:B------:R-:W-:Y:S01]  /*4c30*/  FMNMX.FTZ R53, R112, R53, !PT ;  /* 0x0000003570357209 */ /* 0x000fe20007810000 */
[----:B------:R-:W-:Y:S03]  /*4c40*/  MUFU.EX2 R45, R156 ;  /* 0x0000009c002d7308 */ /* 0x000fe60000000800 */
[----:B------:R-:W-:-:S04]  /*4c50*/  FMNMX.FTZ R53, R26, R53, !PT ;  /* 0x000000351a357209 */ /* 0x000fc80007810000 */
[----:B------:R-:W-:Y:S01]  /*4c60*/  FMNMX.FTZ R53, R116, R53, !PT ;  /* 0x0000003574357209 */ /* 0x000fe20007810000 */
[----:B------:R-:W0:Y:S01]  /*4c70*/  MUFU.EX2 R100, R100 ;  /* 0x0000006400647308 */ /* 0x000e220000000800 */
[----:B--2---:R-:W-:Y:S02]  /*4c80*/  F2FP.F16.F32.PACK_AB R192, R96, R43 ;  /* 0x0000002b60c0723e */ /* 0x004fe400000000ff */
[----:B------:R-:W-:-:S04]  /*4c90*/  FMNMX.FTZ R53, R30, R53, !PT ;  /* 0x000000351e357209 */ /* 0x000fc80007810000 */
[----:B------:R-:W-:Y:S01]  /*4ca0*/  FMNMX.FTZ R57, R56, R53, !PT ;  /* 0x0000003538397209 */ /* 0x000fe20007810000 */
[----:B------:R-:W-:Y:S01]  /*4cb0*/  MUFU.EX2 R47, R170 ;  /* 0x000000aa002f7308 */ /* 0x000fe20000000800 */
[----:B------:R-:W-:-:S03]  /*4cc0*/  FFMA.FTZ R53, R146, R3, -R37 ;  /* 0x0000000392357223 */ /* 0x000fc60000010825 */
[----:B------:R-:W2:Y:S04]  /*4cd0*/  SHFL.BFLY PT, R60, R57, 0x2, 0x1f ;  /* 0x0c401f00393c7f89 */ /* 0x000ea800000e0000 */
[----:B------:R-:W-:Y:S01]  /*4ce0*/  MUFU.EX2 R104, R104 ;  /* 0x0000006800687308 */ /* 0x000fe20000000800 */
[----:B0-----:R-:W-:-:S07]  /*4cf0*/  F2FP.F16.F32.PACK_AB R194, R100, R45 ;  /* 0x0000002d64c2723e */ /* 0x001fce00000000ff */
[----:B------:R-:W-:Y:S08]  /*4d00*/  MUFU.EX2 R49, R164 ;  /* 0x000000a400317308 */ /* 0x000ff00000000800 */
[----:B------:R-:W0:Y:S01]  /*4d10*/  MUFU.EX2 R108, R108 ;  /* 0x0000006c006c7308 */ /* 0x000e220000000800 */
[----:B--2---:R-:W-:Y:S01]  /*4d20*/  FMNMX.FTZ R60, R57, R60, !PT ;  /* 0x0000003c393c7209 */ /* 0x004fe20007810000 */
[-CC-:B------:R-:W-:Y:S01]  /*4d30*/  FFMA.FTZ R57, R174, R3.reuse, -R37.reuse ;  /* 0x00000003ae397223 */ /* 0x180fe20000010825 */
[----:B------:R-:W-:-:S05]  /*4d40*/  FFMA.FTZ R37, R198, R3, -R37 ;  /* 0x00000003c6257223 */ /* 0x000fca0000010825 */
[----:B------:R-:W-:Y:S01]  /*4d50*/  MUFU.EX2 R200, R200 ;  /* 0x000000c800c87308 */ /* 0x000fe20000000800 */
[----:B------:R-:W2:Y:S07]  /*4d60*/  SHFL.BFLY PT, R61, R60, 0x1, 0x1f ;  /* 0x0c201f003c3d7f89 */ /* 0x000eae00000e0000 */
[----:B------:R-:W-:Y:S01]  /*4d70*/  MUFU.EX2 R51, R154 ;  /* 0x0000009a00337308 */ /* 0x000fe20000000800 */
[----:B0-----:R-:W-:-:S07]  /*4d80*/  F2FP.F16.F32.PACK_AB R198, R108, R49 ;  /* 0x000000316cc6723e */ /* 0x001fce00000000ff */
[----:B------:R-:W-:Y:S08]  /*4d90*/  MUFU.EX2 R202, R202 ;  /* 0x000000ca00ca7308 */ /* 0x000ff00000000800 */
[----:B------:R-:W-:Y:S01]  /*4da0*/  MUFU.EX2 R39, R142 ;  /* 0x0000008e00277308 */ /* 0x000fe20000000800 */
[----:B--2---:R-:W-:-:S04]  /*4db0*/  FMNMX.FTZ R88, R60, R61, !PT ;  /* 0x0000003d3c587209 */ /* 0x004fc80007810000 */
[C---:B------:R-:W-:Y:S01]  /*4dc0*/  FSETP.NEU.FTZ.AND P2, PT, R88.reuse, -INF , PT ;  /* 0xff8000005800780b */ /* 0x040fe20003f5d000 */
[-C--:B------:R-:W-:Y:S02]  /*4dd0*/  FMUL.FTZ R63, R88, R3.reuse ;  /* 0x00000003583f7220 */ /* 0x080fe40000410000 */
[----:B------:R-:W-:Y:S03]  /*4de0*/  MUFU.EX2 R204, R204 ;  /* 0x000000cc00cc7308 */ /* 0x000fe60000000800 */
[----:B------:R-:W-:Y:S02]  /*4df0*/  FSEL R63, R63, RZ, P2 ;  /* 0x000000ff3f3f7208 */ /* 0x000fe40001000000 */
[----:B------:R-:W-:Y:S01]  /*4e00*/  ISETP.GE.AND P2, PT, R81, 0xb1, PT ;  /* 0x000000b15100780c */ /* 0x000fe20003f46270 */
[----:B------:R-:W-:Y:S02]  /*4e10*/  IMAD.MOV.U32 R81, RZ, RZ, R87 ;  /* 0x000000ffff517224 */ /* 0x000fe400078e0057 */
[-C--:B------:R-:W-:Y:S01]  /*4e20*/  FFMA.FTZ R60, R12, R3.reuse, -R63 ;  /* 0x000000030c3c7223 */ /* 0x080fe2000001083f */
[----:B------:R-:W-:Y:S01]  /*4e30*/  FADD.FTZ R12, R178, R65 ;  /* 0x00000041b20c7221 */ /* 0x000fe20000010000 */
[-CC-:B------:R-:W-:Y:S01]  /*4e40*/  FFMA.FTZ R177, R114, R3.reuse, -R63.reuse ;  /* 0x0000000372b17223 */ /* 0x180fe2000001083f */
[-CC-:B------:R-:W-:Y:S01]  /*4e50*/  FFMA.FTZ R36, R115, R3.reuse, -R63.reuse ;  /* 0x0000000373247223 */ /* 0x180fe2000001083f */
[-CC-:B------:R-:W-:Y:S01]  /*4e60*/  FFMA.FTZ R179, R118, R3.reuse, -R63.reuse ;  /* 0x0000000376b37223 */ /* 0x180fe2000001083f */
[----:B------:R-:W-:Y:S01]  /*4e70*/  FADD.FTZ R65, R15, R12 ;  /* 0x0000000c0f417221 */ /* 0x000fe20000010000 */
[-CC-:B------:R-:W-:Y:S01]  /*4e80*/  FFMA.FTZ R181, R106, R3.reuse, -R63.reuse ;  /* 0x000000036ab57223 */ /* 0x180fe2000001083f */
[----:B------:R-:W-:Y:S01]  /*4e90*/  MUFU.EX2 R60, R60 ;  /* 0x0000003c003c7308 */ /* 0x000fe20000000800 */
        /* <DEDUP_REMOVED lines=15> */
[----:B------:R-:W0:Y:S01]  /*4f90*/  MUFU.EX2 R36, R36 ;  /* 0x0000002400247308 */ /* 0x000e220000000800 */
[-C--:B------:R-:W-:Y:S01]  /*4fa0*/  FFMA.FTZ R191, R94, R3.reuse, -R63 ;  /* 0x000000035ebf7223 */ /* 0x080fe2000001083f */
[----:B------:R-:W-:Y:S01]  /*4fb0*/  FADD.FTZ R58, R184, R65 ;  /* 0x00000041b83a7221 */ /* 0x000fe20000010000 */
[-CC-:B------:R-:W-:Y:S01]  /*4fc0*/  FFMA.FTZ R86, R86, R3.reuse, -R63.reuse ;  /* 0x0000000356567223 */ /* 0x180fe2000001083f */
[-CC-:B------:R-:W-:Y:S01]  /*4fd0*/  FFMA.FTZ R205, R50, R3.reuse, -R63.reuse ;  /* 0x0000000332cd7223 */ /* 0x180fe2000001083f */
[-CC-:B------:R-:W-:Y:S01]  /*4fe0*/  FFMA.FTZ R193, R74, R3.reuse, -R63.reuse ;  /* 0x000000034ac17223 */ /* 0x180fe2000001083f */
[----:B------:R-:W-:Y:S01]  /*4ff0*/  FADD.FTZ R67, R29, R58 ;  /* 0x0000003a1d437221 */ /* 0x000fe20000010000 */
[-CC-:B------:R-:W-:Y:S01]  /*5000*/  FFMA.FTZ R72, R72, R3.reuse, -R63.reuse ;  /* 0x0000000348487223 */ /* 0x180fe2000001083f */
[----:B------:R-:W2:Y:S01]  /*5010*/  MUFU.EX2 R179, R179 ;  /* 0x000000b300b37308 */ /* 0x000ea20000000800 */
[-C--:B------:R-:W-:Y:S01]  /*5020*/  FFMA.FTZ R195, R78, R3.reuse, -R63 ;  /* 0x000000034ec37223 */ /* 0x080fe2000001083f */
[----:B------:R-:W-:Y:S01]  /*5030*/  FADD.FTZ R58, R186, R67 ;  /* 0x00000043ba3a7221 */ /* 0x000fe20000010000 */
[-CC-:B------:R-:W-:Y:S01]  /*5040*/  FFMA.FTZ R74, R76, R3.reuse, -R63.reuse ;  /* 0x000000034c4a7223 */ /* 0x180fe2000001083f */
[-CC-:B------:R-:W-:Y:S01]  /*5050*/  FFMA.FTZ R197, R66, R3.reuse, -R63.reuse ;  /* 0x0000000342c57223 */ /* 0x180fe2000001083f */
[-CC-:B------:R-:W-:Y:S01]  /*5060*/  FFMA.FTZ R64, R64, R3.reuse, -R63.reuse ;  /* 0x0000000340407223 */ /* 0x180fe2000001083f */
[----:B------:R-:W-:Y:S01]  /*5070*/  FADD.FTZ R67, R33, R58 ;  /* 0x0000003a21437221 */ /* 0x000fe20000010000 */
[-C--:B------:R-:W-:Y:S01]  /*5080*/  FFMA.FTZ R199, R70, R3.reuse, -R63 ;  /* 0x0000000346c77223 */ /* 0x080fe2000001083f */
[----:B------:R-:W3:Y:S01]  /*5090*/  MUFU.EX2 R181, R181 ;  /* 0x000000b500b57308 */ /* 0x000ee20000000800 */
[----:B0-----:R-:W-:Y:S01]  /*50a0*/  FADD.FTZ R12, R177, R36 ;  /* 0x00000024b10c7221 */ /* 0x001fe20000010000 */
[----:B------:R-:W-:Y:S01]  /*50b0*/  FADD.FTZ R58, R188, R67 ;  /* 0x00000043bc3a7221 */ /* 0x000fe20000010000 */
[-CC-:B------:R-:W-:Y:S01]  /*50c0*/  FFMA.FTZ R66, R68, R3.reuse, -R63.reuse ;  /* 0x0000000344427223 */ /* 0x180fe2000001083f */
[-CC-:B------:R-:W-:Y:S01]  /*50d0*/  FFMA.FTZ R48, R48, R3.reuse, -R63.reuse ;  /* 0x0000000330307223 */ /* 0x180fe2000001083f */
[-CC-:B------:R-:W-:Y:S01]  /*50e0*/  FFMA.FTZ R203, R62, R3.reuse, -R63.reuse ;  /* 0x000000033ecb7223 */ /* 0x180fe2000001083f */
[----:B------:R-:W-:Y:S01]  /*50f0*/  FADD.FTZ R58, R35, R58 ;  /* 0x0000003a233a7221 */ /* 0x000fe20000010000 */
[-CC-:B------:R-:W-:Y:S01]  /*5100*/  FFMA.FTZ R52, R52, R3.reuse, -R63.reuse ;  /* 0x0000000334347223 */ /* 0x180fe2000001083f */
[----:B------:R-:W0:Y:S01]  /*5110*/  MUFU.EX2 R14, R14 ;  /* 0x0000000e000e7308 */ /* 0x000e220000000800 */
[----:B--2---:R-:W-:Y:S01]  /*5120*/  FADD.FTZ R65, R179, R12 ;  /* 0x0000000cb3417221 */ /* 0x004fe20000010000 */
[----:B------:R-:W-:Y:S01]  /*5130*/  FADD.FTZ R67, R41, R58 ;  /* 0x0000003a29437221 */ /* 0x000fe20000010000 */
[-CC-:B------:R-:W-:Y:S01]  /*5140*/  FFMA.FTZ R40, R40, R3.reuse, -R63.reuse ;  /* 0x0000000328287223 */ /* 0x180fe2000001083f */
[-C--:B------:R-:W-:Y:S01]  /*5150*/  FFMA.FTZ R207, R54, R3.reuse, -R63 ;  /* 0x0000000336cf7223 */ /* 0x080fe2000001083f */
[----:B------:R-:W-:Y:S01]  /*5160*/  FADD.FTZ R12, R60, R65 ;  /* 0x000000413c0c7221 */ /* 0x000fe20000010000 */
[----:B------:R-:W-:Y:S01]  /*5170*/  FADD.FTZ R58, R92, R67 ;  /* 0x000000435c3a7221 */ /* 0x000fe20000010000 */
[-CC-:B------:R-:W-:Y:S01]  /*5180*/  FFMA.FTZ R44, R44, R3.reuse, -R63.reuse ;  /* 0x000000032c2c7223 */ /* 0x180fe2000001083f */
[----:B------:R-:W2:Y:S01]  /*5190*/  MUFU.EX2 R183, R183 ;  /* 0x000000b700b77308 */ /* 0x000ea20000000800 */
[----:B---3--:R-:W-:Y:S01]  /*51a0*/  FADD.FTZ R65, R181, R12 ;  /* 0x0000000cb5417221 */ /* 0x008fe20000010000 */
[----:B------:R-:W-:Y:S01]  /*51b0*/  FADD.FTZ R67, R43, R58 ;  /* 0x0000003a2b437221 */ /* 0x000fe20000010000 */
[-CC-:B------:R-:W-:Y:S01]  /*51c0*/  FFMA.FTZ R42, R42, R3.reuse, -R63.reuse ;  /* 0x000000032a2a7223 */ /* 0x180fe2000001083f */
[-CC-:B------:R-:W-:Y:S01]  /*51d0*/  FFMA.FTZ R32, R32, R3.reuse, -R63.reuse ;  /* 0x0000000320207223 */ /* 0x180fe2000001083f */
[-C--:B------:R-:W-:Y:S01]  /*51e0*/  FFMA.FTZ R46, R46, R3.reuse, -R63 ;  /* 0x000000032e2e7223 */ /* 0x080fe2000001083f */
[----:B------:R-:W-:Y:S01]  /*51f0*/  FADD.FTZ R50, R96, R67 ;  /* 0x0000004360327221 */ /* 0x000fe20000010000 */
[-C--:B------:R-:W-:Y:S01]  /*5200*/  FFMA.FTZ R24, R24, R3.reuse, -R63 ;  /* 0x0000000318187223 */ /* 0x080fe2000001083f */
[----:B------:R-:W3:Y:S01]  /*5210*/  MUFU.EX2 R20, R20 ;  /* 0x0000001400147308 */ /* 0x000ee20000000800 */
[----:B0-----:R-:W-:Y:S01]  /*5220*/  FADD.FTZ R12, R14, R65 ;  /* 0x000000410e0c7221 */ /* 0x001fe20000010000 */
[----:B------:R-:W-:Y:S01]  /*5230*/  FADD.FTZ R67, R45, R50 ;  /* 0x000000322d437221 */ /* 0x000fe20000010000 */
[-CC-:B------:R-:W-:Y:S01]  /*5240*/  FFMA.FTZ R34, R34, R3.reuse, -R63.reuse ;  /* 0x0000000322227223 */ /* 0x180fe2000001083f */
[-CC-:B------:R-:W-:Y:S01]  /*5250*/  FFMA.FTZ R28, R28, R3.reuse, -R63.reuse ;  /* 0x000000031c1c7223 */ /* 0x180fe2000001083f */
[-C--:B------:R-:W-:Y:S01]  /*5260*/  FFMA.FTZ R38, R38, R3.reuse, -R63 ;  /* 0x0000000326267223 */ /* 0x080fe2000001083f */
[----:B------:R-:W-:Y:S01]  /*5270*/  FADD.FTZ R50, R100, R67 ;  /* 0x0000004364327221 */ /* 0x000fe20000010000 */
[-CC-:B------:R-:W-:Y:S01]  /*5280*/  FFMA.FTZ R112, R112, R3.reuse, -R63.reuse ;  /* 0x0000000370707223 */ /* 0x180fe2000001083f */
[----:B------:R-:W0:Y:S01]  /*5290*/  MUFU.EX2 R185, R185 ;  /* 0x000000b900b97308 */ /* 0x000e220000000800 */
[----:B--2---:R-:W-:Y:S01]  /*52a0*/  FADD.FTZ R65, R183, R12 ;  /* 0x0000000cb7417221 */ /* 0x004fe20000010000 */
[-CC-:B------:R-:W-:Y:S01]  /*52b0*/  FFMA.FTZ R26, R26, R3.reuse, -R63.reuse ;  /* 0x000000031a1a7223 */ /* 0x180fe2000001083f */
[-CC-:B------:R-:W-:Y:S01]  /*52c0*/  FFMA.FTZ R116, R116, R3.reuse, -R63.reuse ;  /* 0x0000000374747223 */ /* 0x180fe2000001083f */
[-CC-:B------:R-:W-:Y:S01]  /*52d0*/  FFMA.FTZ R30, R30, R3.reuse, -R63.reuse ;  /* 0x000000031e1e7223 */ /* 0x180fe2000001083f */
[----:B------:R-:W-:Y:S01]  /*52e0*/  FFMA.FTZ R56, R56, R3, -R63 ;  /* 0x0000000338387223 */ /* 0x000fe2000001083f */
[----:B------:R-:W-:Y:S01]  /*52f0*/  F2FP.F16.F32.PACK_AB R181, R14, R181 ;  /* 0x000000b50eb5723e */ /* 0x000fe200000000ff */
[----:B------:R-:W-:Y:S01]  /*5300*/  IMAD.MOV.U32 R78, RZ, RZ, R87 ;  /* 0x000000ffff4e7224 */ /* 0x000fe200078e0057 */
[----:B------:R-:W2:Y:S01]  /*5310*/  MUFU.EX2 R80, R80 ;  /* 0x0000005000507308 */ /* 0x000ea20000000800 */
[----:B---3--:R-:W-:Y:S01]  /*5320*/  FADD.FTZ R12, R20, R65 ;  /* 0x00000041140c7221 */ /* 0x008fe20000010000 */
[----:B------:R-:W-:Y:S01]  /*5330*/  F2FP.F16.F32.PACK_AB R182, R25, R182 ;  /* 0x000000b619b6723e */ /* 0x000fe200000000ff */
[--C-:B------:R-:W-:Y:S01]  /*5340*/  IMAD.MOV.U32 R76, RZ, RZ, R87.reuse ;  /* 0x000000ffff4c7224 */ /* 0x100fe200078e0057 */
[----:B------:R-:W-:Y:S01]  /*5350*/  F2FP.F16.F32.PACK_AB R184, R29, R184 ;  /* 0x000000b81db8723e */ /* 0x000fe200000000ff */
[--C-:B------:R-:W-:Y:S01]  /*5360*/  IMAD.MOV.U32 R70, RZ, RZ, R87.reuse ;  /* 0x000000ffff467224 */ /* 0x100fe200078e0057 */
[----:B------:R-:W-:Y:S01]  /*5370*/  F2FP.F16.F32.PACK_AB R186, R33, R186 ;  /* 0x000000ba21ba723e */ /* 0x000fe200000000ff */
[--C-:B------:R-:W-:Y:S01]  /*5380*/  IMAD.MOV.U32 R68, RZ, RZ, R87.reuse ;  /* 0x000000ffff447224 */ /* 0x100fe200078e0057 */
[----:B------:R-:W3:Y:S01]  /*5390*/  MUFU.EX2 R187, R187 ;  /* 0x000000bb00bb7308 */ /* 0x000ee20000000800 */
[----:B0-----:R-:W-:Y:S01]  /*53a0*/  FADD.FTZ R65, R185, R12 ;  /* 0x0000000cb9417221 */ /* 0x001fe20000010000 */
[----:B------:R-:W-:Y:S01]  /*53b0*/  F2FP.F16.F32.PACK_AB R188, R35, R188 ;  /* 0x000000bc23bc723e */ /* 0x000fe200000000ff */
[--C-:B------:R-:W-:Y:S01]  /*53c0*/  IMAD.MOV.U32 R67, RZ, RZ, R87.reuse ;  /* 0x000000ffff437224 */ /* 0x100fe200078e0057 */
[----:B------:R-:W-:Y:S01]  /*53d0*/  F2FP.F16.F32.PACK_AB R177, R36, R177 ;  /* 0x000000b124b1723e */ /* 0x000fe200000000ff */
[--C-:B------:R-:W-:Y:S01]  /*53e0*/  IMAD.MOV.U32 R62, RZ, RZ, R87.reuse ;  /* 0x000000ffff3e7224 */ /* 0x100fe200078e0057 */
[----:B------:R-:W-:Y:S01]  /*53f0*/  F2FP.F16.F32.PACK_AB R179, R60, R179 ;  /* 0x000000b33cb3723e */ /* 0x000fe200000000ff */
[----:B------:R-:W-:Y:S01]  /*5400*/  IMAD.MOV.U32 R60, RZ, RZ, R87 ;  /* 0x000000ffff3c7224 */ /* 0x000fe200078e0057 */
[----:B------:R-:W0:Y:S01]  /*5410*/  MUFU.EX2 R82, R82 ;  /* 0x0000005200527308 */ /* 0x000e220000000800 */
[C---:B--2---:R-:W-:Y:S01]  /*5420*/  FADD.FTZ R12, R80.reuse, R65 ;  /* 0x00000041500c7221 */ /* 0x044fe20000010000 */
[----:B------:R-:W-:Y:S01]  /*5430*/  F2FP.F16.F32.PACK_AB R185, R80, R185 ;  /* 0x000000b950b9723e */ /* 0x000fe200000000ff */
[--C-:B------:R-:W-:Y:S01]  /*5440*/  IMAD.MOV.U32 R80, RZ, RZ, R87.reuse ;  /* 0x000000ffff507224 */ /* 0x100fe200078e0057 */
[----:B------:R-:W-:Y:S01]  /*5450*/  F2FP.F16.F32.PACK_AB R178, R15, R178 ;  /* 0x000000b20fb2723e */ /* 0x000fe200000000ff */
[--C-:B------:R-:W-:Y:S01]  /*5460*/  IMAD.MOV.U32 R58, RZ, RZ, R87.reuse ;  /* 0x000000ffff3a7224 */ /* 0x100fe200078e0057 */
[----:B------:R-:W-:Y:S01]  /*5470*/  F2FP.F16.F32.PACK_AB R180, R21, R180 ;  /* 0x000000b415b4723e */ /* 0x000fe200000000ff */
[--C-:B------:R-:W-:Y:S01]  /*5480*/  IMAD.MOV.U32 R54, RZ, RZ, R87.reuse ;  /* 0x000000ffff367224 */ /* 0x100fe200078e0057 */
[----:B------:R-:W1:Y:S01]  /*5490*/  MUFU.EX2 R189, R189 ;  /* 0x000000bd00bd7308 */ /* 0x000e620000000800 */
[----:B---3--:R-:W-:Y:S01]  /*54a0*/  FADD.FTZ R65, R187, R12 ;  /* 0x0000000cbb417221 */ /* 0x008fe20000010000 */
[----:B------:R-:W-:Y:S01]  /*54b0*/  F2FP.F16.F32.PACK_AB R183, R20, R183 ;  /* 0x000000b714b7723e */ /* 0x000fe200000000ff */
[----:B------:R-:W-:-:S02]  /*54c0*/  IMAD.MOV.U32 R45, RZ, RZ, R87 ;  /* 0x000000ffff2d7224 */ /* 0x000fc400078e0057 */
[--C-:B------:R-:W-:Y:S02]  /*54d0*/  IMAD.MOV.U32 R43, RZ, RZ, R87.reuse ;  /* 0x000000ffff2b7224 */ /* 0x100fe400078e0057 */
[----:B------:R-:W-:Y:S01]  /*54e0*/  IMAD.MOV.U32 R41, RZ, RZ, R87 ;  /* 0x000000ffff297224 */ /* 0x000fe200078e0057 */
[----:B------:R-:W2:Y:S01]  /*54f0*/  MUFU.EX2 R84, R84 ;  /* 0x0000005400547308 */ /* 0x000ea20000000800 */
[C---:B0-----:R-:W-:Y:S01]  /*5500*/  FADD.FTZ R12, R82.reuse, R65 ;  /* 0x00000041520c7221 */ /* 0x041fe20000010000 */
[----:B------:R-:W-:Y:S01]  /*5510*/  FADD.FTZ R65, R47, R50 ;  /* 0x000000322f417221 */ /* 0x000fe20000010000 */
[----:B------:R-:W-:Y:S01]  /*5520*/  F2FP.F16.F32.PACK_AB R187, R82, R187 ;  /* 0x000000bb52bb723e */ /* 0x000fe200000000ff */
[----:B------:R-:W-:Y:S02]  /*5530*/  IMAD.MOV.U32 R82, RZ, RZ, R87 ;  /* 0x000000ffff527224 */ /* 0x000fe400078e0057 */
[----:B------:R-:W-:Y:S01]  /*5540*/  FADD.FTZ R50, R104, R65 ;  /* 0x0000004168327221 */ /* 0x000fe20000010000 */
[--C-:B------:R-:W-:Y:S01]  /*5550*/  IMAD.MOV.U32 R36, RZ, RZ, R87.reuse ;  /* 0x000000ffff247224 */ /* 0x100fe200078e0057 */
[----:B------:R-:W0:Y:S01]  /*5560*/  MUFU.EX2 R191, R191 ;  /* 0x000000bf00bf7308 */ /* 0x000e220000000800 */
[----:B-1----:R-:W-:Y:S01]  /*5570*/  FADD.FTZ R11, R189, R12 ;  /* 0x0000000cbd0b7221 */ /* 0x002fe20000010000 */
[----:B------:R-:W-:Y:S01]  /*5580*/  FADD.FTZ R65, R49, R50 ;  /* 0x0000003231417221 */ /* 0x000fe20000010000 */
[----:B------:R-:W-:-:S02]  /*5590*/  IMAD.MOV.U32 R49, RZ, RZ, R87 ;  /* 0x000000ffff317224 */ /* 0x000fc400078e0057 */
[----:B------:R-:W-:Y:S02]  /*55a0*/  IMAD.MOV.U32 R35, RZ, RZ, R87 ;  /* 0x000000ffff237224 */ /* 0x000fe400078e0057 */
[----:B------:R-:W-:Y:S01]  /*55b0*/  FADD.FTZ R65, R108, R65 ;  /* 0x000000416c417221 */ /* 0x000fe20000010000 */
[----:B------:R-:W-:Y:S01]  /*55c0*/  IMAD.MOV.U32 R33, RZ, RZ, R87 ;  /* 0x000000ffff217224 */ /* 0x000fe200078e0057 */
[----:B------:R-:W1:Y:S01]  /*55d0*/  MUFU.EX2 R86, R86 ;  /* 0x0000005600567308 */ /* 0x000e620000000800 */
[----:B--2---:R-:W-:Y:S01]  /*55e0*/  FADD.FTZ R12, R84, R11 ;  /* 0x0000000b540c7221 */ /* 0x004fe20000010000 */
[----:B------:R-:W-:Y:S01]  /*55f0*/  FADD.FTZ R50, R200, R65 ;  /* 0x00000041c8327221 */ /* 0x000fe20000010000 */
[C---:B------:R-:W-:Y:S01]  /*5600*/  F2FP.F16.F32.PACK_AB R200, R51.reuse, R200 ;  /* 0x000000c833c8723e */ /* 0x040fe200000000ff */
[--C-:B------:R-:W-:Y:S01]  /*5610*/  IMAD.MOV.U32 R29, RZ, RZ, R87.reuse ;  /* 0x000000ffff1d7224 */ /* 0x100fe200078e0057 */
[----:B------:R-:W-:Y:S01]  /*5620*/  F2FP.F16.F32.PACK_AB R189, R84, R189 ;  /* 0x000000bd54bd723e */ /* 0x000fe200000000ff */
[----:B------:R-:W-:Y:S01]  /*5630*/  FADD.FTZ R65, R51, R50 ;  /* 0x0000003233417221 */ /* 0x000fe20000010000 */
[----:B------:R-:W-:Y:S01]  /*5640*/  IMAD.MOV.U32 R84, RZ, RZ, R87 ;  /* 0x000000ffff547224 */ /* 0x000fe200078e0057 */
[----:B------:R-:W2:Y:S01]  /*5650*/  MUFU.EX2 R193, R193 ;  /* 0x000000c100c17308 */ /* 0x000ea20000000800 */
[----:B0-----:R-:W-:Y:S01]  /*5660*/  FADD.FTZ R11, R191, R12 ;  /* 0x0000000cbf0b7221 */ /* 0x001fe20000010000 */
[----:B------:R-:W-:Y:S01]  /*5670*/  FADD.FTZ R50, R202, R65 ;  /* 0x00000041ca327221 */ /* 0x000fe20000010000 */
[----:B------:R-:W-:Y:S01]  /*5680*/  F2FP.F16.F32.PACK_AB R202, R39, R202 ;  /* 0x000000ca27ca723e */ /* 0x000fe200000000ff */
[----:B------:R-:W-:-:S02]  /*5690*/  IMAD.MOV.U32 R51, RZ, RZ, R87 ;  /* 0x000000ffff337224 */ /* 0x000fc400078e0057 */
[----:B------:R-:W-:Y:S01]  /*56a0*/  FADD.FTZ R65, R39, R50 ;  /* 0x0000003227417221 */ /* 0x000fe20000010000 */
[----:B------:R-:W-:Y:S01]  /*56b0*/  IMAD.MOV.U32 R39, RZ, RZ, R87 ;  /* 0x000000ffff277224 */ /* 0x000fe200078e0057 */
[----:B------:R-:W0:Y:S01]  /*56c0*/  MUFU.EX2 R72, R72 ;  /* 0x0000004800487308 */ /* 0x000e220000000800 */
[----:B-1----:R-:W-:Y:S01]  /*56d0*/  FADD.FTZ R12, R86, R11 ;  /* 0x0000000b560c7221 */ /* 0x002fe20000010000 */
[----:B------:R-:W-:Y:S01]  /*56e0*/  FADD.FTZ R50, R204, R65 ;  /* 0x00000041cc327221 */ /* 0x000fe20000010000 */
[----:B------:R-:W-:Y:S01]  /*56f0*/  F2FP.F16.F32.PACK_AB R191, R86, R191 ;  /* 0x000000bf56bf723e */ /* 0x000fe200000000ff */
[--C-:B------:R-:W-:Y:S02]  /*5700*/  IMAD.MOV.U32 R86, RZ, RZ, R87.reuse ;  /* 0x000000ffff567224 */ /* 0x100fe400078e0057 */
[--C-:B------:R-:W-:Y:S02]  /*5710*/  IMAD.MOV.U32 R65, RZ, RZ, R87.reuse ;  /* 0x000000ffff417224 */ /* 0x100fe400078e0057 */
[----:B------:R-:W1:Y:S01]  /*5720*/  MUFU.EX2 R195, R195 ;  /* 0x000000c300c37308 */ /* 0x000e620000000800 */
[----:B--2---:R-:W-:Y:S01]  /*5730*/  FADD.FTZ R11, R193, R12 ;  /* 0x0000000cc10b7221 */ /* 0x004fe20000010000 */
[----:B------:R-:W-:-:S06]  /*5740*/  IMAD.MOV.U32 R25, RZ, RZ, R87 ;  /* 0x000000ffff197224 */ /* 0x000fcc00078e0057 */
[----:B------:R-:W2:Y:S01]  /*5750*/  MUFU.EX2 R74, R74 ;  /* 0x0000004a004a7308 */ /* 0x000ea20000000800 */
[C---:B0-----:R-:W-:Y:S01]  /*5760*/  FADD.FTZ R12, R72.reuse, R11 ;  /* 0x0000000b480c7221 */ /* 0x041fe20000010000 */
[----:B------:R-:W-:Y:S01]  /*5770*/  F2FP.F16.F32.PACK_AB R193, R72, R193 ;  /* 0x000000c148c1723e */ /* 0x000fe200000000ff */
[----:B------:R-:W-:-:S05]  /*5780*/  IMAD.MOV.U32 R72, RZ, RZ, R87 ;  /* 0x000000ffff487224 */ /* 0x000fca00078e0057 */
[----:B------:R-:W0:Y:S01]  /*5790*/  MUFU.EX2 R197, R197 ;  /* 0x000000c500c57308 */ /* 0x000e220000000800 */
[----:B-1----:R-:W-:-:S07]  /*57a0*/  FADD.FTZ R11, R195, R12 ;  /* 0x0000000cc30b7221 */ /* 0x002fce0000010000 */
[----:B------:R-:W1:Y:S01]  /*57b0*/  MUFU.EX2 R64, R64 ;  /* 0x0000004000407308 */ /* 0x000e620000000800 */
[C---:B--2---:R-:W-:Y:S01]  /*57c0*/  FADD.FTZ R12, R74.reuse, R11 ;  /* 0x0000000b4a0c7221 */ /* 0x044fe20000010000 */
[----:B------:R-:W-:Y:S01]  /*57d0*/  F2FP.F16.F32.PACK_AB R195, R74, R195 ;  /* 0x000000c34ac3723e */ /* 0x000fe200000000ff */
[----:B------:R-:W-:-:S05]  /*57e0*/  IMAD.MOV.U32 R74, RZ, RZ, R87 ;  /* 0x000000ffff4a7224 */ /* 0x000fca00078e0057 */
[----:B------:R-:W2:Y:S01]  /*57f0*/  MUFU.EX2 R27, R27 ;  /* 0x0000001b001b7308 */ /* 0x000ea20000000800 */
[----:B0-----:R-:W-:-:S07]  /*5800*/  FADD.FTZ R11, R197, R12 ;  /* 0x0000000cc50b7221 */ /* 0x001fce0000010000 */
[----:B------:R-:W0:Y:S01]  /*5810*/  MUFU.EX2 R199, R199 ;  /* 0x000000c700c77308 */ /* 0x000e220000000800 */
[C---:B-1----:R-:W-:Y:S01]  /*5820*/  FADD.FTZ R12, R64.reuse, R11 ;  /* 0x0000000b400c7221 */ /* 0x042fe20000010000 */
[----:B------:R-:W-:Y:S01]  /*5830*/  F2FP.F16.F32.PACK_AB R197, R64, R197 ;  /* 0x000000c540c5723e */ /* 0x000fe200000000ff */
[----:B------:R-:W-:-:S05]  /*5840*/  IMAD.MOV.U32 R64, RZ, RZ, R87 ;  /* 0x000000ffff407224 */ /* 0x000fca00078e0057 */
[----:B------:R-:W-:Y:S01]  /*5850*/  MUFU.EX2 R206, R206 ;  /* 0x000000ce00ce7308 */ /* 0x000fe20000000800 */
[C---:B--2---:R-:W-:Y:S01]  /*5860*/  FADD.FTZ R63, R27.reuse, R50 ;  /* 0x000000321b3f7221 */ /* 0x044fe20000010000 */
[----:B------:R-:W-:Y:S01]  /*5870*/  F2FP.F16.F32.PACK_AB R204, R27, R204 ;  /* 0x000000cc1bcc723e */ /* 0x000fe200000000ff */
[--C-:B------:R-:W-:Y:S02]  /*5880*/  IMAD.MOV.U32 R50, RZ, RZ, R87.reuse ;  /* 0x000000ffff327224 */ /* 0x100fe400078e0057 */
[----:B------:R-:W-:-:S03]  /*5890*/  IMAD.MOV.U32 R27, RZ, RZ, R87 ;  /* 0x000000ffff1b7224 */ /* 0x000fc600078e0057 */
[----:B------:R-:W1:Y:S01]  /*58a0*/  MUFU.EX2 R66, R66 ;  /* 0x0000004200427308 */ /* 0x000e620000000800 */
[----:B0-----:R-:W-:-:S07]  /*58b0*/  FADD.FTZ R11, R199, R12 ;  /* 0x0000000cc70b7221 */ /* 0x001fce0000010000 */
[----:B------:R-:W-:Y:S08]  /*58c0*/  MUFU.EX2 R31, R31 ;  /* 0x0000001f001f7308 */ /* 0x000ff00000000800 */
[----:B------:R-:W0:Y:S01]  /*58d0*/  MUFU.EX2 R201, R201 ;  /* 0x000000c900c97308 */ /* 0x000e220000000800 */
[C---:B-1----:R-:W-:Y:S01]  /*58e0*/  FADD.FTZ R12, R66.reuse, R11 ;  /* 0x0000000b420c7221 */ /* 0x042fe20000010000 */
[----:B------:R-:W-:Y:S01]  /*58f0*/  F2FP.F16.F32.PACK_AB R199, R66, R199 ;  /* 0x000000c742c7723e */ /* 0x000fe200000000ff */
[----:B------:R-:W-:-:S05]  /*5900*/  IMAD.MOV.U32 R66, RZ, RZ, R87 ;  /* 0x000000ffff427224 */ /* 0x000fca00078e0057 */
[----:B------:R-:W-:Y:S08]  /*5910*/  MUFU.EX2 R208, R208 ;  /* 0x000000d000d07308 */ /* 0x000ff00000000800 */
        /* <DEDUP_REMOVED lines=8> */
[----:B------:R1:W-:Y:S01]  /*59a0*/  MUFU.EX2 R209, R32 ;  /* 0x0000002000d17308 */ /* 0x0003e20000000800 */
[----:B0-----:R-:W-:-:S07]  /*59b0*/  FADD.FTZ R11, R203, R12 ;  /* 0x0000000ccb0b7221 */ /* 0x001fce0000010000 */
[----:B------:R-:W0:Y:S01]  /*59c0*/  MUFU.EX2 R52, R52 ;  /* 0x0000003400347308 */ /* 0x000e220000000800 */
[----:B-1----:R-:W-:Y:S01]  /*59d0*/  FADD.FTZ R32, R206, R63 ;  /* 0x0000003fce207221 */ /* 0x002fe20000010000 */
[C---:B------:R-:W-:Y:S01]  /*59e0*/  F2FP.F16.F32.PACK_AB R206, R31.reuse, R206 ;  /* 0x000000ce1fce723e */ /* 0x040fe200000000ff */
[--C-:B------:R-:W-:Y:S02]  /*59f0*/  IMAD.MOV.U32 R63, RZ, RZ, R87.reuse ;  /* 0x000000ffff3f7224 */ /* 0x100fe400078e0057 */
[----:B------:R-:W-:Y:S01]  /*5a00*/  FADD.FTZ R13, R31, R32 ;  /* 0x000000201f0d7221 */ /* 0x000fe20000010000 */
[----:B------:R-:W-:Y:S02]  /*5a10*/  IMAD.MOV.U32 R31, RZ, RZ, R87 ;  /* 0x000000ffff1f7224 */ /* 0x000fe400078e0057 */
[----:B------:R-:W-:Y:S01]  /*5a20*/  MUFU.EX2 R55, R55 ;  /* 0x0000003700377308 */ /* 0x000fe20000000800 */
[----:B------:R-:W-:Y:S01]  /*5a30*/  FADD.FTZ R32, R208, R13 ;  /* 0x0000000dd0207221 */ /* 0x000fe20000010000 */
[----:B------:R-:W-:-:S03]  /*5a40*/  F2FP.F16.F32.PACK_AB R208, R53, R208 ;  /* 0x000000d035d0723e */ /* 0x000fc600000000ff */
[----:B------:R-:W-:Y:S01]  /*5a50*/  FADD.FTZ R13, R53, R32 ;  /* 0x00000020350d7221 */ /* 0x000fe20000010000 */
[----:B------:R-:W-:Y:S02]  /*5a60*/  IMAD.MOV.U32 R53, RZ, RZ, R87 ;  /* 0x000000ffff357224 */ /* 0x000fe400078e0057 */
[----:B------:R-:W1:Y:S01]  /*5a70*/  MUFU.EX2 R205, R205 ;  /* 0x000000cd00cd7308 */ /* 0x000e620000000800 */
[C---:B0-----:R-:W-:Y:S01]  /*5a80*/  FADD.FTZ R12, R52.reuse, R11 ;  /* 0x0000000b340c7221 */ /* 0x041fe20000010000 */
[----:B------:R-:W-:Y:S01]  /*5a90*/  F2FP.F16.F32.PACK_AB R203, R52, R203 ;  /* 0x000000cb34cb723e */ /* 0x000fe200000000ff */
[--C-:B------:R-:W-:Y:S02]  /*5aa0*/  IMAD.MOV.U32 R52, RZ, RZ, R87.reuse ;  /* 0x000000ffff347224 */ /* 0x100fe400078e0057 */
[----:B------:R-:W-:-:S03]  /*5ab0*/  IMAD.MOV.U32 R32, RZ, RZ, R87 ;  /* 0x000000ffff207224 */ /* 0x000fc600078e0057 */
[----:B------:R-:W-:Y:S08]  /*5ac0*/  MUFU.EX2 R212, R212 ;  /* 0x000000d400d47308 */ /* 0x000ff00000000800 */
[----:B------:R-:W0:Y:S01]  /*5ad0*/  MUFU.EX2 R40, R40 ;  /* 0x0000002800287308 */ /* 0x000e220000000800 */
[----:B-1----:R-:W-:-:S07]  /*5ae0*/  FADD.FTZ R11, R205, R12 ;  /* 0x0000000ccd0b7221 */ /* 0x002fce0000010000 */
[----:B------:R-:W-:Y:S08]  /*5af0*/  MUFU.EX2 R57, R57 ;  /* 0x0000003900397308 */ /* 0x000ff00000000800 */
[----:B------:R-:W1:Y:S01]  /*5b00*/  MUFU.EX2 R207, R207 ;  /* 0x000000cf00cf7308 */ /* 0x000e620000000800 */
[C---:B0-----:R-:W-:Y:S01]  /*5b10*/  FADD.FTZ R12, R40.reuse, R11 ;  /* 0x0000000b280c7221 */ /* 0x041fe20000010000 */
[----:B------:R-:W-:Y:S01]  /*5b20*/  F2FP.F16.F32.PACK_AB R205, R40, R205 ;  /* 0x000000cd28cd723e */ /* 0x000fe200000000ff */
[----:B------:R-:W-:-:S05]  /*5b30*/  IMAD.MOV.U32 R40, RZ, RZ, R87 ;  /* 0x000000ffff287224 */ /* 0x000fca00078e0057 */
[----:B------:R-:W0:Y:S08]  /*5b40*/  MUFU.EX2 R214, R214 ;  /* 0x000000d600d67308 */ /* 0x000e300000000800 */
[----:B------:R2:W-:Y:S01]  /*5b50*/  MUFU.EX2 R211, R24 ;  /* 0x0000001800d37308 */ /* 0x0005e20000000800 */
[----:B-1----:R-:W-:-:S07]  /*5b60*/  FADD.FTZ R11, R207, R12 ;  /* 0x0000000ccf0b7221 */ /* 0x002fce0000010000 */
[----:B------:R-:W1:Y:S01]  /*5b70*/  MUFU.EX2 R44, R44 ;  /* 0x0000002c002c7308 */ /* 0x000e620000000800 */
[----:B--2---:R-:W-:Y:S01]  /*5b80*/  FADD.FTZ R24, R210, R13 ;  /* 0x0000000dd2187221 */ /* 0x004fe20000010000 */
[----:B------:R-:W-:-:S03]  /*5b90*/  F2FP.F16.F32.PACK_AB R210, R55, R210 ;  /* 0x000000d237d2723e */ /* 0x000fc600000000ff */
[----:B------:R-:W-:Y:S01]  /*5ba0*/  FADD.FTZ R13, R55, R24 ;  /* 0x00000018370d7221 */ /* 0x000fe20000010000 */
[----:B------:R-:W-:Y:S02]  /*5bb0*/  IMAD.MOV.U32 R55, RZ, RZ, R87 ;  /* 0x000000ffff377224 */ /* 0x000fe400078e0057 */
[----:B------:R-:W2:Y:S01]  /*5bc0*/  MUFU.EX2 R59, R59 ;  /* 0x0000003b003b7308 */ /* 0x000ea20000000800 */
[----:B------:R-:W-:Y:S01]  /*5bd0*/  FADD.FTZ R24, R212, R13 ;  /* 0x0000000dd4187221 */ /* 0x000fe20000010000 */
[----:B------:R-:W-:-:S03]  /*5be0*/  F2FP.F16.F32.PACK_AB R212, R57, R212 ;  /* 0x000000d439d4723e */ /* 0x000fc600000000ff */
[----:B------:R-:W-:Y:S01]  /*5bf0*/  FADD.FTZ R13, R57, R24 ;  /* 0x00000018390d7221 */ /* 0x000fe20000010000 */
[----:B------:R-:W-:Y:S02]  /*5c00*/  IMAD.MOV.U32 R57, RZ, RZ, R87 ;  /* 0x000000ffff397224 */ /* 0x000fe400078e0057 */
[----:B------:R-:W3:Y:S01]  /*5c10*/  MUFU.EX2 R42, R42 ;  /* 0x0000002a002a7308 */ /* 0x000ee20000000800 */
[----:B0-----:R-:W-:Y:S01]  /*5c20*/  FADD.FTZ R12, R214, R13 ;  /* 0x0000000dd60c7221 */ /* 0x001fe20000010000 */
[C---:B-1----:R-:W-:Y:S01]  /*5c30*/  FADD.FTZ R11, R44.reuse, R11 ;  /* 0x0000000b2c0b7221 */ /* 0x042fe20000010000 */
[----:B------:R-:W-:Y:S01]  /*5c40*/  F2FP.F16.F32.PACK_AB R207, R44, R207 ;  /* 0x000000cf2ccf723e */ /* 0x000fe200000000ff */
[----:B------:R-:W-:-:S04]  /*5c50*/  IMAD.MOV.U32 R44, RZ, RZ, R87 ;  /* 0x000000ffff2c7224 */ /* 0x000fc800078e0057 */
[----:B------:R-:W0:Y:S01]  /*5c60*/  MUFU.EX2 R216, R216 ;  /* 0x000000d800d87308 */ /* 0x000e220000000800 */
[C---:B--2---:R-:W-:Y:S01]  /*5c70*/  FADD.FTZ R13, R59.reuse, R12 ;  /* 0x0000000c3b0d7221 */ /* 0x044fe20000010000 */
[----:B------:R-:W-:Y:S01]  /*5c80*/  F2FP.F16.F32.PACK_AB R214, R59, R214 ;  /* 0x000000d63bd6723e */ /* 0x000fe200000000ff */
[----:B------:R-:W-:-:S05]  /*5c90*/  IMAD.MOV.U32 R59, RZ, RZ, R87 ;  /* 0x000000ffff3b7224 */ /* 0x000fca00078e0057 */
[----:B------:R1:W2:Y:S01]  /*5ca0*/  MUFU.EX2 R61, R196 ;  /* 0x000000c4003d7308 */ /* 0x0002a20000000800 */
[----:B---3--:R-:W-:-:S04]  /*5cb0*/  FADD.FTZ R12, R42, R11 ;  /* 0x0000000b2a0c7221 */ /* 0x008fc80000010000 */
[C---:B------:R-:W-:Y:S01]  /*5cc0*/  FADD.FTZ R11, R209.reuse, R12 ;  /* 0x0000000cd10b7221 */ /* 0x040fe20000010000 */
[----:B------:R-:W-:Y:S01]  /*5cd0*/  F2FP.F16.F32.PACK_AB R209, R209, R42 ;  /* 0x0000002ad1d1723e */ /* 0x000fe200000000ff */
[----:B------:R-:W-:Y:S01]  /*5ce0*/  IMAD.MOV.U32 R42, RZ, RZ, R87 ;  /* 0x000000ffff2a7224 */ /* 0x000fe200078e0057 */
[----:B------:R-:W3:Y:S01]  /*5cf0*/  MUFU.EX2 R46, R46 ;  /* 0x0000002e002e7308 */ /* 0x000ee20000000800 */
[----:B0-----:R-:W-:Y:S01]  /*5d00*/  FADD.FTZ R24, R216, R13 ;  /* 0x0000000dd8187221 */ /* 0x001fe20000010000 */
[----:B-1----:R-:W-:Y:S01]  /*5d10*/  F2FP.F16.F32.PACK_AB R196, R104, R47 ;  /* 0x0000002f68c4723e */ /* 0x002fe200000000ff */
[----:B------:R-:W-:-:S05]  /*5d20*/  IMAD.MOV.U32 R47, RZ, RZ, R87 ;  /* 0x000000ffff2f7224 */ /* 0x000fca00078e0057 */
[----:B------:R-:W0:Y:S01]  /*5d30*/  MUFU.EX2 R218, R218 ;  /* 0x000000da00da7308 */ /* 0x000e220000000800 */
[C---:B--2---:R-:W-:Y:S01]  /*5d40*/  FADD.FTZ R13, R61.reuse, R24 ;  /* 0x000000183d0d7221 */ /* 0x044fe20000010000 */
[----:B------:R-:W-:Y:S01]  /*5d50*/  F2FP.F16.F32.PACK_AB R216, R61, R216 ;  /* 0x000000d83dd8723e */ /* 0x000fe200000000ff */
[----:B------:R-:W-:-:S05]  /*5d60*/  IMAD.MOV.U32 R61, RZ, RZ, R87 ;  /* 0x000000ffff3d7224 */ /* 0x000fca00078e0057 */
[----:B------:R-:W1:Y:S01]  /*5d70*/  MUFU.EX2 R37, R37 ;  /* 0x0000002500257308 */ /* 0x000e620000000800 */
[----:B---3--:R-:W-:-:S04]  /*5d80*/  FADD.FTZ R12, R46, R11 ;  /* 0x0000000b2e0c7221 */ /* 0x008fc80000010000 */
[C---:B------:R-:W-:Y:S01]  /*5d90*/  FADD.FTZ R11, R211.reuse, R12 ;  /* 0x0000000cd30b7221 */ /* 0x040fe20000010000 */
[----:B------:R-:W-:Y:S01]  /*5da0*/  F2FP.F16.F32.PACK_AB R211, R211, R46 ;  /* 0x0000002ed3d3723e */ /* 0x000fe200000000ff */
[----:B------:R-:W-:Y:S01]  /*5db0*/  IMAD.MOV.U32 R46, RZ, RZ, R87 ;  /* 0x000000ffff2e7224 */ /* 0x000fe200078e0057 */
[----:B------:R-:W2:Y:S01]  /*5dc0*/  MUFU.EX2 R34, R34 ;  /* 0x0000002200227308 */ /* 0x000ea20000000800 */
[----:B0-----:R-:W-:-:S07]  /*5dd0*/  FADD.FTZ R24, R218, R13 ;  /* 0x0000000dda187221 */ /* 0x001fce0000010000 */
[----:B------:R0:W3:Y:S01]  /*5de0*/  MUFU.EX2 R213, R28 ;  /* 0x0000001c00d57308 */ /* 0x0000e20000000800 */
[C---:B-1----:R-:W-:Y:S01]  /*5df0*/  FADD.FTZ R12, R37.reuse, R24 ;  /* 0x00000018250c7221 */ /* 0x042fe20000010000 */
[----:B------:R-:W-:Y:S01]  /*5e00*/  F2FP.F16.F32.PACK_AB R218, R37, R218 ;  /* 0x000000da25da723e */ /* 0x000fe200000000ff */
[----:B------:R-:W-:-:S05]  /*5e10*/  IMAD.MOV.U32 R37, RZ, RZ, R87 ;  /* 0x000000ffff257224 */ /* 0x000fca00078e0057 */
[----:B------:R-:W1:Y:S01]  /*5e20*/  MUFU.EX2 R38, R38 ;  /* 0x0000002600267308 */ /* 0x000e620000000800 */
[----:B--2---:R-:W-:Y:S01]  /*5e30*/  FADD.FTZ R24, R34, R11 ;  /* 0x0000000b22187221 */ /* 0x004fe20000010000 */
[----:B0-----:R-:W-:-:S06]  /*5e40*/  IMAD.MOV.U32 R28, RZ, RZ, R87 ;  /* 0x000000ffff1c7224 */ /* 0x001fcc00078e0057 */
[----:B------:R-:W0:Y:S01]  /*5e50*/  MUFU.EX2 R215, R112 ;  /* 0x0000007000d77308 */ /* 0x000e220000000800 */
[C---:B---3--:R-:W-:Y:S01]  /*5e60*/  FADD.FTZ R11, R213.reuse, R24 ;  /* 0x00000018d50b7221 */ /* 0x048fe20000010000 */
[----:B------:R-:W-:Y:S01]  /*5e70*/  F2FP.F16.F32.PACK_AB R213, R213, R34 ;  /* 0x00000022d5d5723e */ /* 0x000fe200000000ff */
[--C-:B------:R-:W-:Y:S02]  /*5e80*/  IMAD.MOV.U32 R34, RZ, RZ, R87.reuse ;  /* 0x000000ffff227224 */ /* 0x100fe400078e0057 */
[----:B------:R-:W-:-:S03]  /*5e90*/  IMAD.MOV.U32 R24, RZ, RZ, R87 ;  /* 0x000000ffff187224 */ /* 0x000fc600078e0057 */
[----:B------:R-:W2:Y:S01]  /*5ea0*/  MUFU.EX2 R26, R26 ;  /* 0x0000001a001a7308 */ /* 0x000ea20000000800 */
[----:B-1----:R-:W-:-:S07]  /*5eb0*/  FADD.FTZ R14, R38, R11 ;  /* 0x0000000b260e7221 */ /* 0x002fce0000010000 */
[----:B------:R-:W1:Y:S01]  /*5ec0*/  MUFU.EX2 R217, R116 ;  /* 0x0000007400d97308 */ /* 0x000e620000000800 */
[C---:B0-----:R-:W-:Y:S01]  /*5ed0*/  FADD.FTZ R11, R215.reuse, R14 ;  /* 0x0000000ed70b7221 */ /* 0x041fe20000010000 */
[----:B------:R-:W-:Y:S01]  /*5ee0*/  F2FP.F16.F32.PACK_AB R215, R215, R38 ;  /* 0x00000026d7d7723e */ /* 0x000fe200000000ff */
[----:B------:R-:W-:-:S05]  /*5ef0*/  IMAD.MOV.U32 R38, RZ, RZ, R87 ;  /* 0x000000ffff267224 */ /* 0x000fca00078e0057 */
[----:B------:R-:W0:Y:S01]  /*5f00*/  MUFU.EX2 R30, R30 ;  /* 0x0000001e001e7308 */ /* 0x000e220000000800 */
[----:B--2---:R-:W-:-:S07]  /*5f10*/  FADD.FTZ R14, R26, R11 ;  /* 0x0000000b1a0e7221 */ /* 0x004fce0000010000 */
[----:B------:R2:W3:Y:S01]  /*5f20*/  MUFU.EX2 R219, R56 ;  /* 0x0000003800db7308 */ /* 0x0004e20000000800 */
[C---:B-1----:R-:W-:Y:S01]  /*5f30*/  FADD.FTZ R11, R217.reuse, R14 ;  /* 0x0000000ed90b7221 */ /* 0x042fe20000010000 */
[----:B------:R-:W-:Y:S01]  /*5f40*/  F2FP.F16.F32.PACK_AB R217, R217, R26 ;  /* 0x0000001ad9d9723e */ /* 0x000fe200000000ff */
[----:B------:R-:W-:Y:S02]  /*5f50*/  IMAD.MOV.U32 R26, RZ, RZ, R87 ;  /* 0x000000ffff1a7224 */ /* 0x000fe400078e0057 */
[----:B0-----:R-:W-:Y:S01]  /*5f60*/  FADD.FTZ R14, R30, R11 ;  /* 0x0000000b1e0e7221 */ /* 0x001fe20000010000 */
[----:B--2---:R-:W-:-:S03]  /*5f70*/  IMAD.MOV.U32 R56, RZ, RZ, R87 ;  /* 0x000000ffff387224 */ /* 0x004fc600078e0057 */
[C---:B---3--:R-:W-:Y:S01]  /*5f80*/  FADD.FTZ R11, R219.reuse, R14 ;  /* 0x0000000edb0b7221 */ /* 0x048fe20000010000 */
[----:B------:R-:W-:Y:S01]  /*5f90*/  F2FP.F16.F32.PACK_AB R219, R219, R30 ;  /* 0x0000001edbdb723e */ /* 0x000fe200000000ff */
[----:B------:R-:W-:Y:S01]  /*5fa0*/  IMAD.MOV.U32 R30, RZ, RZ, R87 ;  /* 0x000000ffff1e7224 */ /* 0x000fe200078e0057 */
[----:B------:R-:W-:Y:S06]  /*5fb0*/  @!P2 BRA `(.L_x_15) ;  /* 0x0000004c0074a947 */ /* 0x000fec0003800000 */
[----:B------:R-:W-:Y:S01]  /*5fc0*/  R2UR UR6, R2 ;  /* 0x00000000020672ca */ /* 0x000fe200000e0000 */
[----:B------:R-:W-:Y:S01]  /*5fd0*/  VIADD R14, R120, 0xfffffffe ;  /* 0xfffffffe780e7836 */ /* 0x000fe20000000000 */
[----:B------:R-:W-:Y:S01]  /*5fe0*/  CS2R R86, SRZ ;  /* 0x0000000000567805 */ /* 0x000fe2000001ff00 */
[----:B------:R-:W-:Y:S01]  /*5ff0*/  IMAD.MOV.U32 R13, RZ, RZ, R88 ;  /* 0x000000ffff0d7224 */ /* 0x000fe200078e0058 */
[----:B------:R-:W-:Y:S01]  /*6000*/  CS2R R84, SRZ ;  /* 0x0000000000547805 */ /* 0x000fe2000001ff00 */
[----:B------:R-:W-:Y:S01]  /*6010*/  IMAD.MOV.U32 R15, RZ, RZ, R10 ;  /* 0x000000ffff0f7224 */ /* 0x000fe200078e000a */
[----:B------:R-:W-:Y:S02]  /*6020*/  CS2R R82, SRZ ;  /* 0x0000000000527805 */ /* 0x000fe4000001ff00 */
[----:B------:R-:W-:Y:S02]  /*6030*/  CS2R R80, SRZ ;  /* 0x0000000000507805 */ /* 0x000fe4000001ff00 */
[----:B------:R-:W-:-:S02]  /*6040*/  CS2R R78, SRZ ;  /* 0x00000000004e7805 */ /* 0x000fc4000001ff00 */
[----:B------:R-:W-:Y:S02]  /*6050*/  CS2R R76, SRZ ;  /* 0x00000000004c7805 */ /* 0x000fe4000001ff00 */
[----:B------:R-:W-:Y:S02]  /*6060*/  CS2R R74, SRZ ;  /* 0x00000000004a7805 */ /* 0x000fe4000001ff00 */
[----:B------:R-:W-:Y:S02]  /*6070*/  CS2R R72, SRZ ;  /* 0x0000000000487805 */ /* 0x000fe4000001ff00 */
        /* <DEDUP_REMOVED lines=23> */
[----:B------:R-:W-:Y:S01]  /*61f0*/  CS2R R24, SRZ ;  /* 0x0000000000187805 */ /* 0x000fe2000001ff00 */
[----:B------:R-:W-:Y:S01]  /*6200*/  IMAD.U32 R20, RZ, RZ, UR6 ;  /* 0x00000006ff147e24 */ /* 0x000fe2000f8e00ff */
[----:B------:R-:W-:-:S06]  /*6210*/  UMOV UR7, UR60 ;  /* 0x0000003c00077c82 */ /* 0x000fcc0008000000 */
.L_x_24:
[----:B------:R-:W-:Y:S01]  /*6220*/  R2UR UR11, R16 ;  /* 0x00000000100b72ca */ /* 0x000fe200000e0000 */
[----:B------:R-:W-:Y:S01]  /*6230*/  UIADD3 UR60, UR7, 0x1, URZ ;  /* 0x00000001073c7890 */ /* 0x000fe2000fffe03f */
[----:B------:R-:W-:-:S03]  /*6240*/  R2UR UR10, R20 ;  /* 0x00000000140a72ca */ /* 0x000fc600000e0000 */
[----:B------:R-:W-:-:S04]  /*6250*/  UISETP.NE.AND UP0, UPT, UR60, 0x2, UPT ;  /* 0x000000023c00788c */ /* 0x000fc8000bf05270 */
[----:B------:R-:W-:Y:S02]  /*6260*/  USEL UR6, URZ, 0x1, UP0 ;  /* 0x000000013f067887 */ /* 0x000fe40008000000 */
[----:B------:R-:W-:Y:S02]  /*6270*/  USEL UR60, UR60, URZ, UP0 ;  /* 0x0000003f3c3c7287 */ /* 0x000fe40008000000 */
[----:B------:R-:W-:Y:S02]  /*6280*/  ISETP.NE.AND P3, PT, RZ, UR11, PT ;  /* 0x0000000bff007c0c */ /* 0x000fe4000bf65270 */
[----:B------:R-:W-:-:S06]  /*6290*/  ULOP3.LUT UR6, UR10, UR6, URZ, 0x3c, !UPT ;  /* 0x000000060a067292 */ /* 0x000fcc000f8e3c3f */
[----:B------:R-:W-:-:S05]  /*62a0*/  IMAD.U32 R2, RZ, RZ, UR6 ;  /* 0x00000006ff027e24 */ /* 0x000fca000f8e00ff */
[----:B------:R-:W-:Y:S05]  /*62b0*/  @P3 BRA `(.L_x_16) ;  /* 0x0000000000303947 */ /* 0x000fea0003800000 */
[----:B------:R-:W-:Y:S05]  /*62c0*/  @!P0 BRA `(.L_x_17) ;  /* 0x0000000000048947 */ /* 0x000fea0003800000 */
[----:B------:R-:W-:Y:S01]  /*62d0*/  BPT.TRAP 0x1 ;  /* 0x000000040000795c */ /* 0x000fe20000300000 */
.L_x_17:
[----:B------:R-:W-:Y:S01]  /*62e0*/  R2UR UR10, R2 ;  /* 0x00000000020a72ca */ /* 0x000fe200000e0000 */
[----:B------:R-:W-:-:S12]  /*62f0*/  ULEA UR6, UR60, UR61, 0x3 ;  /* 0x0000003d3c067291 */ /* 0x000fd8000f8e183f */
[----:B------:R-:W-:-:S05]  /*6300*/  IMAD.U32 R3, RZ, RZ, UR10 ;  /* 0x0000000aff037e24 */ /* 0x000fca000f8e00ff */
[----:B------:R-:W-:-:S04]  /*6310*/  SHF.L.U32 R3, R3, 0x1f, RZ ;  /* 0x0000001f03037819 */ /* 0x000fc800000006ff */
[----:B------:R0:W1:Y:S01]  /*6320*/  SYNCS.PHASECHK.TRANS64.TRYWAIT P2, [UR6+0x34830], R3 ;  /* 0x03483003ff0075a7 */ /* 0x0000620008040146 */
[----:B------:R-:W-:Y:S05]  /*6330*/  @!P0 BRA `(.L_x_18) ;  /* 0x0000000000048947 */ /* 0x000fea0003800000 */
[----:B------:R-:W-:Y:S01]  /*6340*/  BPT.TRAP 0x1 ;  /* 0x000000040000795c */ /* 0x000fe20000300000 */
.L_x_18:
[----:B-1----:R-:W-:Y:S05]  /*6350*/  @P2 BRA `(.L_x_16) ;  /* 0x0000000000082947 */ /* 0x002fea0003800000 */
[----:B------:R-:W1:Y:S02]  /*6360*/  SYNCS.PHASECHK.TRANS64.TRYWAIT P2, [UR6+0x34830], R3 ;  /* 0x03483003ff0075a7 */ /* 0x000e640008040146 */
[----:B-1----:R-:W-:Y:S05]  /*6370*/  @!P2 BRA `(.L_x_19) ;  /* 0x000000a80030a947 */ /* 0x002fea0003800000 */
.L_x_16:
[----:B-1----:R-:W1:Y:S01]  /*6380*/  S2R R10, SR_TID.X ;  /* 0x00000000000a7919 */ /* 0x002e620000002100 */
[----:B------:R-:W-:Y:S01]  /*6390*/  R2UR UR6, R0 ;  /* 0x00000000000672ca */ /* 0x000fe200000e0000 */
[----:B------:R-:W-:Y:S01]  /*63a0*/  UMOV UR59, 0x40000040 ;  /* 0x40000040003b7882 */ /* 0x000fe20000000000 */
[----:B------:R-:W-:Y:S01]  /*63b0*/  R2UR UR14, R8 ;  /* 0x00000000080e72ca */ /* 0x000fe200000e0000 */
[----:B------:R-:W-:Y:S01]  /*63c0*/  UMOV UR27, 0x40000040 ;  /* 0x40000040001b7882 */ /* 0x000fe20000000000 */
[----:B------:R-:W-:Y:S01]  /*63d0*/  R2UR UR15, R9 ;  /* 0x00000000090f72ca */ /* 0x000fe200000e0000 */
[----:B------:R-:W-:Y:S01]  /*63e0*/  UMOV UR31, 0x40000040 ;  /* 0x40000040001f7882 */ /* 0x000fe20000000000 */
[----:B------:R-:W-:Y:S01]  /*63f0*/  UMOV UR35, 0x40000040 ;  /* 0x4000004000237882 */ /* 0x000fe20000000000 */
[----:B------:R-:W-:Y:S01]  /*6400*/  UMOV UR39, 0x40000040 ;  /* 0x4000004000277882 */ /* 0x000fe20000000000 */
[----:B------:R-:W-:Y:S01]  /*6410*/  UMOV UR43, 0x40000040 ;  /* 0x40000040002b7882 */ /* 0x000fe20000000000 */
[----:B------:R-:W-:Y:S01]  /*6420*/  UMOV UR47, 0x40000040 ;  /* 0x40000040002f7882 */ /* 0x000fe20000000000 */
[----:B------:R-:W-:Y:S01]  /*6430*/  UMOV UR51, 0x40000040 ;  /* 0x4000004000337882 */ /* 0x000fe20000000000 */
[----:B------:R-:W-:Y:S01]  /*6440*/  UMOV UR55, 0x40000040 ;  /* 0x4000004000377882 */ /* 0x000fe20000000000 */
[----:B------:R-:W-:Y:S01]  /*6450*/  R2UR UR18, R6 ;  /* 0x00000000061272ca */ /* 0x000fe200000e0000 */
[----:B------:R-:W-:Y:S01]  /*6460*/  UIMAD UR6, UR60, 0xb00, UR6 ;  /* 0x00000b003c0678a4 */ /* 0x000fe2000f8e0206 */
[----:B------:R-:W-:Y:S01]  /*6470*/  R2UR UR19, R7 ;  /* 0x00000000071372ca */ /* 0x000fe200000e0000 */
[----:B------:R-:W-:Y:S01]  /*6480*/  UMOV UR56, UR14 ;  /* 0x0000000e00387c82 */ /* 0x000fe20008000000 */
[----:B------:R-:W-:Y:S01]  /*6490*/  UMOV UR24, UR14 ;  /* 0x0000000e00187c82 */ /* 0x000fe20008000000 */
[----:B------:R-:W-:Y:S01]  /*64a0*/  UMOV UR57, UR15 ;  /* 0x0000000f00397c82 */ /* 0x000fe20008000000 */
[----:B------:R-:W-:-:S02]  /*64b0*/  UIADD3 UR26, UR6, 0x80, URZ ;  /* 0x00000080061a7890 */ /* 0x000fc4000fffe03f */
[----:B------:R-:W-:Y:S01]  /*64c0*/  UMOV UR58, UR6 ;  /* 0x00000006003a7c82 */ /* 0x000fe20008000000 */
[----:B------:R-:W-:Y:S01]  /*64d0*/  UMOV UR25, UR15 ;  /* 0x0000000f00197c82 */ /* 0x000fe20008000000 */
[----:B------:R-:W-:Y:S01]  /*64e0*/  UIADD3 UR30, UR6, 0x100, URZ ;  /* 0x00000100061e7890 */ /* 0x000fe2000fffe03f */
[----:B------:R-:W-:Y:S01]  /*64f0*/  UMOV UR28, UR14 ;  /* 0x0000000e001c7c82 */ /* 0x000fe20008000000 */
[----:B------:R-:W-:Y:S01]  /*6500*/  UMOV UR29, UR15 ;  /* 0x0000000f001d7c82 */ /* 0x000fe20008000000 */
[----:B------:R-:W-:Y:S01]  /*6510*/  UIADD3 UR34, UR6, 0x180, URZ ;  /* 0x0000018006227890 */ /* 0x000fe2000fffe03f */
[----:B------:R-:W-:Y:S01]  /*6520*/  UMOV UR32, UR14 ;  /* 0x0000000e00207c82 */ /* 0x000fe20008000000 */
[----:B------:R-:W-:Y:S01]  /*6530*/  UMOV UR33, UR15 ;  /* 0x0000000f00217c82 */ /* 0x000fe20008000000 */
[----:B------:R-:W-:Y:S01]  /*6540*/  UIADD3 UR38, UR6, 0x200, URZ ;  /* 0x0000020006267890 */ /* 0x000fe2000fffe03f */
[----:B-1----:R-:W-:Y:S01]  /*6550*/  SHF.R.U32.HI R10, RZ, 0x7, R10 ;  /* 0x00000007ff0a7819 */ /* 0x002fe2000001160a */
[----:B------:R-:W-:Y:S01]  /*6560*/  UMOV UR36, UR14 ;  /* 0x0000000e00247c82 */ /* 0x000fe20008000000 */
[----:B------:R-:W-:Y:S01]  /*6570*/  UMOV UR37, UR15 ;  /* 0x0000000f00257c82 */ /* 0x000fe20008000000 */
[----:B------:R-:W-:-:S02]  /*6580*/  UIADD3 UR42, UR6, 0x280, URZ ;  /* 0x00000280062a7890 */ /* 0x000fc4000fffe03f */
[----:B0-----:R-:W-:Y:S01]  /*6590*/  VIADD R3, R10, 0x8 ;  /* 0x000000080a037836 */ /* 0x001fe20000000000 */
[----:B------:R-:W-:Y:S01]  /*65a0*/  UMOV UR40, UR14 ;  /* 0x0000000e00287c82 */ /* 0x000fe20008000000 */
[----:B------:R-:W-:Y:S01]  /*65b0*/  UMOV UR41, UR15 ;  /* 0x0000000f00297c82 */ /* 0x000fe20008000000 */
[----:B------:R-:W-:Y:S02]  /*65c0*/  UIADD3 UR46, UR6, 0x300, URZ ;  /* 0x00000300062e7890 */ /* 0x000fe4000fffe03f */
[----:B------:R0:W-:Y:S01]  /*65d0*/  BAR.SYNC.DEFER_BLOCKING R3, 0x100 ;  /* 0x000400030000751d */ /* 0x0001e20000010000 */
[----:B------:R-:W-:Y:S02]  /*65e0*/  UIADD3 UR50, UR6, 0x380, URZ ;  /* 0x0000038006327890 */ /* 0x000fe4000fffe03f */
[----:B------:R-:W-:Y:S02]  /*65f0*/  UIADD3 UR54, UR6, 0x400, URZ ;  /* 0x0000040006367890 */ /* 0x000fe4000fffe03f */
[----:B------:R-:W-:Y:S01]  /*6600*/  UIADD3 UR10, UR6, 0x500, URZ ;  /* 0x00000500060a7890 */ /* 0x000fe2000fffe03f */
[----:B------:R-:W-:Y:S01]  /*6610*/  UMOV UR44, UR14 ;  /* 0x0000000e002c7c82 */ /* 0x000fe20008000000 */
[----:B------:R-:W-:Y:S01]  /*6620*/  UMOV UR45, UR15 ;  /* 0x0000000f002d7c82 */ /* 0x000fe20008000000 */
[----:B------:R-:W-:Y:S01]  /*6630*/  UMOV UR48, UR14 ;  /* 0x0000000e00307c82 */ /* 0x000fe20008000000 */
[----:B------:R-:W-:Y:S01]  /*6640*/  UMOV UR49, UR15 ;  /* 0x0000000f00317c82 */ /* 0x000fe20008000000 */
[----:B------:R-:W-:Y:S01]  /*6650*/  UMOV UR52, UR14 ;  /* 0x0000000e00347c82 */ /* 0x000fe20008000000 */
[----:B------:R-:W-:Y:S01]  /*6660*/  UMOV UR53, UR15 ;  /* 0x0000000f00357c82 */ /* 0x000fe20008000000 */
[----:B------:R-:W-:Y:S01]  /*6670*/  UMOV UR11, 0x40000040 ;  /* 0x40000040000b7882 */ /* 0x000fe20000000000 */
[----:B------:R-:W-:Y:S01]  /*6680*/  UIADD3 UR22, UR6, 0x586, URZ ;  /* 0x0000058606167890 */ /* 0x000fe2000fffe03f */
[----:B------:R-:W-:Y:S01]  /*6690*/  UMOV UR23, 0x40000040 ;  /* 0x4000004000177882 */ /* 0x000fe20000000000 */
        /* <DEDUP_REMOVED lines=65> */
[----:B------:R-:W-:Y:S01]  /*6ab0*/  UMOV UR24, UR14 ;  /* 0x0000000e00187c82 */ /* 0x000fe20008000000 */
[----:B------:R-:W-:Y:S01]  /*6ac0*/  UMOV UR25, UR15 ;  /* 0x0000000f00197c82 */ /* 0x000fe20008000000 */
[----:B------:R-:W-:Y:S01]  /*6ad0*/  UMOV UR26, UR10 ;  /* 0x0000000a001a7c82 */ /* 0x000fe20008000000 */
[----:B------:R-:W-:Y:S01]  /*6ae0*/  UMOV UR27, 0x40000040 ;  /* 0x40000040001b7882 */ /* 0x000fe20000000000 */
[----:B------:R-:W-:Y:S01]  /*6af0*/  UIADD3 UR10, UR6, 0x502, URZ ;  /* 0x00000502060a7890 */ /* 0x000fe2000fffe03f */
[----:B------:R-:W-:Y:S02]  /*6b00*/  R2UR UR14, R4 ;  /* 0x00000000040e72ca */ /* 0x000fe400000e0000 */
[----:B------:R-:W-:Y:S01]  /*6b10*/  R2UR UR15, R5 ;  /* 0x00000000050f72ca */ /* 0x000fe200000e0000 */
        /* <DEDUP_REMOVED lines=73> */
[----:B------:R-:W-:Y:S01]  /*6fb0*/  UMOV UR24, UR18 ;  /* 0x0000001200187c82 */ /* 0x000fe20008000000 */
[----:B------:R-:W-:Y:S01]  /*6fc0*/  UMOV UR25, UR19 ;  /* 0x0000001300197c82 */ /* 0x000fe20008000000 */
[----:B------:R-:W-:Y:S01]  /*6fd0*/  UMOV UR26, UR10 ;  /* 0x0000000a001a7c82 */ /* 0x000fe20008000000 */
[----:B------:R-:W-:Y:S01]  /*6fe0*/  UMOV UR27, 0x40000040 ;  /* 0x40000040001b7882 */ /* 0x000fe20000000000 */
[----:B------:R-:W-:Y:S02]  /*6ff0*/  UIADD3 UR10, UR6, 0x504, URZ ;  /* 0x00000504060a7890 */ /* 0x000fe4000fffe03f */
        /* <DEDUP_REMOVED lines=151> */
[----:B------:R-:W-:Y:S01]  /*7970*/  UMOV UR24, UR4 ;  /* 0x0000000400187c82 */ /* 0x000fe20008000000 */
[----:B------:R-:W-:Y:S01]  /*7980*/  UMOV UR25, UR5 ;  /* 0x0000000500197c82 */ /* 0x000fe20008000000 */
[----:B------:R-:W-:Y:S01]  /*7990*/  UMOV UR26, UR10 ;  /* 0x0000000a001a7c82 */ /* 0x000fe20008000000 */
[----:B------:R-:W-:Y:S01]  /*79a0*/  UMOV UR27, 0x40000040 ;  /* 0x40000040001b7882 */ /* 0x000fe20000000000 */
        /* <DEDUP_REMOVED lines=73> */
[----:B------:R-:W-:Y:S01]  /*7e40*/  UMOV UR11, 0x40000040 ;  /* 0x40000040000b7882 */ /* 0x000fe20000000000 */
[----:B------:R-:W-:Y:S01]  /*7e50*/  UIADD3 UR14, UR6, 0x582, URZ ;  /* 0x00000582060e7890 */ /* 0x000fe2000fffe03f */
        /* <DEDUP_REMOVED lines=182> */
[----:B0-----:R-:W-:Y:S05]  /*89c0*/  @P3 BRA `(.L_x_20) ;  /* 0x0000000000303947 */ /* 0x001fea0003800000 */
[----:B------:R-:W-:Y:S05]  /*89d0*/  @!P0 BRA `(.L_x_21) ;  /* 0x0000000000048947 */ /* 0x000fea0003800000 */
[----:B------:R-:W-:Y:S01]  /*89e0*/  BPT.TRAP 0x1 ;  /* 0x000000040000795c */ /* 0x000fe20000300000 */
.L_x_21:
[----:B------:R-:W-:Y:S01]  /*89f0*/  R2UR UR10, R20 ;  /* 0x00000000140a72ca */ /* 0x000fe200000e0000 */
[----:B------:R-:W-:-:S12]  /*8a00*/  ULEA UR6, UR7, UR61, 0x3 ;  /* 0x0000003d07067291 */ /* 0x000fd8000f8e183f */
[----:B------:R-:W-:-:S05]  /*8a10*/  IMAD.U32 R3, RZ, RZ, UR10 ;  /* 0x0000000aff037e24 */ /* 0x000fca000f8e00ff */
[----:B------:R-:W-:-:S04]  /*8a20*/  SHF.L.U32 R3, R3, 0x1f, RZ ;  /* 0x0000001f03037819 */ /* 0x000fc800000006ff */
[----:B------:R0:W1:Y:S01]  /*8a30*/  SYNCS.PHASECHK.TRANS64.TRYWAIT P2, [UR6+0x34850], R3 ;  /* 0x03485003ff0075a7 */ /* 0x0000620008040146 */
[----:B------:R-:W-:Y:S05]  /*8a40*/  @!P0 BRA `(.L_x_22) ;  /* 0x0000000000048947 */ /* 0x000fea0003800000 */
[----:B------:R-:W-:Y:S01]  /*8a50*/  BPT.TRAP 0x1 ;  /* 0x000000040000795c */ /* 0x000fe20000300000 */
.L_x_22:
[----:B-1----:R-:W-:Y:S05]  /*8a60*/  @P2 BRA `(.L_x_20) ;  /* 0x0000000000082947 */ /* 0x002fea0003800000 */
[----:B------:R-:W1:Y:S02]  /*8a70*/  SYNCS.PHASECHK.TRANS64.TRYWAIT P2, [UR6+0x34850], R3 ;  /* 0x03485003ff0075a7 */ /* 0x000e640008040146 */
[----:B-1----:R-:W-:Y:S05]  /*8a80*/  @!P2 BRA `(.L_x_23) ;  /* 0x000000800084a947 */ /* 0x002fea0003800000 */
.L_x_20:
[----:B------:R-:W-:Y:S01]  /*8a90*/  UIADD3 UR6, UR61, 0x400, URZ ;  /* 0x000004003d067890 */ /* 0x000fe2000fffe03f */
[----:B------:R-:W-:Y:S01]  /*8aa0*/  WARPGROUP.ARRIVE ;  /* 0x00000000000079c5 */ /* 0x000fe20000000000 */
[----:B------:R-:W-:Y:S01]  /*8ab0*/  UMOV UR11, 0x40000040 ;  /* 0x40000040000b7882 */ /* 0x000fe20000000000 */
[----:B-1----:R-:W-:Y:S01]  /*8ac0*/  FMNMX.FTZ R10, R168, R15, !PT ;  /* 0x0000000fa80a7209 */ /* 0x002fe20007810000 */
[----:B------:R-:W-:-:S03]  /*8ad0*/  USHF.R.U32.HI UR6, URZ, 0x4, UR6 ;  /* 0x000000043f067899 */ /* 0x000fc60008011606 */
[----:B------:R-:W1:Y:S01]  /*8ae0*/  S2R R232, SR_TID.X ;  /* 0x0000000000e87919 */ /* 0x000e620000002100 */
[C---:B------:R-:W-:Y:S01]  /*8af0*/  ISETP.GT.AND P2, PT, R14.reuse, RZ, PT ;  /* 0x000000ff0e00720c */ /* 0x040fe20003f44270 */
[----:B------:R-:W-:Y:S01]  /*8b00*/  VIADD R14, R14, 0xffffffff ;  /* 0xffffffff0e0e7836 */ /* 0x000fe20000000000 */
[----:B------:R-:W-:Y:S01]  /*8b10*/  ULOP3.LUT UR6, UR6, 0x3fff, URZ, 0xc0, !UPT ;  /* 0x00003fff06067892 */ /* 0x000fe2000f8ec03f */
[----:B0-----:R-:W-:-:S03]  /*8b20*/  FMNMX.FTZ R3, R169, R10, !PT ;  /* 0x0000000aa9037209 */ /* 0x001fc60007810000 */
[----:B------:R-:W-:Y:S01]  /*8b30*/  ULOP3.LUT UR6, UR6, 0x5800000, URZ, 0xfc, !UPT ;  /* 0x0580000006067892 */ /* 0x000fe2000f8efc3f */
[----:B------:R-:W-:-:S03]  /*8b40*/  FMNMX.FTZ R10, R172, R3, !PT ;  /* 0x00000003ac0a7209 */ /* 0x000fc60007810000 */
[----:B------:R-:W-:Y:S01]  /*8b50*/  UIMAD UR6, UR7, 0xb00, UR6 ;  /* 0x00000b00070678a4 */ /* 0x000fe2000f8e0206 */
[----:B------:R-:W-:-:S04]  /*8b60*/  FMNMX.FTZ R3, R173, R10, !PT ;  /* 0x0000000aad037209 */ /* 0x000fc80007810000 */
[----:B------:R-:W-:Y:S02]  /*8b70*/  FMNMX.FTZ R10, R160, R3, !PT ;  /* 0x00000003a00a7209 */ /* 0x000fe40007810000 */
[----:B------:R-:W-:Y:S02]  /*8b80*/  UMOV UR10, UR6 ;  /* 0x00000006000a7c82 */ /* 0x000fe40008000000 */
[----:B------:R-:W-:Y:S01]  /*8b90*/  HGMMA.64x128x16.F32 R24, R176, gdesc[UR8].tnspB, R24, gsb0 ;  /* 0x41e00008b0187df0 */ /* 0x000fe20008000818 */
[----:B------:R-:W-:Y:S01]  /*8ba0*/  UIADD3 UR10, UR6, 0x80, URZ ;  /* 0x00000080060a7890 */ /* 0x000fe2000fffe03f */
[----:B------:R-:W-:Y:S01]  /*8bb0*/  FMNMX.FTZ R3, R161, R10, !PT ;  /* 0x0000000aa1037209 */ /* 0x000fe20007810000 */
[----:B------:R-:W-:-:S03]  /*8bc0*/  UMOV UR11, 0x40000040 ;  /* 0x40000040000b7882 */ /* 0x000fc60000000000 */
[----:B------:R-:W-:-:S04]  /*8bd0*/  FMNMX.FTZ R10, R164, R3, !PT ;  /* 0x00000003a40a7209 */ /* 0x000fc80007810000 */
[----:B------:R-:W-:Y:S02]  /*8be0*/  FMNMX.FTZ R3, R165, R10, !PT ;  /* 0x0000000aa5037209 */ /* 0x000fe40007810000 */
[----:B-1----:R-:W-:Y:S02]  /*8bf0*/  SHF.R.U32.HI R232, RZ, 0x7, R232 ;  /* 0x00000007ffe87819 */ /* 0x002fe400000116e8 */
[----:B------:R-:W-:-:S04]  /*8c00*/  FMNMX.FTZ R10, R152, R3, !PT ;  /* 0x00000003980a7209 */ /* 0x000fc80007810000 */
        /* <DEDUP_REMOVED lines=30> */
[----:B------:R-:W-:Y:S01]  /*8df0*/  FMNMX.FTZ R3, R101, R10, !PT ;  /* 0x0000000a65037209 */ /* 0x000fe20007810000 */
[----:B------:R-:W-:Y:S02]  /*8e00*/  WARPGROUP.DEPBAR.LE gsb0, 0x0 ;  /* 0x00008000000079c5 */ /* 0x000fe40000010000 */
[----:B------:R-:W-:Y:S01]  /*8e10*/  WARPGROUP.ARRIVE ;  /* 0x00000000000079c5 */ /* 0x000fe20000000000 */
[----:B------:R-:W-:-:S04]  /*8e20*/  FMNMX.FTZ R10, R88, R3, !PT ;  /* 0x00000003580a7209 */ /* 0x000fc80007810000 */
[----:B------:R-:W-:Y:S01]  /*8e30*/  FMNMX.FTZ R3, R89, R10, !PT ;  /* 0x0000000a59037209 */ /* 0x000fe20007810000 */
[----:B------:R-:W-:Y:S01]  /*8e40*/  HGMMA.64x128x16.F32 R24, R180, gdesc[UR8].tnspB, R24, gsb0 ;  /* 0x41e00008b4187df0 */ /* 0x000fe20008000818 */
[----:B------:R-:W-:Y:S01]  /*8e50*/  UIADD3 UR10, UR6, 0x100, URZ ;  /* 0x00000100060a7890 */ /* 0x000fe2000fffe03f */
[----:B------:R-:W-:Y:S01]  /*8e60*/  UMOV UR11, 0x40000040 ;  /* 0x40000040000b7882 */ /* 0x000fe20000000000 */
[----:B------:R-:W-:Y:S02]  /*8e70*/  FMNMX.FTZ R10, R92, R3, !PT ;  /* 0x000000035c0a7209 */ /* 0x000fe40007810000 */
[----:B------:R-:W0:Y:S02]  /*8e80*/  LDC R3, c[0x0][0x988] ;  /* 0x00026200ff037b82 */ /* 0x000e240000000800 */
[----:B------:R-:W-:-:S05]  /*8e90*/  FMNMX.FTZ R21, R93, R10, !PT ;  /* 0x0000000a5d157209 */ /* 0x000fca0007810000 */
[----:B------:R-:W1:Y:S02]  /*8ea0*/  SHFL.BFLY PT, R10, R21, 0x2, 0x1f ;  /* 0x0c401f00150a7f89 */ /* 0x000e6400000e0000 */
[----:B-1----:R-:W-:-:S05]  /*8eb0*/  FMNMX.FTZ R177, R21, R10, !PT ;  /* 0x0000000a15b17209 */ /* 0x002fca0007810000 */
[----:B------:R-:W1:Y:S02]  /*8ec0*/  SHFL.BFLY PT, R10, R177, 0x1, 0x1f ;  /* 0x0c201f00b10a7f89 */ /* 0x000e6400000e0000 */
[----:B-1----:R-:W-:-:S05]  /*8ed0*/  FMNMX.FTZ R10, R177, R10, !PT ;  /* 0x0000000ab10a7209 */ /* 0x002fca0007810000 */
[----:B------:R-:W-:-:S04]  /*8ee0*/  FADD.FTZ R20, -R10, R15 ;  /* 0x0000000f0a147221 */ /* 0x000fc80000010100 */
[-C--:B0-----:R-:W-:Y:S01]  /*8ef0*/  FMUL.FTZ R15, R20, R3.reuse ;  /* 0x00000003140f7220 */ /* 0x081fe20000410000 */
[----:B------:R-:W-:-:S04]  /*8f00*/  FMUL.FTZ R20, R10, R3 ;  /* 0x000000030a147220 */ /* 0x000fc80000410000 */
[-CC-:B------:R-:W-:Y:S01]  /*8f10*/  FFMA.FTZ R21, R169, R3.reuse, -R20.reuse ;  /* 0x00000003a9157223 */ /* 0x180fe20000010814 */
        /* <DEDUP_REMOVED lines=22> */
[----:B------:R-:W-:Y:S01]  /*9080*/  FFMA.FTZ R93, R93, R3, -R20 ;  /* 0x000000035d5d7223 */ /* 0x000fe20000010814 */
[----:B------:R-:W-:Y:S08]  /*9090*/  MUFU.EX2 R15, R15 ;  /* 0x0000000f000f7308 */ /* 0x000ff00000000800 */
[----:B------:R-:W0:Y:S08]  /*90a0*/  MUFU.EX2 R176, R176 ;  /* 0x000000b000b07308 */ /* 0x000e300000000800 */
[----:B------:R-:W1:Y:S08]  /*90b0*/  MUFU.EX2 R21, R21 ;  /* 0x0000001500157308 */ /* 0x000e700000000800 */
[----:B------:R-:W-:Y:S01]  /*90c0*/  MUFU.EX2 R178, R178 ;  /* 0x000000b200b27308 */ /* 0x000fe20000000800 */
[----:B0-----:R-:W-:-:S07]  /*90d0*/  FFMA.FTZ R12, R15, R12, R176 ;  /* 0x0000000c0f0c7223 */ /* 0x001fce00000100b0 */
[----:B------:R-:W-:Y:S01]  /*90e0*/  MUFU.EX2 R169, R169 ;  /* 0x000000a900a97308 */ /* 0x000fe20000000800 */
[----:B-1----:R-:W-:Y:S01]  /*90f0*/  F2FP.F16.F32.PACK_AB R176, R21, R176 ;  /* 0x000000b015b0723e */ /* 0x002fe200000000ff */
[----:B------:R-:W-:Y:S02]  /*9100*/  WARPGROUP.DEPBAR.LE gsb0, 0x0 ;  /* 0x00008000000079c5 */ /* 0x000fe40000010000 */
[----:B------:R-:W-:Y:S01]  /*9110*/  WARPGROUP.ARRIVE ;  /* 0x00000000000079c5 */ /* 0x000fe20000000000 */
[-CC-:B------:R-:W-:Y:S01]  /*9120*/  FFMA.FTZ R180, R160, R3.reuse, -R20.reuse ;  /* 0x00000003a0b47223 */ /* 0x180fe20000010814 */
[----:B------:R-:W-:Y:S02]  /*9130*/  FFMA.FTZ R182, R164, R3, -R20 ;  /* 0x00000003a4b67223 */ /* 0x000fe40000010814 */
[----:B------:R-:W-:Y:S02]  /*9140*/  MUFU.EX2 R173, R173 ;  /* 0x000000ad00ad7308 */ /* 0x000fe40000000800 */
[----:B------:R-:W-:Y:S01]  /*9150*/  HGMMA.64x128x16.F32 R24, R184, gdesc[UR8].tnspB, R24, gsb0 ;  /* 0x41e00008b8187df0 */ /* 0x000fe20008000818 */
[----:B------:R-:W-:Y:S01]  /*9160*/  UIADD3 UR10, UR6, 0x180, URZ ;  /* 0x00000180060a7890 */ /* 0x000fe2000fffe03f */
[----:B------:R-:W-:-:S04]  /*9170*/  UMOV UR11, 0x40000040 ;  /* 0x40000040000b7882 */ /* 0x000fc80000000000 */
[----:B------:R-:W-:Y:S08]  /*9180*/  MUFU.EX2 R180, R180 ;  /* 0x000000b400b47308 */ /* 0x000ff00000000800 */
        /* <DEDUP_REMOVED lines=16> */
[----:B------:R-:W-:Y:S01]  /*9290*/  MUFU.EX2 R101, R101 ;  /* 0x0000006500657308 */ /* 0x000fe20000000800 */
[----:B------:R-:W-:-:S02]  /*92a0*/  WARPGROUP.DEPBAR.LE gsb0, 0x0 ;  /* 0x00008000000079c5 */ /* 0x000fc40000010000 */
[----:B------:R-:W-:Y:S01]  /*92b0*/  WARPGROUP.ARRIVE ;  /* 0x00000000000079c5 */ /* 0x000fe20000000000 */
[--C-:B------:R-:W-:Y:S01]  /*92c0*/  FFMA.FTZ R184, R152, R3, -R20.reuse ;  /* 0x0000000398b87223 */ /* 0x100fe20000010814 */
[----:B------:R-:W-:Y:S01]  /*92d0*/  FMNMX.FTZ R152, R170, R13, !PT ;  /* 0x0000000daa987209 */ /* 0x000fe20007810000 */
[----:B------:R-:W-:Y:S02]  /*92e0*/  FFMA.FTZ R186, R156, R3, -R20 ;  /* 0x000000039cba7223 */ /* 0x000fe40000010814 */
[----:B------:R-:W-:Y:S01]  /*92f0*/  MUFU.EX2 R89, R89 ;  /* 0x0000005900597308 */ /* 0x000fe20000000800 */
[----:B------:R-:W-:Y:S01]  /*9300*/  HGMMA.64x128x16.F32 R24, R188, gdesc[UR8].tnspB, R24, gsb0 ;  /* 0x41e00008bc187df0 */ /* 0x000fe20008000818 */
[----:B------:R-:W-:Y:S01]  /*9310*/  UIADD3 UR10, UR6, 0x200, URZ ;  /* 0x00000200060a7890 */ /* 0x000fe2000fffe03f */
[----:B------:R-:W-:Y:S01]  /*9320*/  FMNMX.FTZ R153, R171, R152, !PT ;  /* 0x00000098ab997209 */ /* 0x000fe20007810000 */
[----:B------:R-:W-:-:S03]  /*9330*/  UMOV UR11, 0x40000040 ;  /* 0x40000040000b7882 */ /* 0x000fc60000000000 */
[----:B------:R-:W-:Y:S01]  /*9340*/  FMNMX.FTZ R152, R174, R153, !PT ;  /* 0x00000099ae987209 */ /* 0x000fe20007810000 */
[----:B------:R-:W-:Y:S01]  /*9350*/  FFMA.FTZ R153, R157, R3, -R20 ;  /* 0x000000039d997223 */ /* 0x000fe20000010814 */
[----:B------:R-:W-:Y:S02]  /*9360*/  MUFU.EX2 R184, R184 ;  /* 0x000000b800b87308 */ /* 0x000fe40000000800 */
[----:B------:R-:W-:-:S04]  /*9370*/  FMNMX.FTZ R157, R175, R152, !PT ;  /* 0x00000098af9d7209 */ /* 0x000fc80007810000 */
[----:B------:R-:W-:Y:S02]  /*9380*/  FMNMX.FTZ R152, R162, R157, !PT ;  /* 0x0000009da2987209 */ /* 0x000fe40007810000 */
[----:B------:R-:W-:Y:S02]  /*9390*/  MUFU.EX2 R186, R186 ;  /* 0x000000ba00ba7308 */ /* 0x000fe40000000800 */
[----:B------:R-:W-:-:S06]  /*93a0*/  FMNMX.FTZ R157, R163, R152, !PT ;  /* 0x00000098a39d7209 */ /* 0x000fcc0007810000 */
[----:B------:R-:W-:Y:S08]  /*93b0*/  MUFU.EX2 R153, R153 ;  /* 0x0000009900997308 */ /* 0x000ff00000000800 */
[----:B------:R-:W-:Y:S01]  /*93c0*/  MUFU.EX2 R92, R92 ;  /* 0x0000005c005c7308 */ /* 0x000fe20000000800 */
[----:B------:R-:W-:Y:S02]  /*93d0*/  WARPGROUP.DEPBAR.LE gsb0, 0x0 ;  /* 0x00008000000079c5 */ /* 0x000fe40000010000 */
[----:B------:R-:W-:Y:S01]  /*93e0*/  WARPGROUP.ARRIVE ;  /* 0x00000000000079c5 */ /* 0x000fe20000000000 */
[--C-:B------:R-:W-:Y:S01]  /*93f0*/  FFMA.FTZ R188, R144, R3, -R20.reuse ;  /* 0x0000000390bc7223 */ /* 0x100fe20000010814 */
[----:B------:R-:W-:Y:S01]  /*9400*/  FMNMX.FTZ R144, R166, R157, !PT ;  /* 0x0000009da6907209 */ /* 0x000fe20007810000 */
[----:B------:R-:W-:-:S03]  /*9410*/  FFMA.FTZ R190, R148, R3, -R20 ;  /* 0x0000000394be7223 */ /* 0x000fc60000010814 */
[----:B------:R-:W-:Y:S01]  /*9420*/  HGMMA.64x128x16.F32 R24, R192, gdesc[UR8].tnspB, R24, gsb0 ;  /* 0x41e00008c0187df0 */ /* 0x000fe20008000818 */
[----:B------:R-:W-:Y:S01]  /*9430*/  UIADD3 UR10, UR6, 0x280, URZ ;  /* 0x00000280060a7890 */ /* 0x000fe2000fffe03f */
[----:B------:R-:W-:Y:S01]  /*9440*/  FMNMX.FTZ R157, R167, R144, !PT ;  /* 0x00000090a79d7209 */ /* 0x000fe20007810000 */
[----:B------:R-:W-:Y:S01]  /*9450*/  UMOV UR11, 0x40000040 ;  /* 0x40000040000b7882 */ /* 0x000fe20000000000 */
[----:B------:R-:W-:Y:S02]  /*9460*/  MUFU.EX2 R188, R188 ;  /* 0x000000bc00bc7308 */ /* 0x000fe40000000800 */
[----:B------:R-:W-:-:S04]  /*9470*/  FMNMX.FTZ R144, R154, R157, !PT ;  /* 0x0000009d9a907209 */ /* 0x000fc80007810000 */
[----:B------:R-:W-:Y:S02]  /*9480*/  FMNMX.FTZ R157, R155, R144, !PT ;  /* 0x000000909b9d7209 */ /* 0x000fe40007810000 */
[----:B------:R-:W-:Y:S02]  /*9490*/  MUFU.EX2 R190, R190 ;  /* 0x000000be00be7308 */ /* 0x000fe40000000800 */
[----:B------:R-:W-:-:S04]  /*94a0*/  FMNMX.FTZ R144, R158, R157, !PT ;  /* 0x0000009d9e907209 */ /* 0x000fc80007810000 */
[----:B------:R-:W-:-:S04]  /*94b0*/  FMNMX.FTZ R157, R159, R144, !PT ;  /* 0x000000909f9d7209 */ /* 0x000fc80007810000 */
[----:B------:R-:W-:-:S04]  /*94c0*/  FMNMX.FTZ R144, R146, R157, !PT ;  /* 0x0000009d92907209 */ /* 0x000fc80007810000 */
[----:B------:R-:W-:Y:S01]  /*94d0*/  FMNMX.FTZ R157, R147, R144, !PT ;  /* 0x00000090939d7209 */ /* 0x000fe20007810000 */
        /* <DEDUP_REMOVED lines=21> */
[-CC-:B------:R-:W-:Y:S01]  /*9630*/  FFMA.FTZ R157, R129, R3.reuse, -R20.reuse ;  /* 0x00000003819d7223 */ /* 0x180fe20000010814 */
[----:B------:R-:W-:Y:S02]  /*9640*/  FFMA.FTZ R198, R132, R3, -R20 ;  /* 0x0000000384c67223 */ /* 0x000fe40000010814 */
        /* <DEDUP_REMOVED lines=8> */
[----:B------:R-:W-:Y:S01]  /*96d0*/  FMNMX.FTZ R128, R126, R129, !PT ;  /* 0x000000817e807209 */ /* 0x000fe20007810000 */
[----:B------:R-:W-:-:S03]  /*96e0*/  FFMA.FTZ R129, R133, R3, -R20 ;  /* 0x0000000385817223 */ /* 0x000fc60000010814 */
[----:B------:R-:W-:Y:S02]  /*96f0*/  FMNMX.FTZ R133, R127, R128, !PT ;  /* 0x000000807f857209 */ /* 0x000fe40007810000 */
[----:B------:R-:W-:Y:S02]  /*9700*/  MUFU.EX2 R198, R198 ;  /* 0x000000c600c67308 */ /* 0x000fe40000000800 */
[----:B------:R-:W-:-:S04]  /*9710*/  FMNMX.FTZ R128, R114, R133, !PT ;  /* 0x0000008572807209 */ /* 0x000fc80007810000 */
[----:B------:R-:W-:Y:S02]  /*9720*/  FMNMX.FTZ R133, R115, R128, !PT ;  /* 0x0000008073857209 */ /* 0x000fe40007810000 */
        /* <DEDUP_REMOVED lines=27> */
[----:B------:R-:W-:Y:S01]  /*98e0*/  UIADD3 UR6, UR6, 0x500, URZ ;  /* 0x0000050006067890 */ /* 0x000fe2000fffe03f */
[----:B------:R-:W-:Y:S01]  /*98f0*/  MUFU.EX2 R204, R204 ;  /* 0x000000cc00cc7308 */ /* 0x000fe20000000800 */
[----:B------:R-:W-:-:S04]  /*9900*/  FMNMX.FTZ R112, R90, R133, !PT ;  /* 0x000000855a707209 */ /* 0x000fc80007810000 */
[----:B------:R-:W-:-:S03]  /*9910*/  FMNMX.FTZ R133, R91, R112, !PT ;  /* 0x000000705b857209 */ /* 0x000fc60007810000 */
[----:B------:R-:W-:Y:S01]  /*9920*/  MUFU.EX2 R206, R206 ;  /* 0x000000ce00ce7308 */ /* 0x000fe20000000800 */
[----:B------:R-:W-:-:S04]  /*9930*/  FMNMX.FTZ R112, R94, R133, !PT ;  /* 0x000000855e707209 */ /* 0x000fc80007810000 */
[----:B------:R-:W-:-:S05]  /*9940*/  FMNMX.FTZ R112, R95, R112, !PT ;  /* 0x000000705f707209 */ /* 0x000fca0007810000 */
[----:B------:R-:W0:Y:S02]  /*9950*/  SHFL.BFLY PT, R133, R112, 0x2, 0x1f ;  /* 0x0c401f0070857f89 */ /* 0x000e2400000e0000 */
[----:B0-----:R-:W-:Y:S01]  /*9960*/  FMNMX.FTZ R133, R112, R133, !PT ;  /* 0x0000008570857209 */ /* 0x001fe20007810000 */
[----:B------:R-:W-:Y:S02]  /*9970*/  WARPGROUP.DEPBAR.LE gsb0, 0x0 ;  /* 0x00008000000079c5 */ /* 0x000fe40000010000 */
[----:B------:R-:W-:Y:S01]  /*9980*/  WARPGROUP.ARRIVE ;  /* 0x00000000000079c5 */ /* 0x000fe20000000000 */
[-CC-:B------:R-:W-:Y:S01]  /*9990*/  FFMA.FTZ R210, R108, R3.reuse, -R20.reuse ;  /* 0x000000036cd27223 */ /* 0x180fe20000010814 */
[-CC-:B------:R-:W-:Y:S01]  /*99a0*/  FFMA.FTZ R208, R104, R3.reuse, -R20.reuse ;  /* 0x0000000368d07223 */ /* 0x180fe20000010814 */
[----:B------:R-:W0:Y:S01]  /*99b0*/  SHFL.BFLY PT, R108, R133, 0x1, 0x1f ;  /* 0x0c201f00856c7f89 */ /* 0x000e2200000e0000 */
[----:B------:R-:W-:Y:S02]  /*99c0*/  FFMA.FTZ R104, R88, R3, -R20 ;  /* 0x0000000358687223 */ /* 0x000fe40000010814 */
[----:B------:R-:W-:Y:S01]  /*99d0*/  HGMMA.64x128x16.F32 R24, R212, gdesc[UR8].tnspB, R24, gsb0 ;  /* 0x41e00008d4187df0 */ /* 0x000fe20008000818 */
[----:B------:R-:W-:Y:S01]  /*99e0*/  UMOV UR10, UR6 ;  /* 0x00000006000a7c82 */ /* 0x000fe20008000000 */
[----:B------:R-:W-:Y:S01]  /*99f0*/  UMOV UR11, 0x40000040 ;  /* 0x40000040000b7882 */ /* 0x000fe20000000000 */
[----:B------:R-:W-:Y:S01]  /*9a00*/  MUFU.EX2 R208, R208 ;  /* 0x000000d000d07308 */ /* 0x000fe20000000800 */
[----:B------:R-:W-:-:S07]  /*9a10*/  R2UR UR6, R2 ;  /* 0x00000000020672ca */ /* 0x000fce00000e0000 */
[----:B------:R-:W-:Y:S08]  /*9a20*/  MUFU.EX2 R210, R210 ;  /* 0x000000d200d27308 */ /* 0x000ff00000000800 */
[----:B------:R-:W-:Y:S01]  /*9a30*/  MUFU.EX2 R104, R104 ;  /* 0x0000006800687308 */ /* 0x000fe20000000800 */
[----:B0-----:R-:W-:Y:S01]  /*9a40*/  FMNMX.FTZ R88, R133, R108, !PT ;  /* 0x0000006c85587209 */ /* 0x001fe20007810000 */
[----:B------:R-:W-:Y:S01]  /*9a50*/  IMAD.U32 R133, RZ, RZ, UR7 ;  /* 0x00000007ff857e24 */ /* 0x000fe2000f8e00ff */
[----:B------:R-:W-:-:S03]  /*9a60*/  UMOV UR7, UR60 ;  /* 0x0000003c00077c82 */ /* 0x000fc60008000000 */
[C---:B------:R-:W-:Y:S01]  /*9a70*/  FADD.FTZ R20, -R88.reuse, R13 ;  /* 0x0000000d58147221 */ /* 0x040fe20000010100 */
[-C--:B------:R-:W-:Y:S01]  /*9a80*/  FMUL.FTZ R112, R88, R3.reuse ;  /* 0x0000000358707220 */ /* 0x080fe20000410000 */
[----:B------:R0:W-:Y:S01]  /*9a90*/  MUFU.EX2 R13, R93 ;  /* 0x0000005d000d7308 */ /* 0x0001e20000000800 */
[----:B------:R-:W-:Y:S01]  /*9aa0*/  @!P1 LEA R133, R133, UR61, 0x3 ;  /* 0x0000003d85859c11 */ /* 0x000fe2000f8e18ff */
[-C--:B------:R-:W-:Y:S01]  /*9ab0*/  FMUL.FTZ R20, R20, R3.reuse ;  /* 0x0000000314147220 */ /* 0x080fe20000410000 */
[-CC-:B------:R-:W-:Y:S01]  /*9ac0*/  FFMA.FTZ R177, R170, R3.reuse, -R112.reuse ;  /* 0x00000003aab17223 */ /* 0x180fe20000010870 */
[-CC-:B------:R-:W-:Y:S01]  /*9ad0*/  FFMA.FTZ R108, R171, R3.reuse, -R112.reuse ;  /* 0x00000003ab6c7223 */ /* 0x180fe20000010870 */
[-CC-:B------:R-:W-:Y:S01]  /*9ae0*/  FFMA.FTZ R197, R130, R3.reuse, -R112.reuse ;  /* 0x0000000382c57223 */ /* 0x180fe20000010870 */
[----:B------:R-:W-:Y:S02]  /*9af0*/  IMAD.U32 R130, RZ, RZ, UR60 ;  /* 0x0000003cff827e24 */ /* 0x000fe4000f8e00ff */
[-CC-:B------:R-:W-:Y:S01]  /*9b00*/  FFMA.FTZ R179, R174, R3.reuse, -R112.reuse ;  /* 0x00000003aeb37223 */ /* 0x180fe20000010870 */
[----:B------:R-:W-:Y:S01]  /*9b10*/  MUFU.EX2 R20, R20 ;  /* 0x0000001400147308 */ /* 0x000fe20000000800 */
[-CC-:B------:R-:W-:Y:S01]  /*9b20*/  FFMA.FTZ R148, R175, R3.reuse, -R112.reuse ;  /* 0x00000003af947223 */ /* 0x180fe20000010870 */
[-CC-:B------:R-:W-:Y:S01]  /*9b30*/  FFMA.FTZ R181, R162, R3.reuse, -R112.reuse ;  /* 0x00000003a2b57223 */ /* 0x180fe20000010870 */
[----:B------:R-:W-:Y:S01]  /*9b40*/  @!P1 LEA R130, R130, UR61, 0x3 ;  /* 0x0000003d82829c11 */ /* 0x000fe2000f8e18ff */
[-CC-:B------:R-:W-:Y:S01]  /*9b50*/  FFMA.FTZ R144, R163, R3.reuse, -R112.reuse ;  /* 0x00000003a3907223 */ /* 0x180fe20000010870 */
[----:B0-----:R-:W-:Y:S01]  /*9b60*/  IADD3 R93, -R232, 0xb, RZ ;  /* 0x0000000be85d7810 */ /* 0x001fe20007ffe1ff */
[-CC-:B------:R-:W-:Y:S01]  /*9b70*/  FFMA.FTZ R128, R131, R3.reuse, -R112.reuse ;  /* 0x0000000383807223 */ /* 0x180fe20000010870 */
[----:B------:R-:W-:Y:S01]  /*9b80*/  FFMA.FTZ R183, R166, R3, -R112 ;  /* 0x00000003a6b77223 */ /* 0x000fe20000010870 */
[----:B------:R-:W0:Y:S01]  /*9b90*/  MUFU.EX2 R177, R177 ;  /* 0x000000b100b17308 */ /* 0x000e220000000800 */
[----:B------:R-:W-:-:S02]  /*9ba0*/  @!P1 VIADD R130, R130, 0x34840 ;  /* 0x0003484082829836 */ /* 0x000fc40000000000 */
[-CC-:B------:R-:W-:Y:S01]  /*9bb0*/  FFMA.FTZ R201, R122, R3.reuse, -R112.reuse ;  /* 0x000000037ac97223 */ /* 0x180fe20000010870 */
[-CC-:B------:R-:W-:Y:S01]  /*9bc0*/  FFMA.FTZ R152, R167, R3.reuse, -R112.reuse ;  /* 0x00000003a7987223 */ /* 0x180fe20000010870 */
[-CC-:B------:R-:W-:Y:S01]  /*9bd0*/  FFMA.FTZ R199, R134, R3.reuse, -R112.reuse ;  /* 0x0000000386c77223 */ /* 0x180fe20000010870 */
[-C--:B------:R-:W-:Y:S01]  /*9be0*/  FFMA.FTZ R185, R154, R3.reuse, -R112 ;  /* 0x000000039ab97223 */ /* 0x080fe20000010870 */
[----:B------:R-:W-:Y:S01]  /*9bf0*/  @!P1 PRMT R131, RZ, 0x654, R130 ;  /* 0x00000654ff839816 */ /* 0x000fe20000000082 */
[-CC-:B------:R-:W-:Y:S01]  /*9c00*/  FFMA.FTZ R140, R155, R3.reuse, -R112.reuse ;  /* 0x000000039b8c7223 */ /* 0x180fe20000010870 */
[----:B------:R-:W1:Y:S01]  /*9c10*/  MUFU.EX2 R108, R108 ;  /* 0x0000006c006c7308 */ /* 0x000e620000000800 */
[-CC-:B------:R-:W-:Y:S01]  /*9c20*/  FFMA.FTZ R187, R158, R3.reuse, -R112.reuse ;  /* 0x000000039ebb7223 */ /* 0x180fe20000010870 */
[-CC-:B------:R-:W-:Y:S01]  /*9c30*/  FFMA.FTZ R116, R159, R3.reuse, -R112.reuse ;  /* 0x000000039f747223 */ /* 0x180fe20000010870 */
[-CC-:B------:R-:W-:Y:S01]  /*9c40*/  FFMA.FTZ R205, R114, R3.reuse, -R112.reuse ;  /* 0x0000000372cd7223 */ /* 0x180fe20000010870 */
[-CC-:B------:R-:W-:Y:S01]  /*9c50*/  FFMA.FTZ R189, R146, R3.reuse, -R112.reuse ;  /* 0x0000000392bd7223 */ /* 0x180fe20000010870 */
[-CC-:B------:R-:W-:Y:S01]  /*9c60*/  FFMA.FTZ R207, R118, R3.reuse, -R112.reuse ;  /* 0x0000000376cf7223 */ /* 0x180fe20000010870 */
[-CC-:B------:R-:W-:Y:S01]  /*9c70*/  FFMA.FTZ R136, R147, R3.reuse, -R112.reuse ;  /* 0x0000000393887223 */ /* 0x180fe20000010870 */
[--C-:B------:R-:W-:Y:S01]  /*9c80*/  FFMA.FTZ R191, R150, R3, -R112.reuse ;  /* 0x0000000396bf7223 */ /* 0x100fe20000010870 */
[----:B------:R-:W2:Y:S01]  /*9c90*/  MUFU.EX2 R179, R179 ;  /* 0x000000b300b37308 */ /* 0x000ea20000000800 */
[----:B0-----:R-:W-:Y:S01]  /*9ca0*/  FFMA.FTZ R11, R20, R11, R177 ;  /* 0x0000000b140b7223 */ /* 0x001fe200000100b1 */
[-CC-:B------:R-:W-:Y:S01]  /*9cb0*/  FFMA.FTZ R209, R106, R3.reuse, -R112.reuse ;  /* 0x000000036ad17223 */ /* 0x180fe20000010870 */
[-CC-:B------:R-:W-:Y:S01]  /*9cc0*/  FFMA.FTZ R120, R151, R3.reuse, -R112.reuse ;  /* 0x0000000397787223 */ /* 0x180fe20000010870 */
[-CC-:B------:R-:W-:Y:S01]  /*9cd0*/  FFMA.FTZ R211, R110, R3.reuse, -R112.reuse ;  /* 0x000000036ed37223 */ /* 0x180fe20000010870 */
[-CC-:B------:R-:W-:Y:S01]  /*9ce0*/  FFMA.FTZ R193, R138, R3.reuse, -R112.reuse ;  /* 0x000000038ac17223 */ /* 0x180fe20000010870 */
[-CC-:B------:R-:W-:Y:S01]  /*9cf0*/  FFMA.FTZ R124, R139, R3.reuse, -R112.reuse ;  /* 0x000000038b7c7223 */ /* 0x180fe20000010870 */
[-CC-:B------:R-:W-:Y:S01]  /*9d00*/  FFMA.FTZ R195, R142, R3.reuse, -R112.reuse ;  /* 0x000000038ec37223 */ /* 0x180fe20000010870 */
[----:B------:R-:W0:Y:S01]  /*9d10*/  MUFU.EX2 R148, R148 ;  /* 0x0000009400947308 */ /* 0x000e220000000800 */
[----:B-1----:R-:W-:Y:S01]  /*9d20*/  FADD.FTZ R122, R108, R11 ;  /* 0x0000000b6c7a7221 */ /* 0x002fe20000010000 */
[-CC-:B------:R-:W-:Y:S01]  /*9d30*/  FFMA.FTZ R132, R143, R3.reuse, -R112.reuse ;  /* 0x000000038f847223 */ /* 0x180fe20000010870 */
[-CC-:B------:R-:W-:Y:S01]  /*9d40*/  FFMA.FTZ R115, R115, R3.reuse, -R112.reuse ;  /* 0x0000000373737223 */ /* 0x180fe20000010870 */
[-CC-:B------:R-:W-:Y:S01]  /*9d50*/  FFMA.FTZ R135, R135, R3.reuse, -R112.reuse ;  /* 0x0000000387877223 */ /* 0x180fe20000010870 */
[-CC-:B------:R-:W-:Y:S01]  /*9d60*/  FFMA.FTZ R203, R126, R3.reuse, -R112.reuse ;  /* 0x000000037ecb7223 */ /* 0x180fe20000010870 */
[-CC-:B------:R-:W-:Y:S01]  /*9d70*/  FFMA.FTZ R127, R127, R3.reuse, -R112.reuse ;  /* 0x000000037f7f7223 */ /* 0x180fe20000010870 */
[-C--:B------:R-:W-:Y:S01]  /*9d80*/  FFMA.FTZ R119, R119, R3.reuse, -R112 ;  /* 0x0000000377777223 */ /* 0x080fe20000010870 */
[----:B------:R-:W1:Y:S01]  /*9d90*/  MUFU.EX2 R181, R181 ;  /* 0x000000b500b57308 */ /* 0x000e620000000800 */
[----:B--2---:R-:W-:Y:S01]  /*9da0*/  FADD.FTZ R11, R179, R122 ;  /* 0x0000007ab30b7221 */ /* 0x004fe20000010000 */
[-CC-:B------:R-:W-:Y:S01]  /*9db0*/  FFMA.FTZ R107, R107, R3.reuse, -R112.reuse ;  /* 0x000000036b6b7223 */ /* 0x180fe20000010870 */
[-CC-:B------:R-:W-:Y:S01]  /*9dc0*/  FFMA.FTZ R111, R111, R3.reuse, -R112.reuse ;  /* 0x000000036f6f7223 */ /* 0x180fe20000010870 */
[-CC-:B------:R-:W-:Y:S01]  /*9dd0*/  FFMA.FTZ R99, R99, R3.reuse, -R112.reuse ;  /* 0x0000000363637223 */ /* 0x180fe20000010870 */
[-CC-:B------:R-:W-:Y:S01]  /*9de0*/  FFMA.FTZ R102, R102, R3.reuse, -R112.reuse ;  /* 0x0000000366667223 */ /* 0x180fe20000010870 */
[-CC-:B------:R-:W-:Y:S01]  /*9df0*/  FFMA.FTZ R103, R103, R3.reuse, -R112.reuse ;  /* 0x0000000367677223 */ /* 0x180fe20000010870 */
[-CC-:B------:R-:W-:Y:S01]  /*9e00*/  FFMA.FTZ R90, R90, R3.reuse, -R112.reuse ;  /* 0x000000035a5a7223 */ /* 0x180fe20000010870 */
[----:B------:R-:W2:Y:S01]  /*9e10*/  MUFU.EX2 R144, R144 ;  /* 0x0000009000907308 */ /* 0x000ea20000000800 */
[----:B0-----:R-:W-:Y:S01]  /*9e20*/  FADD.FTZ R122, R148, R11 ;  /* 0x0000000b947a7221 */ /* 0x001fe20000010000 */
[-CC-:B------:R-:W-:Y:S01]  /*9e30*/  FFMA.FTZ R91, R91, R3.reuse, -R112.reuse ;  /* 0x000000035b5b7223 */ /* 0x180fe20000010870 */
[-CC-:B------:R-:W-:Y:S01]  /*9e40*/  FFMA.FTZ R94, R94, R3.reuse, -R112.reuse ;  /* 0x000000035e5e7223 */ /* 0x180fe20000010870 */
[----:B------:R-:W-:Y:S01]  /*9e50*/  FFMA.FTZ R95, R95, R3, -R112 ;  /* 0x000000035f5f7223 */ /* 0x000fe20000010870 */
[----:B------:R-:W-:-:S02]  /*9e60*/  F2FP.F16.F32.PACK_AB R177, R108, R177 ;  /* 0x000000b16cb1723e */ /* 0x000fc400000000ff */
[----:B------:R-:W-:Y:S01]  /*9e70*/  F2FP.F16.F32.PACK_AB R179, R148, R179 ;  /* 0x000000b394b3723e */ /* 0x000fe200000000ff */
[----:B------:R-:W0:Y:S01]  /*9e80*/  MUFU.EX2 R183, R183 ;  /* 0x000000b700b77308 */ /* 0x000e220000000800 */
[----:B-1----:R-:W-:-:S07]  /*9e90*/  FADD.FTZ R11, R181, R122 ;  /* 0x0000007ab50b7221 */ /* 0x002fce0000010000 */
[----:B------:R-:W1:Y:S01]  /*9ea0*/  MUFU.EX2 R152, R152 ;  /* 0x0000009800987308 */ /* 0x000e620000000800 */
[C---:B--2---:R-:W-:Y:S01]  /*9eb0*/  FADD.FTZ R122, R144.reuse, R11 ;  /* 0x0000000b907a7221 */ /* 0x044fe20000010000 */
[----:B------:R-:W-:-:S06]  /*9ec0*/  F2FP.F16.F32.PACK_AB R181, R144, R181 ;  /* 0x000000b590b5723e */ /* 0x000fcc00000000ff */
[----:B------:R-:W2:Y:S01]  /*9ed0*/  MUFU.EX2 R185, R185 ;  /* 0x000000b900b97308 */ /* 0x000ea20000000800 */
[----:B0-----:R-:W-:-:S07]  /*9ee0*/  FADD.FTZ R11, R183, R122 ;  /* 0x0000007ab70b7221 */ /* 0x001fce0000010000 */
[----:B------:R-:W0:Y:S01]  /*9ef0*/  MUFU.EX2 R140, R140 ;  /* 0x0000008c008c7308 */ /* 0x000e220000000800 */
[C---:B-1----:R-:W-:Y:S01]  /*9f00*/  FADD.FTZ R118, R152.reuse, R11 ;  /* 0x0000000b98767221 */ /* 0x042fe20000010000 */
[----:B------:R-:W-:-:S06]  /*9f10*/  F2FP.F16.F32.PACK_AB R183, R152, R183 ;  /* 0x000000b798b7723e */ /* 0x000fcc00000000ff */
[----:B------:R-:W1:Y:S01]  /*9f20*/  MUFU.EX2 R187, R187 ;  /* 0x000000bb00bb7308 */ /* 0x000e620000000800 */
[----:B--2---:R-:W-:-:S07]  /*9f30*/  FADD.FTZ R11, R185, R118 ;  /* 0x00000076b90b7221 */ /* 0x004fce0000010000 */
[----:B------:R-:W2:Y:S01]  /*9f40*/  MUFU.EX2 R116, R116 ;  /* 0x0000007400747308 */ /* 0x000ea20000000800 */
[----:B0-----:R-:W-:Y:S01]  /*9f50*/  FADD.FTZ R106, R140, R11 ;  /* 0x0000000b8c6a7221 */ /* 0x001fe20000010000 */
[----:B------:R-:W-:Y:S01]  /*9f60*/  FFMA.FTZ R11, R98, R3, -R112 ;  /* 0x00000003620b7223 */ /* 0x000fe20000010870 */
[----:B------:R-:W-:-:S05]  /*9f70*/  F2FP.F16.F32.PACK_AB R185, R140, R185 ;  /* 0x000000b98cb9723e */ /* 0x000fca00000000ff */
[----:B------:R-:W0:Y:S01]  /*9f80*/  MUFU.EX2 R189, R189 ;  /* 0x000000bd00bd7308 */ /* 0x000e220000000800 */
[----:B------:R-:W-:Y:S02]  /*9f90*/  WARPGROUP.DEPBAR.LE gsb0, 0x0 ;  /* 0x00008000000079c5 */ /* 0x000fe40000010000 */
[----:B------:R-:W-:Y:S01]  /*9fa0*/  WARPGROUP.ARRIVE ;  /* 0x00000000000079c5 */ /* 0x000fe20000000000 */
[----:B------:R-:W-:Y:S02]  /*9fb0*/  F2FP.F16.F32.PACK_AB R212, R97, R96 ;  /* 0x0000006061d4723e */ /* 0x000fe400000000ff */
[----:B------:R-:W-:Y:S02]  /*9fc0*/  F2FP.F16.F32.PACK_AB R214, R101, R100 ;  /* 0x0000006465d6723e */ /* 0x000fe400000000ff */
[----:B------:R-:W3:Y:S01]  /*9fd0*/  MUFU.EX2 R136, R136 ;  /* 0x0000008800887308 */ /* 0x000ee20000000800 */
[----:B------:R-:W-:Y:S07]  /*9fe0*/  HGMMA.64x128x16.F32 R24, R216, gdesc[UR8].tnspB, R24, gsb0 ;  /* 0x41e00008d8187df0 */ /* 0x000fee0008000818 */
[----:B------:R-:W4:Y:S08]  /*9ff0*/  MUFU.EX2 R191, R191 ;  /* 0x000000bf00bf7308 */ /* 0x000f300000000800 */
[----:B------:R-:W5:Y:S08]  /*a000*/  MUFU.EX2 R120, R120 ;  /* 0x0000007800787308 */ /* 0x000f700000000800 */
[----:B------:R-:W5:Y:S08]  /*a010*/  MUFU.EX2 R193, R193 ;  /* 0x000000c100c17308 */ /* 0x000f700000000800 */
[----:B------:R-:W5:Y:S08]  /*a020*/  MUFU.EX2 R124, R124 ;  /* 0x0000007c007c7308 */ /* 0x000f700000000800 */
[----:B------:R-:W5:Y:S08]  /*a030*/  MUFU.EX2 R195, R195 ;  /* 0x000000c300c37308 */ /* 0x000f700000000800 */
[----:B------:R5:W-:Y:S08]  /*a040*/  MUFU.EX2 R98, R115 ;  /* 0x0000007300627308 */ /* 0x000bf00000000800 */
[----:B------:R-:W5:Y:S08]  /*a050*/  MUFU.EX2 R132, R132 ;  /* 0x0000008400847308 */ /* 0x000f700000000800 */
[----:B------:R-:W5:Y:S08]  /*a060*/  MUFU.EX2 R197, R197 ;  /* 0x000000c500c57308 */ /* 0x000f700000000800 */
[----:B------:R-:W5:Y:S08]  /*a070*/  MUFU.EX2 R128, R128 ;  /* 0x0000008000807308 */ /* 0x000f700000000800 */
[----:B------:R-:W5:Y:S08]  /*a080*/  MUFU.EX2 R199, R199 ;  /* 0x000000c700c77308 */ /* 0x000f700000000800 */
[----:B------:R-:W5:Y:S08]  /*a090*/  MUFU.EX2 R130, R135 ;  /* 0x0000008700827308 */ /* 0x000f700000000800 */
[----:B------:R-:W5:Y:S08]  /*a0a0*/  MUFU.EX2 R201, R201 ;  /* 0x000000c900c97308 */ /* 0x000f700000000800 */
[----:B------:R-:W-:Y:S08]  /*a0b0*/  MUFU.EX2 R203, R203 ;  /* 0x000000cb00cb7308 */ /* 0x000ff00000000800 */
[----:B------:R-:W-:Y:S08]  /*a0c0*/  MUFU.EX2 R205, R205 ;  /* 0x000000cd00cd7308 */ /* 0x000ff00000000800 */
[----:B------:R-:W-:Y:S08]  /*a0d0*/  MUFU.EX2 R207, R207 ;  /* 0x000000cf00cf7308 */ /* 0x000ff00000000800 */
[----:B------:R-:W-:Y:S08]  /*a0e0*/  MUFU.EX2 R209, R209 ;  /* 0x000000d100d17308 */ /* 0x000ff00000000800 */
[----:B------:R-:W-:Y:S01]  /*a0f0*/  MUFU.EX2 R118, R11 ;  /* 0x0000000b00767308 */ /* 0x000fe20000000800 */
[----:B------:R-:W-:-:S02]  /*a100*/  WARPGROUP.DEPBAR.LE gsb0, 0x0 ;  /* 0x00008000000079c5 */ /* 0x000fc40000010000 */
[----:B------:R1:W-:Y:S06]  /*a110*/  BAR.ARV R93, 0x100 ;  /* 0x0004005d0000751d */ /* 0x0003ec0000002000 */
[----:B------:R2:W-:Y:S01]  /*a120*/  @!P1 SYNCS.ARRIVE.TRANS64.RED.A1T0 RZ, [R131+URZ], RZ ;  /* 0x000000ff83ff99a7 */ /* 0x0005e2000810043f */
[----:B------:R-:W-:Y:S01]  /*a130*/  MUFU.EX2 R108, R107 ;  /* 0x0000006b006c7308 */ /* 0x000fe20000000800 */
[----:B-1----:R-:W-:Y:S02]  /*a140*/  @!P1 VIADD R93, R133, 0x34860 ;  /* 0x00034860855d9836 */ /* 0x002fe40000000000 */
[-C--:B------:R-:W-:Y:S01]  /*a150*/  FMUL.FTZ R26, R26, R20.reuse ;  /* 0x000000141a1a7220 */ /* 0x080fe20000410000 */
[-C--:B------:R-:W-:Y:S01]  /*a160*/  FMUL.FTZ R27, R27, R20.reuse ;  /* 0x000000141b1b7220 */ /* 0x080fe20000410000 */
[-C--:B------:R-:W-:Y:S01]  /*a170*/  FMUL.FTZ R30, R30, R20.reuse ;  /* 0x000000141e1e7220 */ /* 0x080fe20000410000 */
[-C--:B------:R-:W-:Y:S01]  /*a180*/  FMUL.FTZ R31, R31, R20.reuse ;  /* 0x000000141f1f7220 */ /* 0x080fe20000410000 */
[-C--:B------:R-:W-:Y:S01]  /*a190*/  FMUL.FTZ R34, R34, R20.reuse ;  /* 0x0000001422227220 */ /* 0x080fe20000410000 */
[----:B--2---:R-:W-:Y:S01]  /*a1a0*/  FADD.FTZ R131, R21, R12 ;  /* 0x0000000c15837221 */ /* 0x004fe20000010000 */
[----:B------:R-:W-:Y:S01]  /*a1b0*/  FFMA.FTZ R12, R123, R3, -R112 ;  /* 0x000000037b0c7223 */ /* 0x000fe20000010870 */
[----:B------:R-:W-:Y:S01]  /*a1c0*/  @!P1 PRMT R123, RZ, 0x654, R93 ;  /* 0x00000654ff7b9816 */ /* 0x000fe2000000005d */
[----:B------:R-:W-:Y:S01]  /*a1d0*/  MUFU.EX2 R211, R211 ;  /* 0x000000d300d37308 */ /* 0x000fe20000000800 */
[----:B------:R-:W-:Y:S01]  /*a1e0*/  FADD.FTZ R134, R178, R131 ;  /* 0x00000083b2867221 */ /* 0x000fe20000010000 */
[-C--:B------:R-:W-:Y:S01]  /*a1f0*/  FMUL.FTZ R35, R35, R20.reuse ;  /* 0x0000001423237220 */ /* 0x080fe20000410000 */
[----:B------:R1:W-:Y:S01]  /*a200*/  @!P1 SYNCS.ARRIVE.TRANS64.RED.A1T0 RZ, [R123+URZ], RZ ;  /* 0x000000ff7bff99a7 */ /* 0x0003e2000810043f */
[-C--:B------:R-:W-:Y:S01]  /*a210*/  FMUL.FTZ R38, R38, R20.reuse ;  /* 0x0000001426267220 */ /* 0x080fe20000410000 */
[----:B------:R-:W-:Y:S01]  /*a220*/  FADD.FTZ R93, R169, R134 ;  /* 0x00000086a95d7221 */ /* 0x000fe20000010000 */
[-C--:B------:R-:W-:Y:S01]  /*a230*/  FMUL.FTZ R39, R39, R20.reuse ;  /* 0x0000001427277220 */ /* 0x080fe20000410000 */
[-C--:B------:R-:W-:Y:S01]  /*a240*/  FMUL.FTZ R42, R42, R20.reuse ;  /* 0x000000142a2a7220 */ /* 0x080fe20000410000 */
[----:B------:R-:W2:Y:S01]  /*a250*/  MUFU.EX2 R12, R12 ;  /* 0x0000000c000c7308 */ /* 0x000ea20000000800 */
[----:B------:R-:W-:Y:S01]  /*a260*/  FADD.FTZ R134, R180, R93 ;  /* 0x0000005db4867221 */ /* 0x000fe20000010000 */
[-C--:B------:R-:W-:Y:S01]  /*a270*/  FMUL.FTZ R43, R43, R20.reuse ;  /* 0x000000142b2b7220 */ /* 0x080fe20000410000 */
[-C--:B------:R-:W-:Y:S01]  /*a280*/  FMUL.FTZ R46, R46, R20.reuse ;  /* 0x000000142e2e7220 */ /* 0x080fe20000410000 */
[-C--:B------:R-:W-:Y:S01]  /*a290*/  FMUL.FTZ R47, R47, R20.reuse ;  /* 0x000000142f2f7220 */ /* 0x080fe20000410000 */
[----:B------:R-:W-:Y:S01]  /*a2a0*/  FADD.FTZ R93, R173, R134 ;  /* 0x00000086ad5d7221 */ /* 0x000fe20000010000 */
[-C--:B------:R-:W-:Y:S01]  /*a2b0*/  FMUL.FTZ R50, R50, R20.reuse ;  /* 0x0000001432327220 */ /* 0x080fe20000410000 */
[-C--:B------:R-:W-:Y:S01]  /*a2c0*/  FMUL.FTZ R51, R51, R20.reuse ;  /* 0x0000001433337220 */ /* 0x080fe20000410000 */
[----:B------:R-:W-:Y:S01]  /*a2d0*/  MUFU.EX2 R99, R99 ;  /* 0x0000006300637308 */ /* 0x000fe20000000800 */
[----:B------:R-:W-:Y:S01]  /*a2e0*/  FADD.FTZ R114, R182, R93 ;  /* 0x0000005db6727221 */ /* 0x000fe20000010000 */
[-C--:B------:R-:W-:Y:S01]  /*a2f0*/  FMUL.FTZ R54, R54, R20.reuse ;  /* 0x0000001436367220 */ /* 0x080fe20000410000 */
[-C--:B------:R-:W-:Y:S01]  /*a300*/  FMUL.FTZ R55, R55, R20.reuse ;  /* 0x0000001437377220 */ /* 0x080fe20000410000 */
        /* <DEDUP_REMOVED lines=14> */
[----:B------:R-:W-:Y:S01]  /*a3f0*/  FADD.FTZ R93, R187, R106 ;  /* 0x0000006abb5d7221 */ /* 0x000fe20000010000 */
[----:B------:R-:W-:Y:S01]  /*a400*/  F2FP.F16.F32.PACK_AB R187, R116, R187 ;  /* 0x000000bb74bb723e */ /* 0x000fe200000000ff */
[-C--:B------:R-:W-:Y:S01]  /*a410*/  FMUL.FTZ R74, R74, R20.reuse ;  /* 0x000000144a4a7220 */ /* 0x080fe20000410000 */
[----:B-1----:R-:W-:Y:S01]  /*a420*/  FADD.FTZ R123, R153, R110 ;  /* 0x0000006e997b7221 */ /* 0x002fe20000010000 */
[----:B------:R-:W-:Y:S01]  /*a430*/  FADD.FTZ R106, R116, R93 ;  /* 0x0000005d746a7221 */ /* 0x000fe20000010000 */
[-C--:B------:R-:W-:Y:S01]  /*a440*/  FMUL.FTZ R75, R75, R20.reuse ;  /* 0x000000144b4b7220 */ /* 0x080fe20000410000 */
[----:B------:R-:W-:Y:S01]  /*a450*/  MUFU.EX2 R90, R90 ;  /* 0x0000005a005a7308 */ /* 0x000fe20000000800 */
[----:B------:R-:W-:Y:S01]  /*a460*/  FADD.FTZ R110, R188, R123 ;  /* 0x0000007bbc6e7221 */ /* 0x000fe20000010000 */
[----:B0-----:R-:W-:Y:S01]  /*a470*/  FADD.FTZ R93, R189, R106 ;  /* 0x0000006abd5d7221 */ /* 0x001fe20000010000 */
[-C--:B------:R-:W-:Y:S01]  /*a480*/  FMUL.FTZ R78, R78, R20.reuse ;  /* 0x000000144e4e7220 */ /* 0x080fe20000410000 */
[-C--:B------:R-:W-:Y:S01]  /*a490*/  FMUL.FTZ R79, R79, R20.reuse ;  /* 0x000000144f4f7220 */ /* 0x080fe20000410000 */
[----:B------:R-:W-:Y:S01]  /*a4a0*/  FADD.FTZ R123, R145, R110 ;  /* 0x0000006e917b7221 */ /* 0x000fe20000010000 */
[----:B---3--:R-:W-:Y:S01]  /*a4b0*/  FADD.FTZ R106, R136, R93 ;  /* 0x0000005d886a7221 */ /* 0x008fe20000010000 */
[-C--:B------:R-:W-:Y:S01]  /*a4c0*/  FMUL.FTZ R82, R82, R20.reuse ;  /* 0x0000001452527220 */ /* 0x080fe20000410000 */
[----:B------:R-:W-:Y:S01]  /*a4d0*/  MUFU.EX2 R91, R91 ;  /* 0x0000005b005b7308 */ /* 0x000fe20000000800 */
[----:B------:R-:W-:Y:S01]  /*a4e0*/  FADD.FTZ R110, R190, R123 ;  /* 0x0000007bbe6e7221 */ /* 0x000fe20000010000 */
[----:B----4-:R-:W-:Y:S01]  /*a4f0*/  FADD.FTZ R93, R191, R106 ;  /* 0x0000006abf5d7221 */ /* 0x010fe20000010000 */
[C---:B-----5:R-:W-:Y:S01]  /*a500*/  F2FP.F16.F32.PACK_AB R191, R120.reuse, R191 ;  /* 0x000000bf78bf723e */ /* 0x060fe200000000ff */
[-C--:B------:R-:W-:Y:S01]  /*a510*/  FMUL.FTZ R83, R83, R20.reuse ;  /* 0x0000001453537220 */ /* 0x080fe20000410000 */
[----:B------:R-:W-:Y:S01]  /*a520*/  FADD.FTZ R115, R149, R110 ;  /* 0x0000006e95737221 */ /* 0x000fe20000010000 */
[----:B------:R-:W-:Y:S01]  /*a530*/  FADD.FTZ R110, R120, R93 ;  /* 0x0000005d786e7221 */ /* 0x000fe20000010000 */
[-C--:B------:R-:W-:Y:S01]  /*a540*/  FMUL.FTZ R86, R86, R20.reuse ;  /* 0x0000001456567220 */ /* 0x080fe20000410000 */
[----:B------:R-:W0:Y:S01]  /*a550*/  MUFU.EX2 R106, R119 ;  /* 0x00000077006a7308 */ /* 0x000e220000000800 */
[----:B------:R-:W-:Y:S01]  /*a560*/  FADD.FTZ R112, R192, R115 ;  /* 0x00000073c0707221 */ /* 0x000fe20000010000 */
[----:B------:R-:W-:Y:S01]  /*a570*/  FADD.FTZ R21, R193, R110 ;  /* 0x0000006ec1157221 */ /* 0x000fe20000010000 */
[----:B------:R-:W-:Y:S01]  /*a580*/  FMUL.FTZ R87, R87, R20 ;  /* 0x0000001457577220 */ /* 0x000fe20000410000 */
[----:B------:R-:W-:-:S02]  /*a590*/  IMAD.U32 R20, RZ, RZ, UR6 ;  /* 0x00000006ff147e24 */ /* 0x000fc4000f8e00ff */
[----:B------:R-:W-:Y:S01]  /*a5a0*/  FADD.FTZ R93, R137, R112 ;  /* 0x00000070895d7221 */ /* 0x000fe20000010000 */
[----:B------:R-:W-:Y:S01]  /*a5b0*/  FADD.FTZ R110, R124, R21 ;  /* 0x000000157c6e7221 */ /* 0x000fe20000010000 */
[----:B------:R-:W-:Y:S01]  /*a5c0*/  F2FP.F16.F32.PACK_AB R218, R13, R92 ;  /* 0x0000005c0dda723e */ /* 0x000fe200000000ff */
[----:B------:R1:W-:Y:S01]  /*a5d0*/  MUFU.EX2 R120, R102 ;  /* 0x0000006600787308 */ /* 0x0003e20000000800 */
[----:B------:R-:W-:Y:S01]  /*a5e0*/  FADD.FTZ R112, R194, R93 ;  /* 0x0000005dc2707221 */ /* 0x000fe20000010000 */
[----:B------:R-:W-:Y:S01]  /*a5f0*/  FADD.FTZ R21, R195, R110 ;  /* 0x0000006ec3157221 */ /* 0x000fe20000010000 */
[-C--:B------:R-:W-:Y:S01]  /*a600*/  FMUL.FTZ R24, R24, R15.reuse ;  /* 0x0000000f18187220 */ /* 0x080fe20000410000 */
[-C--:B------:R-:W-:Y:S01]  /*a610*/  FMUL.FTZ R25, R25, R15.reuse ;  /* 0x0000000f19197220 */ /* 0x080fe20000410000 */
[----:B------:R-:W-:Y:S01]  /*a620*/  FADD.FTZ R93, R141, R112 ;  /* 0x000000708d5d7221 */ /* 0x000fe20000010000 */
[----:B------:R-:W-:Y:S01]  /*a630*/  FADD.FTZ R110, R132, R21 ;  /* 0x00000015846e7221 */ /* 0x000fe20000010000 */
[-C--:B------:R-:W-:Y:S01]  /*a640*/  FMUL.FTZ R28, R28, R15.reuse ;  /* 0x0000000f1c1c7220 */ /* 0x080fe20000410000 */
[----:B------:R-:W-:Y:S01]  /*a650*/  MUFU.EX2 R94, R94 ;  /* 0x0000005e005e7308 */ /* 0x000fe20000000800 */
        /* <DEDUP_REMOVED lines=14> */
[----:B------:R-:W-:Y:S01]  /*a740*/  FMUL.FTZ R40, R40, R15 ;  /* 0x0000000f28287220 */ /* 0x000fe20000410000 */
[----:B------:R-:W3:Y:S01]  /*a750*/  MUFU.EX2 R110, R111 ;  /* 0x0000006f006e7308 */ /* 0x000ee20000000800 */
[----:B------:R-:W-:Y:S01]  /*a760*/  FADD.FTZ R116, R200, R93 ;  /* 0x0000005dc8747221 */ /* 0x000fe20000010000 */
[----:B------:R-:W-:Y:S01]  /*a770*/  FADD.FTZ R21, R201, R112 ;  /* 0x00000070c9157221 */ /* 0x000fe20000010000 */
[C---:B--2---:R-:W-:Y:S01]  /*a780*/  F2FP.F16.F32.PACK_AB R201, R12.reuse, R201 ;  /* 0x000000c90cc9723e */ /* 0x044fe200000000ff */
[-C--:B------:R-:W-:Y:S01]  /*a790*/  FMUL.FTZ R41, R41, R15.reuse ;  /* 0x0000000f29297220 */ /* 0x080fe20000410000 */
[----:B------:R-:W-:Y:S01]  /*a7a0*/  FADD.FTZ R93, R121, R116 ;  /* 0x00000074795d7221 */ /* 0x000fe20000010000 */
[----:B------:R-:W-:Y:S01]  /*a7b0*/  FADD.FTZ R112, R12, R21 ;  /* 0x000000150c707221 */ /* 0x000fe20000010000 */
[-C--:B------:R-:W-:Y:S01]  /*a7c0*/  FMUL.FTZ R44, R44, R15.reuse ;  /* 0x0000000f2c2c7220 */ /* 0x080fe20000410000 */
        /* <DEDUP_REMOVED lines=22> */
[----:B0-----:R-:W-:Y:S01]  /*a930*/  FADD.FTZ R112, R106, R11 ;  /* 0x0000000b6a707221 */ /* 0x001fe20000010000 */
[-C--:B------:R-:W-:Y:S01]  /*a940*/  FMUL.FTZ R68, R68, R15.reuse ;  /* 0x0000000f44447220 */ /* 0x080fe20000410000 */
[-C--:B------:R-:W-:Y:S01]  /*a950*/  FMUL.FTZ R69, R69, R15.reuse ;  /* 0x0000000f45457220 */ /* 0x080fe20000410000 */
[----:B-1----:R-:W-:Y:S01]  /*a960*/  FADD.FTZ R102, R208, R21 ;  /* 0x00000015d0667221 */ /* 0x002fe20000010000 */
        /* <DEDUP_REMOVED lines=12> */
[----:B---3--:R-:W-:Y:S01]  /*aa30*/  FADD.FTZ R11, R110, R11 ;  /* 0x0000000b6e0b7221 */ /* 0x008fe20000010000 */
[-C--:B------:R-:W-:Y:S01]  /*aa40*/  FMUL.FTZ R84, R84, R15.reuse ;  /* 0x0000000f54547220 */ /* 0x080fe20000410000 */
[----:B------:R-:W-:Y:S01]  /*aa50*/  FMUL.FTZ R85, R85, R15 ;  /* 0x0000000f55557220 */ /* 0x000fe20000410000 */
[----:B------:R-:W-:Y:S01]  /*aa60*/  FADD.FTZ R12, R96, R21 ;  /* 0x00000015600c7221 */ /* 0x000fe20000010000 */
[----:B------:R-:W-:Y:S01]  /*aa70*/  FADD.FTZ R11, R118, R11 ;  /* 0x0000000b760b7221 */ /* 0x000fe20000010000 */
[----:B------:R-:W-:Y:S01]  /*aa80*/  F2FP.F16.F32.PACK_AB R178, R169, R178 ;  /* 0x000000b2a9b2723e */ /* 0x000fe200000000ff */
[----:B------:R-:W-:-:S02]  /*aa90*/  IMAD.MOV.U32 R15, RZ, RZ, R10 ;  /* 0x000000ffff0f7224 */ /* 0x000fc400078e000a */
[----:B------:R-:W-:Y:S01]  /*aaa0*/  FADD.FTZ R21, R97, R12 ;  /* 0x0000000c61157221 */ /* 0x000fe20000010000 */
[----:B------:R-:W-:Y:S01]  /*aab0*/  FADD.FTZ R11, R99, R11 ;  /* 0x0000000b630b7221 */ /* 0x000fe20000010000 */
[----:B------:R-:W-:Y:S02]  /*aac0*/  F2FP.F16.F32.PACK_AB R180, R173, R180 ;  /* 0x000000b4adb4723e */ /* 0x000fe400000000ff */
[----:B------:R-:W-:Y:S01]  /*aad0*/  FADD.FTZ R12, R100, R21 ;  /* 0x00000015640c7221 */ /* 0x000fe20000010000 */
[----:B------:R-:W-:Y:S01]  /*aae0*/  FADD.FTZ R11, R120, R11 ;  /* 0x0000000b780b7221 */ /* 0x000fe20000010000 */
[----:B------:R-:W-:Y:S02]  /*aaf0*/  F2FP.F16.F32.PACK_AB R182, R161, R182 ;  /* 0x000000b6a1b6723e */ /* 0x000fe400000000ff */
[----:B------:R-:W-:Y:S01]  /*ab00*/  FADD.FTZ R21, R101, R12 ;  /* 0x0000000c65157221 */ /* 0x000fe20000010000 */
[----:B------:R-:W-:Y:S01]  /*ab10*/  FADD.FTZ R11, R103, R11 ;  /* 0x0000000b670b7221 */ /* 0x000fe20000010000 */
[----:B------:R-:W-:-:S02]  /*ab20*/  F2FP.F16.F32.PACK_AB R184, R165, R184 ;  /* 0x000000b8a5b8723e */ /* 0x000fc400000000ff */
        /* <DEDUP_REMOVED lines=10> */
[----:B------:R-:W-:Y:S01]  /*abd0*/  F2FP.F16.F32.PACK_AB R190, R149, R190 ;  /* 0x000000be95be723e */ /* 0x000fe200000000ff */
[----:B------:R-:W-:Y:S01]  /*abe0*/  FADD.FTZ R11, R95, R11 ;  /* 0x0000000b5f0b7221 */ /* 0x000fe20000010000 */
[----:B------:R-:W-:Y:S01]  /*abf0*/  F2FP.F16.F32.PACK_AB R192, R137, R192 ;  /* 0x000000c089c0723e */ /* 0x000fe200000000ff */
[----:B------:R-:W-:Y:S01]  /*ac00*/  IMAD.MOV.U32 R13, RZ, RZ, R88 ;  /* 0x000000ffff0d7224 */ /* 0x000fe200078e0058 */
[----:B------:R-:W-:Y:S02]  /*ac10*/  F2FP.F16.F32.PACK_AB R193, R124, R193 ;  /* 0x000000c17cc1723e */ /* 0x000fe400000000ff */
[----:B------:R-:W-:Y:S02]  /*ac20*/  F2FP.F16.F32.PACK_AB R194, R141, R194 ;  /* 0x000000c28dc2723e */ /* 0x000fe400000000ff */
[----:B------:R-:W-:Y:S02]  /*ac30*/  F2FP.F16.F32.PACK_AB R195, R132, R195 ;  /* 0x000000c384c3723e */ /* 0x000fe400000000ff */
[----:B------:R-:W-:-:S02]  /*ac40*/  F2FP.F16.F32.PACK_AB R196, R157, R196 ;  /* 0x000000c49dc4723e */ /* 0x000fc400000000ff */
[----:B------:R-:W-:Y:S02]  /*ac50*/  F2FP.F16.F32.PACK_AB R197, R128, R197 ;  /* 0x000000c580c5723e */ /* 0x000fe400000000ff */
[----:B------:R-:W-:Y:S02]  /*ac60*/  F2FP.F16.F32.PACK_AB R198, R129, R198 ;  /* 0x000000c681c6723e */ /* 0x000fe400000000ff */
        /* <DEDUP_REMOVED lines=16> */
[----:B------:R-:W-:Y:S01]  /*ad70*/  F2FP.F16.F32.PACK_AB R219, R95, R94 ;  /* 0x0000005e5fdb723e */ /* 0x000fe200000000ff */
[----:B------:R-:W-:Y:S06]  /*ad80*/  @P2 BRA `(.L_x_24) ;  /* 0xffffffb400242947 */ /* 0x000fec000383ffff */
.L_x_15:
[----:B------:R-:W-:Y:S06]  /*ad90*/  BAR.ARV 0x8, 0x180 ;  /* 0x0206000000007b1d */ /* 0x000fec0000002000 */
[----:B------:R-:W-:Y:S05]  /*ada0*/  @!P0 BRA `(.L_x_25) ;  /* 0x0000000000048947 */ /* 0x000fea0003800000 */
[----:B------:R-:W-:Y:S01]  /*adb0*/  BPT.TRAP 0x1 ;  /* 0x000000040000795c */ /* 0x000fe20000300000 */
.L_x_25:
[----:B------:R-:W-:Y:S01]  /*adc0*/  R2UR UR4, R2 ;  /* 0x00000000020472ca */ /* 0x000fe200000e0000 */
[----:B------:R-:W-:-:S12]  /*add0*/  ULEA UR8, UR60, UR61, 0x3 ;  /* 0x0000003d3c087291 */ /* 0x000fd8000f8e183f */
[----:B------:R-:W-:-:S05]  /*ade0*/  IMAD.U32 R0, RZ, RZ, UR4 ;  /* 0x00000004ff007e24 */ /* 0x000fca000f8e00ff */
[----:B------:R-:W-:-:S04]  /*adf0*/  SHF.L.U32 R0, R0, 0x1f, RZ ;  /* 0x0000001f00007819 */ /* 0x000fc800000006ff */
[----:B------:R0:W1:Y:S01]  /*ae00*/  SYNCS.PHASECHK.TRANS64.TRYWAIT P2, [UR8+0x34850], R0 ;  /* 0x03485000ff0075a7 */ /* 0x0000620008040148 */
[----:B------:R-:W-:Y:S05]  /*ae10*/  @!P0 BRA `(.L_x_26) ;  /* 0x0000000000048947 */ /* 0x000fea0003800000 */
[----:B------:R-:W-:Y:S01]  /*ae20*/  BPT.TRAP 0x1 ;  /* 0x000000040000795c */ /* 0x000fe20000300000 */
.L_x_26:
[----:B-1----:R-:W-:Y:S05]  /*ae30*/  @P2 BRA `(.L_x_27) ;  /* 0x0000000000082947 */ /* 0x002fea0003800000 */
[----:B------:R-:W1:Y:S02]  /*ae40*/  SYNCS.PHASECHK.TRANS64.TRYWAIT P0, [UR8+0x34850], R0 ;  /* 0x03485000ff0075a7 */ /* 0x000e640008000148 */
[----:B-1----:R-:W-:Y:S05]  /*ae50*/  @!P0 BRA `(.L_x_28) ;  /* 0x0000005c00a88947 */ /* 0x002fea0003800000 */
.L_x_27:
[----:B------:R-:W-:Y:S01]  /*ae60*/  UIADD3 UR4, UR61, 0x400, URZ ;  /* 0x000004003d047890 */ /* 0x000fe2000fffe03f */
[----:B------:R-:W-:Y:S01]  /*ae70*/  WARPGROUP.ARRIVE ;  /* 0x00000000000079c5 */ /* 0x000fe20000000000 */
[----:B------:R-:W-:Y:S01]  /*ae80*/  UMOV UR7, 0x40000040 ;  /* 0x4000004000077882 */ /* 0x000fe20000000000 */
[----:B------:R-:W-:Y:S01]  /*ae90*/  UMOV UR11, 0x40000040 ;  /* 0x40000040000b7882 */ /* 0x000fe20000000000 */
[----:B------:R-:W-:Y:S01]  /*aea0*/  USHF.R.U32.HI UR4, URZ, 0x4, UR4 ;  /* 0x000000043f047899 */ /* 0x000fe20008011604 */
[----:B01----:R-:W0:Y:S01]  /*aeb0*/  SHFL.BFLY PT, R0, R11, 0x2, 0x1f ;  /* 0x0c401f000b007f89 */ /* 0x003e2200000e0000 */
[----:B------:R-:W-:Y:S01]  /*aec0*/  IMAD.MOV.U32 R94, RZ, RZ, -0x800000 ;  /* 0xff800000ff5e7424 */ /* 0x000fe200078e00ff */
[----:B------:R-:W-:Y:S01]  /*aed0*/  CS2R R98, SRZ ;  /* 0x0000000000627805 */ /* 0x000fe2000001ff00 */
[----:B------:R-:W-:Y:S01]  /*aee0*/  ULOP3.LUT UR4, UR4, 0x3fff, URZ, 0xc0, !UPT ;  /* 0x00003fff04047892 */ /* 0x000fe2000f8ec03f */
[----:B------:R-:W1:Y:S01]  /*aef0*/  SHFL.BFLY PT, R5, R12, 0x2, 0x1f ;  /* 0x0c401f000c057f89 */ /* 0x000e6200000e0000 */
[----:B------:R-:W-:Y:S01]  /*af00*/  IMAD.MOV.U32 R95, RZ, RZ, -0x800000 ;  /* 0xff800000ff5f7424 */ /* 0x000fe200078e00ff */
[----:B------:R-:W2:Y:S01]  /*af10*/  LDC R115, c[0x0][0xc38] ;  /* 0x00030e00ff737b82 */ /* 0x000ea20000000800 */
[----:B------:R-:W-:Y:S01]  /*af20*/  ULOP3.LUT UR4, UR4, 0x5800000, URZ, 0xfc, !UPT ;  /* 0x0580000004047892 */ /* 0x000fe2000f8efc3f */
[----:B------:R-:W-:Y:S01]  /*af30*/  R2UR UR12, R224 ;  /* 0x00000000e00c72ca */ /* 0x000fe200000e0000 */
[----:B------:R-:W-:Y:S01]  /*af40*/  ULDC.64 UR14, c[0x0][0x208] ;  /* 0x00008200000e7ab9 */ /* 0x000fe20000000a00 */
[----:B------:R-:W-:Y:S01]  /*af50*/  R2UR UR13, R225 ;  /* 0x00000000e10d72ca */ /* 0x000fe200000e0000 */
[----:B------:R-:W-:Y:S01]  /*af60*/  UIMAD UR6, UR60, 0xb00, UR4 ;  /* 0x00000b003c0678a4 */ /* 0x000fe2000f8e0204 */
[----:B------:R-:W-:-:S03]  /*af70*/  R2UR UR9, R223 ;  /* 0x00000000df0972ca */ /* 0x000fc600000e0000 */
[----:B------:R-:W-:-:S09]  /*af80*/  UIADD3 UR4, UR6, 0x80, URZ ;  /* 0x0000008006047890 */ /* 0x000fd2000fffe03f */
[----:B------:R-:W-:Y:S03]  /*af90*/  HGMMA.64x128x16.F32 R24, R176, gdesc[UR4].tnspB, R24, gsb0 ;  /* 0x41e00004b0187df0 */ /* 0x000fe60008000818 */
[----:B------:R-:W3:Y:S01]  /*afa0*/  S2UR UR7, SR_SWINHI ;  /* 0x00000000000779c3 */ /* 0x000ee20000002f00 */
[----:B------:R-:W-:Y:S01]  /*afb0*/  UMOV UR10, UR4 ;  /* 0x00000004000a7c82 */ /* 0x000fe20008000000 */
[----:B------:R-:W-:Y:S01]  /*afc0*/  UIADD3 UR4, UR6, 0x100, URZ ;  /* 0x0000010006047890 */ /* 0x000fe2000fffe03f */
[----:B0-----:R-:W-:Y:S01]  /*afd0*/  FADD.FTZ R4, R0, R11 ;  /* 0x0000000b00047221 */ /* 0x001fe20000010000 */
[----:B------:R-:W-:Y:S02]  /*afe0*/  IMAD R16, RZ, RZ, -UR13 ;  /* 0x8000000dff107e24 */ /* 0x000fe4000f8e02ff */
[----:B-1----:R-:W-:Y:S02]  /*aff0*/  FADD.FTZ R5, R5, R12 ;  /* 0x0000000c05057221 */ /* 0x002fe40000010000 */
[----:B------:R-:W0:Y:S01]  /*b000*/  SHFL.BFLY PT, R7, R4, 0x1, 0x1f ;  /* 0x0c201f0004077f89 */ /* 0x000e2200000e0000 */
[----:B--2---:R-:W-:-:S03]  /*b010*/  IMAD R16, R115, R16, UR9 ;  /* 0x0000000973107e24 */ /* 0x004fc6000f8e0210 */
[----:B------:R-:W1:Y:S01]  /*b020*/  SHFL.BFLY PT, R0, R5, 0x1, 0x1f ;  /* 0x0c201f0005007f89 */ /* 0x000e6200000e0000 */
[----:B0-----:R-:W-:Y:S01]  /*b030*/  FADD.FTZ R12, R4, R7 ;  /* 0x00000007040c7221 */ /* 0x001fe20000010000 */
[----:B------:R-:W-:Y:S02]  /*b040*/  IMAD R7, R221, 0x40, R18 ;  /* 0x00000040dd077824 */ /* 0x000fe400078e0212 */
[----:B-1----:R-:W-:Y:S02]  /*b050*/  FADD.FTZ R8, R5, R0 ;  /* 0x0000000005087221 */ /* 0x002fe40000010000 */
[----:B------:R-:W-:-:S03]  /*b060*/  FSETP.NE.FTZ.AND P2, PT, R12, RZ, PT ;  /* 0x000000ff0c00720b */ /* 0x000fc60003f55000 */
[----:B------:R-:W-:-:S10]  /*b070*/  FSETP.NE.FTZ.AND P0, PT, R8, RZ, PT ;  /* 0x000000ff0800720b */ /* 0x000fd40003f15000 */
[----:B------:R-:W-:Y:S01]  /*b080*/  @P2 MUFU.LG2 R6, R12 ;  /* 0x0000000c00062308 */ /* 0x000fe20000000c00 */
[----:B------:R-:W-:-:S07]  /*b090*/  @P2 FMUL.FTZ R14, R3, 0.69314718246459960938 ;  /* 0x3f317218030e2820 */ /* 0x000fce0000410000 */
[----:B------:R-:W0:Y:S08]  /*b0a0*/  @P0 MUFU.LG2 R0, R8 ;  /* 0x0000000800000308 */ /* 0x000e300000000c00 */
[----:B------:R1:W2:Y:S08]  /*b0b0*/  @P0 MUFU.RCP R99, R8 ;  /* 0x0000000800630308 */ /* 0x0002b00000001000 */
[----:B------:R4:W2:Y:S01]  /*b0c0*/  @P2 MUFU.RCP R98, R12 ;  /* 0x0000000c00622308 */ /* 0x0008a20000001000 */
[----:B0-----:R-:W-:Y:S01]  /*b0d0*/  @P0 FMUL.FTZ R0, R0, 0.69314718246459960938 ;  /* 0x3f31721800000820 */ /* 0x001fe20000410000 */
[----:B------:R-:W-:-:S02]  /*b0e0*/  WARPGROUP.DEPBAR.LE gsb0, 0x0 ;  /* 0x00008000000079c5 */ /* 0x000fc40000010000 */
[----:B------:R-:W-:-:S06]  /*b0f0*/  WARPGROUP.ARRIVE ;  /* 0x00000000000079c5 */ /* 0x000fcc0000000000 */
[----:B------:R-:W-:Y:S01]  /*b100*/  HGMMA.64x128x16.F32 R24, R180, gdesc[UR8].tnspB, R24, gsb0 ;  /* 0x41e00008b4187df0 */ /* 0x000fe20008000818 */
[----:B------:R-:W-:Y:S01]  /*b110*/  UMOV UR10, UR4 ;  /* 0x00000004000a7c82 */ /* 0x000fe20008000000 */
[----:B------:R-:W-:Y:S01]  /*b120*/  UMOV UR11, 0x40000040 ;  /* 0x40000040000b7882 */ /* 0x000fe20000000000 */
[----:B------:R-:W-:Y:S01]  /*b130*/  UIADD3 UR4, UR6, 0x180, URZ ;  /* 0x0000018006047890 */ /* 0x000fe2000fffe03f */
[----:B------:R-:W-:Y:S02]  /*b140*/  WARPGROUP.DEPBAR.LE gsb0, 0x0 ;  /* 0x00008000000079c5 */ /* 0x000fe40000010000 */
        /* <DEDUP_REMOVED lines=34> */
[----:B------:R-:W-:Y:S02]  /*b370*/  UIADD3 UR4, UR6, 0x480, URZ ;  /* 0x0000048006047890 */ /* 0x000fe4000fffe03f */
[----:B------:R-:W-:Y:S01]  /*b380*/  UIADD3 UR6, UR6, 0x500, URZ ;  /* 0x0000050006067890 */ /* 0x000fe2000fffe03f */
[----:B------:R-:W-:Y:S02]  /*b390*/  WARPGROUP.DEPBAR.LE gsb0, 0x0 ;  /* 0x00008000000079c5 */ /* 0x000fe40000010000 */
[----:B------:R-:W-:-:S06]  /*b3a0*/  WARPGROUP.ARRIVE ;  /* 0x00000000000079c5 */ /* 0x000fcc0000000000 */
[----:B------:R-:W-:Y:S01]  /*b3b0*/  HGMMA.64x128x16.F32 R24, R208, gdesc[UR8].tnspB, R24, gsb0 ;  /* 0x41e00008d0187df0 */ /* 0x000fe20008000818 */
[----:B------:R-:W-:Y:S01]  /*b3c0*/  UMOV UR10, UR4 ;  /* 0x00000004000a7c82 */ /* 0x000fe20008000000 */
[----:B------:R-:W-:Y:S01]  /*b3d0*/  UMOV UR11, 0x40000040 ;  /* 0x40000040000b7882 */ /* 0x000fe20000000000 */
[----:B------:R-:W-:Y:S01]  /*b3e0*/  UMOV UR4, UR61 ;  /* 0x0000003d00047c82 */ /* 0x000fe20008000000 */
[----:B---3--:R-:W-:Y:S01]  /*b3f0*/  UMOV UR5, UR7 ;  /* 0x0000000700057c82 */ /* 0x008fe20008000000 */
[----:B------:R-:W-:Y:S01]  /*b400*/  UMOV UR7, 0x40000040 ;  /* 0x4000004000077882 */ /* 0x000fe20000000000 */
[----:B------:R-:W-:Y:S01]  /*b410*/  IMAD.U32 R96, RZ, RZ, UR4 ;  /* 0x00000004ff607e24 */ /* 0x000fe2000f8e00ff */
[----:B------:R-:W-:Y:S01]  /*b420*/  UIADD3 UR4, -UR12, URZ, URZ ;  /* 0x0000003f0c047290 */ /* 0x000fe2000fffe13f */
[----:B------:R-:W-:Y:S02]  /*b430*/  IMAD.U32 R97, RZ, RZ, UR5 ;  /* 0x00000005ff617e24 */ /* 0x000fe4000f8e00ff */
[----:B------:R-:W-:-:S04]  /*b440*/  IMAD.WIDE R4, R229, 0x2, R96 ;  /* 0x00000002e5047825 */ /* 0x000fc800078e0260 */
[----:B------:R-:W-:-:S04]  /*b450*/  IMAD.WIDE R96, R7, 0x2, R96 ;  /* 0x0000000207607825 */ /* 0x000fc800078e0260 */
[----:B------:R-:W-:Y:S01]  /*b460*/  @P0 FMUL.FTZ R7, R3, 0.69314718246459960938 ;  /* 0x3f31721803070820 */ /* 0x000fe20000410000 */
[----:B------:R-:W-:Y:S01]  /*b470*/  @P2 FMUL.FTZ R3, R6, 0.69314718246459960938 ;  /* 0x3f31721806032820 */ /* 0x000fe20000410000 */
[----:B------:R-:W-:Y:S02]  /*b480*/  IADD3 R109, P6, R4, 0x4060, RZ ;  /* 0x00004060046d7810 */ /* 0x000fe40007fde0ff */
[----:B------:R-:W-:Y:S01]  /*b490*/  @P0 FFMA.FTZ R95, R7, R10, R0 ;  /* 0x0000000a075f0223 */ /* 0x000fe20000010000 */
[----:B------:R-:W-:Y:S01]  /*b4a0*/  @P2 FFMA.FTZ R94, R14, R88, R3 ;  /* 0x000000580e5e2223 */ /* 0x000fe20000010003 */
[C---:B------:R-:W-:Y:S02]  /*b4b0*/  IADD3 R3, P5, R4.reuse, 0x4040, RZ ;  /* 0x0000404004037810 */ /* 0x040fe40007fbe0ff */
[----:B------:R-:W-:Y:S02]  /*b4c0*/  LOP3.LUT R108, R109, 0x380, RZ, 0xc0, !PT ;  /* 0x000003806d6c7812 */ /* 0x000fe400078ec0ff */
[----:B------:R-:W-:Y:S01]  /*b4d0*/  LOP3.LUT R0, R3, 0x380, RZ, 0xc0, !PT ;  /* 0x0000038003007812 */ /* 0x000fe200078ec0ff */
[----:B------:R-:W-:Y:S01]  /*b4e0*/  IMAD.X R111, RZ, RZ, R5, P5 ;  /* 0x000000ffff6f7224 */ /* 0x000fe200028e0605 */
[----:B------:R-:W-:-:S02]  /*b4f0*/  LOP3.LUT R113, R4, 0x380, RZ, 0xc0, !PT ;  /* 0x0000038004717812 */ /* 0x000fc400078ec0ff */
[----:B------:R-:W-:Y:S02]  /*b500*/  SHF.R.U64 R0, R0, 0x3, RZ ;  /* 0x0000000300007819 */ /* 0x000fe400000012ff */
[----:B------:R-:W-:Y:S02]  /*b510*/  SHF.R.U64 R108, R108, 0x3, RZ ;  /* 0x000000036c6c7819 */ /* 0x000fe400000012ff */
[----:B------:R-:W-:Y:S02]  /*b520*/  LOP3.LUT R110, R0, R3, RZ, 0x3c, !PT ;  /* 0x00000003006e7212 */ /* 0x000fe400078e3cff */
[----:B------:R-:W0:Y:S01]  /*b530*/  LDC R0, c[0x0][0xbe8] ;  /* 0x0002fa00ff007b82 */ /* 0x000e220000000800 */
[----:B------:R-:W-:Y:S02]  /*b540*/  SHF.R.U64 R113, R113, 0x3, RZ ;  /* 0x0000000371717819 */ /* 0x000fe400000012ff */
[----:B------:R-:W-:Y:S01]  /*b550*/  LOP3.LUT R108, R108, R109, RZ, 0x3c, !PT ;  /* 0x0000006d6c6c7212 */ /* 0x000fe200078e3cff */
[----:B------:R-:W-:Y:S01]  /*b560*/  IMAD.X R109, RZ, RZ, R5, P6 ;  /* 0x000000ffff6d7224 */ /* 0x000fe200030e0605 */
[----:B------:R-:W-:-:S02]  /*b570*/  IADD3 R9, P3, R4, 0x4000, RZ ;  /* 0x0000400004097810 */ /* 0x000fc40007f7e0ff */
[C---:B-1----:R-:W-:Y:S02]  /*b580*/  IADD3 R8, P6, R4.reuse, 0x40, RZ ;  /* 0x0000004004087810 */ /* 0x042fe40007fde0ff */
[C---:B------:R-:W-:Y:S01]  /*b590*/  IADD3 R10, P4, R4.reuse, 0x4020, RZ ;  /* 0x00004020040a7810 */ /* 0x040fe20007f9e0ff */
[--C-:B------:R-:W-:Y:S01]  /*b5a0*/  IMAD.X R107, RZ, RZ, R5.reuse, P3 ;  /* 0x000000ffff6b7224 */ /* 0x100fe200018e0605 */
[C---:B------:R-:W-:Y:S01]  /*b5b0*/  IADD3 R6, P2, R4.reuse, 0x20, RZ ;  /* 0x0000002004067810 */ /* 0x040fe20007f5e0ff */
[--C-:B------:R-:W-:Y:S01]  /*b5c0*/  IMAD.X R93, RZ, RZ, R5.reuse, P6 ;  /* 0x000000ffff5d7224 */ /* 0x100fe200030e0605 */
[----:B------:R-:W-:Y:S01]  /*b5d0*/  IADD3 R7, P0, R4, 0x60, RZ ;  /* 0x0000006004077810 */ /* 0x000fe20007f1e0ff */
[--C-:B------:R-:W-:Y:S01]  /*b5e0*/  IMAD.X R105, RZ, RZ, R5.reuse, P4 ;  /* 0x000000ffff697224 */ /* 0x100fe200020e0605 */
[----:B------:R-:W-:Y:S01]  /*b5f0*/  LOP3.LUT R112, R113, R4, RZ, 0x3c, !PT ;  /* 0x0000000471707212 */ /* 0x000fe200078e3cff */
[--C-:B------:R-:W-:Y:S01]  /*b600*/  IMAD.X R103, RZ, RZ, R5.reuse, P2 ;  /* 0x000000ffff677224 */ /* 0x100fe200010e0605 */
[----:B------:R-:W-:Y:S01]  /*b610*/  LOP3.LUT R4, R9, 0x380, RZ, 0xc0, !PT ;  /* 0x0000038009047812 */ /* 0x000fe200078ec0ff */
[--C-:B------:R-:W-:Y:S01]  /*b620*/  IMAD.X R101, RZ, RZ, R5.reuse, P0 ;  /* 0x000000ffff657224 */ /* 0x100fe200000e0605 */
[----:B------:R-:W-:Y:S01]  /*b630*/  LOP3.LUT R3, R6, 0x380, RZ, 0xc0, !PT ;  /* 0x0000038006037812 */ /* 0x000fe200078ec0ff */
[----:B------:R-:W-:Y:S01]  /*b640*/  IMAD.MOV.U32 R113, RZ, RZ, R5 ;  /* 0x000000ffff717224 */ /* 0x000fe200078e0005 */
[----:B------:R-:W-:-:S02]  /*b650*/  SHF.R.U64 R4, R4, 0x3, RZ ;  /* 0x0000000304047819 */ /* 0x000fc400000012ff */
[----:B------:R-:W-:Y:S02]  /*b660*/  IADD3 R21, P6, R96, 0x1000, RZ ;  /* 0x0000100060157810 */ /* 0x000fe40007fde0ff */
[----:B0-----:R-:W-:Y:S02]  /*b670*/  ISETP.NE.AND P2, PT, R0, 0x1, PT ;  /* 0x000000010000780c */ /* 0x001fe40003f45270 */
[----:B------:R-:W-:Y:S02]  /*b680*/  SHF.R.U64 R3, R3, 0x3, RZ ;  /* 0x0000000303037819 */ /* 0x000fe400000012ff */
[----:B------:R-:W-:Y:S02]  /*b690*/  LOP3.LUT R106, R4, R9, RZ, 0x3c, !PT ;  /* 0x00000009046a7212 */ /* 0x000fe400078e3cff */
[----:B------:R-:W-:Y:S02]  /*b6a0*/  LOP3.LUT R20, R21, 0x380, RZ, 0xc0, !PT ;  /* 0x0000038015147812 */ /* 0x000fe400078ec0ff */
[----:B------:R-:W-:-:S02]  /*b6b0*/  LOP3.LUT R4, R7, 0x380, RZ, 0xc0, !PT ;  /* 0x0000038007047812 */ /* 0x000fc400078ec0ff */
[----:B------:R-:W-:Y:S02]  /*b6c0*/  IADD3 R15, P0, R96, 0x2000, RZ ;  /* 0x00002000600f7810 */ /* 0x000fe40007f1e0ff */
[----:B------:R-:W-:Y:S01]  /*b6d0*/  LOP3.LUT R102, R3, R6, RZ, 0x3c, !PT ;  /* 0x0000000603667212 */ /* 0x000fe200078e3cff */
[----:B------:R-:W0:Y:S01]  /*b6e0*/  @P2 LDC R114, c[0x0][0xbec] ;  /* 0x0002fb00ff722b82 */ /* 0x000e220000000800 */
[----:B------:R-:W-:Y:S02]  /*b6f0*/  SHF.R.U64 R20, R20, 0x3, RZ ;  /* 0x0000000314147819 */ /* 0x000fe400000012ff */
[----:B------:R-:W-:Y:S02]  /*b700*/  LOP3.LUT R5, R10, 0x380, RZ, 0xc0, !PT ;  /* 0x000003800a057812 */ /* 0x000fe400078ec0ff */
[----:B------:R-:W-:Y:S02]  /*b710*/  LOP3.LUT R3, R8, 0x380, RZ, 0xc0, !PT ;  /* 0x0000038008037812 */ /* 0x000fe400078ec0ff */
[----:B------:R-:W-:-:S02]  /*b720*/  SHF.R.U64 R4, R4, 0x3, RZ ;  /* 0x0000000304047819 */ /* 0x000fc400000012ff */
[----:B------:R-:W-:Y:S02]  /*b730*/  LOP3.LUT R14, R15, 0x380, RZ, 0xc0, !PT ;  /* 0x000003800f0e7812 */ /* 0x000fe400078ec0ff */
[----:B------:R-:W-:Y:S01]  /*b740*/  LOP3.LUT R20, R20, R21, RZ, 0x3c, !PT ;  /* 0x0000001514147212 */ /* 0x000fe200078e3cff */
[----:B------:R-:W-:Y:S01]  /*b750*/  IMAD.X R21, RZ, RZ, R97, P6 ;  /* 0x000000ffff157224 */ /* 0x000fe200030e0661 */
[----:B------:R-:W-:Y:S02]  /*b760*/  SHF.R.U64 R5, R5, 0x3, RZ ;  /* 0x0000000305057819 */ /* 0x000fe400000012ff */
[----:B------:R-:W-:Y:S02]  /*b770*/  SHF.R.U64 R3, R3, 0x3, RZ ;  /* 0x0000000303037819 */ /* 0x000fe400000012ff */
[----:B------:R-:W-:Y:S02]  /*b780*/  LOP3.LUT R100, R4, R7, RZ, 0x3c, !PT ;  /* 0x0000000704647212 */ /* 0x000fe400078e3cff */
[----:B------:R-:W-:-:S02]  /*b790*/  IADD3 R13, P3, R96, 0x3000, RZ ;  /* 0x00003000600d7810 */ /* 0x000fc40007f7e0ff */
[C---:B------:R-:W-:Y:S02]  /*b7a0*/  IADD3 R11, P4, R96.reuse, 0x4000, RZ ;  /* 0x00004000600b7810 */ /* 0x040fe40007f9e0ff */
[C---:B------:R-:W-:Y:S02]  /*b7b0*/  IADD3 R9, P5, R96.reuse, 0x5000, RZ ;  /* 0x0000500060097810 */ /* 0x040fe40007fbe0ff */
[----:B------:R-:W-:Y:S02]  /*b7c0*/  IADD3 R7, P6, R96, 0x6000, RZ ;  /* 0x0000600060077810 */ /* 0x000fe40007fde0ff */
[----:B------:R-:W-:Y:S02]  /*b7d0*/  SHF.R.U64 R14, R14, 0x3, RZ ;  /* 0x000000030e0e7819 */ /* 0x000fe400000012ff */
[----:B------:R-:W-:Y:S02]  /*b7e0*/  LOP3.LUT R104, R5, R10, RZ, 0x3c, !PT ;  /* 0x0000000a05687212 */ /* 0x000fe400078e3cff */
[----:B------:R-:W-:-:S02]  /*b7f0*/  LOP3.LUT R92, R3, R8, RZ, 0x3c, !PT ;  /* 0x00000008035c7212 */ /* 0x000fc400078e3cff */
[----:B----4-:R-:W-:Y:S02]  /*b800*/  LOP3.LUT R12, R13, 0x380, RZ, 0xc0, !PT ;  /* 0x000003800d0c7812 */ /* 0x010fe400078ec0ff */
[----:B------:R-:W-:Y:S02]  /*b810*/  LOP3.LUT R10, R11, 0x380, RZ, 0xc0, !PT ;  /* 0x000003800b0a7812 */ /* 0x000fe400078ec0ff */
[----:B------:R-:W-:Y:S02]  /*b820*/  LOP3.LUT R8, R9, 0x380, RZ, 0xc0, !PT ;  /* 0x0000038009087812 */ /* 0x000fe400078ec0ff */
[----:B------:R-:W-:Y:S02]  /*b830*/  LOP3.LUT R6, R7, 0x380, RZ, 0xc0, !PT ;  /* 0x0000038007067812 */ /* 0x000fe400078ec0ff */
[----:B------:R-:W-:Y:S02]  /*b840*/  LOP3.LUT R89, R96, 0x380, RZ, 0xc0, !PT ;  /* 0x0000038060597812 */ /* 0x000fe400078ec0ff */
[----:B------:R-:W-:Y:S01]  /*b850*/  LOP3.LUT R14, R14, R15, RZ, 0x3c, !PT ;  /* 0x0000000f0e0e7212 */ /* 0x000fe200078e3cff */
[----:B------:R-:W-:Y:S01]  /*b860*/  IMAD.X R15, RZ, RZ, R97, P0 ;  /* 0x000000ffff0f7224 */ /* 0x000fe200000e0661 */
[----:B------:R-:W-:-:S02]  /*b870*/  MOV R112, R112 ;  /* 0x0000007000707202 */ /* 0x000fc40000000f00 */
[----:B------:R-:W-:Y:S01]  /*b880*/  IADD3 R4, P0, R96, 0x7000, RZ ;  /* 0x0000700060047810 */ /* 0x000fe20007f1e0ff */
[----:B------:R-:W1:Y:S01]  /*b890*/  @P2 LDC R113, c[0x0][0xbf0] ;  /* 0x0002fc00ff712b82 */ /* 0x000e620000000800 */
[----:B------:R-:W-:Y:S02]  /*b8a0*/  SHF.R.U64 R12, R12, 0x3, RZ ;  /* 0x000000030c0c7819 */ /* 0x000fe400000012ff */
[----:B------:R-:W-:Y:S01]  /*b8b0*/  SHF.R.U64 R10, R10, 0x3, RZ ;  /* 0x000000030a0a7819 */ /* 0x000fe200000012ff */
[----:B------:R-:W-:Y:S01]  /*b8c0*/  IMAD.X R5, RZ, RZ, R97, P0 ;  /* 0x000000ffff057224 */ /* 0x000fe200000e0661 */
[----:B------:R-:W-:Y:S02]  /*b8d0*/  SHF.R.U64 R8, R8, 0x3, RZ ;  /* 0x0000000308087819 */ /* 0x000fe400000012ff */
[----:B------:R-:W-:Y:S02]  /*b8e0*/  SHF.R.U64 R6, R6, 0x3, RZ ;  /* 0x0000000306067819 */ /* 0x000fe400000012ff */
[----:B------:R-:W-:-:S02]  /*b8f0*/  SHF.R.U64 R89, R89, 0x3, RZ ;  /* 0x0000000359597819 */ /* 0x000fc400000012ff */
[----:B------:R-:W-:Y:S02]  /*b900*/  LOP3.LUT R3, R4, 0x380, RZ, 0xc0, !PT ;  /* 0x0000038004037812 */ /* 0x000fe400078ec0ff */
[----:B------:R-:W-:Y:S01]  /*b910*/  LOP3.LUT R12, R12, R13, RZ, 0x3c, !PT ;  /* 0x0000000d0c0c7212 */ /* 0x000fe200078e3cff */
[--C-:B------:R-:W-:Y:S01]  /*b920*/  IMAD.X R13, RZ, RZ, R97.reuse, P3 ;  /* 0x000000ffff0d7224 */ /* 0x100fe200018e0661 */
[----:B------:R-:W-:Y:S01]  /*b930*/  LOP3.LUT R10, R10, R11, RZ, 0x3c, !PT ;  /* 0x0000000b0a0a7212 */ /* 0x000fe200078e3cff */
[--C-:B------:R-:W-:Y:S01]  /*b940*/  IMAD.X R11, RZ, RZ, R97.reuse, P4 ;  /* 0x000000ffff0b7224 */ /* 0x100fe200020e0661 */
[----:B------:R-:W-:Y:S01]  /*b950*/  LOP3.LUT R8, R8, R9, RZ, 0x3c, !PT ;  /* 0x0000000908087212 */ /* 0x000fe200078e3cff */
[--C-:B------:R-:W-:Y:S01]  /*b960*/  IMAD.X R9, RZ, RZ, R97.reuse, P5 ;  /* 0x000000ffff097224 */ /* 0x100fe200028e0661 */
[----:B------:R-:W-:Y:S01]  /*b970*/  LOP3.LUT R6, R6, R7, RZ, 0x3c, !PT ;  /* 0x0000000706067212 */ /* 0x000fe200078e3cff */
[----:B------:R-:W-:Y:S02]  /*b980*/  WARPGROUP.DEPBAR.LE gsb0, 0x0 ;  /* 0x00008000000079c5 */ /* 0x000fe40000010000 */
[----:B------:R-:W-:Y:S01]  /*b990*/  WARPGROUP.ARRIVE ;  /* 0x00000000000079c5 */ /* 0x000fe20000000000 */
[----:B------:R-:W-:Y:S01]  /*b9a0*/  LOP3.LUT R88, R89, R96, RZ, 0x3c, !PT ;  /* 0x0000006059587212 */ /* 0x000fe200078e3cff */
[--C-:B------:R-:W-:Y:S01]  /*b9b0*/  IMAD.X R7, RZ, RZ, R97.reuse, P6 ;  /* 0x000000ffff077224 */ /* 0x100fe200030e0661 */
[----:B------:R-:W-:Y:S01]  /*b9c0*/  SHF.R.U64 R3, R3, 0x3, RZ ;  /* 0x0000000303037819 */ /* 0x000fe200000012ff */
[----:B------:R-:W-:Y:S01]  /*b9d0*/  IMAD.MOV.U32 R89, RZ, RZ, R97 ;  /* 0x000000ffff597224 */ /* 0x000fe200078e0061 */
[----:B------:R-:W-:Y:S01]  /*b9e0*/  MOV R97, R104 ;  /* 0x0000006800617202 */ /* 0x000fe20000000f00 */
[----:B------:R-:W-:Y:S01]  /*b9f0*/  HGMMA.64x128x16.F32 R24, R212, gdesc[UR8].tnspB, R24, gsb0 ;  /* 0x41e00008d4187df0 */ /* 0x000fe20008000818 */
[----:B------:R-:W-:Y:S01]  /*ba00*/  ULDC UR10, c[0x0][0xc44] ;  /* 0x00031100000a7ab9 */ /* 0x000fe20000000800 */
[----:B------:R-:W-:Y:S01]  /*ba10*/  MOV R105, R102 ;  /* 0x0000006600697202 */ /* 0x000fe20000000f00 */
[----:B------:R-:W-:Y:S01]  /*ba20*/  UIMAD UR10, UR10, UR4, UR13 ;  /* 0x000000040a0a72a4 */ /* 0x000fe2000f8e020d */
[----:B------:R-:W-:-:S02]  /*ba30*/  MOV R103, R92 ;  /* 0x0000005c00677202 */ /* 0x000fc40000000f00 */
[----:B------:R-:W3:Y:S01]  /*ba40*/  LDC.64 R92, c[0x0][0xb98] ;  /* 0x0002e600ff5c7b82 */ /* 0x000ee20000000a00 */
[----:B------:R-:W-:Y:S01]  /*ba50*/  USHF.R.S32.HI UR11, URZ, 0x1f, UR10 ;  /* 0x0000001f3f0b7899 */ /* 0x000fe2000801140a */
[----:B------:R-:W-:Y:S02]  /*ba60*/  LOP3.LUT R4, R3, R4, RZ, 0x3c, !PT ;  /* 0x0000000403047212 */ /* 0x000fe400078e3cff */
[----:B------:R-:W-:Y:S01]  /*ba70*/  MOV R3, R108 ;  /* 0x0000006c00037202 */ /* 0x000fe20000000f00 */
[----:B------:R-:W-:Y:S01]  /*ba80*/  IMAD.U32 R108, RZ, RZ, UR8 ;  /* 0x00000008ff6c7e24 */ /* 0x000fe2000f8e00ff */
[----:B------:R-:W-:Y:S01]  /*ba90*/  MOV R106, R106 ;  /* 0x0000006a006a7202 */ /* 0x000fe20000000f00 */
[----:B------:R-:W-:Y:S01]  /*baa0*/  IMAD R107, R16, 0x80, R228 ;  /* 0x00000080106b7824 */ /* 0x000fe200078e02e4 */
[----:B------:R-:W-:Y:S01]  /*bab0*/  MOV R100, R100 ;  /* 0x0000006400647202 */ /* 0x000fe20000000f00 */
[----:B------:R-:W-:Y:S01]  /*bac0*/  @!P1 VIADD R104, R108, 0x34860 ;  /* 0x000348606c689836 */ /* 0x000fe20000000000 */
[----:B------:R-:W-:Y:S01]  /*bad0*/  MOV R96, R110 ;  /* 0x0000006e00607202 */ /* 0x000fe20000000f00 */
[----:B0-----:R-:W-:Y:S01]  /*bae0*/  @P2 IMAD.HI.U32 R102, R107, R114, RZ ;  /* 0x000000726b662227 */ /* 0x001fe200078e00ff */
[----:B------:R-:W-:-:S02]  /*baf0*/  ULDC.64 UR8, c[0x0][0xae8] ;  /* 0x0002ba0000087ab9 */ /* 0x000fc40000000a00 */
[----:B------:R-:W-:Y:S01]  /*bb00*/  @!P1 PRMT R104, RZ, 0x654, R104 ;  /* 0x00000654ff689816 */ /* 0x000fe20000000068 */
[----:B------:R-:W-:Y:S01]  /*bb10*/  IMAD.MOV.U32 R101, RZ, RZ, R107 ;  /* 0x000000ffff657224 */ /* 0x000fe200078e006b */
[----:B-1----:R-:W-:Y:S01]  /*bb20*/  @P2 SHF.R.U32.HI R101, RZ, R113, R102 ;  /* 0x00000071ff652219 */ /* 0x002fe20000011666 */
[----:B------:R-:W-:Y:S02]  /*bb30*/  WARPGROUP.DEPBAR.LE gsb0, 0x0 ;  /* 0x00008000000079c5 */ /* 0x000fe40000010000 */
[----:B------:R-:W-:-:S06]  /*bb40*/  WARPGROUP.ARRIVE ;  /* 0x00000000000079c5 */ /* 0x000fcc0000000000 */
[----:B------:R-:W-:Y:S01]  /*bb50*/  HGMMA.64x128x16.F32 R24, R216, gdesc[UR4].tnspB, R24, gsb0 ;  /* 0x41e00004d8187df0 */ /* 0x000fe20008000818 */
[----:B------:R-:W-:Y:S02]  /*bb60*/  ULDC.64 UR6, c[0x0][0xb90] ;  /* 0x0002e40000067ab9 */ /* 0x000fe40000000a00 */
[----:B------:R-:W-:Y:S02]  /*bb70*/  UIMAD.WIDE.U32 UR4, UR10, UR6, URZ ;  /* 0x000000060a0472a5 */ /* 0x000fe4000f8e003f */
[----:B------:R-:W-:-:S04]  /*bb80*/  UIMAD UR6, UR11, UR6, URZ ;  /* 0x000000060b0672a4 */ /* 0x000fc8000f8e023f */
[----:B------:R-:W-:Y:S01]  /*bb90*/  UIMAD UR6, UR10, UR7, UR6 ;  /* 0x000000070a0672a4 */ /* 0x000fe2000f8e0206 */
[----:B------:R-:W-:Y:S01]  /*bba0*/  IMAD.U32 R90, RZ, RZ, UR4 ;  /* 0x00000004ff5a7e24 */ /* 0x000fe2000f8e00ff */
[----:B------:R-:W-:Y:S01]  /*bbb0*/  USHF.R.S32.HI UR7, URZ, 0x1f, UR12 ;  /* 0x0000001f3f077899 */ /* 0x000fe2000801140c */
[----:B------:R-:W-:Y:S01]  /*bbc0*/  IMAD.U32 R91, RZ, RZ, UR5 ;  /* 0x00000005ff5b7e24 */ /* 0x000fe2000f8e00ff */
[----:B------:R-:W-:-:S06]  /*bbd0*/  UIADD3 UR4, UR5, UR6, URZ ;  /* 0x0000000605047290 */ /* 0x000fcc000fffe03f */
[----:B------:R-:W-:Y:S01]  /*bbe0*/  IMAD.U32 R91, RZ, RZ, UR4 ;  /* 0x00000004ff5b7e24 */ /* 0x000fe2000f8e00ff */
[----:B------:R-:W-:Y:S01]  /*bbf0*/  ULDC.64 UR4, c[0x0][0xb88] ;  /* 0x0002e20000047ab9 */ /* 0x000fe20000000a00 */
[----:B---3--:R-:W-:Y:S01]  /*bc00*/  IMAD.WIDE.U32 R90, R92, UR12, R90 ;  /* 0x0000000c5c5a7c25 */ /* 0x008fe2000f8e005a */
[----:B------:R-:W-:-:S04]  /*bc10*/  UIMAD UR6, UR11, UR8, URZ ;  /* 0x000000080b0672a4 */ /* 0x000fc8000f8e023f */
[----:B------:R-:W-:Y:S02]  /*bc20*/  UIMAD UR6, UR10, UR9, UR6 ;  /* 0x000000090a0672a4 */ /* 0x000fe4000f8e0206 */
[----:B------:R-:W-:Y:S02]  /*bc30*/  UIADD3 UR60, UR60, 0x1, URZ ;  /* 0x000000013c3c7890 */ /* 0x000fe4000fffe03f */
[----:B------:R-:W-:Y:S02]  /*bc40*/  UIADD3 UR61, UR61, 0x34820, URZ ;  /* 0x000348203d3d7890 */ /* 0x000fe4000fffe03f */
[----:B------:R-:W-:Y:S01]  /*bc50*/  UISETP.NE.AND UP0, UPT, UR60, 0x2, UPT ;  /* 0x000000023c00788c */ /* 0x000fe2000bf05270 */
[----:B------:R-:W-:Y:S02]  /*bc60*/  WARPGROUP.DEPBAR.LE gsb0, 0x0 ;  /* 0x00008000000079c5 */ /* 0x000fe40000010000 */
[----:B------:R0:W-:Y:S01]  /*bc70*/  @!P1 SYNCS.ARRIVE.TRANS64.RED.A1T0 RZ, [R104+URZ], RZ ;  /* 0x000000ff68ff99a7 */ /* 0x0001e2000810043f */
[-C--:B--2---:R-:W-:Y:S01]  /*bc80*/  FMUL.FTZ R25, R25, R99.reuse ;  /* 0x0000006319197220 */ /* 0x084fe20000410000 */
[-C--:B------:R-:W-:Y:S01]  /*bc90*/  FMUL.FTZ R24, R24, R99.reuse ;  /* 0x0000006318187220 */ /* 0x080fe20000410000 */
        /* <DEDUP_REMOVED lines=29> */
[----:B------:R-:W-:Y:S01]  /*be70*/  FMUL.FTZ R84, R84, R99 ;  /* 0x0000006354547220 */ /* 0x000fe20000410000 */
[----:B------:R-:W-:-:S02]  /*be80*/  IMAD.MOV R99, RZ, RZ, -R101 ;  /* 0x000000ffff637224 */ /* 0x000fc400078e0a65 */
[-C--:B------:R-:W-:Y:S01]  /*be90*/  FMUL.FTZ R27, R27, R98.reuse ;  /* 0x000000621b1b7220 */ /* 0x080fe20000410000 */
[----:B------:R-:W-:Y:S01]  /*bea0*/  FMUL.FTZ R26, R26, R98 ;  /* 0x000000621a1a7220 */ /* 0x000fe20000410000 */
[----:B------:R-:W-:Y:S01]  /*beb0*/  IMAD R36, R92, UR7, RZ ;  /* 0x000000075c247c24 */ /* 0x000fe2000f8e02ff */
[----:B------:R-:W-:Y:S01]  /*bec0*/  F2FP.F16.F32.PACK_AB R24, R25, R24 ;  /* 0x000000181918723e */ /* 0x000fe200000000ff */
[----:B------:R-:W-:Y:S02]  /*bed0*/  IMAD R99, R0, R99, R107 ;  /* 0x0000006300637224 */ /* 0x000fe400078e026b */
[----:B------:R-:W-:Y:S01]  /*bee0*/  FMUL.FTZ R31, R31, R98 ;  /* 0x000000621f1f7220 */ /* 0x000fe20000410000 */
[----:B------:R-:W-:Y:S01]  /*bef0*/  F2FP.F16.F32.PACK_AB R25, R27, R26 ;  /* 0x0000001a1b19723e */ /* 0x000fe200000000ff */
[----:B------:R-:W-:Y:S01]  /*bf00*/  FMUL.FTZ R30, R30, R98 ;  /* 0x000000621e1e7220 */ /* 0x000fe20000410000 */
[----:B------:R-:W-:Y:S01]  /*bf10*/  F2FP.F16.F32.PACK_AB R26, R29, R28 ;  /* 0x0000001c1d1a723e */ /* 0x000fe200000000ff */
[----:B------:R-:W-:Y:S01]  /*bf20*/  IMAD R93, R93, UR12, R36 ;  /* 0x0000000c5d5d7c24 */ /* 0x000fe2000f8e0224 */
[----:B------:R-:W-:Y:S01]  /*bf30*/  F2FP.F16.F32.PACK_AB R28, R33, R32 ;  /* 0x00000020211c723e */ /* 0x000fe200000000ff */
[-C--:B------:R-:W-:Y:S01]  /*bf40*/  FMUL.FTZ R39, R39, R98.reuse ;  /* 0x0000006227277220 */ /* 0x080fe20000410000 */
[----:B------:R-:W-:Y:S01]  /*bf50*/  SHF.R.S32.HI R32, RZ, 0x1f, R99 ;  /* 0x0000001fff207819 */ /* 0x000fe20000011463 */
[-C--:B------:R-:W-:Y:S01]  /*bf60*/  FMUL.FTZ R38, R38, R98.reuse ;  /* 0x0000006226267220 */ /* 0x080fe20000410000 */
[----:B------:R-:W-:Y:S01]  /*bf70*/  SHF.R.S32.HI R33, RZ, 0x1f, R101 ;  /* 0x0000001fff217819 */ /* 0x000fe20000011465 */
[----:B------:R-:W-:Y:S01]  /*bf80*/  FMUL.FTZ R35, R35, R98 ;  /* 0x0000006223237220 */ /* 0x000fe20000410000 */
[----:B------:R-:W-:Y:S01]  /*bf90*/  IADD3 R36, P0, R101, R90, RZ ;  /* 0x0000005a65247210 */ /* 0x000fe20007f1e0ff */
[----:B------:R-:W-:Y:S01]  /*bfa0*/  IMAD R32, R32, UR4, RZ ;  /* 0x0000000420207c24 */ /* 0x000fe2000f8e02ff */
[----:B------:R-:W-:Y:S01]  /*bfb0*/  F2FP.F16.F32.PACK_AB R27, R31, R30 ;  /* 0x0000001e1f1b723e */ /* 0x000fe200000000ff */
[----:B------:R-:W-:Y:S01]  /*bfc0*/  BAR.SYNC.DEFER_BLOCKING 0x1, 0x100 ;  /* 0x0044000000007b1d */ /* 0x000fe20000010000 */
[----:B------:R-:W-:Y:S01]  /*bfd0*/  F2FP.F16.F32.PACK_AB R30, R37, R102 ;  /* 0x00000066251e723e */ /* 0x000fe200000000ff */
[-C--:B------:R-:W-:Y:S01]  /*bfe0*/  FMUL.FTZ R34, R34, R98.reuse ;  /* 0x0000006222227220 */ /* 0x080fe20000410000 */
[----:B------:R-:W-:Y:S01]  /*bff0*/  IADD3.X R37, R33, R91, R93, P0, !PT ;  /* 0x0000005b21257210 */ /* 0x000fe200007fe45d */
[----:B------:R-:W-:Y:S01]  /*c000*/  FMUL.FTZ R43, R43, R98 ;  /* 0x000000622b2b7220 */ /* 0x000fe20000410000 */
[----:B------:R-:W-:Y:S01]  /*c010*/  F2FP.F16.F32.PACK_AB R31, R39, R38 ;  /* 0x00000026271f723e */ /* 0x000fe200000000ff */
[----:B------:R-:W-:Y:S01]  /*c020*/  IMAD R39, R99, UR5, R32 ;  /* 0x0000000563277c24 */ /* 0x000fe2000f8e0220 */
[----:B------:R-:W-:Y:S01]  /*c030*/  F2FP.F16.F32.PACK_AB R32, R41, R40 ;  /* 0x000000282920723e */ /* 0x000fe200000000ff */
[----:B------:R-:W-:Y:S01]  /*c040*/  IMAD.WIDE.U32 R36, R99, UR4, R36 ;  /* 0x0000000463247c25 */ /* 0x000fe2000f8e0024 */
[----:B------:R-:W-:-:S03]  /*c050*/  ULDC UR4, c[0x0][0xa88] ;  /* 0x0002a20000047ab9 */ /* 0x000fc60000000800 */
[-C--:B------:R-:W-:Y:S01]  /*c060*/  FMUL.FTZ R42, R42, R98.reuse ;  /* 0x000000622a2a7220 */ /* 0x080fe20000410000 */
[-C--:B------:R-:W-:Y:S01]  /*c070*/  FMUL.FTZ R47, R47, R98.reuse ;  /* 0x000000622f2f7220 */ /* 0x080fe20000410000 */
[----:B------:R-:W-:Y:S02]  /*c080*/  IMAD R41, R16, 0x80, R227 ;  /* 0x0000008010297824 */ /* 0x000fe400078e02e3 */
[-C--:B------:R-:W-:Y:S01]  /*c090*/  FMUL.FTZ R46, R46, R98.reuse ;  /* 0x000000622e2e7220 */ /* 0x080fe20000410000 */
[----:B------:R-:W-:Y:S01]  /*c0a0*/  IMAD R92, R0, UR4, RZ ;  /* 0x00000004005c7c24 */ /* 0x000fe2000f8e02ff */
[----:B------:R-:W-:Y:S01]  /*c0b0*/  ULDC.64 UR4, c[0x0][0xb50] ;  /* 0x0002d40000047ab9 */ /* 0x000fe20000000a00 */
[----:B------:R-:W-:Y:S01]  /*c0c0*/  LOP3.LUT P0, RZ, R222, 0x3, RZ, 0xc0, !PT ;  /* 0x00000003deff7812 */ /* 0x000fe2000780c0ff */
[-C--:B------:R-:W-:Y:S01]  /*c0d0*/  FMUL.FTZ R51, R51, R98.reuse ;  /* 0x0000006233337220 */ /* 0x080fe20000410000 */
[-C--:B------:R-:W-:Y:S01]  /*c0e0*/  FMUL.FTZ R50, R50, R98.reuse ;  /* 0x0000006232327220 */ /* 0x080fe20000410000 */
[-C--:B------:R-:W-:Y:S01]  /*c0f0*/  FMUL.FTZ R55, R55, R98.reuse ;  /* 0x0000006237377220 */ /* 0x080fe20000410000 */
[----:B------:R-:W-:Y:S01]  /*c100*/  FMUL.FTZ R54, R54, R98 ;  /* 0x0000006236367220 */ /* 0x000fe20000410000 */
[----:B------:R-:W-:Y:S01]  /*c110*/  F2FP.F16.F32.PACK_AB R29, R35, R34 ;  /* 0x00000022231d723e */ /* 0x000fe200000000ff */
[-C--:B------:R-:W-:Y:S01]  /*c120*/  FMUL.FTZ R59, R59, R98.reuse ;  /* 0x000000623b3b7220 */ /* 0x080fe20000410000 */
[-C--:B------:R-:W-:Y:S01]  /*c130*/  FMUL.FTZ R58, R58, R98.reuse ;  /* 0x000000623a3a7220 */ /* 0x080fe20000410000 */
[----:B------:R1:W-:Y:S01]  /*c140*/  STSM.16.M88.4 [R112], R24 ;  /* 0x0000001870007844 */ /* 0x0003e20000000200 */
[-C--:B------:R-:W-:Y:S01]  /*c150*/  FMUL.FTZ R63, R63, R98.reuse ;  /* 0x000000623f3f7220 */ /* 0x080fe20000410000 */
[----:B------:R-:W-:Y:S01]  /*c160*/  FMUL.FTZ R62, R62, R98 ;  /* 0x000000623e3e7220 */ /* 0x000fe20000410000 */
[----:B------:R-:W-:Y:S01]  /*c170*/  F2FP.F16.F32.PACK_AB R33, R43, R42 ;  /* 0x0000002a2b21723e */ /* 0x000fe200000000ff */
[----:B------:R-:W-:Y:S01]  /*c180*/  FMUL.FTZ R67, R67, R98 ;  /* 0x0000006243437220 */ /* 0x000fe20000410000 */
[----:B------:R-:W-:Y:S01]  /*c190*/  F2FP.F16.F32.PACK_AB R34, R45, R44 ;  /* 0x0000002c2d22723e */ /* 0x000fe200000000ff */
[----:B------:R-:W-:Y:S01]  /*c1a0*/  FMUL.FTZ R66, R66, R98 ;  /* 0x0000006242427220 */ /* 0x000fe20000410000 */
[----:B------:R-:W-:Y:S01]  /*c1b0*/  F2FP.F16.F32.PACK_AB R35, R47, R46 ;  /* 0x0000002e2f23723e */ /* 0x000fe200000000ff */
        /* <DEDUP_REMOVED lines=8> */
[C---:B-1----:R-:W-:Y:S01]  /*c240*/  VIADD R25, R41.reuse, 0x8 ;  /* 0x0000000829197836 */ /* 0x042fe20000000000 */
[----:B------:R-:W-:Y:S01]  /*c250*/  ISETP.GE.OR P1, PT, R41, R92, P0 ;  /* 0x0000005c2900720c */ /* 0x000fe20000726670 */
[----:B------:R-:W-:Y:S01]  /*c260*/  IMAD.IADD R27, R37, 0x1, R39 ;  /* 0x00000001251b7824 */ /* 0x000fe200078e0227 */
[----:B------:R-:W-:Y:S01]  /*c270*/  LEA R37, P3, R36, UR4, 0x2 ;  /* 0x0000000424257c11 */ /* 0x000fe2000f8610ff */
[-C--:B------:R-:W-:Y:S01]  /*c280*/  FMUL.FTZ R87, R87, R98.reuse ;  /* 0x0000006257577220 */ /* 0x080fe20000410000 */
[----:B------:R-:W-:Y:S01]  /*c290*/  FMUL.FTZ R86, R86, R98 ;  /* 0x0000006256567220 */ /* 0x000fe20000410000 */
[----:B------:R-:W-:Y:S01]  /*c2a0*/  ISETP.GE.OR P0, PT, R25, R92, P0 ;  /* 0x0000005c1900720c */ /* 0x000fe20000706670 */
[----:B------:R1:W-:Y:S01]  /*c2b0*/  STSM.16.M88.4 [R105], R28 ;  /* 0x0000001c69007844 */ /* 0x0003e20000000200 */
[----:B------:R-:W-:-:S02]  /*c2c0*/  LEA.HI.X R36, R36, UR5, R27, 0x2, P3 ;  /* 0x0000000524247c11 */ /* 0x000fc400098f141b */
[----:B------:R-:W-:Y:S01]  /*c2d0*/  F2FP.F16.F32.PACK_AB R24, R49, R48 ;  /* 0x000000303118723e */ /* 0x000fe200000000ff */
[----:B------:R2:W-:Y:S01]  /*c2e0*/  STSM.16.M88.4 [R103], R32 ;  /* 0x0000002067007844 */ /* 0x0005e20000000200 */
[----:B------:R-:W-:Y:S02]  /*c2f0*/  F2FP.F16.F32.PACK_AB R25, R51, R50 ;  /* 0x000000323319723e */ /* 0x000fe400000000ff */
[----:B------:R-:W-:Y:S02]  /*c300*/  F2FP.F16.F32.PACK_AB R26, R53, R52 ;  /* 0x00000034351a723e */ /* 0x000fe400000000ff */
[----:B------:R-:W-:Y:S01]  /*c310*/  F2FP.F16.F32.PACK_AB R27, R55, R54 ;  /* 0x00000036371b723e */ /* 0x000fe200000000ff */
[----:B------:R-:W-:Y:S01]  /*c320*/  SHFL.IDX PT, R52, R37, RZ, 0x1c1f ;  /* 0x001c1fff25347589 */ /* 0x000fe200000e0000 */
[----:B------:R-:W-:Y:S02]  /*c330*/  F2FP.F16.F32.PACK_AB R72, R73, R72 ;  /* 0x000000484948723e */ /* 0x000fe400000000ff */
[----:B------:R-:W-:Y:S01]  /*c340*/  F2FP.F16.F32.PACK_AB R73, R75, R74 ;  /* 0x0000004a4b49723e */ /* 0x000fe200000000ff */
[----:B------:R-:W-:Y:S01]  /*c350*/  STSM.16.M88.4 [R100], R24 ;  /* 0x0000001864007844 */ /* 0x000fe20000000200 */
[----:B------:R-:W-:-:S02]  /*c360*/  F2FP.F16.F32.PACK_AB R80, R81, R80 ;  /* 0x000000505150723e */ /* 0x000fc400000000ff */
[----:B-1----:R-:W-:Y:S01]  /*c370*/  F2FP.F16.F32.PACK_AB R28, R57, R56 ;  /* 0x00000038391c723e */ /* 0x002fe200000000ff */
[----:B------:R-:W1:Y:S01]  /*c380*/  SHFL.IDX PT, R53, R36, RZ, 0x1c1f ;  /* 0x001c1fff24357589 */ /* 0x000e6200000e0000 */
[----:B------:R-:W-:Y:S01]  /*c390*/  F2FP.F16.F32.PACK_AB R29, R59, R58 ;  /* 0x0000003a3b1d723e */ /* 0x000fe200000000ff */
[----:B------:R-:W3:Y:S01]  /*c3a0*/  @P2 LDC R57, c[0x0][0xbec] ;  /* 0x0002fb00ff392b82 */ /* 0x000ee20000000800 */
[----:B------:R-:W-:Y:S01]  /*c3b0*/  F2FP.F16.F32.PACK_AB R30, R61, R60 ;  /* 0x0000003c3d1e723e */ /* 0x000fe200000000ff */
[----:B------:R-:W-:Y:S01]  /*c3c0*/  SHFL.IDX PT, R54, R37, 0x1, 0x1c1f ;  /* 0x003c1f0025367f89 */ /* 0x000fe200000e0000 */
[----:B------:R-:W-:Y:S02]  /*c3d0*/  F2FP.F16.F32.PACK_AB R31, R63, R62 ;  /* 0x0000003e3f1f723e */ /* 0x000fe400000000ff */
[----:B--2---:R-:W-:Y:S01]  /*c3e0*/  F2FP.F16.F32.PACK_AB R32, R65, R64 ;  /* 0x000000404120723e */ /* 0x004fe200000000ff */
[----:B------:R-:W2:Y:S01]  /*c3f0*/  SHFL.IDX PT, R55, R36, 0x1, 0x1c1f ;  /* 0x003c1f0024377f89 */ /* 0x000ea200000e0000 */
[----:B------:R-:W-:Y:S01]  /*c400*/  F2FP.F16.F32.PACK_AB R33, R67, R66 ;  /* 0x000000424321723e */ /* 0x000fe200000000ff */
[----:B------:R-:W4:Y:S01]  /*c410*/  @P2 LDC R59, c[0x0][0xbf0] ;  /* 0x0002fc00ff3b2b82 */ /* 0x000f220000000800 */
[----:B------:R-:W-:Y:S01]  /*c420*/  F2FP.F16.F32.PACK_AB R34, R69, R68 ;  /* 0x000000444522723e */ /* 0x000fe200000000ff */
[----:B------:R-:W-:Y:S01]  /*c430*/  STSM.16.M88.4 [R106], R28 ;  /* 0x0000001c6a007844 */ /* 0x000fe20000000200 */
[----:B------:R-:W-:-:S02]  /*c440*/  F2FP.F16.F32.PACK_AB R35, R71, R70 ;  /* 0x000000464723723e */ /* 0x000fc400000000ff */
[----:B------:R-:W-:Y:S02]  /*c450*/  F2FP.F16.F32.PACK_AB R74, R77, R76 ;  /* 0x0000004c4d4a723e */ /* 0x000fe400000000ff */
[----:B------:R-:W-:Y:S01]  /*c460*/  F2FP.F16.F32.PACK_AB R75, R79, R78 ;  /* 0x0000004e4f4b723e */ /* 0x000fe200000000ff */
[----:B------:R-:W-:Y:S01]  /*c470*/  STSM.16.M88.4 [R97], R32 ;  /* 0x0000002061007844 */ /* 0x000fe20000000200 */
[----:B------:R-:W-:Y:S02]  /*c480*/  F2FP.F16.F32.PACK_AB R81, R83, R82 ;  /* 0x000000525351723e */ /* 0x000fe400000000ff */
[----:B------:R-:W-:Y:S01]  /*c490*/  F2FP.F16.F32.PACK_AB R82, R85, R84 ;  /* 0x000000545552723e */ /* 0x000fe200000000ff */
[----:B------:R-:W-:Y:S01]  /*c4a0*/  STSM.16.M88.4 [R96], R72 ;  /* 0x0000004860007844 */ /* 0x000fe20000000200 */
[----:B------:R-:W-:-:S05]  /*c4b0*/  F2FP.F16.F32.PACK_AB R83, R87, R86 ;  /* 0x000000565753723e */ /* 0x000fca00000000ff */
[----:B------:R0:W-:Y:S01]  /*c4c0*/  STSM.16.M88.4 [R3], R80 ;  /* 0x0000005003007844 */ /* 0x0001e20000000200 */
[----:B------:R-:W-:Y:S01]  /*c4d0*/  BAR.SYNC.DEFER_BLOCKING 0x1, 0x100 ;  /* 0x0044000000007b1d */ /* 0x000fe20000010000 */
[----:B------:R-:W-:Y:S01]  /*c4e0*/  UIMAD.WIDE.U32 UR4, UR10, UR8, URZ ;  /* 0x000000080a0472a5 */ /* 0x000fe2000f8e003f */
[----:B0-----:R-:W-:-:S04]  /*c4f0*/  IMAD R3, R22, 0x20, R221 ;  /* 0x0000002016037824 */ /* 0x001fc800078e02dd */
[----:B------:R-:W-:Y:S01]  /*c500*/  ULDC.64 UR8, c[0x0][0xaf0] ;  /* 0x0002bc0000087ab9 */ /* 0x000fe20000000a00 */
[----:B-1----:R0:W-:Y:S04]  /*c510*/  @!P1 ST.E desc[UR14][R52.64], R95 ;  /* 0x0000005f34009985 */ /* 0x0021e8000c10190e */
[----:B--2---:R1:W-:Y:S04]  /*c520*/  @!P0 ST.E desc[UR14][R54.64], R94 ;  /* 0x0000005e36008985 */ /* 0x0043e8000c10190e */
[----:B------:R2:W5:Y:S01]  /*c530*/  LD.E.128 R24, desc[UR14][R12.64] ;  /* 0x0000000e0c187980 */ /* 0x000562000c101d00 */
[----:B0-----:R-:W0:Y:S03]  /*c540*/  LDC.64 R52, c[0x0][0xae0] ;  /* 0x0002b800ff347b82 */ /* 0x001e260000000a00 */
[----:B------:R3:W5:Y:S01]  /*c550*/  LD.E.128 R28, desc[UR14][R4.64] ;  /* 0x0000000e041c7980 */ /* 0x000762000c101d00 */
[----:B------:R-:W-:-:S03]  /*c560*/  UIADD3 UR5, UR5, UR6, URZ ;  /* 0x0000000605057290 */ /* 0x000fc6000fffe03f */
[----:B------:R1:W5:Y:S01]  /*c570*/  LD.E.128 R32, desc[UR14][R6.64] ;  /* 0x0000000e06207980 */ /* 0x000362000c101d00 */
[----:B--2---:R-:W-:-:S03]  /*c580*/  IMAD R12, R16, 0x80, R3 ;  /* 0x00000080100c7824 */ /* 0x004fc600078e0203 */
[----:B------:R-:W5:Y:S01]  /*c590*/  LD.E.128 R88, desc[UR14][R88.64] ;  /* 0x0000000e58587980 */ /* 0x000f62000c101d00 */
[----:B---3--:R-:W-:Y:S01]  /*c5a0*/  @P2 IMAD.HI.U32 R4, R12, R57, RZ ;  /* 0x000000390c042227 */ /* 0x008fe200078e00ff */
[----:B------:R-:W-:Y:S02]  /*c5b0*/  UIMAD UR6, UR7, UR8, URZ ;  /* 0x00000008070672a4 */ /* 0x000fe4000f8e023f */
[----:B------:R-:W5:Y:S01]  /*c5c0*/  LD.E.128 R40, desc[UR14][R20.64] ;  /* 0x0000000e14287980 */ /* 0x000f62000c101d00 */
[----:B------:R-:W-:Y:S01]  /*c5d0*/  IMAD.MOV.U32 R3, RZ, RZ, R12 ;  /* 0x000000ffff037224 */ /* 0x000fe200078e000c */
[----:B----4-:R-:W-:Y:S01]  /*c5e0*/  @P2 SHF.R.U32.HI R3, RZ, R59, R4 ;  /* 0x0000003bff032219 */ /* 0x010fe20000011604 */
[----:B------:R-:W-:Y:S01]  /*c5f0*/  UIMAD UR6, UR12, UR9, UR6 ;  /* 0x000000090c0672a4 */ /* 0x000fe2000f8e0206 */
[----:B------:R-:W5:Y:S02]  /*c600*/  LD.E.128 R36, desc[UR14][R14.64] ;  /* 0x0000000e0e247980 */ /* 0x000f64000c101d00 */
[--C-:B------:R-:W-:Y:S01]  /*c610*/  SHF.R.S32.HI R5, RZ, 0x1f, R3.reuse ;  /* 0x0000001fff057819 */ /* 0x100fe20000011403 */
[----:B------:R-:W-:Y:S01]  /*c620*/  UIMAD.WIDE.U32 UR4, UR12, UR8, UR4 ;  /* 0x000000080c0472a5 */ /* 0x000fe2000f8e0004 */
[----:B-1----:R-:W-:Y:S01]  /*c630*/  IMAD.MOV R7, RZ, RZ, -R3 ;  /* 0x000000ffff077224 */ /* 0x002fe200078e0a03 */
[----:B------:R-:W-:Y:S01]  /*c640*/  R2UR UR9, R2 ;  /* 0x00000000020972ca */ /* 0x000fe200000e0000 */
[----:B------:R1:W5:Y:S01]  /*c650*/  LD.E.128 R48, desc[UR14][R10.64] ;  /* 0x0000000e0a307980 */ /* 0x000362000c101d00 */
[-C--:B0-----:R-:W-:Y:S01]  /*c660*/  IMAD R2, R5, R52.reuse, RZ ;  /* 0x0000003405027224 */ /* 0x081fe200078e02ff */
[----:B------:R-:W-:Y:S01]  /*c670*/  UIADD3 UR5, UR5, UR6, URZ ;  /* 0x0000000605057290 */ /* 0x000fe2000fffe03f */
[----:B------:R-:W-:Y:S01]  /*c680*/  IMAD R5, R0, R7, R12 ;  /* 0x0000000700057224 */ /* 0x000fe200078e020c */
[----:B------:R0:W5:Y:S01]  /*c690*/  LD.E.128 R44, desc[UR14][R8.64] ;  /* 0x0000000e082c7980 */ /* 0x000162000c101d00 */
[----:B------:R-:W-:Y:S01]  /*c6a0*/  IMAD R7, R3, R53, R2 ;  /* 0x0000003503077224 */ /* 0x000fe200078e0202 */
[----:B------:R-:W-:Y:S01]  /*c6b0*/  R2UR UR10, R23 ;  /* 0x00000000170a72ca */ /* 0x000fe200000e0000 */
[----:B------:R-:W-:Y:S01]  /*c6c0*/  ULDC.64 UR6, c[0x0][0xa80] ;  /* 0x0002a00000067ab9 */ /* 0x000fe20000000a00 */
[----:B------:R-:W-:Y:S01]  /*c6d0*/  @!PT LDS RZ, [RZ] ;  /* 0x00000000fffff984 */ /* 0x000fe20000000800 */
[----:B------:R-:W-:Y:S01]  /*c6e0*/  @!PT LDS RZ, [RZ] ;  /* 0x00000000fffff984 */ /* 0x000fe20000000800 */
[----:B------:R-:W-:Y:S01]  /*c6f0*/  @!PT LDS RZ, [RZ] ;  /* 0x00000000fffff984 */ /* 0x000fe20000000800 */
[----:B------:R-:W-:Y:S01]  /*c700*/  @!PT LDS RZ, [RZ] ;  /* 0x00000000fffff984 */ /* 0x000fe20000000800 */
[----:B------:R2:W-:Y:S06]  /*c710*/  MEMBAR.ALL.CTA ;  /* 0x0000000000007992 */ /* 0x0005ec0000008000 */
[----:B--2---:R-:W0:Y:S01]  /*c720*/  FENCE.VIEW.ASYNC.S ;  /* 0x00000000000073c6 */ /* 0x004e220000000000 */
[----:B------:R-:W-:Y:S01]  /*c730*/  SHF.R.S32.HI R0, RZ, 0x1f, R5 ;  /* 0x0000001fff007819 */ /* 0x000fe20000011405 */
[----:B------:R-:W-:Y:S01]  /*c740*/  IMAD.WIDE.U32 R2, R3, R52, UR4 ;  /* 0x0000000403027e25 */ /* 0x000fe2000f8e0034 */
[----:B------:R-:W-:-:S03]  /*c750*/  ULDC.64 UR4, c[0x0][0xad8] ;  /* 0x0002b60000047ab9 */ /* 0x000fc60000000a00 */
[----:B------:R-:W-:Y:S02]  /*c760*/  IMAD.IADD R3, R3, 0x1, R7 ;  /* 0x0000000103037824 */ /* 0x000fe400078e0207 */
[----:B------:R-:W-:Y:S02]  /*c770*/  IMAD R0, R0, UR4, RZ ;  /* 0x0000000400007c24 */ /* 0x000fe4000f8e02ff */
[----:B-1----:R-:W-:Y:S02]  /*c780*/  IMAD R11, R16, 0x80, R221 ;  /* 0x00000080100b7824 */ /* 0x002fe400078e02dd */
[C---:B------:R-:W-:Y:S02]  /*c790*/  IMAD R7, R5.reuse, UR5, R0 ;  /* 0x0000000505077c24 */ /* 0x040fe4000f8e0200 */
[----:B------:R-:W-:Y:S01]  /*c7a0*/  IMAD.WIDE.U32 R2, R5, UR4, R2 ;  /* 0x0000000405027c25 */ /* 0x000fe2000f8e0002 */
[----:B------:R-:W-:Y:S01]  /*c7b0*/  ISETP.GE.AND P1, PT, R11, R92, PT ;  /* 0x0000005c0b00720c */ /* 0x000fe20003f26270 */
[----:B------:R-:W-:-:S02]  /*c7c0*/  USEL UR5, URZ, 0x1, UP0 ;  /* 0x000000013f057887 */ /* 0x000fc40008000000 */
[----:B------:R-:W-:Y:S01]  /*c7d0*/  IMAD.IADD R3, R3, 0x1, R7 ;  /* 0x0000000103037824 */ /* 0x000fe200078e0207 */
[----:B------:R-:W-:Y:S01]  /*c7e0*/  UPRMT UR61, URZ, 0x654, UR61 ;  /* 0x000006543f3d7896 */ /* 0x000fe2000800003d */
[C---:B------:R-:W-:Y:S01]  /*c7f0*/  LEA R0, P2, R2.reuse, UR6, 0x1 ;  /* 0x0000000602007c11 */ /* 0x040fe2000f8408ff */
[----:B------:R-:W-:Y:S01]  /*c800*/  VIADD R5, R11, 0x20 ;  /* 0x000000200b057836 */ /* 0x000fe20000000000 */
[----:B------:R-:W-:Y:S01]  /*c810*/  ULDC UR4, c[0x0][0xc] ;  /* 0x0000030000047ab9 */ /* 0x000fe20000000800 */
[----:B------:R-:W-:Y:S01]  /*c820*/  ULOP3.LUT UR9, UR9, UR5, URZ, 0x3c, !UPT ;  /* 0x0000000509097292 */ /* 0x000fe2000f8e3c3f */
[----:B------:R-:W-:Y:S01]  /*c830*/  LEA.HI.X R10, R2, UR7, R3, 0x1, P2 ;  /* 0x00000007020a7c11 */ /* 0x000fe200090f0c03 */
[----:B------:R-:W-:Y:S01]  /*c840*/  UIADD3 UR10, UR4, UR10, URZ ;  /* 0x0000000a040a7290 */ /* 0x000fe2000fffe03f */
[-C--:B------:R-:W-:Y:S01]  /*c850*/  ISETP.GE.AND P3, PT, R5, R92.reuse, PT ;  /* 0x0000005c0500720c */ /* 0x080fe20003f66270 */
[----:B------:R-:W-:Y:S01]  /*c860*/  VIADD R5, R11, 0x40 ;  /* 0x000000400b057836 */ /* 0x000fe20000000000 */
[----:B------:R-:W-:Y:S01]  /*c870*/  USEL UR60, UR60, URZ, UP0 ;  /* 0x0000003f3c3c7287 */ /* 0x000fe20008000000 */
[----:B0-----:R0:W1:Y:S01]  /*c880*/  SHFL.IDX PT, R8, R0, RZ, 0x181f ;  /* 0x00181fff00087589 */ /* 0x00106200000e0000 */
[----:B------:R-:W-:Y:S01]  /*c890*/  IMAD.U32 R2, RZ, RZ, UR9 ;  /* 0x00000009ff027e24 */ /* 0x000fe2000f8e00ff */
[----:B------:R-:W-:Y:S01]  /*c8a0*/  SYNCS.ARRIVE.TRANS64.RED.A1T0 RZ, [UR61], RZ ;  /* 0x000000ffffff79a7 */ /* 0x000fe2000810043d */
[----:B------:R-:W-:Y:S01]  /*c8b0*/  IMAD.U32 R23, RZ, RZ, UR10 ;  /* 0x0000000aff177e24 */ /* 0x000fe2000f8e00ff */
[----:B------:R0:W2:Y:S01]  /*c8c0*/  SHFL.IDX PT, R9, R10, RZ, 0x181f ;  /* 0x00181fff0a097589 */ /* 0x0000a200000e0000 */
[----:B------:R-:W-:Y:S01]  /*c8d0*/  BSSY B0, `(.L_x_29) ;  /* 0x000000c000007945 */ /* 0x000fe20003800000 */
[----:B------:R-:W-:-:S03]  /*c8e0*/  ISETP.GE.AND P0, PT, R5, R92, PT ;  /* 0x0000005c0500720c */ /* 0x000fc60003f06270 */
[----:B------:R-:W-:Y:S10]  /*c8f0*/  @P1 BRA `(.L_x_30) ;  /* 0x0000000000241947 */ /* 0x000ff40003800000 */
[----:B------:R-:W-:Y:S01]  /*c900*/  ULDC UR4, c[0x0][0xac8] ;  /* 0x0002b20000047ab9 */ /* 0x000fe20000000800 */
[----:B------:R-:W-:Y:S01]  /*c910*/  ULDC.64 UR6, c[0x0][0x208] ;  /* 0x0000820000067ab9 */ /* 0x000fe20000000a00 */
[----:B------:R-:W-:Y:S02]  /*c920*/  ISETP.GE.AND P2, PT, R19, UR4, PT ;  /* 0x0000000413007c0c */ /* 0x000fe4000bf46270 */
[----:B------:R-:W-:-:S11]  /*c930*/  ISETP.GE.AND P1, PT, R18, UR4, PT ;  /* 0x0000000412007c0c */ /* 0x000fd6000bf26270 */
[C---:B-1----:R-:W-:Y:S02]  /*c940*/  @!P2 LEA R6, P4, R19.reuse, R8, 0x1 ;  /* 0x000000081306a211 */ /* 0x042fe400078808ff */
[----:B--2---:R-:W-:Y:S02]  /*c950*/  @!P1 IMAD.WIDE R4, R18, 0x2, R8 ;  /* 0x0000000212049825 */ /* 0x004fe400078e0208 */
[----:B------:R-:W-:-:S03]  /*c960*/  @!P2 LEA.HI.X R7, R19, R9, R231, 0x1, P4 ;  /* 0x000000091307a211 */ /* 0x000fc600020f0ce7 */
[----:B-----5:R3:W-:Y:S04]  /*c970*/  @!P1 ST.E.128 desc[UR6][R4.64], R88 ;  /* 0x0000005804009985 */ /* 0x0207e8000c101d06 */
[----:B------:R3:W-:Y:S02]  /*c980*/  @!P2 ST.E.128 desc[UR6][R6.64], R48 ;  /* 0x000000300600a985 */ /* 0x0007e4000c101d06 */
.L_x_30:
[----:B------:R-:W-:Y:S05]  /*c990*/  BSYNC B0 ;  /* 0x0000000000007941 */ /* 0x000fea0003800000 */
.L_x_29:
[----:B--2---:R2:W4:Y:S01]  /*c9a0*/  SHFL.IDX PT, R9, R10, 0x1, 0x181f ;  /* 0x00381f000a097f89 */ /* 0x00452200000e0000 */
[----:B------:R-:W-:Y:S03]  /*c9b0*/  BSSY B0, `(.L_x_31) ;  /* 0x000000c000007945 */ /* 0x000fe60003800000 */
[----:B-1----:R2:W1:Y:S01]  /*c9c0*/  SHFL.IDX PT, R8, R0, 0x1, 0x181f ;  /* 0x00381f0000087f89 */ /* 0x00246200000e0000 */
[----:B------:R-:W-:Y:S05]  /*c9d0*/  @P3 BRA `(.L_x_32) ;  /* 0x0000000000243947 */ /* 0x000fea0003800000 */
[----:B------:R-:W-:Y:S01]  /*c9e0*/  ULDC UR4, c[0x0][0xac8] ;  /* 0x0002b20000047ab9 */ /* 0x000fe20000000800 */
[----:B------:R-:W-:Y:S01]  /*c9f0*/  ULDC.64 UR6, c[0x0][0x208] ;  /* 0x0000820000067ab9 */ /* 0x000fe20000000a00 */
[----:B------:R-:W-:Y:S02]  /*ca00*/  ISETP.GE.AND P3, PT, R19, UR4, PT ;  /* 0x0000000413007c0c */ /* 0x000fe4000bf66270 */
[----:B------:R-:W-:-:S11]  /*ca10*/  ISETP.GE.AND P2, PT, R18, UR4, PT ;  /* 0x0000000412007c0c */ /* 0x000fd6000bf46270 */
[C---:B-1-3--:R-:W-:Y:S02]  /*ca20*/  @!P3 LEA R6, P1, R19.reuse, R8, 0x1 ;  /* 0x000000081306b211 */ /* 0x04afe400078208ff */
[----:B----4-:R-:W-:Y:S02]  /*ca30*/  @!P2 IMAD.WIDE R4, R18, 0x2, R8 ;  /* 0x000000021204a825 */ /* 0x010fe400078e0208 */
[----:B------:R-:W-:-:S03]  /*ca40*/  @!P3 LEA.HI.X R7, R19, R9, R231, 0x1, P1 ;  /* 0x000000091307b211 */ /* 0x000fc600008f0ce7 */
[----:B-----5:R1:W-:Y:S04]  /*ca50*/  @!P2 ST.E.128 desc[UR6][R4.64], R40 ;  /* 0x000000280400a985 */ /* 0x0203e8000c101d06 */
[----:B------:R1:W-:Y:S02]  /*ca60*/  @!P3 ST.E.128 desc[UR6][R6.64], R44 ;  /* 0x0000002c0600b985 */ /* 0x0003e4000c101d06 */
.L_x_32:
[----:B------:R-:W-:Y:S05]  /*ca70*/  BSYNC B0 ;  /* 0x0000000000007941 */ /* 0x000fea0003800000 */
.L_x_31:
[----:B----4-:R4:W0:Y:S01]  /*ca80*/  SHFL.IDX PT, R9, R10, 0x2, 0x181f ;  /* 0x00581f000a097f89 */ /* 0x01082200000e0000 */
        /* <DEDUP_REMOVED lines=8> */
[----:B0-----:R-:W-:Y:S02]  /*cb10*/  @!P1 IMAD.WIDE R4, R18, 0x2, R8 ;  /* 0x0000000212049825 */ /* 0x001fe400078e0208 */
[----:B------:R-:W-:-:S03]  /*cb20*/  @!P2 LEA.HI.X R7, R19, R9, R231, 0x1, P0 ;  /* 0x000000091307a211 */ /* 0x000fc600000f0ce7 */
[----:B-----5:R0:W-:Y:S04]  /*cb30*/  @!P1 ST.E.128 desc[UR6][R4.64], R36 ;  /* 0x0000002404009985 */ /* 0x0201e8000c101d06 */
[----:B------:R0:W-:Y:S02]  /*cb40*/  @!P2 ST.E.128 desc[UR6][R6.64], R32 ;  /* 0x000000200600a985 */ /* 0x0001e4000c101d06 */
.L_x_34:
[----:B------:R-:W-:Y:S05]  /*cb50*/  BSYNC B0 ;  /* 0x0000000000007941 */ /* 0x000fea0003800000 */
.L_x_33:
[----:B------:R-:W-:Y:S01]  /*cb60*/  VIADD R3, R11, 0x60 ;  /* 0x000000600b037836 */ /* 0x000fe20000000000 */
[----:B0-----:R0:W0:Y:S01]  /*cb70*/  SHFL.IDX PT, R9, R10, 0x3, 0x181f ;  /* 0x00781f000a097f89 */ /* 0x00102200000e0000 */
[----:B------:R-:W-:Y:S01]  /*cb80*/  BSSY B0, `(.L_x_35) ;  /* 0x000000e000007945 */ /* 0x000fe20003800000 */
[----:B------:R-:W-:Y:S02]  /*cb90*/  VIADD R220, R220, 0x1 ;  /* 0x00000001dcdc7836 */ /* 0x000fe40000000000 */
[----:B------:R-:W-:Y:S01]  /*cba0*/  ISETP.GE.AND P0, PT, R3, R92, PT ;  /* 0x0000005c0300720c */ /* 0x000fe20003f06270 */
[----:B-1----:R1:W0:-:S12]  /*cbb0*/  SHFL.IDX PT, R8, R0, 0x3, 0x181f ;  /* 0x00781f0000087f89 */ /* 0x00221800000e0000 */
[----:B-1----:R-:W-:Y:S05]  /*cbc0*/  @P0 BRA `(.L_x_36) ;  /* 0x0000000000240947 */ /* 0x002fea0003800000 */
[----:B------:R-:W-:Y:S01]  /*cbd0*/  ULDC UR4, c[0x0][0xac8] ;  /* 0x0002b20000047ab9 */ /* 0x000fe20000000800 */
[----:B------:R-:W-:Y:S01]  /*cbe0*/  ULDC.64 UR6, c[0x0][0x208] ;  /* 0x0000820000067ab9 */ /* 0x000fe20000000a00 */
[----:B------:R-:W-:Y:S02]  /*cbf0*/  ISETP.GE.AND P2, PT, R19, UR4, PT ;  /* 0x0000000413007c0c */ /* 0x000fe4000bf46270 */
[----:B------:R-:W-:-:S11]  /*cc00*/  ISETP.GE.AND P1, PT, R18, UR4, PT ;  /* 0x0000000412007c0c */ /* 0x000fd6000bf26270 */
[C---:B0--3--:R-:W-:Y:S02]  /*cc10*/  @!P2 LEA R6, P0, R19.reuse, R8, 0x1 ;  /* 0x000000081306a211 */ /* 0x049fe400078008ff */
[----:B------:R-:W-:Y:S02]  /*cc20*/  @!P1 IMAD.WIDE R4, R18, 0x2, R8 ;  /* 0x0000000212049825 */ /* 0x000fe400078e0208 */
[----:B------:R-:W-:-:S03]  /*cc30*/  @!P2 LEA.HI.X R7, R19, R9, R231, 0x1, P0 ;  /* 0x000000091307a211 */ /* 0x000fc600000f0ce7 */
[----:B-----5:R1:W-:Y:S04]  /*cc40*/  @!P1 ST.E.128 desc[UR6][R4.64], R24 ;  /* 0x0000001804009985 */ /* 0x0203e8000c101d06 */
[----:B------:R1:W-:Y:S02]  /*cc50*/  @!P2 ST.E.128 desc[UR6][R6.64], R28 ;  /* 0x0000001c0600a985 */ /* 0x0003e4000c101d06 */
.L_x_36:
[----:B------:R-:W-:Y:S05]  /*cc60*/  BSYNC B0 ;  /* 0x0000000000007941 */ /* 0x000fea0003800000 */
.L_x_35:
[----:B--2-4-:R-:W2:Y:S01]  /*cc70*/  LDC R0, c[0x0][0xc34] ;  /* 0x00030d00ff007b82 */ /* 0x014ea20000000800 */
[----:B------:R-:W-:-:S13]  /*cc80*/  R2UR UR4, R23 ;  /* 0x00000000170472ca */ /* 0x000fda00000e0000 */
[----:B--2---:R-:W-:-:S13]  /*cc90*/  ISETP.LE.AND P0, PT, R0, UR4, PT ;  /* 0x0000000400007c0c */ /* 0x004fda000bf03270 */
[----:B------:R-:W-:Y:S05]  /*cca0*/  @!P0 BRA `(.L_x_37) ;  /* 0xffffff40003c8947 */ /* 0x000fea000383ffff */
[----:B------:R-:W-:Y:S05]  /*ccb0*/  EXIT ;  /* 0x000000000000794d */ /* 0x000fea0003800000 */
.L_x_7:
[----:B------:R-:W-:-:S08]  /*ccc0*/  NOP ;  /* 0x0000000000007918 */ /* 0x000fd00000000000 */
[----:B--2---:R-:W0:-:S00]  /*ccd0*/  USETMAXREG.DEALLOC.CTAPOOL 0x18 ;  /* 0x00000018000079c8 */ /* 0x004e0000080e0500 */
[----:B------:R-:W1:Y:S01]  /*cce0*/  S2UR UR5, SR_CTAID.X ;  /* 0x00000000000579c3 */ /* 0x000e620000002500 */
[----:B0-----:R-:W-:Y:S02]  /*ccf0*/  IMAD.MOV.U32 R2, RZ, RZ, 0x1 ;  /* 0x00000001ff027424 */ /* 0x001fe400078e00ff */
[----:B------:R-:W-:-:S05]  /*cd00*/  IMAD.MOV.U32 R18, RZ, RZ, RZ ;  /* 0x000000ffff127224 */ /* 0x000fca00078e00ff */
[----:B------:R-:W1:Y:S02]  /*cd10*/  LDC R3, c[0x0][0xc34] ;  /* 0x00030d00ff037b82 */ /* 0x000e640000000800 */
[----:B-1----:R-:W-:Y:S01]  /*cd20*/  ISETP.LE.AND P0, PT, R3, UR5, PT ;  /* 0x0000000503007c0c */ /* 0x002fe2000bf03270 */
[----:B------:R-:W-:-:S05]  /*cd30*/  IMAD.MOV.U32 R3, RZ, RZ, 0x1 ;  /* 0x00000001ff037424 */ /* 0x000fca00078e00ff */
[----:B------:R0:W-:Y:S07]  /*cd40*/  STL [R1+0x4], R3 ;  /* 0x0000040301007387 */ /* 0x0001ee0000100800 */
[----:B------:R-:W-:Y:S05]  /*cd50*/  @P0 BRA `(.L_x_38) ;  /* 0x0000003800b40947 */ /* 0x000fea0003800000 */
[----:B------:R-:W1:Y:S01]  /*cd60*/  S2UR UR4, SR_CgaCtaId ;  /* 0x00000000000479c3 */ /* 0x000e620000008800 */
[C---:B------:R-:W-:Y:S01]  /*cd70*/  IMAD.SHL.U32 R2, R0.reuse, 0x8, RZ ;  /* 0x0000000800027824 */ /* 0x040fe200078e00ff */
[----:B------:R-:W-:Y:S01]  /*cd80*/  LOP3.LUT R5, R0, 0x7f, RZ, 0xc0, !PT ;  /* 0x0000007f00057812 */ /* 0x000fe200078ec0ff */
[----:B------:R-:W-:Y:S01]  /*cd90*/  UMOV UR36, 0x400 ;  /* 0x0000040000247882 */ /* 0x000fe20000000000 */
[----:B------:R-:W-:Y:S01]  /*cda0*/  IMAD.MOV.U32 R18, RZ, RZ, RZ ;  /* 0x000000ffff127224 */ /* 0x000fe200078e00ff */
[----:B------:R-:W-:Y:S01]  /*cdb0*/  ULDC.64 UR38, c[0x0][0x198] ;  /* 0x0000660000267ab9 */ /* 0x000fe20000000a00 */
[C---:B0-----:R-:W-:Y:S01]  /*cdc0*/  LOP3.LUT R3, R2.reuse, 0x1f8, RZ, 0xc0, !PT ;  /* 0x000001f802037812 */ /* 0x041fe200078ec0ff */
[----:B------:R-:W-:Y:S01]  /*cdd0*/  ULDC UR37, c[0x0][0xc] ;  /* 0x0000030000257ab9 */ /* 0x000fe20000000800 */
[----:B------:R-:W-:Y:S02]  /*cde0*/  LOP3.LUT R2, R2, 0x38, RZ, 0xc0, !PT ;  /* 0x0000003802027812 */ /* 0x000fe400078ec0ff */
[----:B------:R-:W-:Y:S01]  /*cdf0*/  LOP3.LUT R4, R3, 0x38, R0, 0x78, !PT ;  /* 0x0000003803047812 */ /* 0x000fe200078e7800 */
[----:B------:R-:W-:Y:S01]  /*ce00*/  IMAD.SHL.U32 R3, R5, 0x8, RZ ;  /* 0x0000000805037824 */ /* 0x000fe200078e00ff */
[----:B------:R-:W-:-:S04]  /*ce10*/  SHF.R.U32.HI R5, RZ, 0x3, R5 ;  /* 0x00000003ff057819 */ /* 0x000fc80000011605 */
[----:B------:R-:W-:Y:S01]  /*ce20*/  LOP3.LUT R4, R4, 0x200, R3, 0xf8, !PT ;  /* 0x0000020004047812 */ /* 0x000fe200078ef803 */
[----:B------:R-:W-:-:S05]  /*ce30*/  IMAD.SHL.U32 R3, R0, 0x10, RZ ;  /* 0x0000001000037824 */ /* 0x000fca00078e00ff */
[----:B------:R-:W-:Y:S01]  /*ce40*/  LOP3.LUT R0, R5, 0x70, R3, 0xf8, !PT ;  /* 0x0000007005007812 */ /* 0x000fe200078ef803 */
[----:B------:R-:W-:Y:S01]  /*ce50*/  IMAD.U32 R3, RZ, RZ, UR5 ;  /* 0x00000005ff037e24 */ /* 0x000fe2000f8e00ff */
[----:B-1----:R-:W-:Y:S01]  /*ce60*/  ULEA UR36, UR4, UR36, 0x18 ;  /* 0x0000002404247291 */ /* 0x002fe2000f8ec03f */
[----:B------:R-:W-:-:S05]  /*ce70*/  IMAD.MOV.U32 R0, RZ, RZ, 0x1 ;  /* 0x00000001ff007424 */ /* 0x000fca00078e00ff */
[----:B------:R-:W-:-:S05]  /*ce80*/  LEA R4, R4, UR36, 0x1 ;  /* 0x0000002404047c11 */ /* 0x000fca000f8e08ff */
[----:B------:R-:W-:Y:S04]  /*ce90*/  STL [R1+0x10], R4 ;  /* 0x0000100401007387 */ /* 0x000fe80000100800 */
[----:B------:R-:W-:Y:S04]  /*cea0*/  STL [R1+0x24], R3 ;  /* 0x0000240301007387 */ /* 0x000fe80000100800 */
[----:B------:R0:W-:Y:S04]  /*ceb0*/  STL [R1+0x4], R0 ;  /* 0x0000040001007387 */ /* 0x0001e80000100800 */
[----:B------:R1:W-:Y:S01]  /*cec0*/  STL [R1+0x2c], RZ ;  /* 0x00002cff01007387 */ /* 0x0003e20000100800 */
[----:B0-----:R-:W-:-:S07]  /*ced0*/  LOP3.LUT R0, R2, 0x40, RZ, 0xfc, !PT ;  /* 0x0000004002007812 */ /* 0x001fce00078efcff */
.L_x_111:
[----:B------:R-:W2:Y:S01]  /*cee0*/  LDL R2, [R1+0x24] ;  /* 0x0000240001027983 */ /* 0x000ea20000100800 */
[----:B0-----:R-:W0:Y:S01]  /*cef0*/  LDC R0, c[0x0][0xc38] ;  /* 0x00030e00ff007b82 */ /* 0x001e220000000800 */
[----:B------:R-:W-:Y:S05]  /*cf00*/  YIELD ;  /* 0x0000000000007946 */ /* 0x000fea0003800000 */
[----:B------:R-:W-:Y:S02]  /*cf10*/  ULDC.64 UR4, c[0x0][0x418] ;  /* 0x0001060000047ab9 */ /* 0x000fe40000000a00 */
[----:B------:R-:W3:Y:S01]  /*cf20*/  LDC R16, c[0x0][0xc44] ;  /* 0x00031100ff107b82 */ /* 0x000ee20000000800 */
[----:B------:R-:W-:-:S03]  /*cf30*/  UISETP.NE.U32.AND UP0, UPT, UR4, URZ, UPT ;  /* 0x0000003f0400728c */ /* 0x000fc6000bf05070 */
[----:B------:R-:W-:Y:S01]  /*cf40*/  ULDC UR4, c[0x0][0x424] ;  /* 0x0001090000047ab9 */ /* 0x000fe20000000800 */
[----:B------:R-:W-:-:S04]  /*cf50*/  UISETP.NE.AND.EX UP0, UPT, UR5, URZ, UPT, UP0 ;  /* 0x0000003f0500728c */ /* 0x000fc8000bf05300 */
[----:B------:R-:W-:Y:S01]  /*cf60*/  USEL UR4, UR4, 0x1, UP0 ;  /* 0x0000000104047887 */ /* 0x000fe20008000000 */
[----:B0-----:R-:W-:Y:S02]  /*cf70*/  ISETP.NE.AND P0, PT, R0, 0x1, PT ;  /* 0x000000010000780c */ /* 0x001fe40003f05270 */
[----:B---3--:R-:W-:-:S11]  /*cf80*/  ISETP.NE.AND P1, PT, R16, 0x1, PT ;  /* 0x000000011000780c */ /* 0x008fd60003f25270 */
[----:B------:R-:W2:Y:S08]  /*cf90*/  @P0 LDC R0, c[0x0][0xc3c] ;  /* 0x00030f00ff000b82 */ /* 0x000eb00000000800 */
[----:B------:R-:W0:Y:S01]  /*cfa0*/  @P0 LDC R3, c[0x0][0xc40] ;  /* 0x00031000ff030b82 */ /* 0x000e220000000800 */
[----:B--2---:R-:W-:-:S04]  /*cfb0*/  @P0 IMAD.HI.U32 R0, R2, R0, RZ ;  /* 0x0000000002000227 */ /* 0x004fc800078e00ff */
[----:B------:R-:W-:Y:S01]  /*cfc0*/  IMAD.MOV.U32 R4, RZ, RZ, R2 ;  /* 0x000000ffff047224 */ /* 0x000fe200078e0002 */
[----:B0-----:R-:W-:Y:S02]  /*cfd0*/  @P0 SHF.R.U32.HI R4, RZ, R3, R0 ;  /* 0x00000003ff040219 */ /* 0x001fe40000011600 */
[----:B------:R-:W0:Y:S03]  /*cfe0*/  @P1 LDC.64 R2, c[0x0][0xc48] ;  /* 0x00031200ff021b82 */ /* 0x000e260000000a00 */
[----:B------:R-:W-:Y:S01]  /*cff0*/  IMAD.MOV.U32 R5, RZ, RZ, R4 ;  /* 0x000000ffff057224 */ /* 0x000fe200078e0004 */
[----:B------:R2:W-:Y:S04]  /*d000*/  STL [R1+0x1c], R4 ;  /* 0x00001c0401007387 */ /* 0x0005e80000100800 */
[----:B------:R-:W3:Y:S01]  /*d010*/  LDC R0, c[0x0][0x2f0] ;  /* 0x0000bc00ff007b82 */ /* 0x000ee20000000800 */
[----:B0-----:R-:W-:-:S05]  /*d020*/  @P1 IMAD.HI.U32 R2, R4, R2, RZ ;  /* 0x0000000204021227 */ /* 0x001fca00078e00ff */
[----:B------:R-:W-:Y:S01]  /*d030*/  @P1 SHF.R.U32.HI R5, RZ, R3, R2 ;  /* 0x00000003ff051219 */ /* 0x000fe20000011602 */
[----:B---3--:R-:W-:Y:S01]  /*d040*/  IMAD R2, R0, UR4, RZ ;  /* 0x0000000400027c24 */ /* 0x008fe2000f8e02ff */
[----:B------:R-:W-:-:S03]  /*d050*/  UIADD3 UR4, UR36, 0x1e400, URZ ;  /* 0x0001e40024047890 */ /* 0x000fc6000fffe03f */
[----:B------:R-:W-:Y:S01]  /*d060*/  IMAD.MOV R3, RZ, RZ, -R5 ;  /* 0x000000ffff037224 */ /* 0x000fe200078e0a05 */
[----:B------:R2:W-:Y:S01]  /*d070*/  STL [R1+0x14], R5 ;  /* 0x0000140501007387 */ /* 0x0005e20000100800 */
[----:B------:R-:W-:Y:S01]  /*d080*/  VIADD R0, R2, 0xaf ;  /* 0x000000af02007836 */ /* 0x000fe20000000000 */
[----:B------:R-:W-:Y:S01]  /*d090*/  ULOP3.LUT UP0, URZ, UR4, 0x3ff, URZ, 0xc0, !UPT ;  /* 0x000003ff043f7892 */ /* 0x000fe2000f80c03f */
[----:B------:R-:W-:Y:S01]  /*d0a0*/  IMAD R16, R16, R3, R4 ;  /* 0x0000000310107224 */ /* 0x000fe200078e0204 */
[----:B------:R2:W-:Y:S01]  /*d0b0*/  STL [R1+0x28], R2 ;  /* 0x0000280201007387 */ /* 0x0005e20000100800 */
[----:B------:R-:W-:-:S03]  /*d0c0*/  IMAD.HI R0, R0, 0x2e8ba2e9, RZ ;  /* 0x2e8ba2e900007827 */ /* 0x000fc600078e02ff */
[----:B------:R-:W-:Y:S02]  /*d0d0*/  PLOP3.LUT P0, PT, PT, PT, UP0, 0x80, 0x0 ;  /* 0x000000000000781c */ /* 0x000fe40003f0f008 */
[----:B------:R-:W-:-:S04]  /*d0e0*/  SHF.R.U32.HI R3, RZ, 0x1f, R0 ;  /* 0x0000001fff037819 */ /* 0x000fc80000011600 */
[----:B------:R-:W-:-:S05]  /*d0f0*/  LEA.HI.SX32 R0, R0, R3, 0x1b ;  /* 0x0000000300007211 */ /* 0x000fca00078fdaff */
[----:B------:R2:W-:Y:S02]  /*d100*/  STL [R1+0x20], R0 ;  /* 0x0000200001007387 */ /* 0x0005e40000100800 */
[----:B-1----:R-:W-:Y:S05]  /*d110*/  @!P0 BRA `(.L_x_39) ;  /* 0x0000000000408947 */ /* 0x002fea0003800000 */
[----:B--2---:R-:W-:Y:S01]  /*d120*/  MOV R2, 0x0 ;  /* 0x0000000000027802 */ /* 0x004fe20000000f00 */
[----:B------:R-:W-:Y:S01]  /*d130*/  ULDC.64 UR6, c[0x4][0xa0] ;  /* 0x0100280000067ab9 */ /* 0x000fe20000000a00 */
[----:B------:R-:W-:Y:S01]  /*d140*/  ULDC.64 UR8, c[0x4][0xa8] ;  /* 0x01002a0000087ab9 */ /* 0x000fe20000000a00 */
[----:B------:R-:W-:Y:S01]  /*d150*/  ULDC.64 UR4, c[0x4][0x28] ;  /* 0x01000a0000047ab9 */ /* 0x000fe20000000a00 */
[----:B------:R-:W-:Y:S02]  /*d160*/  IMAD.U32 R4, RZ, RZ, UR6 ;  /* 0x00000006ff047e24 */ /* 0x000fe4000f8e00ff */
[----:B------:R-:W0:Y:S01]  /*d170*/  LDC.64 R2, c[0x4][R2] ;  /* 0x0100000002027b82 */ /* 0x000e220000000a00 */
[----:B------:R-:W-:Y:S02]  /*d180*/  IMAD.U32 R5, RZ, RZ, UR7 ;  /* 0x00000007ff057e24 */ /* 0x000fe4000f8e00ff */
[----:B------:R-:W-:Y:S02]  /*d190*/  IMAD.U32 R6, RZ, RZ, UR8 ;  /* 0x00000008ff067e24 */ /* 0x000fe4000f8e00ff */
[----:B------:R-:W-:-:S02]  /*d1a0*/  IMAD.U32 R7, RZ, RZ, UR9 ;  /* 0x00000009ff077e24 */ /* 0x000fc4000f8e00ff */
[----:B------:R-:W-:Y:S02]  /*d1b0*/  IMAD.U32 R10, RZ, RZ, UR4 ;  /* 0x00000004ff0a7e24 */ /* 0x000fe4000f8e00ff */
[----:B------:R-:W-:Y:S02]  /*d1c0*/  IMAD.U32 R11, RZ, RZ, UR5 ;  /* 0x00000005ff0b7e24 */ /* 0x000fe4000f8e00ff */
[----:B------:R-:W-:Y:S02]  /*d1d0*/  IMAD.MOV.U32 R8, RZ, RZ, 0x70 ;  /* 0x00000070ff087424 */ /* 0x000fe400078e00ff */
[----:B------:R-:W-:Y:S02]  /*d1e0*/  IMAD.MOV.U32 R12, RZ, RZ, 0x1 ;  /* 0x00000001ff0c7424 */ /* 0x000fe400078e00ff */
[----:B------:R-:W-:-:S07]  /*d1f0*/  IMAD.MOV.U32 R13, RZ, RZ, RZ ;  /* 0x000000ffff0d7224 */ /* 0x000fce00078e00ff */
[----:B------:R-:W-:-:S07]  /*d200*/  LEPC R20, `(.L_x_39) ;  /* 0x000000001014794e */ /* 0x000fce0000000000 */
[----:B01----:R-:W-:Y:S05]  /*d210*/  CALL.ABS.NOINC R2 ;  /* 0x0000000002007343 */ /* 0x003fea0003c00000 */
.L_x_39:
[----:B------:R-:W-:-:S04]  /*d220*/  UIADD3 UR4, UR36, 0x400, URZ ;  /* 0x0000040024047890 */ /* 0x000fc8000fffe03f */
[----:B------:R-:W-:-:S06]  /*d230*/  ULOP3.LUT UP0, URZ, UR4, 0x3ff, URZ, 0xc0, !UPT ;  /* 0x000003ff043f7892 */ /* 0x000fcc000f80c03f */
[----:B------:R-:W-:-:S13]  /*d240*/  PLOP3.LUT P0, PT, PT, PT, UP0, 0x80, 0x0 ;  /* 0x000000000000781c */ /* 0x000fda0003f0f008 */
[----:B------:R-:W-:Y:S05]  /*d250*/  @!P0 BRA `(.L_x_40) ;  /* 0x00000000007c8947 */ /* 0x000fea0003800000 */
[----:B------:R-:W-:Y:S01]  /*d260*/  MOV R17, 0x0 ;  /* 0x0000000000117802 */ /* 0x000fe20000000f00 */
[----:B------:R-:W-:Y:S01]  /*d270*/  ULDC.64 UR6, c[0x4][0xa0] ;  /* 0x0100280000067ab9 */ /* 0x000fe20000000a00 */
[----:B------:R-:W-:Y:S01]  /*d280*/  ULDC.64 UR8, c[0x4][0xa8] ;  /* 0x01002a0000087ab9 */ /* 0x000fe20000000a00 */
[----:B------:R-:W-:Y:S01]  /*d290*/  ULDC.64 UR4, c[0x4][0x30] ;  /* 0x01000c0000047ab9 */ /* 0x000fe20000000a00 */
[----:B--2---:R0:W2:Y:S01]  /*d2a0*/  LDC.64 R2, c[0x4][R17] ;  /* 0x0100000011027b82 */ /* 0x0040a20000000a00 */
[----:B------:R-:W-:Y:S02]  /*d2b0*/  IMAD.U32 R4, RZ, RZ, UR6 ;  /* 0x00000006ff047e24 */ /* 0x000fe4000f8e00ff */
[----:B------:R-:W-:Y:S02]  /*d2c0*/  IMAD.U32 R5, RZ, RZ, UR7 ;  /* 0x00000007ff057e24 */ /* 0x000fe4000f8e00ff */
[----:B------:R-:W-:Y:S02]  /*d2d0*/  IMAD.U32 R6, RZ, RZ, UR8 ;  /* 0x00000008ff067e24 */ /* 0x000fe4000f8e00ff */
[----:B------:R-:W-:-:S02]  /*d2e0*/  IMAD.U32 R7, RZ, RZ, UR9 ;  /* 0x00000009ff077e24 */ /* 0x000fc4000f8e00ff */
[----:B------:R-:W-:Y:S02]  /*d2f0*/  IMAD.U32 R10, RZ, RZ, UR4 ;  /* 0x00000004ff0a7e24 */ /* 0x000fe4000f8e00ff */
[----:B------:R-:W-:Y:S02]  /*d300*/  IMAD.U32 R11, RZ, RZ, UR5 ;  /* 0x00000005ff0b7e24 */ /* 0x000fe4000f8e00ff */
[----:B------:R-:W-:Y:S02]  /*d310*/  IMAD.MOV.U32 R8, RZ, RZ, 0x70 ;  /* 0x00000070ff087424 */ /* 0x000fe400078e00ff */
[----:B------:R-:W-:Y:S02]  /*d320*/  IMAD.MOV.U32 R12, RZ, RZ, 0x1 ;  /* 0x00000001ff0c7424 */ /* 0x000fe400078e00ff */
[----:B0-----:R-:W-:-:S07]  /*d330*/  IMAD.MOV.U32 R13, RZ, RZ, RZ ;  /* 0x000000ffff0d7224 */ /* 0x001fce00078e00ff */
[----:B------:R-:W-:-:S07]  /*d340*/  LEPC R20, `(.L_x_41) ;  /* 0x000000001014794e */ /* 0x000fce0000000000 */
[----:B-12---:R-:W-:Y:S05]  /*d350*/  CALL.ABS.NOINC R2 ;  /* 0x0000000002007343 */ /* 0x006fea0003c00000 */
.L_x_41:
[----:B------:R0:W1:Y:S01]  /*d360*/  LDC.64 R2, c[0x4][R17] ;  /* 0x0100000011027b82 */ /* 0x0000620000000a00 */
[----:B------:R-:W-:Y:S01]  /*d370*/  ULDC.64 UR6, c[0x4][0xa0] ;  /* 0x0100280000067ab9 */ /* 0x000fe20000000a00 */
[----:B------:R-:W-:Y:S01]  /*d380*/  ULDC.64 UR8, c[0x4][0xa8] ;  /* 0x01002a0000087ab9 */ /* 0x000fe20000000a00 */
[----:B------:R-:W-:Y:S01]  /*d390*/  ULDC.64 UR4, c[0x4][0x38] ;  /* 0x01000e0000047ab9 */ /* 0x000fe20000000a00 */
        /* <DEDUP_REMOVED lines=10> */
[----:B-1----:R-:W-:Y:S05]  /*d440*/  CALL.ABS.NOINC R2 ;  /* 0x0000000002007343 */ /* 0x002fea0003c00000 */
.L_x_40:
[----:B--2---:R-:W2:Y:S01]  /*d450*/  LDL R2, [R1+0x20] ;  /* 0x0000200001027983 */ /* 0x004ea20000100800 */
[----:B------:R-:W-:-:S03]  /*d460*/  ULDC.64 UR4, c[0x0][0x9f8] ;  /* 0x00027e0000047ab9 */ /* 0x000fc60000000a00 */
[----:B------:R-:W3:Y:S01]  /*d470*/  LDL R0, [R1+0x14] ;  /* 0x0000140001007983 */ /* 0x000ee20000100800 */
[----:B------:R-:W-:Y:S01]  /*d480*/  ISETP.NE.U32.AND P0, PT, RZ, UR4, PT ;  /* 0x00000004ff007c0c */ /* 0x000fe2000bf05070 */
[----:B------:R-:W-:-:S03]  /*d490*/  ULDC.64 UR6, c[0x0][0x208] ;  /* 0x0000820000067ab9 */ /* 0x000fc60000000a00 */
[----:B------:R-:W-:Y:S01]  /*d4a0*/  ISETP.NE.AND.EX P0, PT, RZ, UR5, PT, P0 ;  /* 0x00000005ff007c0c */ /* 0x000fe2000bf05300 */
[----:B--2---:R-:W-:-:S12]  /*d4b0*/  IMAD.MOV.U32 R17, RZ, RZ, R2 ;  /* 0x000000ffff117224 */ /* 0x004fd800078e0002 */
[----:B------:R-:W0:Y:S01]  /*d4c0*/  @P0 LDC.64 R2, c[0x0][0x9f8] ;  /* 0x00027e00ff020b82 */ /* 0x000e220000000a00 */
[----:B---3--:R-:W-:Y:S02]  /*d4d0*/  IMAD.MOV.U32 R7, RZ, RZ, R0 ;  /* 0x000000ffff077224 */ /* 0x008fe400078e0000 */
[----:B0-----:R-:W-:-:S05]  /*d4e0*/  @P0 IMAD.WIDE R2, R0, 0x4, R2 ;  /* 0x0000000400020825 */ /* 0x001fca00078e0202 */
[----:B------:R0:W2:Y:S01]  /*d4f0*/  @P0 LDG.E R7, desc[UR6][R2.64] ;  /* 0x0000000602070981 */ /* 0x0000a2000c1e1900 */
[----:B------:R-:W-:Y:S01]  /*d500*/  VIADD R9, R17, 0xffffffff ;  /* 0xffffffff11097836 */ /* 0x000fe20000000000 */
[----:B------:R-:W-:Y:S01]  /*d510*/  UMOV UR4, 0xffffffff ;  /* 0xffffffff00047882 */ /* 0x000fe20000000000 */
[----:B------:R-:W-:Y:S01]  /*d520*/  LOP3.LUT R19, R19, 0xfffffffe, RZ, 0xc0, !PT ;  /* 0xfffffffe13137812 */ /* 0x000fe200078ec0ff */
[----:B0-----:R-:W0:Y:S02]  /*d530*/  LDC.64 R2, c[0x0][0x418] ;  /* 0x00010600ff027b82 */ /* 0x001e240000000a00 */
[----:B0-----:R-:W-:-:S04]  /*d540*/  ISETP.NE.U32.AND P0, PT, R2, RZ, PT ;  /* 0x000000ff0200720c */ /* 0x001fc80003f05070 */
[----:B------:R-:W-:-:S13]  /*d550*/  ISETP.NE.AND.EX P1, PT, R3, RZ, PT, P0 ;  /* 0x000000ff0300720c */ /* 0x000fda0003f25300 */
[----:B------:R-:W-:Y:S02]  /*d560*/  @P1 LOP3.LUT R19, R19, 0x1, RZ, 0xfc, !PT ;  /* 0x0000000113131812 */ /* 0x000fe400078efcff */
[----:B--2---:R-:W-:Y:S01]  /*d570*/  SHF.R.S32.HI R8, RZ, 0x1f, R7 ;  /* 0x0000001fff087819 */ /* 0x004fe20000011407 */
[----:B------:R0:W-:Y:S01]  /*d580*/  STL [R1], R7 ;  /* 0x0000000701007387 */ /* 0x0001e20000100800 */
[----:B------:R-:W-:-:S03]  /*d590*/  SEL R17, R7, RZ, !P1 ;  /* 0x000000ff07117207 */ /* 0x000fc60004800000 */
[----:B------:R0:W-:Y:S04]  /*d5a0*/  STL [R1+0x18], R9 ;  /* 0x0000180901007387 */ /* 0x0001e80000100800 */
[----:B------:R0:W-:Y:S01]  /*d5b0*/  STL [R1+0xc], R8 ;  /* 0x00000c0801007387 */ /* 0x0001e20000100800 */
[----:B------:R-:W-:Y:S05]  /*d5c0*/  BRA.DIV UR4, `(.L_x_42) ;  /* 0x0000003604e47947 */ /* 0x000fea000b800000 */
[----:B------:R-:W2:Y:S02]  /*d5d0*/  S2R R0, SR_TID.X ;  /* 0x0000000000007919 */ /* 0x000ea40000002100 */
[----:B--2---:R-:W-:-:S04]  /*d5e0*/  SHF.R.U32.HI R0, RZ, 0x5, R0 ;  /* 0x00000005ff007819 */ /* 0x004fc80000011600 */
[----:B------:R-:W-:-:S05]  /*d5f0*/  LOP3.LUT R0, R0, 0x3, RZ, 0xc0, !PT ;  /* 0x0000000300007812 */ /* 0x000fca00078ec0ff */
[----:B------:R2:W3:Y:S02]  /*d600*/  SHFL.IDX PT, R14, R0, RZ, 0x1f ;  /* 0x00001fff000e7589 */ /* 0x0004e400000e0000 */
.L_x_127:
[----:B---3--:R-:W-:Y:S02]  /*d610*/  ISETP.NE.AND P0, PT, R14, RZ, PT ;  /* 0x000000ff0e00720c */ /* 0x008fe40003f05270 */
[----:B------:R-:W-:Y:S02]  /*d620*/  PLOP3.LUT P2, PT, PT, PT, PT, 0x8, 0x0 ;  /* 0x000000000000781c */ /* 0x000fe40003f4e170 */
[----:B------:R-:W-:-:S11]  /*d630*/  LOP3.LUT R19, R19, 0xfffffffd, RZ, 0xc0, !PT ;  /* 0xfffffffd13137812 */ /* 0x000fd600078ec0ff */
[----:B------:R-:W-:Y:S01]  /*d640*/  @P2 LOP3.LUT R19, R19, 0x2, RZ, 0xfc, !PT ;  /* 0x0000000213132812 */ /* 0x000fe200078efcff */
[----:B------:R-:W-:Y:S06]  /*d650*/  @P0 BRA `(.L_x_43) ;  /* 0x0000000400100947 */ /* 0x000fec0003800000 */
[----:B------:R-:W-:-:S03]  /*d660*/  UMOV UR4, 0xffffffff ;  /* 0xffffffff00047882 */ /* 0x000fc60000000000 */
[----:B------:R-:W-:Y:S05]  /*d670*/  BRA.DIV UR4, `(.L_x_44) ;  /* 0x0000003604ec7947 */ /* 0x000fea000b800000 */
[----:B------:R-:W-:-:S13]  /*d680*/  ELECT P6, URZ, PT ;  /* 0x00000000003f782f */ /* 0x000fda00038c0000 */
.L_x_130:
[----:B------:R-:W-:Y:S05]  /*d690*/  @!P6 BRA `(.L_x_43) ;  /* 0x000000040000e947 */ /* 0x000fea0003800000 */
[----:B------:R3:W-:Y:S01]  /*d6a0*/  STL [R1+0x8], R9 ;  /* 0x0000080901007387 */ /* 0x0007e20000100800 */
[----:B------:R-:W-:Y:S01]  /*d6b0*/  IMAD.MOV.U32 R17, RZ, RZ, R7 ;  /* 0x000000ffff117224 */ /* 0x000fe200078e0007 */
[----:B------:R-:W-:Y:S06]  /*d6c0*/  @!P1 BRA `(.L_x_45) ;  /* 0x0000000000509947 */ /* 0x000fec0003800000 */
[----:B------:R-:W4:Y:S01]  /*d6d0*/  LDC R6, c[0x0][0x43c] ;  /* 0x00010f00ff067b82 */ /* 0x000f220000000800 */
[----:B--2---:R-:W-:Y:S01]  /*d6e0*/  IMAD.MOV.U32 R0, RZ, RZ, R9 ;  /* 0x000000ffff007224 */ /* 0x004fe200078e0009 */
[----:B------:R-:W-:Y:S01]  /*d6f0*/  ULDC.64 UR4, c[0x0][0x428] ;  /* 0x00010a0000047ab9 */ /* 0x000fe20000000a00 */
[----:B------:R-:W-:Y:S01]  /*d700*/  ULDC.64 UR6, c[0x0][0x208] ;  /* 0x0000820000067ab9 */ /* 0x000fe20000000a00 */
[----:B----4-:R-:W-:-:S13]  /*d710*/  ISETP.NE.AND P0, PT, R6, 0x1, PT ;  /* 0x000000010600780c */ /* 0x010fda0003f05270 */
[----:B------:R-:W2:Y:S02]  /*d720*/  @P0 LDC.64 R4, c[0x0][0x440] ;  /* 0x00011000ff040b82 */ /* 0x000ea40000000a00 */
[----:B--2---:R-:W-:-:S05]  /*d730*/  @P0 IMAD.HI.U32 R4, R9, R4, RZ ;  /* 0x0000000409040227 */ /* 0x004fca00078e00ff */
[----:B------:R-:W-:-:S04]  /*d740*/  @P0 SHF.R.U32.HI R0, RZ, R5, R4 ;  /* 0x00000005ff000219 */ /* 0x000fc80000011604 */
[--C-:B------:R-:W-:Y:S01]  /*d750*/  SHF.R.S32.HI R5, RZ, 0x1f, R0.reuse ;  /* 0x0000001fff057819 */ /* 0x100fe20000011400 */
[----:B------:R-:W-:-:S04]  /*d760*/  IMAD.MOV R4, RZ, RZ, -R0 ;  /* 0x000000ffff047224 */ /* 0x000fc800078e0a00 */
[----:B------:R-:W-:Y:S02]  /*d770*/  IMAD R6, R6, R4, R9 ;  /* 0x0000000406067224 */ /* 0x000fe400078e0209 */
[----:B------:R-:W-:-:S03]  /*d780*/  IMAD.MOV.U32 R4, RZ, RZ, R0 ;  /* 0x000000ffff047224 */ /* 0x000fc600078e0000 */
[----:B------:R2:W-:Y:S01]  /*d790*/  STL [R1+0x8], R6 ;  /* 0x0000080601007387 */ /* 0x0005e20000100800 */
[----:B------:R-:W-:-:S03]  /*d7a0*/  IMAD.WIDE.U32 R4, R7, UR4, R4 ;  /* 0x0000000407047c25 */ /* 0x000fc6000f8e0004 */
[----:B------:R-:W-:Y:S01]  /*d7b0*/  LEA R2, P0, R4, R2, 0x2 ;  /* 0x0000000204027211 */ /* 0x000fe200078010ff */
[----:B--2---:R-:W-:-:S04]  /*d7c0*/  IMAD R6, R8, UR4, RZ ;  /* 0x0000000408067c24 */ /* 0x004fc8000f8e02ff */
[----:B------:R-:W-:-:S04]  /*d7d0*/  IMAD R0, R7, UR5, R6 ;  /* 0x0000000507007c24 */ /* 0x000fc8000f8e0206 */
[----:B------:R-:W-:-:S05]  /*d7e0*/  IMAD.IADD R0, R5, 0x1, R0 ;  /* 0x0000000105007824 */ /* 0x000fca00078e0200 */
[----:B------:R-:W-:-:S05]  /*d7f0*/  LEA.HI.X R3, R4, R3, R0, 0x2, P0 ;  /* 0x0000000304037211 */ /* 0x000fca00000f1400 */
[----:B------:R4:W5:Y:S02]  /*d800*/  LDG.E R17, desc[UR6][R2.64] ;  /* 0x0000000602117981 */ /* 0x000964000c1e1900 */
.L_x_45:
[----:B----4-:R-:W4:Y:S01]  /*d810*/  LDL R2, [R1+0x4] ;  /* 0x0000040001027983 */ /* 0x010f220000100800 */
[----:B--2---:R-:W-:Y:S02]  /*d820*/  LEA R0, R18, UR36, 0x3 ;  /* 0x0000002412007c11 */ /* 0x004fe4000f8e18ff */
[----:B----4-:R-:W-:-:S04]  /*d830*/  SHF.L.U32 R2, R2, 0x1f, RZ ;  /* 0x0000001f02027819 */ /* 0x010fc800000006ff */
[----:B------:R-:W2:Y:S02]  /*d840*/  SYNCS.PHASECHK.TRANS64.TRYWAIT P0, [R0+URZ+0x34840], R2 ;  /* 0x03484002000075a7 */ /* 0x000ea4000800017f */
[----:B--2---:R-:W-:Y:S05]  /*d850*/  @!P0 BRA `(.L_x_46) ;  /* 0x0000003400948947 */ /* 0x004fea0003800000 */
.L_x_131:
[----:B------:R-:W4:Y:S02]  /*d860*/  S2R R3, SR_TID.X ;  /* 0x0000000000037919 */ /* 0x000f240000002100 */
[----:B----4-:R-:W-:-:S04]  /*d870*/  LOP3.LUT R3, R3, 0x7f, RZ, 0xc0, !PT ;  /* 0x0000007f03037812 */ /* 0x010fc800078ec0ff */
[----:B------:R-:W-:-:S13]  /*d880*/  ISETP.NE.AND P0, PT, R3, RZ, PT ;  /* 0x000000ff0300720c */ /* 0x000fda0003f05270 */
[----:B------:R-:W-:Y:S05]  /*d890*/  @P0 BRA `(.L_x_47) ;  /* 0x00000000001c0947 */ /* 0x000fea0003800000 */
[----:B------:R-:W4:Y:S01]  /*d8a0*/  S2R R3, SR_TID.X ;  /* 0x0000000000037919 */ /* 0x000f220000002100 */
[----:B--2---:R-:W-:-:S04]  /*d8b0*/  IMAD.MOV.U32 R2, RZ, RZ, 0xb000 ;  /* 0x0000b000ff027424 */ /* 0x004fc800078e00ff */
[----:B------:R2:W-:Y:S01]  /*d8c0*/  SYNCS.ARRIVE.TRANS64 RZ, [R0+URZ+0x34830], R2 ;  /* 0x0348300200ff79a7 */ /* 0x0005e2000800003f */
[----:B----4-:R-:W-:-:S04]  /*d8d0*/  LOP3.LUT R3, R3, 0x1f, RZ, 0xc0, !PT ;  /* 0x0000001f03037812 */ /* 0x010fc800078ec0ff */
[----:B------:R-:W-:-:S13]  /*d8e0*/  ISETP.NE.AND P0, PT, R3, RZ, PT ;  /* 0x000000ff0300720c */ /* 0x000fda0003f05270 */
[----:B--2---:R-:W-:Y:S05]  /*d8f0*/  @!P0 BRA `(.L_x_47) ;  /* 0x0000000000048947 */ /* 0x004fea0003800000 */
[----:B------:R-:W-:Y:S01]  /*d900*/  BPT.TRAP 0x1 ;  /* 0x000000040000795c */ /* 0x000fe20000300000 */
.L_x_47:
[----:B--2---:R-:W2:Y:S01]  /*d910*/  LDL R2, [R1+0x8] ;  /* 0x0000080001027983 */ /* 0x004ea20000100800 */
[----:B------:R-:W-:Y:S01]  /*d920*/  R2UR UR6, R18 ;  /* 0x00000000120672ca */ /* 0x000fe200000e0000 */
[----:B------:R-:W-:Y:S01]  /*d930*/  UIADD3 UR4, UP0, UR38, 0x370, URZ ;  /* 0x0000037026047890 */ /* 0x000fe2000ff1e03f */
[----:B------:R-:W-:Y:S01]  /*d940*/  R2UR UR9, R0 ;  /* 0x00000000000972ca */ /* 0x000fe200000e0000 */
[----:B------:R-:W-:Y:S01]  /*d950*/  UMOV UR10, URZ ;  /* 0x0000003f000a7c82 */ /* 0x000fe20008000000 */
[----:B------:R-:W-:Y:S01]  /*d960*/  R2UR UR12, R16 ;  /* 0x00000000100c72ca */ /* 0x000fe200000e0000 */
[----:B------:R-:W-:Y:S01]  /*d970*/  UIADD3.X UR5, URZ, UR39, URZ, UP0, !UPT ;  /* 0x000000273f057290 */ /* 0x000fe200087fe43f */
[----:B-----5:R-:W-:Y:S01]  /*d980*/  R2UR UR13, R17 ;  /* 0x00000000110d72ca */ /* 0x020fe200000e0000 */
[----:B------:R-:W-:Y:S01]  /*d990*/  UMOV UR7, 0x14f00000 ;  /* 0x14f0000000077882 */ /* 0x000fe20000000000 */
[----:B------:R-:W-:Y:S01]  /*d9a0*/  UMOV UR15, 0x40 ;  /* 0x00000040000f7882 */ /* 0x000fe20000000000 */
[----:B------:R-:W-:-:S02]  /*d9b0*/  PLOP3.LUT P0, PT, PT, PT, PT, 0x80, 0x0 ;  /* 0x000000000000781c */ /* 0x000fc40003f0f070 */
[----:B------:R-:W-:Y:S02]  /*d9c0*/  LOP3.LUT R19, R19, 0xfffffffd, RZ, 0xc0, !PT ;  /* 0xfffffffd13137812 */ /* 0x000fe400078ec0ff */
[----:B------:R-:W-:Y:S02]  /*d9d0*/  UIMAD UR6, UR6, 0xb000, UR36 ;  /* 0x0000b000060678a4 */ /* 0x000fe4000f8e0224 */
[----:B------:R-:W-:Y:S02]  /*d9e0*/  UIADD3 UR9, UR9, 0x34830, URZ ;  /* 0x0003483009097890 */ /* 0x000fe4000fffe03f */
[----:B------:R-:W-:Y:S02]  /*d9f0*/  UIADD3 UR8, UR6, 0x1e400, URZ ;  /* 0x0001e40006087890 */ /* 0x000fe4000fffe03f */
[----:B------:R-:W-:-:S03]  /*da00*/  UIADD3 UR14, UR6, 0x23c00, URZ ;  /* 0x00023c00060e7890 */ /* 0x000fc6000fffe03f */
[----:B------:R-:W-:Y:S01]  /*da10*/  UMOV UR6, 0x0 ;  /* 0x0000000000067882 */ /* 0x000fe20000000000 */
[----:B------:R-:W-:Y:S02]  /*da20*/  @P0 LOP3.LUT R19, R19, 0x2, RZ, 0xfc, !PT ;  /* 0x0000000213130812 */ /* 0x000fe400078efcff */
[----:B--2---:R-:W-:-:S13]  /*da30*/  R2UR UR11, R2 ;  /* 0x00000000020b72ca */ /* 0x004fda00000e0000 */
[----:B------:R-:W-:-:S09]  /*da40*/  UIMAD UR11, UR11, 0xb0, URZ ;  /* 0x000000b00b0b78a4 */ /* 0x000fd2000f8e023f */
[----:B------:R2:W-:Y:S02]  /*da50*/  UTMALDG.4D [UR8], [UR4], desc[UR6] ;  /* 0x00000608040075b4 */ /* 0x0005e40008019000 */
[----:B--2---:R-:W-:Y:S01]  /*da60*/  UMOV UR8, UR14 ;  /* 0x0000000e00087c82 */ /* 0x004fe20008000000 */
[----:B------:R-:W-:Y:S02]  /*da70*/  UMOV UR10, UR15 ;  /* 0x0000000f000a7c82 */ /* 0x000fe40008000000 */
[----:B------:R4:W-:Y:S02]  /*da80*/  UTMALDG.4D [UR8], [UR4], desc[UR6] ;  /* 0x00000608040075b4 */ /* 0x0009e40008019000 */
[----:B----4-:R-:W-:Y:S01]  /*da90*/  NOP ;  /* 0x0000000000007918 */ /* 0x010fe20000000000 */
.L_x_43:
[----:B------:R-:W-:Y:S05]  /*daa0*/  WARPSYNC.ALL ;  /* 0x0000000000007948 */ /* 0x000fea0003800000 */
[----:B------:R-:W-:Y:S01]  /*dab0*/  UIADD3 UR4, UR36, 0x16400, URZ ;  /* 0x0001640024047890 */ /* 0x000fe2000fffe03f */
[----:B------:R-:W-:Y:S03]  /*dac0*/  BAR.SYNC.DEFER_BLOCKING 0x8, 0x180 ;  /* 0x0206000000007b1d */ /* 0x000fe60000010000 */
[----:B------:R-:W-:-:S06]  /*dad0*/  ULOP3.LUT UP0, URZ, UR4, 0x3ff, URZ, 0xc0, !UPT ;  /* 0x000003ff043f7892 */ /* 0x000fcc000f80c03f */
[----:B------:R-:W-:-:S13]  /*dae0*/  PLOP3.LUT P0, PT, PT, PT, UP0, 0x80, 0x0 ;  /* 0x000000000000781c */ /* 0x000fda0003f0f008 */
[----:B------:R-:W-:Y:S05]  /*daf0*/  @!P0 BRA `(.L_x_48) ;  /* 0x0000000000408947 */ /* 0x000fea0003800000 */
[----:B------:R-:W-:Y:S01]  /*db00*/  MOV R2, 0x0 ;  /* 0x0000000000027802 */ /* 0x000fe20000000f00 */
[----:B------:R-:W-:Y:S01]  /*db10*/  ULDC.64 UR6, c[0x4][0xa0] ;  /* 0x0100280000067ab9 */ /* 0x000fe20000000a00 */
[----:B------:R-:W-:Y:S01]  /*db20*/  ULDC.64 UR8, c[0x4][0xa8] ;  /* 0x01002a0000087ab9 */ /* 0x000fe20000000a00 */
[----:B------:R-:W-:Y:S01]  /*db30*/  ULDC.64 UR4, c[0x4][0x20] ;  /* 0x0100080000047ab9 */ /* 0x000fe20000000a00 */
[----:B------:R-:W-:Y:S02]  /*db40*/  IMAD.U32 R4, RZ, RZ, UR6 ;  /* 0x00000006ff047e24 */ /* 0x000fe4000f8e00ff */
[----:B------:R-:W4:Y:S01]  /*db50*/  LDC.64 R2, c[0x4][R2] ;  /* 0x0100000002027b82 */ /* 0x000f220000000a00 */
[----:B------:R-:W-:Y:S02]  /*db60*/  IMAD.U32 R5, RZ, RZ, UR7 ;  /* 0x00000007ff057e24 */ /* 0x000fe4000f8e00ff */
[----:B------:R-:W-:Y:S02]  /*db70*/  IMAD.U32 R6, RZ, RZ, UR8 ;  /* 0x00000008ff067e24 */ /* 0x000fe4000f8e00ff */
[----:B0-----:R-:W-:-:S02]  /*db80*/  IMAD.U32 R7, RZ, RZ, UR9 ;  /* 0x00000009ff077e24 */ /* 0x001fc4000f8e00ff */
[----:B------:R-:W-:Y:S02]  /*db90*/  IMAD.U32 R10, RZ, RZ, UR4 ;  /* 0x00000004ff0a7e24 */ /* 0x000fe4000f8e00ff */
[----:B------:R-:W-:Y:S02]  /*dba0*/  IMAD.U32 R11, RZ, RZ, UR5 ;  /* 0x00000005ff0b7e24 */ /* 0x000fe4000f8e00ff */
[----:B------:R-:W-:Y:S02]  /*dbb0*/  IMAD.MOV.U32 R8, RZ, RZ, 0x70 ;  /* 0x00000070ff087424 */ /* 0x000fe400078e00ff */
[----:B------:R-:W-:Y:S02]  /*dbc0*/  IMAD.MOV.U32 R12, RZ, RZ, 0x1 ;  /* 0x00000001ff0c7424 */ /* 0x000fe400078e00ff */
[----:B------:R-:W-:-:S07]  /*dbd0*/  IMAD.MOV.U32 R13, RZ, RZ, RZ ;  /* 0x000000ffff0d7224 */ /* 0x000fce00078e00ff */
[----:B------:R-:W-:-:S07]  /*dbe0*/  LEPC R20, `(.L_x_48) ;  /* 0x000000001014794e */ /* 0x000fce0000000000 */
[----:B-1234-:R-:W-:Y:S05]  /*dbf0*/  CALL.ABS.NOINC R2 ;  /* 0x0000000002007343 */ /* 0x01efea0003c00000 */
.L_x_48:
[----:B------:R-:W4:Y:S01]  /*dc00*/  LDL.LU R5, [R1+0x14] ;  /* 0x0000140001057983 */ /* 0x000f220000300800 */
[----:B--2---:R-:W-:Y:S01]  /*dc10*/  SHF.R.S32.HI R0, RZ, 0x1f, R16 ;  /* 0x0000001fff007819 */ /* 0x004fe20000011410 */
[----:B------:R-:W-:Y:S01]  /*dc20*/  ULDC.64 UR4, c[0x0][0x2d8] ;  /* 0x0000b60000047ab9 */ /* 0x000fe20000000a00 */
[----:B0-----:R-:W0:Y:S01]  /*dc30*/  LDC R8, c[0x0][0x448] ;  /* 0x00011200ff087b82 */ /* 0x001e220000000800 */
[----:B------:R-:W2:Y:S01]  /*dc40*/  LDL.LU R7, [R1+0x1c] ;  /* 0x00001c0001077983 */ /* 0x000ea20000300800 */
[----:B------:R-:W-:-:S03]  /*dc50*/  ULDC.64 UR6, c[0x0][0x280] ;  /* 0x0000a00000067ab9 */ /* 0x000fc60000000a00 */
[----:B------:R-:W3:Y:S01]  /*dc60*/  LDL R4, [R1+0x24] ;  /* 0x0000240001047983 */ /* 0x000ee20000100800 */
[----:B------:R-:W-:Y:S02]  /*dc70*/  IMAD R0, R0, UR4, RZ ;  /* 0x0000000400007c24 */ /* 0x000fe4000f8e02ff */
[C---:B------:R-:W-:Y:S01]  /*dc80*/  IMAD.WIDE.U32 R2, R16.reuse, UR4, RZ ;  /* 0x0000000410027c25 */ /* 0x040fe2000f8e00ff */
[----:B------:R-:W1:Y:S03]  /*dc90*/  S2R R10, SR_TID.X ;  /* 0x00000000000a7919 */ /* 0x000e660000002100 */
[----:B------:R-:W-:Y:S01]  /*dca0*/  IMAD R0, R16, UR5, R0 ;  /* 0x0000000510007c24 */ /* 0x000fe2000f8e0200 */
[----:B------:R-:W-:-:S03]  /*dcb0*/  ULDC.64 UR4, c[0x0][0x2e0] ;  /* 0x0000b80000047ab9 */ /* 0x000fc60000000a00 */
[----:B------:R-:W-:Y:S01]  /*dcc0*/  IMAD.IADD R3, R3, 0x1, R0 ;  /* 0x0000000103037824 */ /* 0x000fe200078e0200 */
[----:B0-----:R-:W-:-:S13]  /*dcd0*/  ISETP.NE.AND P0, PT, R8, 0x1, PT ;  /* 0x000000010800780c */ /* 0x001fda0003f05270 */
[----:B------:R-:W0:Y:S01]  /*dce0*/  @P0 LDC R6, c[0x0][0x44c] ;  /* 0x00011300ff060b82 */ /* 0x000e220000000800 */
[----:B-1----:R-:W-:-:S05]  /*dcf0*/  IMAD.SHL.U32 R10, R10, 0x8, RZ ;  /* 0x000000080a0a7824 */ /* 0x002fca00078e00ff */
[----:B------:R-:W-:Y:S02]  /*dd00*/  LOP3.LUT R10, R10, 0x38, RZ, 0xc0, !PT ;  /* 0x000000380a0a7812 */ /* 0x000fe400078ec0ff */
[----:B----4-:R-:W-:Y:S01]  /*dd10*/  SHF.R.S32.HI R0, RZ, 0x1f, R5 ;  /* 0x0000001fff007819 */ /* 0x010fe20000011405 */
[----:B------:R-:W-:-:S04]  /*dd20*/  IMAD.WIDE.U32 R2, R5, UR4, R2 ;  /* 0x0000000405027c25 */ /* 0x000fc8000f8e0002 */
[----:B------:R-:W-:Y:S01]  /*dd30*/  IMAD R0, R0, UR4, RZ ;  /* 0x0000000400007c24 */ /* 0x000fe2000f8e02ff */
[----:B------:R-:W-:-:S03]  /*dd40*/  ULDC UR4, c[0x0][0xc38] ;  /* 0x00030e0000047ab9 */ /* 0x000fc60000000800 */
[----:B------:R-:W-:Y:S02]  /*dd50*/  IMAD R0, R5, UR5, R0 ;  /* 0x0000000505007c24 */ /* 0x000fe4000f8e0200 */
[----:B------:R-:W1:Y:S02]  /*dd60*/  S2R R5, SR_TID.X ;  /* 0x0000000000057919 */ /* 0x000e640000002100 */
[----:B------:R-:W-:Y:S02]  /*dd70*/  IMAD.IADD R3, R3, 0x1, R0 ;  /* 0x0000000103037824 */ /* 0x000fe400078e0200 */
[----:B--2---:R-:W-:Y:S02]  /*dd80*/  IMAD.MOV R0, RZ, RZ, -R7 ;  /* 0x000000ffff007224 */ /* 0x004fe400078e0a07 */
[----:B------:R-:W2:Y:S02]  /*dd90*/  @P0 LDC R7, c[0x0][0x450] ;  /* 0x00011400ff070b82 */ /* 0x000ea40000000800 */
[----:B---3--:R-:W-:Y:S01]  /*dda0*/  IMAD R0, R0, UR4, R4 ;  /* 0x0000000400007c24 */ /* 0x008fe2000f8e0204 */
[----:B------:R-:W-:-:S03]  /*ddb0*/  ULDC.64 UR4, c[0x0][0x2d0] ;  /* 0x0000b40000047ab9 */ /* 0x000fc60000000a00 */
[----:B------:R-:W-:Y:S01]  /*ddc0*/  IMAD.SHL.U32 R4, R0, 0x80, RZ ;  /* 0x0000008000047824 */ /* 0x000fe200078e00ff */
[----:B-1----:R-:W-:-:S04]  /*ddd0*/  LOP3.LUT R5, R5, 0x7f, RZ, 0xc0, !PT ;  /* 0x0000007f05057812 */ /* 0x002fc800078ec0ff */
[----:B------:R-:W-:Y:S02]  /*dde0*/  SHF.R.U32.HI R9, RZ, 0x3, R5 ;  /* 0x00000003ff097819 */ /* 0x000fe40000011605 */
[----:B------:R-:W1:Y:S02]  /*ddf0*/  S2R R5, SR_TID.X ;  /* 0x0000000000057919 */ /* 0x000e640000002100 */
[----:B-1----:R-:W-:-:S05]  /*de00*/  IMAD.SHL.U32 R5, R5, 0x10, RZ ;  /* 0x0000001005057824 */ /* 0x002fca00078e00ff */
[----:B------:R-:W-:Y:S02]  /*de10*/  LOP3.LUT R5, R9, 0x70, R5, 0xf8, !PT ;  /* 0x0000007009057812 */ /* 0x000fe400078ef805 */
[----:B------:R-:W1:Y:S02]  /*de20*/  S2R R9, SR_TID.X ;  /* 0x0000000000097919 */ /* 0x000e640000002100 */
[----:B------:R-:W-:-:S05]  /*de30*/  LOP3.LUT R0, R5, R4, RZ, 0xfc, !PT ;  /* 0x0000000405007212 */ /* 0x000fca00078efcff */
[----:B0-----:R-:W-:-:S04]  /*de40*/  @P0 IMAD.HI.U32 R6, R0, R6, RZ ;  /* 0x0000000600060227 */ /* 0x001fc800078e00ff */
[----:B------:R-:W-:Y:S01]  /*de50*/  IMAD.MOV.U32 R5, RZ, RZ, R0 ;  /* 0x000000ffff057224 */ /* 0x000fe200078e0000 */
[----:B--2---:R-:W-:-:S05]  /*de60*/  @P0 SHF.R.U32.HI R5, RZ, R7, R6 ;  /* 0x00000007ff050219 */ /* 0x004fca0000011606 */
[----:B------:R-:W-:Y:S02]  /*de70*/  IMAD.MOV R6, RZ, RZ, -R5 ;  /* 0x000000ffff067224 */ /* 0x000fe400078e0a05 */
[----:B------:R-:W-:-:S04]  /*de80*/  IMAD.WIDE.U32 R2, R5, UR4, R2 ;  /* 0x0000000405027c25 */ /* 0x000fc8000f8e0002 */
[----:B------:R-:W-:Y:S01]  /*de90*/  IMAD R0, R8, R6, R0 ;  /* 0x0000000608007224 */ /* 0x000fe200078e0200 */
[----:B------:R-:W-:-:S05]  /*dea0*/  SHF.R.S32.HI R6, RZ, 0x1f, R5 ;  /* 0x0000001fff067819 */ /* 0x000fca0000011405 */
[----:B------:R-:W-:Y:S02]  /*deb0*/  IMAD R6, R6, UR4, RZ ;  /* 0x0000000406067c24 */ /* 0x000fe4000f8e02ff */
[----:B-1----:R-:W-:Y:S02]  /*dec0*/  IMAD.SHL.U32 R9, R9, 0x8, RZ ;  /* 0x0000000809097824 */ /* 0x002fe400078e00ff */
[----:B------:R-:W-:Y:S01]  /*ded0*/  IMAD R6, R5, UR5, R6 ;  /* 0x0000000505067c24 */ /* 0x000fe2000f8e0206 */
[----:B------:R-:W-:Y:S01]  /*dee0*/  SHF.R.S32.HI R5, RZ, 0x1f, R0 ;  /* 0x0000001fff057819 */ /* 0x000fe20000011400 */
[----:B------:R-:W-:Y:S01]  /*def0*/  ULDC.64 UR4, c[0x0][0x2c8] ;  /* 0x0000b20000047ab9 */ /* 0x000fe20000000a00 */
[----:B------:R-:W-:Y:S01]  /*df00*/  LOP3.LUT R9, R9, 0x38, RZ, 0xc0, !PT ;  /* 0x0000003809097812 */ /* 0x000fe200078ec0ff */
[----:B------:R-:W-:Y:S02]  /*df10*/  IMAD.IADD R3, R3, 0x1, R6 ;  /* 0x0000000103037824 */ /* 0x000fe400078e0206 */
[----:B------:R-:W-:Y:S01]  /*df20*/  IMAD R5, R5, UR4, RZ ;  /* 0x0000000405057c24 */ /* 0x000fe2000f8e02ff */
[----:B------:R-:W-:Y:S01]  /*df30*/  LOP3.LUT R9, R9, 0x40, RZ, 0xfc, !PT ;  /* 0x0000004009097812 */ /* 0x000fe200078efcff */
[----:B------:R-:W-:Y:S01]  /*df40*/  IMAD.WIDE.U32 R2, R0, UR4, R2 ;  /* 0x0000000400027c25 */ /* 0x000fe2000f8e0002 */
[----:B------:R-:W-:-:S02]  /*df50*/  ULDC UR4, c[0x0][0x2b8] ;  /* 0x0000ae0000047ab9 */ /* 0x000fc40000000800 */
[----:B------:R-:W-:Y:S01]  /*df60*/  ISETP.GE.AND P1, PT, R9, UR4, PT ;  /* 0x0000000409007c0c */ /* 0x000fe2000bf26270 */
[----:B------:R-:W-:Y:S01]  /*df70*/  IMAD R5, R0, UR5, R5 ;  /* 0x0000000500057c24 */ /* 0x000fe2000f8e0205 */
[----:B------:R0:W5:Y:S01]  /*df80*/  LDL R9, [R1+0x10] ;  /* 0x0000100001097983 */ /* 0x0001620000100800 */
[----:B------:R-:W-:Y:S02]  /*df90*/  LEA R0, P2, R2, UR6, 0x1 ;  /* 0x0000000602007c11 */ /* 0x000fe4000f8408ff */
[----:B------:R-:W-:Y:S01]  /*dfa0*/  IMAD.IADD R5, R3, 0x1, R5 ;  /* 0x0000000103057824 */ /* 0x000fe200078e0205 */
[----:B------:R-:W-:Y:S01]  /*dfb0*/  ISETP.GE.AND P0, PT, R10, UR4, PT ;  /* 0x000000040a007c0c */ /* 0x000fe2000bf06270 */
[----:B------:R-:W-:-:S03]  /*dfc0*/  UMOV UR4, 0xffffffff ;  /* 0xffffffff00047882 */ /* 0x000fc60000000000 */
[----:B------:R-:W-:Y:S01]  /*dfd0*/  LEA.HI.X R2, R2, UR7, R5, 0x1, P2 ;  /* 0x0000000702027c11 */ /* 0x000fe200090f0c05 */
[----:B0-----:R-:W-:Y:S08]  /*dfe0*/  BRA.DIV UR4, `(.L_x_49) ;  /* 0x0000002e04c47947 */ /* 0x001ff0000b800000 */
[----:B------:R-:W0:Y:S01]  /*dff0*/  S2R R6, SR_TID.X ;  /* 0x0000000000067919 */ /* 0x000e220000002100 */
[----:B------:R-:W-:Y:S01]  /*e000*/  ULDC UR4, c[0x0][0x288] ;  /* 0x0000a20000047ab9 */ /* 0x000fe20000000800 */
[----:B------:R-:W-:Y:S01]  /*e010*/  ULDC.64 UR6, c[0x0][0x208] ;  /* 0x0000820000067ab9 */ /* 0x000fe20000000a00 */
[----:B------:R-:W-:Y:S01]  /*e020*/  IMAD R3, R8, UR4, RZ ;  /* 0x0000000408037c24 */ /* 0x000fe2000f8e02ff */
[----:B------:R-:W-:Y:S04]  /*e030*/  SHFL.IDX PT, R7, R2, RZ, 0x181f ;  /* 0x00181fff02077589 */ /* 0x000fe800000e0000 */
[----:B------:R-:W-:Y:S01]  /*e040*/  SHFL.IDX PT, R8, R2, 0x1, 0x181f ;  /* 0x00381f0002087f89 */ /* 0x000fe200000e0000 */
[----:B0-----:R-:W-:-:S04]  /*e050*/  LOP3.LUT R6, R6, 0x7f, RZ, 0xc0, !PT ;  /* 0x0000007f06067812 */ /* 0x001fc800078ec0ff */
[----:B------:R-:W-:-:S05]  /*e060*/  SHF.R.U32.HI R6, RZ, 0x3, R6 ;  /* 0x00000003ff067819 */ /* 0x000fca0000011606 */
[----:B------:R-:W-:Y:S02]  /*e070*/  IMAD.IADD R4, R6, 0x1, R4 ;  /* 0x0000000106047824 */ /* 0x000fe400078e0204 */
[----:B------:R-:W0:Y:S02]  /*e080*/  SHFL.IDX PT, R6, R0, RZ, 0x181f ;  /* 0x00181fff00067589 */ /* 0x000e2400000e0000 */
[C---:B------:R-:W-:Y:S01]  /*e090*/  VIADD R5, R4.reuse, 0x10 ;  /* 0x0000001004057836 */ /* 0x040fe20000000000 */
[----:B------:R-:W-:-:S04]  /*e0a0*/  ISETP.GE.AND P4, PT, R4, R3, PT ;  /* 0x000000030400720c */ /* 0x000fc80003f86270 */
[----:B------:R-:W-:Y:S02]  /*e0b0*/  ISETP.GE.AND P2, PT, R5, R3, PT ;  /* 0x000000030500720c */ /* 0x000fe40003f46270 */
[----:B------:R-:W1:Y:S07]  /*e0c0*/  SHFL.IDX PT, R5, R0, 0x1, 0x181f ;  /* 0x00381f0000057f89 */ /* 0x000e6e00000e0000 */
[----:B0-----:R-:W-:-:S05]  /*e0d0*/  @!P4 LEA R6, P3, R10, R6, 0x1 ;  /* 0x000000060a06c211 */ /* 0x001fca00078608ff */
[----:B------:R-:W-:Y:S01]  /*e0e0*/  @!P4 IMAD.X R7, RZ, RZ, R7, P3 ;  /* 0x000000ffff07c224 */ /* 0x000fe200018e0607 */
[----:B-1----:R-:W-:-:S04]  /*e0f0*/  @!P2 LEA R5, P3, R10, R5, 0x1 ;  /* 0x000000050a05a211 */ /* 0x002fc800078608ff */
[----:B-----5:R-:W-:Y:S04]  /*e100*/  @!P4 LDGSTS.E.BYPASS.LTC128B.128 [R9+0x16400], desc[UR6][R6.64], !P0 ;  /* 0x164000000609cfae */ /* 0x020fe8000c101d46 */
[----:B------:R0:W-:Y:S02]  /*e110*/  @!P4 LDGSTS.E.BYPASS.LTC128B.128 [R9+0x1a400], desc[UR6][R6.64+0x80], !P1 ;  /* 0x1a4000800609cfae */ /* 0x0001e4000c901d46 */
[----:B0-----:R-:W-:-:S04]  /*e120*/  @!P2 IMAD.X R6, RZ, RZ, R8, P3 ;  /* 0x000000ffff06a224 */ /* 0x001fc800018e0608 */
[----:B------:R-:W-:Y:S02]  /*e130*/  @!P2 IMAD.MOV.U32 R7, RZ, RZ, R6 ;  /* 0x000000ffff07a224 */ /* 0x000fe400078e0006 */
[----:B------:R-:W-:Y:S02]  /*e140*/  @!P2 IMAD.MOV.U32 R6, RZ, RZ, R5 ;  /* 0x000000ffff06a224 */ /* 0x000fe400078e0005 */
[----:B------:R-:W-:-:S03]  /*e150*/  VIADD R5, R4, 0x20 ;  /* 0x0000002004057836 */ /* 0x000fc60000000000 */
[----:B------:R-:W-:Y:S04]  /*e160*/  @!P2 LDGSTS.E.BYPASS.LTC128B.128 [R9+0x16c00], desc[UR6][R6.64], !P0 ;  /* 0x16c000000609afae */ /* 0x000fe8000c101d46 */
[----:B------:R0:W-:Y:S01]  /*e170*/  @!P2 LDGSTS.E.BYPASS.LTC128B.128 [R9+0x1ac00], desc[UR6][R6.64+0x80], !P1 ;  /* 0x1ac000800609afae */ /* 0x0001e2000c901d46 */
[----:B------:R-:W-:-:S03]  /*e180*/  ISETP.GE.AND P2, PT, R5, R3, PT ;  /* 0x000000030500720c */ /* 0x000fc60003f46270 */
[----:B------:R-:W-:Y:S04]  /*e190*/  SHFL.IDX PT, R5, R2, 0x2, 0x181f ;  /* 0x00581f0002057f89 */ /* 0x000fe800000e0000 */
[----:B0-----:R-:W0:Y:S06]  /*e1a0*/  SHFL.IDX PT, R6, R0, 0x2, 0x181f ;  /* 0x00581f0000067f89 */ /* 0x001e2c00000e0000 */
[----:B0-----:R-:W-:-:S05]  /*e1b0*/  @!P2 LEA R6, P3, R10, R6, 0x1 ;  /* 0x000000060a06a211 */ /* 0x001fca00078608ff */
[----:B------:R-:W-:-:S04]  /*e1c0*/  @!P2 IMAD.X R5, RZ, RZ, R5, P3 ;  /* 0x000000ffff05a224 */ /* 0x000fc800018e0605 */
        /* <DEDUP_REMOVED lines=33> */
[----:B0-----:R-:W0:Y:S04]  /*e3e0*/  SHFL.IDX PT, R6, R0, 0x6, 0x181f ;  /* 0x00d81f0000067f89 */ /* 0x001e2800000e0000 */
[----:B------:R-:W1:Y:S02]  /*e3f0*/  SHFL.IDX PT, R0, R0, 0x7, 0x181f ;  /* 0x00f81f0000007f89 */ /* 0x000e6400000e0000 */
[----:B0-----:R-:W-:-:S05]  /*e400*/  @!P2 LEA R6, P3, R10, R6, 0x1 ;  /* 0x000000060a06a211 */ /* 0x001fca00078608ff */
[----:B------:R-:W-:-:S04]  /*e410*/  @!P2 IMAD.X R5, RZ, RZ, R5, P3 ;  /* 0x000000ffff05a224 */ /* 0x000fc800018e0605 */
[----:B------:R-:W-:Y:S02]  /*e420*/  @!P2 IMAD.MOV.U32 R7, RZ, RZ, R5 ;  /* 0x000000ffff07a224 */ /* 0x000fe400078e0005 */
[----:B------:R0:W2:Y:S04]  /*e430*/  SHFL.IDX PT, R5, R2, 0x7, 0x181f ;  /* 0x00f81f0002057f89 */ /* 0x0000a800000e0000 */
[----:B------:R0:W-:Y:S04]  /*e440*/  @!P2 LDGSTS.E.BYPASS.LTC128B.128 [R9+0x19400], desc[UR6][R6.64], !P0 ;  /* 0x194000000609afae */ /* 0x0001e8000c101d46 */
[----:B-1----:R0:W-:Y:S02]  /*e450*/  @!P2 LDGSTS.E.BYPASS.LTC128B.128 [R9+0x1d400], desc[UR6][R6.64+0x80], !P1 ;  /* 0x1d4000800609afae */ /* 0x0021e4000c901d46 */
.L_x_148:
[----:B------:R-:W-:Y:S01]  /*e460*/  VIADD R4, R4, 0x70 ;  /* 0x0000007004047836 */ /* 0x000fe20000000000 */
[----:B------:R-:W-:Y:S04]  /*e470*/  BSSY B0, `(.L_x_50) ;  /* 0x000000b000007945 */ /* 0x000fe80003800000 */
[----:B------:R-:W-:-:S13]  /*e480*/  ISETP.GE.AND P2, PT, R4, R3, PT ;  /* 0x000000030400720c */ /* 0x000fda0003f46270 */
[----:B------:R-:W-:Y:S05]  /*e490*/  @P2 BRA `(.L_x_51) ;  /* 0x0000000000202947 */ /* 0x000fea0003800000 */
[----:B0-----:R-:W-:Y:S01]  /*e4a0*/  LEA R2, P2, R10, R0, 0x1 ;  /* 0x000000000a027211 */ /* 0x001fe200078408ff */
[----:B------:R-:W-:-:S04]  /*e4b0*/  ULDC.64 UR4, c[0x0][0x208] ;  /* 0x0000820000047ab9 */ /* 0x000fc80000000a00 */
[----:B--2---:R-:W-:-:S05]  /*e4c0*/  IMAD.X R3, RZ, RZ, R5, P2 ;  /* 0x000000ffff037224 */ /* 0x004fca00010e0605 */
[----:B------:R-:W-:Y:S01]  /*e4d0*/  @!PT LDS RZ, [RZ] ;  /* 0x00000000fffff984 */ /* 0x000fe20000000800 */
[----:B------:R-:W-:Y:S01]  /*e4e0*/  @!PT LDS RZ, [RZ] ;  /* 0x00000000fffff984 */ /* 0x000fe20000000800 */
[----:B------:R-:W-:Y:S01]  /*e4f0*/  @!PT LDS RZ, [RZ] ;  /* 0x00000000fffff984 */ /* 0x000fe20000000800 */
[----:B------:R1:W-:Y:S04]  /*e500*/  LDGSTS.E.BYPASS.LTC128B.128 [R9+0x19c00], desc[UR4][R2.64], !P0 ;  /* 0x19c0000002097fae */ /* 0x0003e8000c101d44 */
[----:B------:R1:W-:Y:S02]  /*e510*/  LDGSTS.E.BYPASS.LTC128B.128 [R9+0x1dc00], desc[UR4][R2.64+0x80], !P1 ;  /* 0x1dc0008002097fae */ /* 0x0003e4000c901d44 */
.L_x_51:
[----:B------:R-:W-:Y:S05]  /*e520*/  BSYNC B0 ;  /* 0x0000000000007941 */ /* 0x000fea0003800000 */
.L_x_50:
[----:B01----:R-:W3:Y:S01]  /*e530*/  LDL R2, [R1+0x2c] ;  /* 0x00002c0001027983 */ /* 0x003ee20000100800 */
[----:B------:R-:W-:Y:S01]  /*e540*/  NOP ;  /* 0x0000000000007918 */ /* 0x000fe20000000000 */
[----:B------:R-:W-:Y:S02]  /*e550*/  SYNCS.ARRIVE.TRANS64.RED.A0T1 RZ, [UR36+0x34800], RZ ;  /* 0x034800ffffff79a7 */ /* 0x000fe40008200424 */
[----:B------:R-:W-:Y:S01]  /*e560*/  ARRIVES.LDGSTSBAR.64.TRANSCNT [UR36+0x34800] ;  /* 0x03480000ff0079b0 */ /* 0x000fe20008000aa4 */
[----:B---3--:R-:W-:-:S04]  /*e570*/  LOP3.LUT R0, R2, 0x1, RZ, 0xc, !PT ;  /* 0x0000000102007812 */ /* 0x008fc800078e0cff */
[----:B------:R-:W-:Y:S01]  /*e580*/  SHF.L.U32 R0, R0, 0x1f, RZ ;  /* 0x0000001f00007819 */ /* 0x000fe200000006ff */
[----:B------:R-:W-:Y:S01]  /*e590*/  NOP ;  /* 0x0000000000007918 */ /* 0x000fe20000000000 */
[----:B------:R-:W3:Y:S01]  /*e5a0*/  LDL.LU R2, [R1+0x28] ;  /* 0x0000280001027983 */ /* 0x000ee20000300800 */
[----:B------:R-:W-:Y:S01]  /*e5b0*/  SYNCS.ARRIVE.TRANS64.A1T0 RZ, [UR36+0x34800], RZ ;  /* 0x034800ffffff79a7 */ /* 0x000fe20008100024 */
[----:B------:R-:W-:Y:S01]  /*e5c0*/  BSSY B0, `(.L_x_52) ;  /* 0x0000005000007945 */ /* 0x000fe20003800000 */
[----:B------:R-:W-:Y:S01]  /*e5d0*/  IMAD.U32 R11, RZ, RZ, UR36 ;  /* 0x00000024ff0b7e24 */ /* 0x000fe2000f8e00ff */
[----:B------:R-:W0:Y:S01]  /*e5e0*/  SYNCS.PHASECHK.TRANS64.TRYWAIT P0, [UR36+0x34820], R0 ;  /* 0x03482000ff0075a7 */ /* 0x000e220008000164 */
[----:B---3--:R-:W-:Y:S01]  /*e5f0*/  ISETP.GE.AND P1, PT, R2, 0xb1, PT ;  /* 0x000000b10200780c */ /* 0x008fe20003f26270 */
[----:B0-----:R-:W-:-:S12]  /*e600*/  @!P0 BRA `(.L_x_53) ;  /* 0x0000003000f08947 */ /* 0x001fd80003800000 */
.L_x_149:
[----:B------:R-:W-:Y:S05]  /*e610*/  BSYNC B0 ;  /* 0x0000000000007941 */ /* 0x000fea0003800000 */
.L_x_52:
[----:B------:R-:W-:Y:S01]  /*e620*/  VIADD R9, R11, 0x34800 ;  /* 0x000348000b097836 */ /* 0x000fe20000000000 */
[----:B------:R-:W-:Y:S06]  /*e630*/  @!P1 BRA `(.L_x_54) ;  /* 0x0000001c00489947 */ /* 0x000fec0003800000 */
[----:B------:R-:W3:Y:S01]  /*e640*/  LDL R2, [R1+0x20] ;  /* 0x0000200001027983 */ /* 0x000ee20000100800 */
[----:B0-----:R-:W-:Y:S02]  /*e650*/  IMAD.MOV.U32 R0, RZ, RZ, 0x1 ;  /* 0x00000001ff007424 */ /* 0x001fe400078e00ff */
[----:B---3--:R-:W-:-:S05]  /*e660*/  IMAD.MOV R10, RZ, RZ, -R2 ;  /* 0x000000ffff0a7224 */ /* 0x008fca00078e0a02 */
[----:B------:R-:W-:-:S05]  /*e670*/  VIADDMNMX R10, R10, R0, 0xffffffff, !PT ;  /* 0xffffffff0a0a7446 */ /* 0x000fca0007800100 */
[----:B------:R-:W-:-:S05]  /*e680*/  IMAD.IADD R0, R2, 0x1, R10 ;  /* 0x0000000102007824 */ /* 0x000fca00078e020a */
[----:B------:R-:W-:-:S04]  /*e690*/  LOP3.LUT R0, R0, 0x1, RZ, 0xc0, !PT ;  /* 0x0000000100007812 */ /* 0x000fc800078ec0ff */
[----:B------:R-:W-:Y:S01]  /*e6a0*/  ISETP.NE.U32.AND P0, PT, R0, 0x1, PT ;  /* 0x000000010000780c */ /* 0x000fe20003f05070 */
[----:B------:R-:W-:-:S12]  /*e6b0*/  VIADD R0, R2, 0xfffffffe ;  /* 0xfffffffe02007836 */ /* 0x000fd80000000000 */
[----:B------:R-:W-:Y:S05]  /*e6c0*/  @P0 BRA `(.L_x_55) ;  /* 0x0000000800640947 */ /* 0x000fea0003800000 */
[----:B------:R-:W3:Y:S01]  /*e6d0*/  LDL R2, [R1+0x4] ;  /* 0x0000040001027983 */ /* 0x000ee20000100800 */
[----:B------:R-:W-:Y:S01]  /*e6e0*/  LOP3.LUT P2, RZ, R19, 0x2, RZ, 0xc0, !PT ;  /* 0x0000000213ff7812 */ /* 0x000fe2000784c0ff */
[----:B------:R-:W-:Y:S01]  /*e6f0*/  VIADD R4, R18, 0x1 ;  /* 0x0000000112047836 */ /* 0x000fe20000000000 */
[----:B------:R-:W-:Y:S04]  /*e700*/  BSSY B0, `(.L_x_56) ;  /* 0x0000091000007945 */ /* 0x000fe80003800000 */
[----:B------:R-:W-:-:S04]  /*e710*/  ISETP.NE.AND P0, PT, R4, 0x2, PT ;  /* 0x000000020400780c */ /* 0x000fc80003f05270 */
[----:B------:R-:W-:Y:S02]  /*e720*/  SEL R8, RZ, 0x1, P0 ;  /* 0x00000001ff087807 */ /* 0x000fe40000000000 */
[----:B------:R-:W-:Y:S02]  /*e730*/  SEL R4, R4, RZ, P0 ;  /* 0x000000ff04047207 */ /* 0x000fe40000000000 */
[----:B---3--:R-:W-:Y:S01]  /*e740*/  LOP3.LUT R8, R2, R8, RZ, 0x3c, !PT ;  /* 0x0000000802087212 */ /* 0x008fe200078e3cff */
[----:B------:R-:W-:Y:S06]  /*e750*/  @!P2 BRA `(.L_x_57) ;  /* 0x00000008002ca947 */ /* 0x000fec0003800000 */
[----:B------:R-:W-:Y:S01]  /*e760*/  LOP3.LUT P2, RZ, R19, 0x1, RZ, 0xc0, !PT ;  /* 0x0000000113ff7812 */ /* 0x000fe2000784c0ff */
[----:B------:R-:W-:-:S12]  /*e770*/  IMAD.MOV.U32 R6, RZ, RZ, R17 ;  /* 0x000000ffff067224 */ /* 0x000fd800078e0011 */
[----:B------:R-:W-:Y:S05]  /*e780*/  @!P2 BRA `(.L_x_58) ;  /* 0x000000000054a947 */ /* 0x000fea0003800000 */
[----:B------:R-:W3:Y:S01]  /*e790*/  LDL R12, [R1+0xc] ;  /* 0x00000c00010c7983 */ /* 0x000ee20000100800 */
[----:B------:R-:W0:Y:S01]  /*e7a0*/  LDC R6, c[0x0][0x43c] ;  /* 0x00010f00ff067b82 */ /* 0x000e220000000800 */
[----:B------:R-:W-:Y:S02]  /*e7b0*/  ULDC.64 UR4, c[0x0][0x428] ;  /* 0x00010a0000047ab9 */ /* 0x000fe40000000a00 */
[----:B------:R-:W4:Y:S01]  /*e7c0*/  LDL R7, [R1] ;  /* 0x0000000001077983 */ /* 0x000f220000100800 */
[----:B------:R-:W-:Y:S01]  /*e7d0*/  ULDC.64 UR6, c[0x0][0x208] ;  /* 0x0000820000067ab9 */ /* 0x000fe20000000a00 */
[----:B0-----:R-:W-:-:S13]  /*e7e0*/  ISETP.NE.AND P0, PT, R6, 0x1, PT ;  /* 0x000000010600780c */ /* 0x001fda0003f05270 */
[----:B------:R-:W2:Y:S02]  /*e7f0*/  @P0 LDC.64 R2, c[0x0][0x440] ;  /* 0x00011000ff020b82 */ /* 0x000ea40000000a00 */
[----:B--2---:R-:W-:-:S04]  /*e800*/  @P0 IMAD.HI.U32 R5, R0, R2, RZ ;  /* 0x0000000200050227 */ /* 0x004fc800078e00ff */
[----:B------:R-:W-:Y:S01]  /*e810*/  IMAD.MOV.U32 R2, RZ, RZ, R0 ;  /* 0x000000ffff027224 */ /* 0x000fe200078e0000 */
[----:B------:R-:W-:-:S05]  /*e820*/  @P0 SHF.R.U32.HI R2, RZ, R3, R5 ;  /* 0x00000003ff020219 */ /* 0x000fca0000011605 */
[----:B------:R-:W-:-:S04]  /*e830*/  IMAD.MOV R3, RZ, RZ, -R2 ;  /* 0x000000ffff037224 */ /* 0x000fc800078e0a02 */
[----:B------:R-:W-:Y:S01]  /*e840*/  IMAD R0, R6, R3, R0 ;  /* 0x0000000306007224 */ /* 0x000fe200078e0200 */
[----:B------:R-:W-:Y:S01]  /*e850*/  SHF.R.S32.HI R3, RZ, 0x1f, R2 ;  /* 0x0000001fff037819 */ /* 0x000fe20000011402 */
[----:B---3--:R-:W-:-:S04]  /*e860*/  IMAD R5, R12, UR4, RZ ;  /* 0x000000040c057c24 */ /* 0x008fc8000f8e02ff */
[C---:B----4-:R-:W-:Y:S02]  /*e870*/  IMAD R5, R7.reuse, UR5, R5 ;  /* 0x0000000507057c24 */ /* 0x050fe4000f8e0205 */
[----:B------:R-:W-:Y:S01]  /*e880*/  IMAD.WIDE.U32 R2, R7, UR4, R2 ;  /* 0x0000000407027c25 */ /* 0x000fe2000f8e0002 */
[----:B------:R-:W-:-:S03]  /*e890*/  ULDC.64 UR4, c[0x0][0x418] ;  /* 0x0001060000047ab9 */ /* 0x000fc60000000a00 */
[----:B------:R-:W-:Y:S01]  /*e8a0*/  IMAD.IADD R3, R5, 0x1, R3 ;  /* 0x0000000105037824 */ /* 0x000fe200078e0203 */
[----:B------:R-:W-:-:S04]  /*e8b0*/  LEA R6, P0, R2, UR4, 0x2 ;  /* 0x0000000402067c11 */ /* 0x000fc8000f8010ff */
[----:B------:R-:W-:-:S05]  /*e8c0*/  LEA.HI.X R7, R2, UR5, R3, 0x2, P0 ;  /* 0x0000000502077c11 */ /* 0x000fca00080f1403 */
[----:B------:R0:W5:Y:S04]  /*e8d0*/  LDG.E R6, desc[UR6][R6.64] ;  /* 0x0000000606067981 */ /* 0x000168000c1e1900 */
.L_x_58:
[----:B------:R-:W-:Y:S01]  /*e8e0*/  LEA R3, R4, UR36, 0x3 ;  /* 0x0000002404037c11 */ /* 0x000fe2000f8e18ff */
[----:B------:R-:W-:Y:S01]  /*e8f0*/  BSSY B1, `(.L_x_59) ;  /* 0x0000004000017945 */ /* 0x000fe20003800000 */
[----:B------:R-:W-:-:S04]  /*e900*/  SHF.L.U32 R2, R8, 0x1f, RZ ;  /* 0x0000001f08027819 */ /* 0x000fc800000006ff */
[----:B------:R-:W1:Y:S02]  /*e910*/  SYNCS.PHASECHK.TRANS64.TRYWAIT P0, [R3+URZ+0x34840], R2 ;  /* 0x03484002030075a7 */ /* 0x000e64000800017f */
[----:B-1----:R-:W-:Y:S05]  /*e920*/  @!P0 BRA `(.L_x_60) ;  /* 0x00000030003c8947 */ /* 0x002fea0003800000 */
.L_x_150:
[----:B------:R-:W-:Y:S05]  /*e930*/  BSYNC B1 ;  /* 0x0000000000017941 */ /* 0x000fea0003800000 */
.L_x_59:
[----:B--2---:R-:W2:Y:S01]  /*e940*/  S2R R5, SR_TID.X ;  /* 0x0000000000057919 */ /* 0x004ea20000002100 */
[----:B------:R-:W-:Y:S01]  /*e950*/  BSSY B1, `(.L_x_61) ;  /* 0x000000b000017945 */ /* 0x000fe20003800000 */
[----:B--2---:R-:W-:-:S04]  /*e960*/  LOP3.LUT R5, R5, 0x7f, RZ, 0xc0, !PT ;  /* 0x0000007f05057812 */ /* 0x004fc800078ec0ff */
[----:B------:R-:W-:-:S13]  /*e970*/  ISETP.NE.AND P1, PT, R5, RZ, PT ;  /* 0x000000ff0500720c */ /* 0x000fda0003f25270 */
[----:B------:R-:W-:Y:S05]  /*e980*/  @P1 BRA `(.L_x_62) ;  /* 0x00000000001c1947 */ /* 0x000fea0003800000 */
[----:B------:R-:W2:Y:S01]  /*e990*/  S2R R5, SR_TID.X ;  /* 0x0000000000057919 */ /* 0x000ea20000002100 */
[----:B-1----:R-:W-:-:S04]  /*e9a0*/  IMAD.MOV.U32 R2, RZ, RZ, 0xb000 ;  /* 0x0000b000ff027424 */ /* 0x002fc800078e00ff */
[----:B------:R3:W-:Y:S01]  /*e9b0*/  SYNCS.ARRIVE.TRANS64 RZ, [R3+URZ+0x34830], R2 ;  /* 0x0348300203ff79a7 */ /* 0x0007e2000800003f */
[----:B--2---:R-:W-:-:S04]  /*e9c0*/  LOP3.LUT R5, R5, 0x1f, RZ, 0xc0, !PT ;  /* 0x0000001f05057812 */ /* 0x004fc800078ec0ff */
[----:B------:R-:W-:-:S13]  /*e9d0*/  ISETP.NE.AND P0, PT, R5, RZ, PT ;  /* 0x000000ff0500720c */ /* 0x000fda0003f05270 */
[----:B---3--:R-:W-:Y:S05]  /*e9e0*/  @!P0 BRA `(.L_x_62) ;  /* 0x0000000000048947 */ /* 0x008fea0003800000 */
[----:B------:R-:W-:Y:S01]  /*e9f0*/  BPT.TRAP 0x1 ;  /* 0x000000040000795c */ /* 0x000fe20000300000 */
.L_x_62:
[----:B------:R-:W-:Y:S05]  /*ea00*/  BSYNC B1 ;  /* 0x0000000000017941 */ /* 0x000fea0003800000 */
.L_x_61:
[----:B------:R-:W-:Y:S01]  /*ea10*/  IMAD.MOV.U32 R14, RZ, RZ, RZ ;  /* 0x000000ffff0e7224 */ /* 0x000fe200078e00ff */
[----:B------:R-:W-:Y:S01]  /*ea20*/  UIADD3 UR4, UP0, UR38, 0x370, URZ ;  /* 0x0000037026047890 */ /* 0x000fe2000ff1e03f */
[----:B-1----:R-:W-:Y:S01]  /*ea30*/  IMAD R2, R4, 0xb000, R11 ;  /* 0x0000b00004027824 */ /* 0x002fe200078e020b */
[----:B------:R-:W-:Y:S01]  /*ea40*/  PLOP3.LUT P0, PT, PT, PT, PT, 0x80, 0x0 ;  /* 0x000000000000781c */ /* 0x000fe20003f0f070 */
[----:B------:R-:W-:Y:S01]  /*ea50*/  VIADD R3, R3, 0x34830 ;  /* 0x0003483003037836 */ /* 0x000fe20000000000 */
[----:B------:R-:W-:Y:S01]  /*ea60*/  R2UR UR10, R14 ;  /* 0x000000000e0a72ca */ /* 0x000fe200000e0000 */
[----:B------:R-:W-:Y:S01]  /*ea70*/  IMAD R5, R0, 0xb0, RZ ;  /* 0x000000b000057824 */ /* 0x000fe200078e02ff */
[----:B------:R-:W-:Y:S01]  /*ea80*/  UIADD3.X UR5, URZ, UR39, URZ, UP0, !UPT ;  /* 0x000000273f057290 */ /* 0x000fe200087fe43f */
[----:B0-----:R-:W-:Y:S01]  /*ea90*/  VIADD R7, R2, 0x1e400 ;  /* 0x0001e40002077836 */ /* 0x001fe20000000000 */
[----:B------:R-:W-:Y:S01]  /*eaa0*/  UMOV UR6, 0x0 ;  /* 0x0000000000067882 */ /* 0x000fe20000000000 */
[----:B------:R-:W-:-:S10]  /*eab0*/  UMOV UR7, 0x14f00000 ;  /* 0x14f0000000077882 */ /* 0x000fd40000000000 */
.L_x_63:
[----:B------:R-:W-:-:S13]  /*eac0*/  @P0 ELECT P2, URZ, PT ;  /* 0x00000000003f082f */ /* 0x000fda0003840000 */
[----:B-----5:R-:W-:Y:S02]  /*ead0*/  @P2 R2UR UR13, R6 ;  /* 0x00000000060d22ca */ /* 0x020fe400000e0000 */
[----:B------:R-:W-:Y:S02]  /*eae0*/  @P2 R2UR UR12, R16 ;  /* 0x00000000100c22ca */ /* 0x000fe400000e0000 */
[----:B------:R-:W-:Y:S02]  /*eaf0*/  @P2 R2UR UR11, R5 ;  /* 0x00000000050b22ca */ /* 0x000fe400000e0000 */
[----:B------:R-:W-:Y:S02]  /*eb00*/  @P2 R2UR UR9, R3 ;  /* 0x00000000030922ca */ /* 0x000fe400000e0000 */
[----:B------:R-:W-:Y:S02]  /*eb10*/  @P2 R2UR UR8, R7 ;  /* 0x00000000070822ca */ /* 0x000fe400000e0000 */
[----:B------:R-:W-:-:S02]  /*eb20*/  @P2 PLOP3.LUT P0, PT, P2, PT, PT, 0x8, 0x0 ;  /* 0x000000000000281c */ /* 0x000fc4000170e170 */
[----:B------:R-:W-:-:S09]  /*eb30*/  PLOP3.LUT P2, PT, PT, PT, PT, 0x8, 0x0 ;  /* 0x000000000000781c */ /* 0x000fd20003f4e170 */
[----:B------:R0:W-:Y:S02]  /*eb40*/  UTMALDG.4D [UR8], [UR4], desc[UR6] ;  /* 0x00000608040075b4 */ /* 0x0001e40008019000 */
[----:B0-----:R-:W-:Y:S05]  /*eb50*/  @P0 BRA.U.ANY `(.L_x_63) ;  /* 0xfffffffd00d80947 */ /* 0x001fea000393ffff */
[----:B------:R-:W-:Y:S01]  /*eb60*/  IMAD.MOV.U32 R15, RZ, RZ, 0x40 ;  /* 0x00000040ff0f7424 */ /* 0x000fe200078e00ff */
[----:B------:R-:W-:Y:S01]  /*eb70*/  PLOP3.LUT P0, PT, PT, PT, PT, 0x80, 0x0 ;  /* 0x000000000000781c */ /* 0x000fe20003f0f070 */
[----:B------:R-:W-:Y:S01]  /*eb80*/  VIADD R2, R2, 0x23c00 ;  /* 0x00023c0002027836 */ /* 0x000fe20000000000 */
[----:B------:R-:W-:Y:S01]  /*eb90*/  UMOV UR6, 0x0 ;  /* 0x0000000000067882 */ /* 0x000fe20000000000 */
[----:B------:R-:W-:Y:S01]  /*eba0*/  UMOV UR7, 0x14f00000 ;  /* 0x14f0000000077882 */ /* 0x000fe20000000000 */
[----:B------:R-:W-:-:S15]  /*ebb0*/  R2UR UR10, R15 ;  /* 0x000000000f0a72ca */ /* 0x000fde00000e0000 */
.L_x_64:
[----:B------:R-:W-:-:S13]  /*ebc0*/  @P0 ELECT P2, URZ, PT ;  /* 0x00000000003f082f */ /* 0x000fda0003840000 */
[----:B------:R-:W-:Y:S02]  /*ebd0*/  @P2 R2UR UR13, R6 ;  /* 0x00000000060d22ca */ /* 0x000fe400000e0000 */
        /* <DEDUP_REMOVED lines=8> */
[----:B------:R-:W2:Y:S01]  /*ec60*/  LDL.LU R7, [R1+0x4] ;  /* 0x0000040001077983 */ /* 0x000ea20000300800 */
[----:B------:R-:W-:Y:S01]  /*ec70*/  IMAD R3, R18, 0x8, R9 ;  /* 0x0000000812037824 */ /* 0x000fe200078e0209 */
[----:B------:R-:W-:Y:S01]  /*ec80*/  BSSY B1, `(.L_x_65) ;  /* 0x0000004000017945 */ /* 0x000fe20003800000 */
[----:B--2---:R-:W-:-:S04]  /*ec90*/  SHF.L.U32 R2, R7, 0x1f, RZ ;  /* 0x0000001f07027819 */ /* 0x004fc800000006ff */
[----:B------:R-:W0:Y:S02]  /*eca0*/  SYNCS.PHASECHK.TRANS64.TRYWAIT P0, [R3+URZ+0x60], R2 ;  /* 0x00006002030075a7 */ /* 0x000e24000800017f */
[----:B0-----:R-:W-:Y:S05]  /*ecb0*/  @!P0 BRA `(.L_x_66) ;  /* 0x0000002c006c8947 */ /* 0x001fea0003800000 */
.L_x_151:
[----:B------:R-:W-:Y:S05]  /*ecc0*/  BSYNC B1 ;  /* 0x0000000000017941 */ /* 0x000fea0003800000 */
.L_x_65:
[----:B------:R-:W-:Y:S01]  /*ecd0*/  BSSY B1, `(.L_x_67) ;  /* 0x000000c000017945 */ /* 0x000fe20003800000 */
[----:B------:R-:W-:Y:S02]  /*ece0*/  IMAD.MOV.U32 R12, RZ, RZ, 0x0 ;  /* 0x00000000ff0c7424 */ /* 0x000fe400078e00ff */
[----:B------:R-:W-:Y:S01]  /*ecf0*/  IMAD.MOV.U32 R13, RZ, RZ, 0x14f00000 ;  /* 0x14f00000ff0d7424 */ /* 0x000fe200078e00ff */
[----:B------:R-:W-:Y:S06]  /*ed00*/  @P1 BRA `(.L_x_68) ;  /* 0x0000000000201947 */ /* 0x000fec0003800000 */
[----:B------:R-:W1:Y:S01]  /*ed10*/  S2R R5, SR_TID.X ;  /* 0x0000000000057919 */ /* 0x000e620000002100 */
[----:B0-----:R-:W-:Y:S01]  /*ed20*/  LEA R2, R18, UR36, 0x3 ;  /* 0x0000002412027c11 */ /* 0x001fe2000f8e18ff */
[----:B------:R-:W-:-:S04]  /*ed30*/  IMAD.MOV.U32 R3, RZ, RZ, 0xb000 ;  /* 0x0000b000ff037424 */ /* 0x000fc800078e00ff */
[----:B------:R2:W-:Y:S01]  /*ed40*/  SYNCS.ARRIVE.TRANS64 RZ, [R2+URZ+0x34850], R3 ;  /* 0x0348500302ff79a7 */ /* 0x0005e2000800003f */
[----:B-1----:R-:W-:-:S04]  /*ed50*/  LOP3.LUT R5, R5, 0x1f, RZ, 0xc0, !PT ;  /* 0x0000001f05057812 */ /* 0x002fc800078ec0ff */
[----:B------:R-:W-:-:S13]  /*ed60*/  ISETP.NE.AND P0, PT, R5, RZ, PT ;  /* 0x000000ff0500720c */ /* 0x000fda0003f05270 */
[----:B--2---:R-:W-:Y:S05]  /*ed70*/  @!P0 BRA `(.L_x_68) ;  /* 0x0000000000048947 */ /* 0x004fea0003800000 */
[----:B------:R-:W-:Y:S01]  /*ed80*/  BPT.TRAP 0x1 ;  /* 0x000000040000795c */ /* 0x000fe20000300000 */
.L_x_68:
[----:B------:R-:W-:Y:S05]  /*ed90*/  BSYNC B1 ;  /* 0x0000000000017941 */ /* 0x000fea0003800000 */
.L_x_67:
[----:B------:R-:W2:Y:S01]  /*eda0*/  LDL.LU R5, [R1+0x8] ;  /* 0x0000080001057983 */ /* 0x000ea20000300800 */
[----:B------:R-:W-:Y:S01]  /*edb0*/  R2UR UR10, R14 ;  /* 0x000000000e0a72ca */ /* 0x000fe200000e0000 */
[----:B0-----:R-:W-:Y:S01]  /*edc0*/  IMAD R3, R18, 0xb000, R11 ;  /* 0x0000b00012037824 */ /* 0x001fe200078e020b */
[----:B------:R-:W-:Y:S01]  /*edd0*/  R2UR UR6, R12 ;  /* 0x000000000c0672ca */ /* 0x000fe200000e0000 */
[----:B------:R-:W-:Y:S01]  /*ede0*/  UIADD3 UR4, UP0, UR38, 0x470, URZ ;  /* 0x0000047026047890 */ /* 0x000fe2000ff1e03f */
[----:B------:R-:W-:Y:S01]  /*edf0*/  R2UR UR7, R13 ;  /* 0x000000000d0772ca */ /* 0x000fe200000e0000 */
[----:B------:R-:W-:Y:S01]  /*ee00*/  VIADD R7, R3, 0x400 ;  /* 0x0000040003077836 */ /* 0x000fe20000000000 */
[----:B------:R-:W-:Y:S01]  /*ee10*/  LEA R2, R18, UR36, 0x3 ;  /* 0x0000002412027c11 */ /* 0x000fe2000f8e18ff */
[----:B------:R-:W-:Y:S01]  /*ee20*/  UIADD3.X UR5, URZ, UR39, URZ, UP0, !UPT ;  /* 0x000000273f057290 */ /* 0x000fe200087fe43f */
[----:B------:R-:W-:-:S03]  /*ee30*/  PLOP3.LUT P0, PT, PT, PT, PT, 0x80, 0x0 ;  /* 0x000000000000781c */ /* 0x000fc60003f0f070 */
[----:B------:R-:W-:Y:S02]  /*ee40*/  VIADD R2, R2, 0x34850 ;  /* 0x0003485002027836 */ /* 0x000fe40000000000 */
[----:B--2---:R-:W-:-:S08]  /*ee50*/  IMAD R5, R5, 0xb0, RZ ;  /* 0x000000b005057824 */ /* 0x004fd000078e02ff */
.L_x_69:
        /* <DEDUP_REMOVED lines=10> */
[----:B------:R-:W-:Y:S01]  /*ef00*/  R2UR UR10, R15 ;  /* 0x000000000f0a72ca */ /* 0x000fe200000e0000 */
[----:B------:R-:W-:Y:S01]  /*ef10*/  VIADD R3, R3, 0x5c00 ;  /* 0x00005c0003037836 */ /* 0x000fe20000000000 */
[----:B------:R-:W-:Y:S02]  /*ef20*/  R2UR UR6, R12 ;  /* 0x000000000c0672ca */ /* 0x000fe400000e0000 */
[----:B------:R-:W-:Y:S02]  /*ef30*/  R2UR UR7, R13 ;  /* 0x000000000d0772ca */ /* 0x000fe400000e0000 */
[----:B------:R-:W-:-:S13]  /*ef40*/  PLOP3.LUT P0, PT, PT, PT, PT, 0x80, 0x0 ;  /* 0x000000000000781c */ /* 0x000fda0003f0f070 */
.L_x_70:
        /* <DEDUP_REMOVED lines=10> */
[----:B------:R0:W-:Y:S01]  /*eff0*/  STL [R1+0x8], R0 ;  /* 0x0000080001007387 */ /* 0x0001e20000100800 */
[----:B------:R-:W-:-:S07]  /*f000*/  IMAD.MOV.U32 R17, RZ, RZ, R6 ;  /* 0x000000ffff117224 */ /* 0x000fce00078e0006 */
.L_x_57:
[----:B------:R-:W-:Y:S05]  /*f010*/  BSYNC B0 ;  /* 0x0000000000007941 */ /* 0x000fea0003800000 */
.L_x_56:
[----:B0-----:R-:W3:Y:S01]  /*f020*/  LDL.LU R0, [R1+0x20] ;  /* 0x0000200001007983 */ /* 0x001ee20000300800 */
[----:B------:R-:W-:-:S03]  /*f030*/  IMAD.MOV.U32 R18, RZ, RZ, R4 ;  /* 0x000000ffff127224 */ /* 0x000fc600078e0004 */
[----:B------:R0:W-:Y:S02]  /*f040*/  STL [R1+0x4], R8 ;  /* 0x0000040801007387 */ /* 0x0001e40000100800 */
[----:B0--3--:R-:W-:-:S07]  /*f050*/  VIADD R0, R0, 0xfffffffd ;  /* 0xfffffffd00007836 */ /* 0x009fce0000000000 */
.L_x_55:
[----:B------:R-:W3:Y:S01]  /*f060*/  LDL.LU R2, [R1+0x18] ;  /* 0x0000180001027983 */ /* 0x000ee20000300800 */
[----:B------:R-:W-:Y:S01]  /*f070*/  IMAD.MOV R10, RZ, RZ, -R10 ;  /* 0x000000ffff0a7224 */ /* 0x000fe200078e0a0a */
[----:B------:R-:W-:Y:S04]  /*f080*/  BSSY B0, `(.L_x_54) ;  /* 0x000012d000007945 */ /* 0x000fe80003800000 */
[----:B---3--:R-:W-:-:S13]  /*f090*/  ISETP.NE.AND P0, PT, R2, R10, PT ;  /* 0x0000000a0200720c */ /* 0x008fda0003f05270 */
[----:B------:R-:W-:Y:S05]  /*f0a0*/  @!P0 BRA `(.L_x_71) ;  /* 0x0000001000a88947 */ /* 0x000fea0003800000 */
[----:B------:R-:W-:-:S07]  /*f0b0*/  IMAD.MOV.U32 R6, RZ, RZ, R17 ;  /* 0x000000ffff067224 */ /* 0x000fce00078e0011 */
.L_x_102:
[----:B------:R-:W3:Y:S01]  /*f0c0*/  LDL R2, [R1+0x4] ;  /* 0x0000040001027983 */ /* 0x000ee20000100800 */
[----:B------:R-:W-:Y:S01]  /*f0d0*/  LOP3.LUT P1, RZ, R19, 0x2, RZ, 0xc0, !PT ;  /* 0x0000000213ff7812 */ /* 0x000fe2000782c0ff */
[----:B------:R-:W-:Y:S01]  /*f0e0*/  VIADD R4, R18, 0x1 ;  /* 0x0000000112047836 */ /* 0x000fe20000000000 */
[----:B------:R-:W-:Y:S04]  /*f0f0*/  BSSY B1, `(.L_x_72) ;  /* 0x000008f000017945 */ /* 0x000fe80003800000 */
[----:B------:R-:W-:-:S04]  /*f100*/  ISETP.NE.AND P0, PT, R4, 0x2, PT ;  /* 0x000000020400780c */ /* 0x000fc80003f05270 */
[----:B--2---:R-:W-:Y:S02]  /*f110*/  SEL R5, RZ, 0x1, P0 ;  /* 0x00000001ff057807 */ /* 0x004fe40000000000 */
[----:B------:R-:W-:Y:S02]  /*f120*/  SEL R4, R4, RZ, P0 ;  /* 0x000000ff04047207 */ /* 0x000fe40000000000 */
[----:B---3--:R-:W-:Y:S01]  /*f130*/  LOP3.LUT R5, R2, R5, RZ, 0x3c, !PT ;  /* 0x0000000502057212 */ /* 0x008fe200078e3cff */
[----:B01----:R-:W-:Y:S06]  /*f140*/  @!P1 BRA `(.L_x_73) ;  /* 0x0000000800249947 */ /* 0x003fec0003800000 */
[----:B------:R-:W-:Y:S01]  /*f150*/  LOP3.LUT P1, RZ, R19, 0x1, RZ, 0xc0, !PT ;  /* 0x0000000113ff7812 */ /* 0x000fe2000782c0ff */
[----:B------:R-:W-:-:S12]  /*f160*/  IMAD.MOV.U32 R8, RZ, RZ, R0 ;  /* 0x000000ffff087224 */ /* 0x000fd800078e0000 */
[----:B------:R-:W-:Y:S05]  /*f170*/  @!P1 BRA `(.L_x_74) ;  /* 0x0000000000549947 */ /* 0x000fea0003800000 */
[----:B------:R-:W2:Y:S01]  /*f180*/  LDL R10, [R1+0xc] ;  /* 0x00000c00010a7983 */ /* 0x000ea20000100800 */
[----:B------:R-:W0:Y:S01]  /*f190*/  LDC R8, c[0x0][0x43c] ;  /* 0x00010f00ff087b82 */ /* 0x000e220000000800 */
[----:B------:R-:W-:Y:S02]  /*f1a0*/  ULDC.64 UR4, c[0x0][0x428] ;  /* 0x00010a0000047ab9 */ /* 0x000fe40000000a00 */
[----:B------:R-:W3:Y:S01]  /*f1b0*/  LDL R7, [R1] ;  /* 0x0000000001077983 */ /* 0x000ee20000100800 */
[----:B------:R-:W-:Y:S01]  /*f1c0*/  ULDC.64 UR6, c[0x0][0x208] ;  /* 0x0000820000067ab9 */ /* 0x000fe20000000a00 */
[----:B0-----:R-:W-:-:S13]  /*f1d0*/  ISETP.NE.AND P0, PT, R8, 0x1, PT ;  /* 0x000000010800780c */ /* 0x001fda0003f05270 */
[----:B------:R-:W0:Y:S02]  /*f1e0*/  @P0 LDC.64 R2, c[0x0][0x440] ;  /* 0x00011000ff020b82 */ /* 0x000e240000000a00 */
[----:B0-----:R-:W-:-:S04]  /*f1f0*/  @P0 IMAD.HI.U32 R6, R0, R2, RZ ;  /* 0x0000000200060227 */ /* 0x001fc800078e00ff */
[----:B------:R-:W-:Y:S01]  /*f200*/  IMAD.MOV.U32 R2, RZ, RZ, R0 ;  /* 0x000000ffff027224 */ /* 0x000fe200078e0000 */
[----:B------:R-:W-:-:S05]  /*f210*/  @P0 SHF.R.U32.HI R2, RZ, R3, R6 ;  /* 0x00000003ff020219 */ /* 0x000fca0000011606 */
[----:B------:R-:W-:-:S04]  /*f220*/  IMAD.MOV R3, RZ, RZ, -R2 ;  /* 0x000000ffff037224 */ /* 0x000fc800078e0a02 */
[----:B------:R-:W-:Y:S01]  /*f230*/  IMAD R8, R8, R3, R0 ;  /* 0x0000000308087224 */ /* 0x000fe200078e0200 */
[----:B------:R-:W-:Y:S01]  /*f240*/  SHF.R.S32.HI R3, RZ, 0x1f, R2 ;  /* 0x0000001fff037819 */ /* 0x000fe20000011402 */
[----:B--2---:R-:W-:-:S04]  /*f250*/  IMAD R6, R10, UR4, RZ ;  /* 0x000000040a067c24 */ /* 0x004fc8000f8e02ff */
[C---:B---3--:R-:W-:Y:S02]  /*f260*/  IMAD R6, R7.reuse, UR5, R6 ;  /* 0x0000000507067c24 */ /* 0x048fe4000f8e0206 */
[----:B------:R-:W-:Y:S01]  /*f270*/  IMAD.WIDE.U32 R2, R7, UR4, R2 ;  /* 0x0000000407027c25 */ /* 0x000fe2000f8e0002 */
[----:B------:R-:W-:-:S03]  /*f280*/  ULDC.64 UR4, c[0x0][0x418] ;  /* 0x0001060000047ab9 */ /* 0x000fc60000000a00 */
[----:B------:R-:W-:Y:S01]  /*f290*/  IMAD.IADD R3, R6, 0x1, R3 ;  /* 0x0000000106037824 */ /* 0x000fe200078e0203 */
[----:B------:R-:W-:-:S04]  /*f2a0*/  LEA R6, P0, R2, UR4, 0x2 ;  /* 0x0000000402067c11 */ /* 0x000fc8000f8010ff */
[----:B------:R-:W-:-:S05]  /*f2b0*/  LEA.HI.X R7, R2, UR5, R3, 0x2, P0 ;  /* 0x0000000502077c11 */ /* 0x000fca00080f1403 */
[----:B------:R0:W5:Y:S04]  /*f2c0*/  LDG.E R6, desc[UR6][R6.64] ;  /* 0x0000000606067981 */ /* 0x000168000c1e1900 */
.L_x_74:
[----:B------:R-:W-:Y:S01]  /*f2d0*/  LEA R3, R4, UR36, 0x3 ;  /* 0x0000002404037c11 */ /* 0x000fe2000f8e18ff */
[----:B------:R-:W-:Y:S01]  /*f2e0*/  BSSY B2, `(.L_x_75) ;  /* 0x0000004000027945 */ /* 0x000fe20003800000 */
[----:B------:R-:W-:-:S04]  /*f2f0*/  SHF.L.U32 R2, R5, 0x1f, RZ ;  /* 0x0000001f05027819 */ /* 0x000fc800000006ff */
[----:B------:R-:W1:Y:S02]  /*f300*/  SYNCS.PHASECHK.TRANS64.TRYWAIT P0, [R3+URZ+0x34840], R2 ;  /* 0x03484002030075a7 */ /* 0x000e64000800017f */
[----:B-1----:R-:W-:Y:S05]  /*f310*/  @!P0 BRA `(.L_x_76) ;  /* 0x0000002400e88947 */ /* 0x002fea0003800000 */
.L_x_152:
[----:B------:R-:W-:Y:S05]  /*f320*/  BSYNC B2 ;  /* 0x0000000000027941 */ /* 0x000fea0003800000 */
.L_x_75:
[----:B0-----:R-:W0:Y:S01]  /*f330*/  S2R R7, SR_TID.X ;  /* 0x0000000000077919 */ /* 0x001e220000002100 */
[----:B------:R-:W-:Y:S01]  /*f340*/  BSSY B2, `(.L_x_77) ;  /* 0x000000b000027945 */ /* 0x000fe20003800000 */
[----:B0-----:R-:W-:-:S04]  /*f350*/  LOP3.LUT R7, R7, 0x7f, RZ, 0xc0, !PT ;  /* 0x0000007f07077812 */ /* 0x001fc800078ec0ff */
[----:B------:R-:W-:-:S13]  /*f360*/  ISETP.NE.AND P1, PT, R7, RZ, PT ;  /* 0x000000ff0700720c */ /* 0x000fda0003f25270 */
[----:B------:R-:W-:Y:S05]  /*f370*/  @P1 BRA `(.L_x_78) ;  /* 0x00000000001c1947 */ /* 0x000fea0003800000 */
[----:B------:R-:W0:Y:S01]  /*f380*/  S2R R7, SR_TID.X ;  /* 0x0000000000077919 */ /* 0x000e220000002100 */
[----:B-1----:R-:W-:-:S04]  /*f390*/  IMAD.MOV.U32 R2, RZ, RZ, 0xb000 ;  /* 0x0000b000ff027424 */ /* 0x002fc800078e00ff */
[----:B------:R2:W-:Y:S01]  /*f3a0*/  SYNCS.ARRIVE.TRANS64 RZ, [R3+URZ+0x34830], R2 ;  /* 0x0348300203ff79a7 */ /* 0x0005e2000800003f */
[----:B0-----:R-:W-:-:S04]  /*f3b0*/  LOP3.LUT R7, R7, 0x1f, RZ, 0xc0, !PT ;  /* 0x0000001f07077812 */ /* 0x001fc800078ec0ff */
[----:B------:R-:W-:-:S13]  /*f3c0*/  ISETP.NE.AND P0, PT, R7, RZ, PT ;  /* 0x000000ff0700720c */ /* 0x000fda0003f05270 */
[----:B--2---:R-:W-:Y:S05]  /*f3d0*/  @!P0 BRA `(.L_x_78) ;  /* 0x0000000000048947 */ /* 0x004fea0003800000 */
[----:B------:R-:W-:Y:S01]  /*f3e0*/  BPT.TRAP 0x1 ;  /* 0x000000040000795c */ /* 0x000fe20000300000 */
.L_x_78:
[----:B------:R-:W-:Y:S05]  /*f3f0*/  BSYNC B2 ;  /* 0x0000000000027941 */ /* 0x000fea0003800000 */
.L_x_77:
        /* <DEDUP_REMOVED lines=8> */
[----:B------:R-:W-:Y:S01]  /*f480*/  VIADD R10, R2, 0x1e400 ;  /* 0x0001e400020a7836 */ /* 0x000fe20000000000 */
[----:B------:R-:W-:Y:S01]  /*f490*/  UMOV UR6, 0x0 ;  /* 0x0000000000067882 */ /* 0x000fe20000000000 */
[----:B------:R-:W-:-:S10]  /*f4a0*/  UMOV UR7, 0x14f00000 ;  /* 0x14f0000000077882 */ /* 0x000fd40000000000 */
.L_x_79:
        /* <DEDUP_REMOVED lines=16> */
.L_x_80:
        /* <DEDUP_REMOVED lines=16> */
.L_x_153:
[----:B------:R-:W-:Y:S05]  /*f6b0*/  BSYNC B2 ;  /* 0x0000000000027941 */ /* 0x000fea0003800000 */
.L_x_81:
[----:B------:R-:W-:Y:S01]  /*f6c0*/  BSSY B2, `(.L_x_83) ;  /* 0x000000b000027945 */ /* 0x000fe20003800000 */
[----:B------:R-:W-:Y:S02]  /*f6d0*/  IMAD.MOV.U32 R12, RZ, RZ, 0x0 ;  /* 0x00000000ff0c7424 */ /* 0x000fe400078e00ff */
[----:B------:R-:W-:Y:S01]  /*f6e0*/  IMAD.MOV.U32 R13, RZ, RZ, 0x14f00000 ;  /* 0x14f00000ff0d7424 */ /* 0x000fe200078e00ff */
[----:B------:R-:W-:Y:S06]  /*f6f0*/  @P1 BRA `(.L_x_84) ;  /* 0x00000000001c1947 */ /* 0x000fec0003800000 */
[----:B------:R-:W1:Y:S01]  /*f700*/  S2R R7, SR_TID.X ;  /* 0x0000000000077919 */ /* 0x000e620000002100 */
[----:B0-----:R-:W-:-:S04]  /*f710*/  IMAD.MOV.U32 R3, RZ, RZ, 0xb000 ;  /* 0x0000b000ff037424 */ /* 0x001fc800078e00ff */
[----:B------:R2:W-:Y:S01]  /*f720*/  SYNCS.ARRIVE.TRANS64 RZ, [R2+URZ+0x50], R3 ;  /* 0x0000500302ff79a7 */ /* 0x0005e2000800003f */
[----:B-1----:R-:W-:-:S04]  /*f730*/  LOP3.LUT R7, R7, 0x1f, RZ, 0xc0, !PT ;  /* 0x0000001f07077812 */ /* 0x002fc800078ec0ff */
[----:B------:R-:W-:-:S13]  /*f740*/  ISETP.NE.AND P0, PT, R7, RZ, PT ;  /* 0x000000ff0700720c */ /* 0x000fda0003f05270 */
[----:B--2---:R-:W-:Y:S05]  /*f750*/  @!P0 BRA `(.L_x_84) ;  /* 0x0000000000048947 */ /* 0x004fea0003800000 */
[----:B------:R-:W-:Y:S01]  /*f760*/  BPT.TRAP 0x1 ;  /* 0x000000040000795c */ /* 0x000fe20000300000 */
.L_x_84:
[----:B------:R-:W-:Y:S05]  /*f770*/  BSYNC B2 ;  /* 0x0000000000027941 */ /* 0x000fea0003800000 */
.L_x_83:
[----:B0-----:R-:W2:Y:S01]  /*f780*/  LDL.LU R3, [R1+0x8] ;  /* 0x0000080001037983 */ /* 0x001ea20000300800 */
[----:B------:R-:W-:Y:S01]  /*f790*/  R2UR UR10, R14 ;  /* 0x000000000e0a72ca */ /* 0x000fe200000e0000 */
[----:B------:R-:W-:Y:S01]  /*f7a0*/  IMAD R18, R18, 0xb000, R11 ;  /* 0x0000b00012127824 */ /* 0x000fe200078e020b */
[----:B------:R-:W-:Y:S01]  /*f7b0*/  R2UR UR6, R12 ;  /* 0x000000000c0672ca */ /* 0x000fe200000e0000 */
[----:B------:R-:W-:Y:S01]  /*f7c0*/  UIADD3 UR4, UP0, UR38, 0x470, URZ ;  /* 0x0000047026047890 */ /* 0x000fe2000ff1e03f */
[----:B------:R-:W-:Y:S01]  /*f7d0*/  R2UR UR7, R13 ;  /* 0x000000000d0772ca */ /* 0x000fe200000e0000 */
[----:B------:R-:W-:Y:S01]  /*f7e0*/  VIADD R2, R2, 0x50 ;  /* 0x0000005002027836 */ /* 0x000fe20000000000 */
[----:B------:R-:W-:Y:S01]  /*f7f0*/  PLOP3.LUT P0, PT, PT, PT, PT, 0x80, 0x0 ;  /* 0x000000000000781c */ /* 0x000fe20003f0f070 */
[----:B------:R-:W-:Y:S01]  /*f800*/  VIADD R7, R18, 0x400 ;  /* 0x0000040012077836 */ /* 0x000fe20000000000 */
[----:B------:R-:W-:Y:S01]  /*f810*/  UIADD3.X UR5, URZ, UR39, URZ, UP0, !UPT ;  /* 0x000000273f057290 */ /* 0x000fe200087fe43f */
[----:B--2---:R-:W-:-:S11]  /*f820*/  IMAD R3, R3, 0xb0, RZ ;  /* 0x000000b003037824 */ /* 0x004fd600078e02ff */
.L_x_85:
        /* <DEDUP_REMOVED lines=15> */
.L_x_86:
        /* <DEDUP_REMOVED lines=12> */
.L_x_73:
[----:B------:R-:W-:Y:S05]  /*f9e0*/  BSYNC B1 ;  /* 0x0000000000017941 */ /* 0x000fea0003800000 */
.L_x_72:
[----:B------:R-:W-:Y:S01]  /*f9f0*/  VIADD R18, R4, 0x1 ;  /* 0x0000000104127836 */ /* 0x000fe20000000000 */
[----:B------:R-:W-:Y:S01]  /*fa00*/  LOP3.LUT P1, RZ, R19, 0x2, RZ, 0xc0, !PT ;  /* 0x0000000213ff7812 */ /* 0x000fe2000782c0ff */
[----:B------:R-:W-:Y:S03]  /*fa10*/  BSSY B1, `(.L_x_87) ;  /* 0x0000090000017945 */ /* 0x000fe60003800000 */
[----:B------:R-:W-:-:S04]  /*fa20*/  ISETP.NE.AND P0, PT, R18, 0x2, PT ;  /* 0x000000021200780c */ /* 0x000fc80003f05270 */
[----:B------:R-:W-:Y:S02]  /*fa30*/  SEL R2, RZ, 0x1, P0 ;  /* 0x00000001ff027807 */ /* 0x000fe40000000000 */
[----:B------:R-:W-:Y:S02]  /*fa40*/  SEL R18, R18, RZ, P0 ;  /* 0x000000ff12127207 */ /* 0x000fe40000000000 */
[----:B------:R-:W-:-:S05]  /*fa50*/  LOP3.LUT R10, R5, R2, RZ, 0x3c, !PT ;  /* 0x00000002050a7212 */ /* 0x000fca00078e3cff */
[----:B------:R1:W-:Y:S01]  /*fa60*/  STL [R1+0x4], R10 ;  /* 0x0000040a01007387 */ /* 0x0003e20000100800 */
[----:B------:R-:W-:Y:S05]  /*fa70*/  @!P1 BRA `(.L_x_88) ;  /* 0x0000000800249947 */ /* 0x000fea0003800000 */
[----:B------:R-:W-:Y:S01]  /*fa80*/  LOP3.LUT P1, RZ, R19, 0x1, RZ, 0xc0, !PT ;  /* 0x0000000113ff7812 */ /* 0x000fe2000782c0ff */
[----:B0-----:R-:W-:-:S12]  /*fa90*/  VIADD R8, R0, 0xffffffff ;  /* 0xffffffff00087836 */ /* 0x001fd80000000000 */
        /* <DEDUP_REMOVED lines=22> */
.L_x_89:
[----:B------:R-:W-:Y:S01]  /*fc00*/  LEA R2, R18, UR36, 0x3 ;  /* 0x0000002412027c11 */ /* 0x000fe2000f8e18ff */
[----:B------:R-:W-:Y:S01]  /*fc10*/  BSSY B2, `(.L_x_90) ;  /* 0x0000004000027945 */ /* 0x000fe20003800000 */
[----:B------:R-:W-:-:S04]  /*fc20*/  SHF.L.U32 R3, R10, 0x1f, RZ ;  /* 0x0000001f0a037819 */ /* 0x000fc800000006ff */
[----:B------:R-:W2:Y:S02]  /*fc30*/  SYNCS.PHASECHK.TRANS64.TRYWAIT P0, [R2+URZ+0x34840], R3 ;  /* 0x03484003020075a7 */ /* 0x000ea4000800017f */
[----:B--2---:R-:W-:Y:S05]  /*fc40*/  @!P0 BRA `(.L_x_91) ;  /* 0x0000001c00c48947 */ /* 0x004fea0003800000 */
.L_x_154:
[----:B------:R-:W-:Y:S05]  /*fc50*/  BSYNC B2 ;  /* 0x0000000000027941 */ /* 0x000fea0003800000 */
.L_x_90:
[----:B0-----:R-:W0:Y:S01]  /*fc60*/  S2R R7, SR_TID.X ;  /* 0x0000000000077919 */ /* 0x001e220000002100 */
[----:B------:R-:W-:Y:S01]  /*fc70*/  BSSY B2, `(.L_x_92) ;  /* 0x000000b000027945 */ /* 0x000fe20003800000 */
[----:B0-----:R-:W-:-:S04]  /*fc80*/  LOP3.LUT R7, R7, 0x7f, RZ, 0xc0, !PT ;  /* 0x0000007f07077812 */ /* 0x001fc800078ec0ff */
[----:B------:R-:W-:-:S13]  /*fc90*/  ISETP.NE.AND P1, PT, R7, RZ, PT ;  /* 0x000000ff0700720c */ /* 0x000fda0003f25270 */
[----:B------:R-:W-:Y:S05]  /*fca0*/  @P1 BRA `(.L_x_93) ;  /* 0x00000000001c1947 */ /* 0x000fea0003800000 */
[----:B------:R-:W0:Y:S01]  /*fcb0*/  S2R R7, SR_TID.X ;  /* 0x0000000000077919 */ /* 0x000e220000002100 */
[----:B--2---:R-:W-:-:S04]  /*fcc0*/  IMAD.MOV.U32 R3, RZ, RZ, 0xb000 ;  /* 0x0000b000ff037424 */ /* 0x004fc800078e00ff */
[----:B------:R3:W-:Y:S01]  /*fcd0*/  SYNCS.ARRIVE.TRANS64 RZ, [R2+URZ+0x34830], R3 ;  /* 0x0348300302ff79a7 */ /* 0x0007e2000800003f */
[----:B0-----:R-:W-:-:S04]  /*fce0*/  LOP3.LUT R7, R7, 0x1f, RZ, 0xc0, !PT ;  /* 0x0000001f07077812 */ /* 0x001fc800078ec0ff */
[----:B------:R-:W-:-:S13]  /*fcf0*/  ISETP.NE.AND P0, PT, R7, RZ, PT ;  /* 0x000000ff0700720c */ /* 0x000fda0003f05270 */
[----:B---3--:R-:W-:Y:S05]  /*fd00*/  @!P0 BRA `(.L_x_93) ;  /* 0x0000000000048947 */ /* 0x008fea0003800000 */
[----:B------:R-:W-:Y:S01]  /*fd10*/  BPT.TRAP 0x1 ;  /* 0x000000040000795c */ /* 0x000fe20000300000 */
.L_x_93:
[----:B------:R-:W-:Y:S05]  /*fd20*/  BSYNC B2 ;  /* 0x0000000000027941 */ /* 0x000fea0003800000 */
.L_x_92:
[----:B------:R-:W-:Y:S01]  /*fd30*/  IMAD.MOV.U32 R14, RZ, RZ, RZ ;  /* 0x000000ffff0e7224 */ /* 0x000fe200078e00ff */
[----:B------:R-:W-:Y:S01]  /*fd40*/  UIADD3 UR4, UP0, UR38, 0x370, URZ ;  /* 0x0000037026047890 */ /* 0x000fe2000ff1e03f */
[C---:B--2---:R-:W-:Y:S01]  /*fd50*/  IMAD R3, R18.reuse, 0x8, R9 ;  /* 0x0000000812037824 */ /* 0x044fe200078e0209 */
[----:B------:R-:W-:Y:S01]  /*fd60*/  PLOP3.LUT P0, PT, PT, PT, PT, 0x80, 0x0 ;  /* 0x000000000000781c */ /* 0x000fe20003f0f070 */
[----:B------:R-:W-:Y:S01]  /*fd70*/  IMAD R2, R18, 0xb000, R11 ;  /* 0x0000b00012027824 */ /* 0x000fe200078e020b */
[----:B------:R-:W-:Y:S01]  /*fd80*/  R2UR UR10, R14 ;  /* 0x000000000e0a72ca */ /* 0x000fe200000e0000 */
[----:B------:R-:W-:Y:S01]  /*fd90*/  VIADD R3, R3, 0x30 ;  /* 0x0000003003037836 */ /* 0x000fe20000000000 */
[----:B------:R-:W-:Y:S01]  /*fda0*/  UIADD3.X UR5, URZ, UR39, URZ, UP0, !UPT ;  /* 0x000000273f057290 */ /* 0x000fe200087fe43f */
[----:B------:R-:W-:Y:S01]  /*fdb0*/  IMAD R7, R8, 0xb0, RZ ;  /* 0x000000b008077824 */ /* 0x000fe200078e02ff */
[----:B------:R-:W-:Y:S01]  /*fdc0*/  UMOV UR6, 0x0 ;  /* 0x0000000000067882 */ /* 0x000fe20000000000 */
[----:B-1----:R-:W-:Y:S01]  /*fdd0*/  VIADD R10, R2, 0x1e400 ;  /* 0x0001e400020a7836 */ /* 0x002fe20000000000 */
[----:B------:R-:W-:-:S09]  /*fde0*/  UMOV UR7, 0x14f00000 ;  /* 0x14f0000000077882 */ /* 0x000fd20000000000 */
.L_x_94:
        /* <DEDUP_REMOVED lines=16> */
.L_x_95:
        /* <DEDUP_REMOVED lines=10> */
[----:B------:R-:W-:Y:S01]  /*ff90*/  SHF.L.U32 R5, R5, 0x1f, RZ ;  /* 0x0000001f05057819 */ /* 0x000fe200000006ff */
[----:B------:R-:W-:Y:S01]  /*ffa0*/  IMAD R2, R4, 0x8, R9 ;  /* 0x0000000804027824 */ /* 0x000fe200078e0209 */
[----:B------:R-:W-:Y:S03]  /*ffb0*/  BSSY B2, `(.L_x_96) ;  /* 0x0000003000027945 */ /* 0x000fe60003800000 */
[----:B------:R-:W0:Y:S02]  /*ffc0*/  SYNCS.PHASECHK.TRANS64.TRYWAIT P0, [R2+URZ+0x60], R5 ;  /* 0x00006005020075a7 */ /* 0x000e24000800017f */
[----:B0-----:R-:W-:Y:S05]  /*ffd0*/  @!P0 BRA `(.L_x_97) ;  /* 0x0000001800f48947 */ /* 0x001fea0003800000 */
.L_x_155:
[----:B------:R-:W-:Y:S05]  /*ffe0*/  BSYNC B2 ;  /* 0x0000000000027941 */ /* 0x000fea0003800000 */
.L_x_96:
[----:B------:R-:W-:Y:S01]  /*fff0*/  BSSY B2, `(.L_x_98) ;  /* 0x000000b000027945 */ /* 0x000fe20003800000 */
[----:B------:R-:W-:Y:S02]  /*10000*/  IMAD.MOV.U32 R12, RZ, RZ, 0x0 ;  /* 0x00000000ff0c7424 */ /* 0x000fe400078e00ff */
[----:B------:R-:W-:Y:S01]  /*10010*/  IMAD.MOV.U32 R13, RZ, RZ, 0x14f00000 ;  /* 0x14f00000ff0d7424 */ /* 0x000fe200078e00ff */
[----:B------:R-:W-:Y:S06]  /*10020*/  @P1 BRA `(.L_x_99) ;  /* 0x00000000001c1947 */ /* 0x000fec0003800000 */
[----:B------:R-:W1:Y:S01]  /*10030*/  S2R R7, SR_TID.X ;  /* 0x0000000000077919 */ /* 0x000e620000002100 */
[----:B------:R-:W-:-:S04]  /*10040*/  IMAD.MOV.U32 R3, RZ, RZ, 0xb000 ;  /* 0x0000b000ff037424 */ /* 0x000fc800078e00ff */
[----:B------:R2:W-:Y:S01]  /*10050*/  SYNCS.ARRIVE.TRANS64 RZ, [R2+URZ+0x50], R3 ;  /* 0x0000500302ff79a7 */ /* 0x0005e2000800003f */
[----:B-1----:R-:W-:-:S04]  /*10060*/  LOP3.LUT R7, R7, 0x1f, RZ, 0xc0, !PT ;  /* 0x0000001f07077812 */ /* 0x002fc800078ec0ff */
[----:B------:R-:W-:-:S13]  /*10070*/  ISETP.NE.AND P0, PT, R7, RZ, PT ;  /* 0x000000ff0700720c */ /* 0x000fda0003f05270 */
[----:B--2---:R-:W-:Y:S05]  /*10080*/  @!P0 BRA `(.L_x_99) ;  /* 0x0000000000048947 */ /* 0x004fea0003800000 */
[----:B------:R-:W-:Y:S01]  /*10090*/  BPT.TRAP 0x1 ;  /* 0x000000040000795c */ /* 0x000fe20000300000 */
.L_x_99:
[----:B------:R-:W-:Y:S05]  /*100a0*/  BSYNC B2 ;  /* 0x0000000000027941 */ /* 0x000fea0003800000 */
.L_x_98:
[----:B------:R-:W2:Y:S01]  /*100b0*/  LDL.LU R3, [R1+0x8] ;  /* 0x0000080001037983 */ /* 0x000ea20000300800 */
[----:B------:R-:W-:Y:S01]  /*100c0*/  R2UR UR10, R14 ;  /* 0x000000000e0a72ca */ /* 0x000fe200000e0000 */
[----:B------:R-:W-:Y:S01]  /*100d0*/  IMAD R4, R4, 0xb000, R11 ;  /* 0x0000b00004047824 */ /* 0x000fe200078e020b */
[----:B------:R-:W-:Y:S01]  /*100e0*/  R2UR UR6, R12 ;  /* 0x000000000c0672ca */ /* 0x000fe200000e0000 */
[----:B------:R-:W-:Y:S01]  /*100f0*/  UIADD3 UR4, UP0, UR38, 0x470, URZ ;  /* 0x0000047026047890 */ /* 0x000fe2000ff1e03f */
[----:B------:R-:W-:Y:S01]  /*10100*/  R2UR UR7, R13 ;  /* 0x000000000d0772ca */ /* 0x000fe200000e0000 */
[----:B0-----:R-:W-:Y:S01]  /*10110*/  VIADD R2, R2, 0x50 ;  /* 0x0000005002027836 */ /* 0x001fe20000000000 */
[----:B------:R-:W-:Y:S01]  /*10120*/  PLOP3.LUT P0, PT, PT, PT, PT, 0x80, 0x0 ;  /* 0x000000000000781c */ /* 0x000fe20003f0f070 */
[----:B------:R-:W-:Y:S01]  /*10130*/  VIADD R5, R4, 0x400 ;  /* 0x0000040004057836 */ /* 0x000fe20000000000 */
[----:B------:R-:W-:Y:S01]  /*10140*/  UIADD3.X UR5, URZ, UR39, URZ, UP0, !UPT ;  /* 0x000000273f057290 */ /* 0x000fe200087fe43f */
[----:B--2---:R-:W-:-:S11]  /*10150*/  IMAD R3, R3, 0xb0, RZ ;  /* 0x000000b003037824 */ /* 0x004fd600078e02ff */
.L_x_100:
        /* <DEDUP_REMOVED lines=15> */
.L_x_101:
        /* <DEDUP_REMOVED lines=12> */
.L_x_88:
[----:B------:R-:W-:Y:S05]  /*10310*/  BSYNC B1 ;  /* 0x0000000000017941 */ /* 0x000fea0003800000 */
.L_x_87:
[C---:B------:R-:W-:Y:S01]  /*10320*/  ISETP.GT.AND P0, PT, R0.reuse, 0x1, PT ;  /* 0x000000010000780c */ /* 0x040fe20003f04270 */
[----:B------:R-:W-:-:S12]  /*10330*/  VIADD R0, R0, 0xfffffffe ;  /* 0xfffffffe00007836 */ /* 0x000fd80000000000 */
[----:B------:R-:W-:Y:S05]  /*10340*/  @P0 BRA `(.L_x_102) ;  /* 0xffffffec005c0947 */ /* 0x000fea000383ffff */
.L_x_71:
[----:B------:R-:W-:Y:S05]  /*10350*/  BSYNC B0 ;  /* 0x0000000000007941 */ /* 0x000fea0003800000 */
.L_x_54:
[----:B------:R-:W-:Y:S01]  /*10360*/  LOP3.LUT P0, RZ, R19, 0x2, RZ, 0xc0, !PT ;  /* 0x0000000213ff7812 */ /* 0x000fe2000780c0ff */
[----:B------:R-:W-:-:S12]  /*10370*/  BSSY B0, `(.L_x_103) ;  /* 0x000003a000007945 */ /* 0x000fd80003800000 */
[----:B------:R-:W-:Y:S05]  /*10380*/  @!P0 BRA `(.L_x_104) ;  /* 0x0000000000e08947 */ /* 0x000fea0003800000 */
[----:B------:R-:W3:Y:S01]  /*10390*/  LDL R3, [R1+0x4] ;  /* 0x0000040001037983 */ /* 0x000ee20000100800 */
[----:B0-----:R-:W-:Y:S01]  /*103a0*/  LEA R0, R18, UR36, 0x3 ;  /* 0x0000002412007c11 */ /* 0x001fe2000f8e18ff */
[----:B------:R-:W-:Y:S01]  /*103b0*/  BSSY B1, `(.L_x_105) ;  /* 0x0000007000017945 */ /* 0x000fe20003800000 */
[----:B------:R-:W0:Y:S02]  /*103c0*/  S2R R2, SR_TID.X ;  /* 0x0000000000027919 */ /* 0x000e240000002100 */
[----:B0-----:R-:W-:-:S04]  /*103d0*/  LOP3.LUT R2, R2, 0x7f, RZ, 0xc0, !PT ;  /* 0x0000007f02027812 */ /* 0x001fc800078ec0ff */
[----:B------:R-:W-:Y:S02]  /*103e0*/  ISETP.NE.AND P1, PT, R2, RZ, PT ;  /* 0x000000ff0200720c */ /* 0x000fe40003f25270 */
[----:B---3--:R-:W-:-:S04]  /*103f0*/  SHF.L.U32 R3, R3, 0x1f, RZ ;  /* 0x0000001f03037819 */ /* 0x008fc800000006ff */
[----:B------:R-:W0:Y:S02]  /*10400*/  SYNCS.PHASECHK.TRANS64.TRYWAIT P0, [R0+URZ+0x34860], R3 ;  /* 0x03486003000075a7 */ /* 0x000e24000800017f */
[----:B0-----:R-:W-:Y:S05]  /*10410*/  @!P0 BRA `(.L_x_106) ;  /* 0x0000001400f88947 */ /* 0x001fea0003800000 */
.L_x_156:
[----:B------:R-:W-:Y:S05]  /*10420*/  BSYNC B1 ;  /* 0x0000000000017941 */ /* 0x000fea0003800000 */
.L_x_105:
[----:B------:R-:W-:Y:S04]  /*10430*/  BSSY B1, `(.L_x_107) ;  /* 0x0000009000017945 */ /* 0x000fe80003800000 */
[----:B------:R-:W-:Y:S05]  /*10440*/  @P1 BRA `(.L_x_108) ;  /* 0x00000000001c1947 */ /* 0x000fea0003800000 */
[----:B------:R-:W3:Y:S01]  /*10450*/  S2R R2, SR_TID.X ;  /* 0x0000000000027919 */ /* 0x000ee20000002100 */
[----:B0-----:R-:W-:-:S04]  /*10460*/  IMAD.MOV.U32 R3, RZ, RZ, 0xb000 ;  /* 0x0000b000ff037424 */ /* 0x001fc800078e00ff */
[----:B------:R4:W-:Y:S01]  /*10470*/  SYNCS.ARRIVE.TRANS64 RZ, [R0+URZ+0x34850], R3 ;  /* 0x0348500300ff79a7 */ /* 0x0009e2000800003f */
[----:B---3--:R-:W-:-:S04]  /*10480*/  LOP3.LUT R2, R2, 0x1f, RZ, 0xc0, !PT ;  /* 0x0000001f02027812 */ /* 0x008fc800078ec0ff */
[----:B------:R-:W-:-:S13]  /*10490*/  ISETP.NE.AND P0, PT, R2, RZ, PT ;  /* 0x000000ff0200720c */ /* 0x000fda0003f05270 */
[----:B----4-:R-:W-:Y:S05]  /*104a0*/  @!P0 BRA `(.L_x_108) ;  /* 0x0000000000048947 */ /* 0x010fea0003800000 */
[----:B------:R-:W-:Y:S01]  /*104b0*/  BPT.TRAP 0x1 ;  /* 0x000000040000795c */ /* 0x000fe20000300000 */
.L_x_108:
[----:B------:R-:W-:Y:S05]  /*104c0*/  BSYNC B1 ;  /* 0x0000000000017941 */ /* 0x000fea0003800000 */
.L_x_107:
[----:B------:R-:W3:Y:S01]  /*104d0*/  LDL R2, [R1+0x8] ;  /* 0x0000080001027983 */ /* 0x000ee20000100800 */
[----:B------:R-:W-:Y:S01]  /*104e0*/  IMAD R11, R18, 0xb000, R11 ;  /* 0x0000b000120b7824 */ /* 0x000fe200078e020b */
[----:B------:R-:W-:Y:S01]  /*104f0*/  UIADD3 UR4, UP0, UR38, 0x470, URZ ;  /* 0x0000047026047890 */ /* 0x000fe2000ff1e03f */
[----:B------:R-:W-:Y:S01]  /*10500*/  PLOP3.LUT P0, PT, PT, PT, PT, 0x80, 0x0 ;  /* 0x000000000000781c */ /* 0x000fe20003f0f070 */
[----:B0-----:R-:W-:Y:S01]  /*10510*/  VIADD R0, R0, 0x34850 ;  /* 0x0003485000007836 */ /* 0x001fe20000000000 */
[----:B------:R-:W-:Y:S01]  /*10520*/  UMOV UR6, 0x0 ;  /* 0x0000000000067882 */ /* 0x000fe20000000000 */
[----:B------:R-:W-:Y:S01]  /*10530*/  VIADD R3, R11, 0x400 ;  /* 0x000004000b037836 */ /* 0x000fe20000000000 */
[----:B------:R-:W-:Y:S01]  /*10540*/  UIADD3.X UR5, URZ, UR39, URZ, UP0, !UPT ;  /* 0x000000273f057290 */ /* 0x000fe200087fe43f */
[----:B------:R-:W-:Y:S01]  /*10550*/  UMOV UR7, 0x14f00000 ;  /* 0x14f0000000077882 */ /* 0x000fe20000000000 */
[----:B------:R-:W-:Y:S01]  /*10560*/  UMOV UR10, URZ ;  /* 0x0000003f000a7c82 */ /* 0x000fe20008000000 */
[----:B---3--:R-:W-:-:S09]  /*10570*/  IMAD R2, R2, 0xb0, RZ ;  /* 0x000000b002027824 */ /* 0x008fd200078e02ff */
.L_x_109:
        /* <DEDUP_REMOVED lines=10> */
[----:B------:R-:W-:Y:S01]  /*10620*/  PLOP3.LUT P0, PT, PT, PT, PT, 0x80, 0x0 ;  /* 0x000000000000781c */ /* 0x000fe20003f0f070 */
[----:B------:R-:W-:Y:S01]  /*10630*/  VIADD R11, R11, 0x5c00 ;  /* 0x00005c000b0b7836 */ /* 0x000fe20000000000 */
[----:B------:R-:W-:Y:S01]  /*10640*/  UMOV UR6, 0x0 ;  /* 0x0000000000067882 */ /* 0x000fe20000000000 */
[----:B------:R-:W-:Y:S01]  /*10650*/  UMOV UR7, 0x14f00000 ;  /* 0x14f0000000077882 */ /* 0x000fe20000000000 */
[----:B------:R-:W-:-:S09]  /*10660*/  UMOV UR10, 0x40 ;  /* 0x00000040000a7882 */ /* 0x000fd20000000000 */
.L_x_110:
        /* <DEDUP_REMOVED lines=9> */
[----:B---3--:R-:W-:Y:S05]  /*10700*/  @P0 BRA.U.ANY `(.L_x_110) ;  /* 0xfffffffd00d80947 */ /* 0x008fea000393ffff */
.L_x_104:
[----:B------:R-:W-:Y:S05]  /*10710*/  BSYNC B0 ;  /* 0x0000000000007941 */ /* 0x000fea0003800000 */
.L_x_103:
[----:B--2---:R-:W2:Y:S01]  /*10720*/  LDL.LU R5, [R1+0x24] ;  /* 0x0000240001057983 */ /* 0x004ea20000300800 */
[----:B------:R-:W-:Y:S01]  /*10730*/  VIADD R18, R18, 0x1 ;  /* 0x0000000112127836 */ /* 0x000fe20000000000 */
[----:B------:R-:W-:Y:S02]  /*10740*/  ULDC UR4, c[0x0][0xc34] ;  /* 0x00030d0000047ab9 */ /* 0x000fe40000000800 */
[----:B------:R-:W3:Y:S04]  /*10750*/  LDL.LU R4, [R1+0x4] ;  /* 0x0000040001047983 */ /* 0x000ee80000300800 */
[----:B------:R-:W4:Y:S01]  /*10760*/  LDL.LU R3, [R1+0x2c] ;  /* 0x00002c0001037983 */ /* 0x000f220000300800 */
[----:B------:R-:W-:-:S04]  /*10770*/  ISETP.NE.AND P0, PT, R18, 0x2, PT ;  /* 0x000000021200780c */ /* 0x000fc80003f05270 */
[----:B0-----:R-:W-:Y:S02]  /*10780*/  SEL R0, RZ, 0x1, P0 ;  /* 0x00000001ff007807 */ /* 0x001fe40000000000 */
[----:B------:R-:W-:Y:S01]  /*10790*/  SEL R18, R18, RZ, P0 ;  /* 0x000000ff12127207 */ /* 0x000fe20000000000 */
[----:B--2---:R-:W-:Y:S01]  /*107a0*/  VIADD R5, R5, UR37 ;  /* 0x0000002505057c36 */ /* 0x004fe20008000000 */
[----:B---3--:R-:W-:-:S04]  /*107b0*/  LOP3.LUT R4, R4, R0, RZ, 0x3c, !PT ;  /* 0x0000000004047212 */ /* 0x008fc800078e3cff */
[----:B------:R0:W-:Y:S01]  /*107c0*/  STL [R1+0x24], R5 ;  /* 0x0000240501007387 */ /* 0x0001e20000100800 */
[----:B------:R-:W-:Y:S01]  /*107d0*/  ISETP.GE.AND P1, PT, R5, UR4, PT ;  /* 0x0000000405007c0c */ /* 0x000fe2000bf26270 */
[----:B----4-:R-:W-:-:S05]  /*107e0*/  VIADD R3, R3, 0x1 ;  /* 0x0000000103037836 */ /* 0x010fca0000000000 */
[----:B------:R0:W-:Y:S04]  /*107f0*/  STL [R1+0x2c], R3 ;  /* 0x00002c0301007387 */ /* 0x0001e80000100800 */
[----:B------:R0:W-:Y:S03]  /*10800*/  STL [R1+0x4], R4 ;  /* 0x0000040401007387 */ /* 0x0001e60000100800 */
[----:B------:R-:W-:Y:S05]  /*10810*/  @!P1 BRA `(.L_x_111) ;  /* 0xffffffc400b09947 */ /* 0x000fea000383ffff */
[----:B------:R-:W-:-:S07]  /*10820*/  LOP3.LUT R2, R3, 0x1, RZ, 0xc, !PT ;  /* 0x0000000103027812 */ /* 0x000fce00078e0cff */
.L_x_38:
[----:B0-----:R-:W0:Y:S01]  /*10830*/  S2R R3, SR_CgaCtaId ;  /* 0x0000000000037919 */ /* 0x001e220000008800 */
[----:B------:R-:W-:Y:S01]  /*10840*/  MOV R0, 0x400 ;  /* 0x0000040000007802 */ /* 0x000fe20000000f00 */
[----:B------:R-:W-:Y:S03]  /*10850*/  BSSY B0, `(.L_x_112) ;  /* 0x0000005000007945 */ /* 0x000fe60003800000 */
[----:B0-----:R-:W-:Y:S02]  /*10860*/  LEA R0, R3, R0, 0x18 ;  /* 0x0000000003007211 */ /* 0x001fe400078ec0ff */
[----:B------:R-:W-:-:S04]  /*10870*/  SHF.L.U32 R3, R2, 0x1f, RZ ;  /* 0x0000001f02037819 */ /* 0x000fc800000006ff */
[----:B------:R-:W0:Y:S02]  /*10880*/  SYNCS.PHASECHK.TRANS64.TRYWAIT P0, [R0+URZ+0x34820], R3 ;  /* 0x03482003000075a7 */ /* 0x000e24000800017f */
[----:B0-----:R-:W-:Y:S05]  /*10890*/  @!P0 BRA `(.L_x_113) ;  /* 0x0000001000ec8947 */ /* 0x001fea0003800000 */
.L_x_157:
[----:B------:R-:W-:Y:S05]  /*108a0*/  BSYNC B0 ;  /* 0x0000000000007941 */ /* 0x000fea0003800000 */
.L_x_112:
[----:B------:R-:W-:-:S03]  /*108b0*/  UMOV UR4, 0xffffffff ;  /* 0xffffffff00047882 */ /* 0x000fc60000000000 */
[----:B------:R-:W-:Y:S05]  /*108c0*/  BRA.DIV UR4, `(.L_x_114) ;  /* 0x0000001204f47947 */ /* 0x000fea000b800000 */
[----:B------:R-:W2:Y:S02]  /*108d0*/  S2R R2, SR_TID.X ;  /* 0x0000000000027919 */ /* 0x000ea40000002100 */
[----:B--2---:R-:W-:-:S04]  /*108e0*/  SHF.R.U32.HI R2, RZ, 0x5, R2 ;  /* 0x00000005ff027819 */ /* 0x004fc80000011602 */
[----:B------:R-:W-:-:S05]  /*108f0*/  LOP3.LUT R2, R2, 0x3, RZ, 0xc0, !PT ;  /* 0x0000000302027812 */ /* 0x000fca00078ec0ff */
[----:B------:R2:W3:Y:S02]  /*10900*/  SHFL.IDX PT, R14, R2, RZ, 0x1f ;  /* 0x00001fff020e7589 */ /* 0x0004e400000e0000 */
.L_x_160:
[----:B---3--:R-:W-:Y:S01]  /*10910*/  ISETP.NE.AND P0, PT, R14, RZ, PT ;  /* 0x000000ff0e00720c */ /* 0x008fe20003f05270 */
[----:B------:R-:W-:-:S12]  /*10920*/  BSSY B0, `(.L_x_115) ;  /* 0x0000025000007945 */ /* 0x000fd80003800000 */
[----:B------:R-:W-:Y:S05]  /*10930*/  @P0 BRA `(.L_x_116) ;  /* 0x00000000008c0947 */ /* 0x000fea0003800000 */
[----:B------:R-:W-:-:S03]  /*10940*/  UMOV UR4, 0xffffffff ;  /* 0xffffffff00047882 */ /* 0x000fc60000000000 */
[----:B------:R-:W-:Y:S05]  /*10950*/  BRA.DIV UR4, `(.L_x_117) ;  /* 0x0000001604047947 */ /* 0x000fea000b800000 */
[----:B------:R-:W-:-:S13]  /*10960*/  ELECT P6, URZ, PT ;  /* 0x00000000003f782f */ /* 0x000fda00038c0000 */
.L_x_163:
[----:B------:R-:W-:Y:S05]  /*10970*/  @!P6 BRA `(.L_x_116) ;  /* 0x00000000007ce947 */ /* 0x000fea0003800000 */
[----:B--2---:R-:W2:Y:S02]  /*10980*/  LDL.LU R2, [R1+0x30] ;  /* 0x0000300001027983 */ /* 0x004ea40000300800 */
[----:B--2---:R-:W-:-:S04]  /*10990*/  LOP3.LUT R2, R2, 0x2, RZ, 0xfc, !PT ;  /* 0x0000000202027812 */ /* 0x004fc800078efcff */
[----:B------:R-:W-:-:S13]  /*109a0*/  ISETP.NE.AND P2, PT, R2, 0x3, PT ;  /* 0x000000030200780c */ /* 0x000fda0003f45270 */
[----:B------:R-:W-:Y:S05]  /*109b0*/  @!P2 BRA `(.L_x_118) ;  /* 0x000000000004a947 */ /* 0x000fea0003800000 */
[----:B------:R-:W-:Y:S01]  /*109c0*/  BPT.TRAP 0x1 ;  /* 0x000000040000795c */ /* 0x000fe20000300000 */
.L_x_118:
[----:B------:R-:W2:Y:S01]  /*109d0*/  LDL.LU R7, [R1+0x4] ;  /* 0x0000040001077983 */ /* 0x000ea20000300800 */
[----:B0-----:R-:W-:Y:S02]  /*109e0*/  VIADD R3, R0, 0x34840 ;  /* 0x0003484000037836 */ /* 0x001fe40000000000 */
[C---:B------:R-:W-:Y:S02]  /*109f0*/  VIADD R2, R18.reuse, 0x1 ;  /* 0x0000000112027836 */ /* 0x040fe40000000000 */
[----:B------:R-:W-:-:S03]  /*10a00*/  IMAD R6, R18, 0x8, R3 ;  /* 0x0000000812067824 */ /* 0x000fc600078e0203 */
[----:B------:R-:W-:-:S04]  /*10a10*/  ISETP.NE.AND P1, PT, R2, 0x2, PT ;  /* 0x000000020200780c */ /* 0x000fc80003f25270 */
[----:B------:R-:W-:Y:S02]  /*10a20*/  SEL R4, RZ, 0x1, P1 ;  /* 0x00000001ff047807 */ /* 0x000fe40000800000 */
[C---:B--2---:R-:W-:Y:S02]  /*10a30*/  SHF.L.U32 R5, R7.reuse, 0x1f, RZ ;  /* 0x0000001f07057819 */ /* 0x044fe400000006ff */
[----:B------:R-:W-:Y:S02]  /*10a40*/  LOP3.LUT R7, R7, R4, RZ, 0x3c, !PT ;  /* 0x0000000407077212 */ /* 0x000fe400078e3cff */
[----:B------:R-:W0:Y:S01]  /*10a50*/  SYNCS.PHASECHK.TRANS64.TRYWAIT P0, [R6+URZ], R5 ;  /* 0x00000005060075a7 */ /* 0x000e22000800017f */
[----:B------:R-:W-:Y:S02]  /*10a60*/  SEL R4, R2, RZ, P1 ;  /* 0x000000ff02047207 */ /* 0x000fe40000800000 */
[----:B------:R-:W-:-:S03]  /*10a70*/  SHF.L.U32 R2, R7, 0x1f, RZ ;  /* 0x0000001f07027819 */ /* 0x000fc600000006ff */
[----:B------:R-:W-:Y:S01]  /*10a80*/  IMAD R3, R4, 0x8, R3 ;  /* 0x0000000804037824 */ /* 0x000fe200078e0203 */
[----:B0-----:R-:W-:Y:S06]  /*10a90*/  @!P0 BRA `(.L_x_119) ;  /* 0x0000001000d48947 */ /* 0x001fec0003800000 */
.L_x_164:
[----:B------:R-:W2:Y:S02]  /*10aa0*/  SYNCS.PHASECHK.TRANS64.TRYWAIT P0, [R3+URZ], R2 ;  /* 0x00000002030075a7 */ /* 0x000ea4000800017f */
[----:B--2---:R-:W-:Y:S05]  /*10ab0*/  @!P0 BRA `(.L_x_120) ;  /* 0x0000001000e08947 */ /* 0x004fea0003800000 */
.L_x_165:
[----:B------:R-:W-:Y:S05]  /*10ac0*/  @!P2 BRA `(.L_x_121) ;  /* 0x000000000004a947 */ /* 0x000fea0003800000 */
[----:B------:R-:W-:Y:S01]  /*10ad0*/  BPT.TRAP 0x1 ;  /* 0x000000040000795c */ /* 0x000fe20000300000 */
.L_x_121:
[----:B--2---:R-:W-:-:S04]  /*10ae0*/  VIADD R3, R0, 0x34860 ;  /* 0x0003486000037836 */ /* 0x004fc80000000000 */
[----:B------:R-:W-:-:S04]  /*10af0*/  IMAD R18, R18, 0x8, R3 ;  /* 0x0000000812127824 */ /* 0x000fc800078e0203 */
[----:B------:R-:W2:Y:S02]  /*10b00*/  SYNCS.PHASECHK.TRANS64.TRYWAIT P0, [R18+URZ], R5 ;  /* 0x00000005120075a7 */ /* 0x000ea4000800017f */
[----:B--2---:R-:W-:Y:S05]  /*10b10*/  @!P0 BRA `(.L_x_122) ;  /* 0x0000001000dc8947 */ /* 0x004fea0003800000 */
.L_x_166:
[----:B------:R-:W-:-:S07]  /*10b20*/  IMAD R3, R4, 0x8, R3 ;  /* 0x0000000804037824 */ /* 0x000fce00078e0203 */
.L_x_123:
[----:B---3--:R3:W4:Y:S02]  /*10b30*/  SYNCS.PHASECHK.TRANS64.TRYWAIT P0, [R3+URZ], R2 ;  /* 0x00000002030075a7 */ /* 0x008724000800017f */
[----:B----4-:R-:W-:Y:S05]  /*10b40*/  @!P0 NANOSLEEP.SYNCS 0x989680 ;  /* 0x009896800000895d */ /* 0x010fea0003900000 */
[----:B------:R-:W4:Y:S02]  /*10b50*/  @!P0 SYNCS.PHASECHK.TRANS64 P0, [R3+URZ], R2 ;  /* 0x00000002030085a7 */ /* 0x000f24000800007f */
[----:B----4-:R-:W-:Y:S05]  /*10b60*/  @!P0 BRA `(.L_x_123) ;  /* 0xfffffffc00f08947 */ /* 0x010fea000383ffff */
.L_x_116:
[----:B------:R-:W-:Y:S05]  /*10b70*/  BSYNC B0 ;  /* 0x0000000000007941 */ /* 0x000fea0003800000 */
.L_x_115:
[----:B------:R-:W-:Y:S05]  /*10b80*/  EXIT ;  /* 0x000000000000794d */ /* 0x000fea0003800000 */
.L_x_10:
[----:B0-----:R-:W-:-:S04]  /*10b90*/  IMAD.U32 R3, RZ, RZ, UR61 ;  /* 0x0000003dff037e24 */ /* 0x001fc8000f8e00ff */
[----:B------:R0:W1:Y:S03]  /*10ba0*/  SYNCS.PHASECHK.TRANS64.TRYWAIT P1, [R3+URZ+0x34800], R0 ;  /* 0x03480000030075a7 */ /* 0x000066000802017f */
[----:B-1----:R-:W-:Y:S05]  /*10bb0*/  @!P1 NANOSLEEP.SYNCS 0x989680 ;  /* 0x009896800000995d */ /* 0x002fea0003900000 */
[----:B------:R-:W1:Y:S02]  /*10bc0*/  @!P1 SYNCS.PHASECHK.TRANS64 P1, [R3+URZ+0x34800], R0 ;  /* 0x03480000030095a7 */ /* 0x000e64000802007f */
[----:B-1----:R-:W-:Y:S05]  /*10bd0*/  @!P1 BRA `(.L_x_10) ;  /* 0xfffffffc00ec9947 */ /* 0x002fea000383ffff */
[----:B------:R-:W-:Y:S05]  /*10be0*/  BRA `(.L_x_124) ;  /* 0xffffff0400747947 */ /* 0x000fea000383ffff */
.L_x_14:
[----:B-1----:R1:W2:Y:S02]  /*10bf0*/  SYNCS.PHASECHK.TRANS64.TRYWAIT P2, [R11+URZ+0x34830], R0 ;  /* 0x034830000b0075a7 */ /* 0x0022a4000804017f */
[----:B--2---:R-:W-:Y:S05]  /*10c00*/  @!P2 NANOSLEEP.SYNCS 0x989680 ;  /* 0x009896800000a95d */ /* 0x004fea0003900000 */
[----:B------:R-:W2:Y:S02]  /*10c10*/  @!P2 SYNCS.PHASECHK.TRANS64 P2, [R11+URZ+0x34830], R0 ;  /* 0x034830000b00a5a7 */ /* 0x000ea4000804007f */
[----:B--2---:R-:W-:Y:S05]  /*10c20*/  @!P2 BRA `(.L_x_14) ;  /* 0xfffffffc00f0a947 */ /* 0x004fea000383ffff */
[----:B------:R-:W-:Y:S05]  /*10c30*/  BRA `(.L_x_13) ;  /* 0xffffff0400a47947 */ /* 0x000fea000383ffff */
.L_x_19:
[----:B-1----:R-:W-:-:S04]  /*10c40*/  IMAD.U32 R10, RZ, RZ, UR6 ;  /* 0x00000006ff0a7e24 */ /* 0x002fc8000f8e00ff */
[----:B------:R1:W2:Y:S03]  /*10c50*/  SYNCS.PHASECHK.TRANS64.TRYWAIT P2, [R10+URZ+0x34830], R3 ;  /* 0x034830030a0075a7 */ /* 0x0002a6000804017f */
[----:B--2---:R-:W-:Y:S05]  /*10c60*/  @!P2 NANOSLEEP.SYNCS 0x989680 ;  /* 0x009896800000a95d */ /* 0x004fea0003900000 */
[----:B------:R-:W2:Y:S02]  /*10c70*/  @!P2 SYNCS.PHASECHK.TRANS64 P2, [R10+URZ+0x34830], R3 ;  /* 0x034830030a00a5a7 */ /* 0x000ea4000804007f */
[----:B--2---:R-:W-:Y:S05]  /*10c80*/  @!P2 BRA `(.L_x_19) ;  /* 0xfffffffc00eca947 */ /* 0x004fea000383ffff */
[----:B------:R-:W-:Y:S05]  /*10c90*/  BRA `(.L_x_16) ;  /* 0xffffff5400b87947 */ /* 0x000fea000383ffff */
.L_x_23:
[----:B-1----:R-:W-:-:S04]  /*10ca0*/  IMAD.U32 R10, RZ, RZ, UR6 ;  /* 0x00000006ff0a7e24 */ /* 0x002fc8000f8e00ff */
[----:B------:R1:W2:Y:S03]  /*10cb0*/  SYNCS.PHASECHK.TRANS64.TRYWAIT P2, [R10+URZ+0x34850], R3 ;  /* 0x034850030a0075a7 */ /* 0x0002a6000804017f */
[----:B--2---:R-:W-:Y:S05]  /*10cc0*/  @!P2 NANOSLEEP.SYNCS 0x989680 ;  /* 0x009896800000a95d */ /* 0x004fea0003900000 */
[----:B------:R-:W2:Y:S02]  /*10cd0*/  @!P2 SYNCS.PHASECHK.TRANS64 P2, [R10+URZ+0x34850], R3 ;  /* 0x034850030a00a5a7 */ /* 0x000ea4000804007f */
[----:B--2---:R-:W-:Y:S05]  /*10ce0*/  @!P2 BRA `(.L_x_23) ;  /* 0xfffffffc00eca947 */ /* 0x004fea000383ffff */
[----:B------:R-:W-:Y:S05]  /*10cf0*/  BRA `(.L_x_20) ;  /* 0xffffff7c00647947 */ /* 0x000fea000383ffff */
.L_x_28:
[----:B-1----:R-:W-:-:S04]  /*10d00*/  IMAD.U32 R5, RZ, RZ, UR8 ;  /* 0x00000008ff057e24 */ /* 0x002fc8000f8e00ff */
[----:B------:R1:W2:Y:S03]  /*10d10*/  SYNCS.PHASECHK.TRANS64.TRYWAIT P0, [R5+URZ+0x34850], R0 ;  /* 0x03485000050075a7 */ /* 0x0002a6000800017f */
[----:B--2---:R-:W-:Y:S05]  /*10d20*/  @!P0 NANOSLEEP.SYNCS 0x989680 ;  /* 0x009896800000895d */ /* 0x004fea0003900000 */
[----:B------:R-:W2:Y:S02]  /*10d30*/  @!P0 SYNCS.PHASECHK.TRANS64 P0, [R5+URZ+0x34850], R0 ;  /* 0x03485000050085a7 */ /* 0x000ea4000800007f */
[----:B--2---:R-:W-:Y:S05]  /*10d40*/  @!P0 BRA `(.L_x_28) ;  /* 0xfffffffc00ec8947 */ /* 0x004fea000383ffff */
[----:B------:R-:W-:Y:S05]  /*10d50*/  BRA `(.L_x_27) ;  /* 0xffffffa000407947 */ /* 0x000fea000383ffff */
.L_x_42:
[----:B------:R-:W2:Y:S01]  /*10d60*/  S2R R0, SR_TID.X ;  /* 0x0000000000007919 */ /* 0x000ea20000002100 */
[----:B------:R-:W-:Y:S01]  /*10d70*/  BSSY B0, `(.L_x_125) ;  /* 0x000000a000007945 */ /* 0x000fe20003800000 */
[----:B------:R-:W-:Y:S02]  /*10d80*/  IMAD.MOV.U32 R12, RZ, RZ, RZ ;  /* 0x000000ffff0c7224 */ /* 0x000fe400078e00ff */
[----:B------:R-:W-:Y:S02]  /*10d90*/  IMAD.MOV.U32 R11, RZ, RZ, 0x1f ;  /* 0x0000001fff0b7424 */ /* 0x000fe400078e00ff */
[----:B------:R-:W-:Y:S01]  /*10da0*/  IMAD.MOV.U32 R15, RZ, RZ, -0x1 ;  /* 0xffffffffff0f7424 */ /* 0x000fe200078e00ff */
[----:B--2---:R-:W-:-:S04]  /*10db0*/  SHF.R.U32.HI R0, RZ, 0x5, R0 ;  /* 0x00000005ff007819 */ /* 0x004fc80000011600 */
[----:B------:R-:W-:-:S05]  /*10dc0*/  LOP3.LUT R0, R0, 0x3, RZ, 0xc0, !PT ;  /* 0x0000000300007812 */ /* 0x000fca00078ec0ff */
[----:B------:R-:W-:-:S07]  /*10dd0*/  IMAD.MOV.U32 R13, RZ, RZ, R0 ;  /* 0x000000ffff0d7224 */ /* 0x000fce00078e0000 */
[----:B01----:R-:W-:Y:S05]  /*10de0*/  WARPSYNC.COLLECTIVE R15, `(.L_x_126) ;  /* 0x000000000f087348 */ /* 0x003fea0003c00000 */
[----:B------:R2:W3:Y:S02]  /*10df0*/  SHFL.IDX P6, R14, R13, R12, R11 ;  /* 0x0000000c0d0e7389 */ /* 0x0004e400000c000b */
[----:B0123--:R-:W-:Y:S01]  /*10e00*/  ENDCOLLECTIVE ;  /* 0x000000000000791b */ /* 0x00ffe20003800000 */
.L_x_126:
[----:B------:R-:W-:Y:S05]  /*10e10*/  BSYNC B0 ;  /* 0x0000000000007941 */ /* 0x000fea0003800000 */
.L_x_125:
[----:B------:R-:W-:Y:S05]  /*10e20*/  BRA `(.L_x_127) ;  /* 0xffffffc400f87947 */ /* 0x000fea000383ffff */
.L_x_44:
[----:B------:R-:W-:Y:S01]  /*10e30*/  BSSY B0, `(.L_x_128) ;  /* 0x0000006000007945 */ /* 0x000fe20003800000 */
[----:B------:R-:W-:-:S07]  /*10e40*/  IMAD.MOV.U32 R15, RZ, RZ, -0x1 ;  /* 0xffffffffff0f7424 */ /* 0x000fce00078e00ff */
[----:B012---:R-:W-:Y:S05]  /*10e50*/  WARPSYNC.COLLECTIVE R15, `(.L_x_129) ;  /* 0x000000000f0c7348 */ /* 0x007fea0003c00000 */
[----:B------:R-:W-:Y:S02]  /*10e60*/  ELECT P6, UR62, PT ;  /* 0x00000000003e782f */ /* 0x000fe400038c0000 */
[----:B------:R-:W-:Y:S01]  /*10e70*/  MOV R14, UR62 ;  /* 0x0000003e000e7c02 */ /* 0x000fe20008000f00 */
[----:B012---:R-:W-:Y:S10]  /*10e80*/  ENDCOLLECTIVE ;  /* 0x000000000000791b */ /* 0x007ff40003800000 */
.L_x_129:
[----:B------:R-:W-:Y:S05]  /*10e90*/  BSYNC B0 ;  /* 0x0000000000007941 */ /* 0x000fea0003800000 */
.L_x_128:
[----:B------:R-:W-:Y:S05]  /*10ea0*/  BRA `(.L_x_130) ;  /* 0xffffffc400f87947 */ /* 0x000fea000383ffff */
.L_x_46:
[----:B--2---:R2:W4:Y:S02]  /*10eb0*/  SYNCS.PHASECHK.TRANS64.TRYWAIT P0, [R0+URZ+0x34840], R2 ;  /* 0x03484002000075a7 */ /* 0x004524000800017f */
[----:B----4-:R-:W-:Y:S05]  /*10ec0*/  @!P0 NANOSLEEP.SYNCS 0x989680 ;  /* 0x009896800000895d */ /* 0x010fea0003900000 */
[----:B------:R-:W4:Y:S02]  /*10ed0*/  @!P0 SYNCS.PHASECHK.TRANS64 P0, [R0+URZ+0x34840], R2 ;  /* 0x03484002000085a7 */ /* 0x000f24000800007f */
[----:B----4-:R-:W-:Y:S05]  /*10ee0*/  @!P0 BRA `(.L_x_46) ;  /* 0xfffffffc00f08947 */ /* 0x010fea000383ffff */
[----:B------:R-:W-:Y:S05]  /*10ef0*/  BRA `(.L_x_131) ;  /* 0xffffffc800587947 */ /* 0x000fea000383ffff */
.L_x_49:
[----:B------:R-:W-:Y:S01]  /*10f00*/  IMAD.MOV.U32 R13, RZ, RZ, R2 ;  /* 0x000000ffff0d7224 */ /* 0x000fe200078e0002 */
[----:B------:R-:W0:Y:S01]  /*10f10*/  S2R R6, SR_TID.X ;  /* 0x0000000000067919 */ /* 0x000e220000002100 */
[----:B------:R-:W-:Y:S02]  /*10f20*/  IMAD.MOV.U32 R12, RZ, RZ, RZ ;  /* 0x000000ffff0c7224 */ /* 0x000fe400078e00ff */
[----:B------:R-:W-:Y:S02]  /*10f30*/  IMAD.MOV.U32 R11, RZ, RZ, 0x181f ;  /* 0x0000181fff0b7424 */ /* 0x000fe400078e00ff */
[----:B------:R-:W-:-:S07]  /*10f40*/  IMAD.MOV.U32 R15, RZ, RZ, -0x1 ;  /* 0xffffffffff0f7424 */ /* 0x000fce00078e00ff */
[----:B0----5:R-:W-:Y:S05]  /*10f50*/  WARPSYNC.COLLECTIVE R15, `(.L_x_132) ;  /* 0x000000000f087348 */ /* 0x021fea0003c00000 */
[----:B------:R1:W2:Y:S02]  /*10f60*/  SHFL.IDX P6, R14, R13, R12, R11 ;  /* 0x0000000c0d0e7389 */ /* 0x0002a400000c000b */
[----:B012--5:R-:W-:Y:S01]  /*10f70*/  ENDCOLLECTIVE ;  /* 0x000000000000791b */ /* 0x027fe20003800000 */
.L_x_132:
[----:B------:R-:W-:Y:S01]  /*10f80*/  IMAD.MOV.U32 R13, RZ, RZ, R0 ;  /* 0x000000ffff0d7224 */ /* 0x000fe200078e0000 */
[----:B------:R-:W-:Y:S01]  /*10f90*/  LOP3.LUT R6, R6, 0x7f, RZ, 0xc0, !PT ;  /* 0x0000007f06067812 */ /* 0x000fe200078ec0ff */
[----:B------:R-:W-:-:S07]  /*10fa0*/  IMAD.MOV.U32 R7, RZ, RZ, R14 ;  /* 0x000000ffff077224 */ /* 0x000fce00078e000e */
[----:B------:R-:W-:Y:S05]  /*10fb0*/  WARPSYNC.COLLECTIVE R15, `(.L_x_133) ;  /* 0x000000000f087348 */ /* 0x000fea0003c00000 */
[----:B------:R0:W1:Y:S02]  /*10fc0*/  SHFL.IDX P6, R14, R13, R12, R11 ;  /* 0x0000000c0d0e7389 */ /* 0x00006400000c000b */
[----:B01----:R-:W-:Y:S01]  /*10fd0*/  ENDCOLLECTIVE ;  /* 0x000000000000791b */ /* 0x003fe20003800000 */
.L_x_133:
[----:B------:R-:W-:Y:S01]  /*10fe0*/  SHF.R.U32.HI R5, RZ, 0x3, R6 ;  /* 0x00000003ff057819 */ /* 0x000fe20000011606 */
[----:B------:R-:W-:Y:S01]  /*10ff0*/  ULDC UR4, c[0x0][0x288] ;  /* 0x0000a20000047ab9 */ /* 0x000fe20000000800 */
[----:B------:R-:W-:Y:S01]  /*11000*/  ULDC.64 UR6, c[0x0][0x208] ;  /* 0x0000820000067ab9 */ /* 0x000fe20000000a00 */
[----:B------:R-:W-:Y:S02]  /*11010*/  IMAD R3, R8, UR4, RZ ;  /* 0x0000000408037c24 */ /* 0x000fe4000f8e02ff */
[----:B------:R-:W-:-:S04]  /*11020*/  IMAD.IADD R4, R5, 0x1, R4 ;  /* 0x0000000105047824 */ /* 0x000fc800078e0204 */
[C---:B------:R-:W-:Y:S01]  /*11030*/  VIADD R5, R4.reuse, 0x10 ;  /* 0x0000001004057836 */ /* 0x040fe20000000000 */
[----:B------:R-:W-:Y:S01]  /*11040*/  ISETP.GE.AND P2, PT, R4, R3, PT ;  /* 0x000000030400720c */ /* 0x000fe20003f46270 */
[----:B------:R-:W-:Y:S02]  /*11050*/  IMAD.MOV.U32 R13, RZ, RZ, R2 ;  /* 0x000000ffff0d7224 */ /* 0x000fe400078e0002 */
[----:B------:R-:W-:Y:S02]  /*11060*/  IMAD.MOV.U32 R12, RZ, RZ, 0x1 ;  /* 0x00000001ff0c7424 */ /* 0x000fe400078e00ff */
[----:B------:R-:W-:-:S08]  /*11070*/  IMAD.MOV.U32 R6, RZ, RZ, R14 ;  /* 0x000000ffff067224 */ /* 0x000fd000078e000e */
[----:B------:R-:W-:-:S05]  /*11080*/  @!P2 LEA R6, P3, R10, R6, 0x1 ;  /* 0x000000060a06a211 */ /* 0x000fca00078608ff */
[----:B------:R-:W-:-:S05]  /*11090*/  @!P2 IMAD.X R7, RZ, RZ, R7, P3 ;  /* 0x000000ffff07a224 */ /* 0x000fca00018e0607 */
[----:B------:R-:W-:Y:S01]  /*110a0*/  @!PT LDS RZ, [RZ] ;  /* 0x00000000fffff984 */ /* 0x000fe20000000800 */
[----:B------:R-:W-:Y:S01]  /*110b0*/  @!PT LDS RZ, [RZ] ;  /* 0x00000000fffff984 */ /* 0x000fe20000000800 */
[----:B------:R-:W-:Y:S01]  /*110c0*/  @!PT LDS RZ, [RZ] ;  /* 0x00000000fffff984 */ /* 0x000fe20000000800 */
[----:B------:R0:W-:Y:S04]  /*110d0*/  @!P2 LDGSTS.E.BYPASS.LTC128B.128 [R9+0x16400], desc[UR6][R6.64], !P0 ;  /* 0x164000000609afae */ /* 0x0001e8000c101d46 */
[----:B------:R0:W-:Y:S01]  /*110e0*/  @!P2 LDGSTS.E.BYPASS.LTC128B.128 [R9+0x1a400], desc[UR6][R6.64+0x80], !P1 ;  /* 0x1a4000800609afae */ /* 0x0001e2000c901d46 */
[----:B------:R-:W-:-:S13]  /*110f0*/  ISETP.GE.AND P2, PT, R5, R3, PT ;  /* 0x000000030500720c */ /* 0x000fda0003f46270 */
[----:B0-----:R-:W-:Y:S05]  /*11100*/  WARPSYNC.COLLECTIVE R15, `(.L_x_134) ;  /* 0x000000000f087348 */ /* 0x001fea0003c00000 */
[----:B------:R1:W2:Y:S02]  /*11110*/  SHFL.IDX P6, R14, R13, R12, R11 ;  /* 0x0000000c0d0e7389 */ /* 0x0002a400000c000b */
[----:B012---:R-:W-:Y:S01]  /*11120*/  ENDCOLLECTIVE ;  /* 0x000000000000791b */ /* 0x007fe20003800000 */
.L_x_134:
[----:B------:R-:W-:Y:S02]  /*11130*/  IMAD.MOV.U32 R13, RZ, RZ, R0 ;  /* 0x000000ffff0d7224 */ /* 0x000fe400078e0000 */
[----:B------:R-:W-:-:S07]  /*11140*/  IMAD.MOV.U32 R8, RZ, RZ, R14 ;  /* 0x000000ffff087224 */ /* 0x000fce00078e000e */
[----:B------:R-:W-:Y:S05]  /*11150*/  WARPSYNC.COLLECTIVE R15, `(.L_x_135) ;  /* 0x000000000f087348 */ /* 0x000fea0003c00000 */
[----:B------:R0:W1:Y:S02]  /*11160*/  SHFL.IDX P6, R14, R13, R12, R11 ;  /* 0x0000000c0d0e7389 */ /* 0x00006400000c000b */
[----:B01----:R-:W-:Y:S01]  /*11170*/  ENDCOLLECTIVE ;  /* 0x000000000000791b */ /* 0x003fe20003800000 */
.L_x_135:
[----:B------:R-:W-:Y:S01]  /*11180*/  ULDC.64 UR4, c[0x0][0x208] ;  /* 0x0000820000047ab9 */ /* 0x000fe20000000a00 */
[----:B------:R-:W-:Y:S02]  /*11190*/  IMAD.MOV.U32 R13, RZ, RZ, R2 ;  /* 0x000000ffff0d7224 */ /* 0x000fe400078e0002 */
[----:B------:R-:W-:Y:S02]  /*111a0*/  IMAD.MOV.U32 R12, RZ, RZ, 0x2 ;  /* 0x00000002ff0c7424 */ /* 0x000fe400078e00ff */
[----:B------:R-:W-:-:S05]  /*111b0*/  IMAD.MOV.U32 R5, RZ, RZ, R14 ;  /* 0x000000ffff057224 */ /* 0x000fca00078e000e */
[----:B------:R-:W-:-:S05]  /*111c0*/  @!P2 LEA R5, P3, R10, R5, 0x1 ;  /* 0x000000050a05a211 */ /* 0x000fca00078608ff */
[----:B------:R-:W-:Y:S02]  /*111d0*/  @!P2 IMAD.X R6, RZ, RZ, R8, P3 ;  /* 0x000000ffff06a224 */ /* 0x000fe400018e0608 */
[C---:B------:R-:W-:Y:S02]  /*111e0*/  VIADD R8, R4.reuse, 0x60 ;  /* 0x0000006004087836 */ /* 0x040fe40000000000 */
[----:B------:R-:W-:Y:S02]  /*111f0*/  @!P2 IMAD.MOV.U32 R7, RZ, RZ, R6 ;  /* 0x000000ffff07a224 */ /* 0x000fe400078e0006 */
[----:B------:R-:W-:Y:S02]  /*11200*/  @!P2 IMAD.MOV.U32 R6, RZ, RZ, R5 ;  /* 0x000000ffff06a224 */ /* 0x000fe400078e0005 */
[----:B------:R-:W-:-:S03]  /*11210*/  VIADD R5, R4, 0x20 ;  /* 0x0000002004057836 */ /* 0x000fc60000000000 */
        /* <DEDUP_REMOVED lines=9> */
.L_x_136:
[----:B------:R-:W-:Y:S02]  /*112b0*/  IMAD.MOV.U32 R13, RZ, RZ, R0 ;  /* 0x000000ffff0d7224 */ /* 0x000fe400078e0000 */
[----:B------:R-:W-:-:S07]  /*112c0*/  IMAD.MOV.U32 R5, RZ, RZ, R14 ;  /* 0x000000ffff057224 */ /* 0x000fce00078e000e */
[----:B------:R-:W-:Y:S05]  /*112d0*/  WARPSYNC.COLLECTIVE R15, `(.L_x_137) ;  /* 0x000000000f087348 */ /* 0x000fea0003c00000 */
[----:B------:R0:W1:Y:S02]  /*112e0*/  SHFL.IDX P6, R14, R13, R12, R11 ;  /* 0x0000000c0d0e7389 */ /* 0x00006400000c000b */
[----:B01----:R-:W-:Y:S01]  /*112f0*/  ENDCOLLECTIVE ;  /* 0x000000000000791b */ /* 0x003fe20003800000 */
.L_x_137:
[----:B------:R-:W-:Y:S01]  /*11300*/  ULDC.64 UR4, c[0x0][0x208] ;  /* 0x0000820000047ab9 */ /* 0x000fe20000000a00 */
[----:B------:R-:W-:Y:S02]  /*11310*/  IMAD.MOV.U32 R13, RZ, RZ, R2 ;  /* 0x000000ffff0d7224 */ /* 0x000fe400078e0002 */
[----:B------:R-:W-:Y:S02]  /*11320*/  IMAD.MOV.U32 R12, RZ, RZ, 0x3 ;  /* 0x00000003ff0c7424 */ /* 0x000fe400078e00ff */
[----:B------:R-:W-:-:S05]  /*11330*/  IMAD.MOV.U32 R6, RZ, RZ, R14 ;  /* 0x000000ffff067224 */ /* 0x000fca00078e000e */
[----:B------:R-:W-:-:S05]  /*11340*/  @!P2 LEA R6, P3, R10, R6, 0x1 ;  /* 0x000000060a06a211 */ /* 0x000fca00078608ff */
[----:B------:R-:W-:-:S04]  /*11350*/  @!P2 IMAD.X R5, RZ, RZ, R5, P3 ;  /* 0x000000ffff05a224 */ /* 0x000fc800018e0605 */
        /* <DEDUP_REMOVED lines=11> */
.L_x_138:
[----:B------:R-:W-:Y:S02]  /*11410*/  IMAD.MOV.U32 R13, RZ, RZ, R0 ;  /* 0x000000ffff0d7224 */ /* 0x000fe400078e0000 */
[----:B------:R-:W-:-:S07]  /*11420*/  IMAD.MOV.U32 R5, RZ, RZ, R14 ;  /* 0x000000ffff057224 */ /* 0x000fce00078e000e */
[----:B------:R-:W-:Y:S05]  /*11430*/  WARPSYNC.COLLECTIVE R15, `(.L_x_139) ;  /* 0x000000000f087348 */ /* 0x000fea0003c00000 */
[----:B------:R0:W1:Y:S02]  /*11440*/  SHFL.IDX P6, R14, R13, R12, R11 ;  /* 0x0000000c0d0e7389 */ /* 0x00006400000c000b */
[----:B01----:R-:W-:Y:S01]  /*11450*/  ENDCOLLECTIVE ;  /* 0x000000000000791b */ /* 0x003fe20003800000 */
.L_x_139:
        /* <DEDUP_REMOVED lines=17> */
.L_x_140:
[----:B------:R-:W-:Y:S02]  /*11570*/  IMAD.MOV.U32 R13, RZ, RZ, R0 ;  /* 0x000000ffff0d7224 */ /* 0x000fe400078e0000 */
[----:B------:R-:W-:-:S07]  /*11580*/  IMAD.MOV.U32 R5, RZ, RZ, R14 ;  /* 0x000000ffff057224 */ /* 0x000fce00078e000e */
[----:B------:R-:W-:Y:S05]  /*11590*/  WARPSYNC.COLLECTIVE R15, `(.L_x_141) ;  /* 0x000000000f087348 */ /* 0x000fea0003c00000 */
[----:B------:R0:W1:Y:S02]  /*115a0*/  SHFL.IDX P6, R14, R13, R12, R11 ;  /* 0x0000000c0d0e7389 */ /* 0x00006400000c000b */
[----:B01----:R-:W-:Y:S01]  /*115b0*/  ENDCOLLECTIVE ;  /* 0x000000000000791b */ /* 0x003fe20003800000 */
.L_x_141:
        /* <DEDUP_REMOVED lines=17> */
.L_x_142:
[----:B------:R-:W-:Y:S02]  /*116d0*/  IMAD.MOV.U32 R13, RZ, RZ, R0 ;  /* 0x000000ffff0d7224 */ /* 0x000fe400078e0000 */
[----:B------:R-:W-:-:S07]  /*116e0*/  IMAD.MOV.U32 R5, RZ, RZ, R14 ;  /* 0x000000ffff057224 */ /* 0x000fce00078e000e */
[----:B------:R-:W-:Y:S05]  /*116f0*/  WARPSYNC.COLLECTIVE R15, `(.L_x_143) ;  /* 0x000000000f087348 */ /* 0x000fea0003c00000 */
[----:B------:R0:W1:Y:S02]  /*11700*/  SHFL.IDX P6, R14, R13, R12, R11 ;  /* 0x0000000c0d0e7389 */ /* 0x00006400000c000b */
[----:B01----:R-:W-:Y:S01]  /*11710*/  ENDCOLLECTIVE ;  /* 0x000000000000791b */ /* 0x003fe20003800000 */
.L_x_143:
[----:B------:R-:W-:Y:S01]  /*11720*/  ULDC.64 UR4, c[0x0][0x208] ;  /* 0x0000820000047ab9 */ /* 0x000fe20000000a00 */
[----:B------:R-:W-:Y:S02]  /*11730*/  IMAD.MOV.U32 R13, RZ, RZ, R2 ;  /* 0x000000ffff0d7224 */ /* 0x000fe400078e0002 */
[----:B------:R-:W-:Y:S02]  /*11740*/  IMAD.MOV.U32 R12, RZ, RZ, 0x6 ;  /* 0x00000006ff0c7424 */ /* 0x000fe400078e00ff */
[----:B------:R-:W-:-:S05]  /*11750*/  IMAD.MOV.U32 R6, RZ, RZ, R14 ;  /* 0x000000ffff067224 */ /* 0x000fca00078e000e */
[----:B------:R-:W-:-:S05]  /*11760*/  @!P2 LEA R6, P3, R10, R6, 0x1 ;  /* 0x000000060a06a211 */ /* 0x000fca00078608ff */
[----:B------:R-:W-:-:S04]  /*11770*/  @!P2 IMAD.X R5, RZ, RZ, R5, P3 ;  /* 0x000000ffff05a224 */ /* 0x000fc800018e0605 */
[----:B------:R-:W-:-:S05]  /*11780*/  @!P2 IMAD.MOV.U32 R7, RZ, RZ, R5 ;  /* 0x000000ffff07a224 */ /* 0x000fca00078e0005 */
        /* <DEDUP_REMOVED lines=9> */
.L_x_144:
[----:B------:R-:W-:Y:S02]  /*11820*/  IMAD.MOV.U32 R13, RZ, RZ, R0 ;  /* 0x000000ffff0d7224 */ /* 0x000fe400078e0000 */
[----:B------:R-:W-:-:S07]  /*11830*/  IMAD.MOV.U32 R5, RZ, RZ, R14 ;  /* 0x000000ffff057224 */ /* 0x000fce00078e000e */
[----:B------:R-:W-:Y:S05]  /*11840*/  WARPSYNC.COLLECTIVE R15, `(.L_x_145) ;  /* 0x000000000f087348 */ /* 0x000fea0003c00000 */
[----:B------:R0:W1:Y:S02]  /*11850*/  SHFL.IDX P6, R14, R13, R12, R11 ;  /* 0x0000000c0d0e7389 */ /* 0x00006400000c000b */
[----:B01----:R-:W-:Y:S01]  /*11860*/  ENDCOLLECTIVE ;  /* 0x000000000000791b */ /* 0x003fe20003800000 */
.L_x_145:
        /* <DEDUP_REMOVED lines=11> */
[----:B------:R0:W-:Y:S02]  /*11920*/  @!P2 LDGSTS.E.BYPASS.LTC128B.128 [R9+0x1d400], desc[UR4][R6.64+0x80], !P1 ;  /* 0x1d4000800609afae */ /* 0x0001e4000c901d44 */
[----:B0-----:R-:W-:Y:S05]  /*11930*/  WARPSYNC.COLLECTIVE R15, `(.L_x_146) ;  /* 0x000000000f087348 */ /* 0x001fea0003c00000 */
[----:B------:R1:W2:Y:S02]  /*11940*/  SHFL.IDX P6, R14, R13, R12, R11 ;  /* 0x0000000c0d0e7389 */ /* 0x0002a400000c000b */
[----:B012---:R-:W-:Y:S01]  /*11950*/  ENDCOLLECTIVE ;  /* 0x000000000000791b */ /* 0x007fe20003800000 */
.L_x_146:
[----:B------:R-:W-:Y:S02]  /*11960*/  IMAD.MOV.U32 R13, RZ, RZ, R0 ;  /* 0x000000ffff0d7224 */ /* 0x000fe400078e0000 */
[----:B------:R-:W-:-:S07]  /*11970*/  IMAD.MOV.U32 R5, RZ, RZ, R14 ;  /* 0x000000ffff057224 */ /* 0x000fce00078e000e */
[----:B------:R-:W-:Y:S05]  /*11980*/  WARPSYNC.COLLECTIVE R15, `(.L_x_147) ;  /* 0x000000000f087348 */ /* 0x000fea0003c00000 */
[----:B------:R0:W1:Y:S02]  /*11990*/  SHFL.IDX P6, R14, R13, R12, R11 ;  /* 0x0000000c0d0e7389 */ /* 0x00006400000c000b */
[----:B01----:R-:W-:Y:S01]  /*119a0*/  ENDCOLLECTIVE ;  /* 0x000000000000791b */ /* 0x003fe20003800000 */
.L_x_147:
[----:B------:R-:W-:Y:S01]  /*119b0*/  IMAD.MOV.U32 R0, RZ, RZ, R14 ;  /* 0x000000ffff007224 */ /* 0x000fe200078e000e */
[----:B------:R-:W-:Y:S06]  /*119c0*/  BRA `(.L_x_148) ;  /* 0xffffffc800a47947 */ /* 0x000fec000383ffff */
.L_x_53:
[----:B0-----:R0:W1:Y:S02]  /*119d0*/  SYNCS.PHASECHK.TRANS64.TRYWAIT P0, [R11+URZ+0x34820], R0 ;  /* 0x034820000b0075a7 */ /* 0x001064000800017f */
[----:B-1----:R-:W-:Y:S05]  /*119e0*/  @!P0 NANOSLEEP.SYNCS 0x989680 ;  /* 0x009896800000895d */ /* 0x002fea0003900000 */
[----:B------:R-:W1:Y:S02]  /*119f0*/  @!P0 SYNCS.PHASECHK.TRANS64 P0, [R11+URZ+0x34820], R0 ;  /* 0x034820000b0085a7 */ /* 0x000e64000800007f */
[----:B-1----:R-:W-:Y:S05]  /*11a00*/  @!P0 BRA `(.L_x_53) ;  /* 0xfffffffc00f08947 */ /* 0x002fea000383ffff */
[----:B------:R-:W-:Y:S05]  /*11a10*/  BRA `(.L_x_149) ;  /* 0xffffffc800fc7947 */ /* 0x000fea000383ffff */
.L_x_60:
[----:B-1----:R1:W3:Y:S02]  /*11a20*/  SYNCS.PHASECHK.TRANS64.TRYWAIT P0, [R3+URZ+0x34840], R2 ;  /* 0x03484002030075a7 */ /* 0x0022e4000800017f */
[----:B---3--:R-:W-:Y:S05]  /*11a30*/  @!P0 NANOSLEEP.SYNCS 0x989680 ;  /* 0x009896800000895d */ /* 0x008fea0003900000 */
[----:B------:R-:W3:Y:S02]  /*11a40*/  @!P0 SYNCS.PHASECHK.TRANS64 P0, [R3+URZ+0x34840], R2 ;  /* 0x03484002030085a7 */ /* 0x000ee4000800007f */
[----:B---3--:R-:W-:Y:S05]  /*11a50*/  @!P0 BRA `(.L_x_60) ;  /* 0xfffffffc00f08947 */ /* 0x008fea000383ffff */
[----:B------:R-:W-:Y:S05]  /*11a60*/  BRA `(.L_x_150) ;  /* 0xffffffcc00b07947 */ /* 0x000fea000383ffff */
.L_x_66:
[----:B0-----:R0:W1:Y:S02]  /*11a70*/  SYNCS.PHASECHK.TRANS64.TRYWAIT P0, [R3+URZ+0x60], R2 ;  /* 0x00006002030075a7 */ /* 0x001064000800017f */
[----:B-1----:R-:W-:Y:S05]  /*11a80*/  @!P0 NANOSLEEP.SYNCS 0x989680 ;  /* 0x009896800000895d */ /* 0x002fea0003900000 */
[----:B------:R-:W1:Y:S02]  /*11a90*/  @!P0 SYNCS.PHASECHK.TRANS64 P0, [R3+URZ+0x60], R2 ;  /* 0x00006002030085a7 */ /* 0x000e64000800007f */
[----:B-1----:R-:W-:Y:S05]  /*11aa0*/  @!P0 BRA `(.L_x_66) ;  /* 0xfffffffc00f08947 */ /* 0x002fea000383ffff */
[----:B------:R-:W-:Y:S05]  /*11ab0*/  BRA `(.L_x_151) ;  /* 0xffffffd000807947 */ /* 0x000fea000383ffff */
.L_x_76:
[----:B-1----:R1:W2:Y:S02]  /*11ac0*/  SYNCS.PHASECHK.TRANS64.TRYWAIT P0, [R3+URZ+0x34840], R2 ;  /* 0x03484002030075a7 */ /* 0x0022a4000800017f */
[----:B--2---:R-:W-:Y:S05]  /*11ad0*/  @!P0 NANOSLEEP.SYNCS 0x989680 ;  /* 0x009896800000895d */ /* 0x004fea0003900000 */
[----:B------:R-:W2:Y:S02]  /*11ae0*/  @!P0 SYNCS.PHASECHK.TRANS64 P0, [R3+URZ+0x34840], R2 ;  /* 0x03484002030085a7 */ /* 0x000ea4000800007f */
[----:B--2---:R-:W-:Y:S05]  /*11af0*/  @!P0 BRA `(.L_x_76) ;  /* 0xfffffffc00f08947 */ /* 0x004fea000383ffff */
[----:B------:R-:W-:Y:S05]  /*11b00*/  BRA `(.L_x_152) ;  /* 0xffffffd800047947 */ /* 0x000fea000383ffff */
.L_x_82:
[----:B0-----:R0:W1:Y:S02]  /*11b10*/  SYNCS.PHASECHK.TRANS64.TRYWAIT P0, [R2+URZ+0x60], R3 ;  /* 0x00006003020075a7 */ /* 0x001064000800017f */
[----:B-1----:R-:W-:Y:S05]  /*11b20*/  @!P0 NANOSLEEP.SYNCS 0x989680 ;  /* 0x009896800000895d */ /* 0x002fea0003900000 */
[----:B------:R-:W1:Y:S02]  /*11b30*/  @!P0 SYNCS.PHASECHK.TRANS64 P0, [R2+URZ+0x60], R3 ;  /* 0x00006003020085a7 */ /* 0x000e64000800007f */
[----:B-1----:R-:W-:Y:S05]  /*11b40*/  @!P0 BRA `(.L_x_82) ;  /* 0xfffffffc00f08947 */ /* 0x002fea000383ffff */
[----:B------:R-:W-:Y:S05]  /*11b50*/  BRA `(.L_x_153) ;  /* 0xffffffd800d47947 */ /* 0x000fea000383ffff */
.L_x_91:
[----:B--2---:R2:W3:Y:S02]  /*11b60*/  SYNCS.PHASECHK.TRANS64.TRYWAIT P0, [R2+URZ+0x34840], R3 ;  /* 0x03484003020075a7 */ /* 0x0044e4000800017f */
[----:B---3--:R-:W-:Y:S05]  /*11b70*/  @!P0 NANOSLEEP.SYNCS 0x989680 ;  /* 0x009896800000895d */ /* 0x008fea0003900000 */
[----:B------:R-:W3:Y:S02]  /*11b80*/  @!P0 SYNCS.PHASECHK.TRANS64 P0, [R2+URZ+0x34840], R3 ;  /* 0x03484003020085a7 */ /* 0x000ee4000800007f */
[----:B---3--:R-:W-:Y:S05]  /*11b90*/  @!P0 BRA `(.L_x_91) ;  /* 0xfffffffc00f08947 */ /* 0x008fea000383ffff */
[----:B------:R-:W-:Y:S05]  /*11ba0*/  BRA `(.L_x_154) ;  /* 0xffffffe000287947 */ /* 0x000fea000383ffff */
.L_x_97:
[----:B0-----:R0:W1:Y:S02]  /*11bb0*/  SYNCS.PHASECHK.TRANS64.TRYWAIT P0, [R2+URZ+0x60], R5 ;  /* 0x00006005020075a7 */ /* 0x001064000800017f */
[----:B-1----:R-:W-:Y:S05]  /*11bc0*/  @!P0 NANOSLEEP.SYNCS 0x989680 ;  /* 0x009896800000895d */ /* 0x002fea0003900000 */
[----:B------:R-:W1:Y:S02]  /*11bd0*/  @!P0 SYNCS.PHASECHK.TRANS64 P0, [R2+URZ+0x60], R5 ;  /* 0x00006005020085a7 */ /* 0x000e64000800007f */
[----:B-1----:R-:W-:Y:S05]  /*11be0*/  @!P0 BRA `(.L_x_97) ;  /* 0xfffffffc00f08947 */ /* 0x002fea000383ffff */
[----:B------:R-:W-:Y:S05]  /*11bf0*/  BRA `(.L_x_155) ;  /* 0xffffffe000f87947 */ /* 0x000fea000383ffff */
.L_x_106:
[----:B0-----:R0:W3:Y:S02]  /*11c00*/  SYNCS.PHASECHK.TRANS64.TRYWAIT P0, [R0+URZ+0x34860], R3 ;  /* 0x03486003000075a7 */ /* 0x0010e4000800017f */
[----:B---3--:R-:W-:Y:S05]  /*11c10*/  @!P0 NANOSLEEP.SYNCS 0x989680 ;  /* 0x009896800000895d */ /* 0x008fea0003900000 */
[----:B------:R-:W3:Y:S02]  /*11c20*/  @!P0 SYNCS.PHASECHK.TRANS64 P0, [R0+URZ+0x34860], R3 ;  /* 0x03486003000085a7 */ /* 0x000ee4000800007f */
[----:B---3--:R-:W-:Y:S05]  /*11c30*/  @!P0 BRA `(.L_x_106) ;  /* 0xfffffffc00f08947 */ /* 0x008fea000383ffff */
[----:B------:R-:W-:Y:S05]  /*11c40*/  BRA `(.L_x_156) ;  /* 0xffffffe400f47947 */ /* 0x000fea000383ffff */
.L_x_113:
[----:B0-----:R0:W2:Y:S02]  /*11c50*/  SYNCS.PHASECHK.TRANS64.TRYWAIT P0, [R0+URZ+0x34820], R3 ;  /* 0x03482003000075a7 */ /* 0x0010a4000800017f */
[----:B--2---:R-:W-:Y:S05]  /*11c60*/  @!P0 NANOSLEEP.SYNCS 0x989680 ;  /* 0x009896800000895d */ /* 0x004fea0003900000 */
[----:B------:R-:W2:Y:S02]  /*11c70*/  @!P0 SYNCS.PHASECHK.TRANS64 P0, [R0+URZ+0x34820], R3 ;  /* 0x03482003000085a7 */ /* 0x000ea4000800007f */
[----:B--2---:R-:W-:Y:S05]  /*11c80*/  @!P0 BRA `(.L_x_113) ;  /* 0xfffffffc00f08947 */ /* 0x004fea000383ffff */
[----:B------:R-:W-:Y:S05]  /*11c90*/  BRA `(.L_x_157) ;  /* 0xffffffec00007947 */ /* 0x000fea000383ffff */
.L_x_114:
        /* <DEDUP_REMOVED lines=11> */
.L_x_159:
[----:B------:R-:W-:Y:S05]  /*11d50*/  BSYNC B0 ;  /* 0x0000000000007941 */ /* 0x000fea0003800000 */
.L_x_158:
[----:B------:R-:W-:Y:S05]  /*11d60*/  BRA `(.L_x_160) ;  /* 0xffffffe800e87947 */ /* 0x000fea000383ffff */
.L_x_117:
[----:B------:R-:W-:Y:S01]  /*11d70*/  BSSY B1, `(.L_x_161) ;  /* 0x0000006000017945 */ /* 0x000fe20003800000 */
[----:B------:R-:W-:-:S07]  /*11d80*/  IMAD.MOV.U32 R15, RZ, RZ, -0x1 ;  /* 0xffffffffff0f7424 */ /* 0x000fce00078e00ff */
[----:B012---:R-:W-:Y:S05]  /*11d90*/  WARPSYNC.COLLECTIVE R15, `(.L_x_162) ;  /* 0x000000000f0c7348 */ /* 0x007fea0003c00000 */
[----:B------:R-:W-:Y:S02]  /*11da0*/  ELECT P6, UR62, PT ;  /* 0x00000000003e782f */ /* 0x000fe400038c0000 */
[----:B------:R-:W-:Y:S01]  /*11db0*/  MOV R14, UR62 ;  /* 0x0000003e000e7c02 */ /* 0x000fe20008000f00 */
[----:B012---:R-:W-:Y:S10]  /*11dc0*/  ENDCOLLECTIVE ;  /* 0x000000000000791b */ /* 0x007ff40003800000 */
.L_x_162:
[----:B------:R-:W-:Y:S05]  /*11dd0*/  BSYNC B1 ;  /* 0x0000000000017941 */ /* 0x000fea0003800000 */
.L_x_161:
[----:B------:R-:W-:Y:S05]  /*11de0*/  BRA `(.L_x_163) ;  /* 0xffffffe800e07947 */ /* 0x000fea000383ffff */
.L_x_119:
[----:B0-----:R0:W2:Y:S02]  /*11df0*/  SYNCS.PHASECHK.TRANS64.TRYWAIT P0, [R6+URZ], R5 ;  /* 0x00000005060075a7 */ /* 0x0010a4000800017f */
[----:B--2---:R-:W-:Y:S05]  /*11e00*/  @!P0 NANOSLEEP.SYNCS 0x989680 ;  /* 0x009896800000895d */ /* 0x004fea0003900000 */
[----:B------:R-:W2:Y:S02]  /*11e10*/  @!P0 SYNCS.PHASECHK.TRANS64 P0, [R6+URZ], R5 ;  /* 0x00000005060085a7 */ /* 0x000ea4000800007f */
[----:B--2---:R-:W-:Y:S05]  /*11e20*/  @!P0 BRA `(.L_x_119) ;  /* 0xfffffffc00f08947 */ /* 0x004fea000383ffff */
[----:B------:R-:W-:Y:S05]  /*11e30*/  BRA `(.L_x_164) ;  /* 0xffffffec00187947 */ /* 0x000fea000383ffff */
.L_x_120:
[----:B--2---:R2:W3:Y:S02]  /*11e40*/  SYNCS.PHASECHK.TRANS64.TRYWAIT P0, [R3+URZ], R2 ;  /* 0x00000002030075a7 */ /* 0x0044e4000800017f */
[----:B---3--:R-:W-:Y:S05]  /*11e50*/  @!P0 NANOSLEEP.SYNCS 0x989680 ;  /* 0x009896800000895d */ /* 0x008fea0003900000 */
[----:B------:R-:W3:Y:S02]  /*11e60*/  @!P0 SYNCS.PHASECHK.TRANS64 P0, [R3+URZ], R2 ;  /* 0x00000002030085a7 */ /* 0x000ee4000800007f */
[----:B---3--:R-:W-:Y:S05]  /*11e70*/  @!P0 BRA `(.L_x_120) ;  /* 0xfffffffc00f08947 */ /* 0x008fea000383ffff */
[----:B------:R-:W-:Y:S05]  /*11e80*/  BRA `(.L_x_165) ;  /* 0xffffffec000c7947 */ /* 0x000fea000383ffff */
.L_x_122:
[----:B--2---:R2:W3:Y:S02]  /*11e90*/  SYNCS.PHASECHK.TRANS64.TRYWAIT P0, [R18+URZ], R5 ;  /* 0x00000005120075a7 */ /* 0x0044e4000800017f */
[----:B---3--:R-:W-:Y:S05]  /*11ea0*/  @!P0 NANOSLEEP.SYNCS 0x989680 ;  /* 0x009896800000895d */ /* 0x008fea0003900000 */
[----:B------:R-:W3:Y:S02]  /*11eb0*/  @!P0 SYNCS.PHASECHK.TRANS64 P0, [R18+URZ], R5 ;  /* 0x00000005120085a7 */ /* 0x000ee4000800007f */
[----:B---3--:R-:W-:Y:S05]  /*11ec0*/  @!P0 BRA `(.L_x_122) ;  /* 0xfffffffc00f08947 */ /* 0x008fea000383ffff */
[----:B------:R-:W-:Y:S05]  /*11ed0*/  BRA `(.L_x_166) ;  /* 0xffffffec00107947 */ /* 0x000fea000383ffff */
.L_x_167:
[----:B------:R-:W-:-:S00]  /*11ee0*/  BRA `(.L_x_167) ;  /* 0xfffffffc00fc7947 */ /* 0x000fc0000383ffff */
[----:B------:R-:W-:-:S00]  /*11ef0*/  NOP ;  /* 0x0000000000007918 */ /* 0x000fc00000000000 */
        /* <DEDUP_REMOVED lines=8> */
.L_x_3217:


//--------------------- .text._ZN7cutlass13device_kernelIN5flash11enable_sm90INS1_16FlashAttnFwdSm90INS1_25CollectiveMainloopFwdSm90ILi2EN4cute5tupleIJNS5_1CILi2EEENS7_ILi1EEES9_EEENS6_IJNS7_ILi128EEENS7_ILi176EEESB_EEELi128ENS_6half_tEfNS_4arch4Sm90ELb0ELb0ELb0ELb0ELb0ELb0ELb0ELb1ELb1ELb1ELb0ELb0EEENS1_21CollectiveEpilogueFwdINS6_IJSB_SB_SC_EEESA_SE_SG_Li256ELb0ELb1ELb0ELb0EEENS1_29StaticPersistentTileSchedulerILb0EEEEEEEEEvNT_6ParamsE --------------------------
	.section	.text._ZN7cutlass13device_kernelIN5flash11enable_sm90INS1_16FlashAttnFwdSm90INS1_25CollectiveMainloopFwdSm90ILi2EN4cute5tupleIJNS5_1CILi2EEENS7_ILi1EEES9_EEENS6_IJNS7_ILi128EEENS7_ILi176EEESB_EEELi128ENS_6half_tEfNS_4arch4Sm90ELb0ELb0ELb0ELb0ELb0ELb0ELb0ELb1ELb1ELb1ELb0ELb0EEENS1_21CollectiveEpilogueFwdINS6_IJSB_SB_SC_EEESA_SE_SG_Li256ELb0ELb1ELb0ELb0EEENS1_29StaticPersistentTileSchedulerILb0EEEEEEEEEvNT_6ParamsE,"ax",@progbits
	.align	128
.text._ZN7cutlass13device_kernelIN5flash11enable_sm90INS1_16FlashAttnFwdSm90INS1_25CollectiveMainloopFwdSm90ILi2EN4cute5tupleIJNS5_1CILi2EEENS7_ILi1EEES9_EEENS6_IJNS7_ILi128EEENS7_ILi176EEESB_EEELi128ENS_6half_tEfNS_4arch4Sm90ELb0ELb0ELb0ELb0ELb0ELb0ELb0ELb1ELb1ELb1ELb0ELb0EEENS1_21CollectiveEpilogueFwdINS6_IJSB_SB_SC_EEESA_SE_SG_Li256ELb0ELb1ELb0ELb0EEENS1_29StaticPersistentTileSchedulerILb0EEEEEEEEEvNT_6ParamsE:
        .type           _ZN7cutlass13device_kernelIN5flash11enable_sm90INS1_16FlashAttnFwdSm90INS1_25CollectiveMainloopFwdSm90ILi2EN4cute5tupleIJNS5_1CILi2EEENS7_ILi1EEES9_EEENS6_IJNS7_ILi128EEENS7_ILi176EEESB_EEELi128ENS_6half_tEfNS_4arch4Sm90ELb0ELb0ELb0ELb0ELb0ELb0ELb0ELb1ELb1ELb1ELb0ELb0EEENS1_21CollectiveEpilogueFwdINS6_IJSB_SB_SC_EEESA_SE_SG_Li256ELb0ELb1ELb0ELb0EEENS1_29StaticPersistentTileSchedulerILb0EEEEEEEEEvNT_6ParamsE,@function
        .size           _ZN7cutlass13device_kernelIN5flash11enable_sm90INS1_16FlashAttnFwdSm90INS1_25CollectiveMainloopFwdSm90ILi2EN4cute5tupleIJNS5_1CILi2EEENS7_ILi1EEES9_EEENS6_IJNS7_ILi128EEENS7_ILi176EEESB_EEELi128ENS_6half_tEfNS_4arch4Sm90ELb0ELb0ELb0ELb0ELb0ELb0ELb0ELb1ELb1ELb1ELb0ELb0EEENS1_21CollectiveEpilogueFwdINS6_IJSB_SB_SC_EEESA_SE_SG_Li256ELb0ELb1ELb0ELb0EEENS1_29StaticPersistentTileSchedulerILb0EEEEEEEEEvNT_6ParamsE,(.L_x_3218 - _ZN7cutlass13device_kernelIN5flash11enable_sm90INS1_16FlashAttnFwdSm90INS1_25CollectiveMainloopFwdSm90ILi2EN4cute5tupleIJNS5_1CILi2EEENS7_ILi1EEES9_EEENS6_IJNS7_ILi128EEENS7_ILi176EEESB_EEELi128ENS_6half_tEfNS_4arch4Sm90ELb0ELb0ELb0ELb0ELb0ELb0ELb0ELb1ELb1ELb1ELb0ELb0EEENS1_21CollectiveEpilogueFwdINS6_IJSB_SB_SC_EEESA_SE_SG_Li256ELb0ELb1ELb0ELb0EEENS1_29StaticPersistentTileSchedulerILb0EEEEEEEEEvNT_6ParamsE)
        .other          _ZN7cutlass13device_kernelIN5flash11enable_sm90INS1_16FlashAttnFwdSm90INS1_25CollectiveMainloopFwdSm90ILi2EN4cute5tupleIJNS5_1CILi2EEENS7_ILi1EEES9_EEENS6_IJNS7_ILi128EEENS7_ILi176EEESB_EEELi128ENS_6half_tEfNS_4arch4Sm90ELb0ELb0ELb0ELb0ELb0ELb0ELb0ELb1ELb1ELb1ELb0ELb0EEENS1_21CollectiveEpilogueFwdINS6_IJSB_SB_SC_EEESA_SE_SG_Li256ELb0ELb1ELb0ELb0EEENS1_29StaticPersistentTileSchedulerILb0EEEEEEEEEvNT_6ParamsE,@"STO_CUDA_ENTRY STV_DEFAULT"
_ZN7cutlass13device_kernelIN5flash11enable_sm90INS1_16FlashAttnFwdSm90INS1_25CollectiveMainloopFwdSm90ILi2EN4cute5tupleIJNS5_1CILi2EEENS7_ILi1EEES9_EEENS6_IJNS7_ILi128EEENS7_ILi176EEESB_EEELi128ENS_6half_tEfNS_4arch4Sm90ELb0ELb0ELb0ELb0ELb0ELb0ELb0ELb1ELb1ELb1ELb0ELb0EEENS1_21CollectiveEpilogueFwdINS6_IJSB_SB_SC_EEESA_SE_SG_Li256ELb0ELb1ELb0ELb0EEENS1_29StaticPersistentTileSchedulerILb0EEEEEEEEEvNT_6ParamsE:
        /* <DEDUP_REMOVED lines=17> */
.L_x_169:
[----:B------:R-:W-:Y:S05]  /*0110*/  BSYNC B0 ;  /* 0x0000000000007941 */ /* 0x000fea0003800000 */
.L_x_168:
        /* <DEDUP_REMOVED lines=11> */
[----:B------:R2:W3:Y:S01]  /*01d0*/  SHFL.IDX PT, R13, R4, RZ, 0x1f ;  /* 0x00001fff040d7589 */ /* 0x0004e200000e0000 */
[----:B0-----:R-:W-:Y:S01]  /*01e0*/  ISETP.NE.AND P1, PT, R3, RZ, PT ;  /* 0x000000ff0300720c */ /* 0x001fe20003f25270 */
[----:B-1----:R-:W-:Y:S02]  /*01f0*/  @UP0 ULEA UR8, UR8, UR6, 0x18 ;  /* 0x0000000608080291 */ /* 0x002fe4000f8ec03f */
[----:B------:R-:W-:-:S04]  /*0200*/  @UP0 UIADD3 UR6, -UR7, 0x100000, URZ ;  /* 0x0010000007060890 */ /* 0x000fc8000fffe13f */
[----:B------:R-:W-:Y:S02]  /*0210*/  @UP0 USHF.L.U32 UR7, UR6, 0xb, URZ ;  /* 0x0000000b06070899 */ /* 0x000fe4000800063f */
[----:B------:R-:W-:Y:S01]  /*0220*/  @UP0 USHF.L.U32 UR6, UR6, 0x1, URZ ;  /* 0x0000000106060899 */ /* 0x000fe2000800063f */
[----:B------:R-:W-:Y:S01]  /*0230*/  VOTEU.ANY UP0, P0 ;  /* 0x00000000003f7886 */ /* 0x000fe20000000100 */
[----:B------:R-:W0:Y:S04]  /*0240*/  FENCE.VIEW.ASYNC.S ;  /* 0x00000000000073c6 */ /* 0x000e280000000000 */
[----:B0-----:R2:W0:Y:S06]  /*0250*/  @UP0 SYNCS.EXCH.64 URZ, [UR8+0x34800], UR4 ;  /* 0x03480004083f05b2 */ /* 0x00142c0008000100 */
[----:B------:R2:W1:Y:S02]  /*0260*/  @UP1 SYNCS.EXCH.64 URZ, [UR8+0x34820], UR6 ;  /* 0x03482006083f15b2 */ /* 0x0004640008000100 */
[----:B--23--:R-:W-:Y:S05]  /*0270*/  @P1 BRA `(.L_x_170) ;  /* 0x0000000000481947 */ /* 0x00cfea0003800000 */
[----:B------:R-:W2:Y:S01]  /*0280*/  S2UR UR5, SR_CgaCtaId ;  /* 0x00000000000579c3 */ /* 0x000ea20000008800 */
[----:B------:R-:W-:Y:S01]  /*0290*/  UMOV UR4, 0x400 ;  /* 0x0000040000047882 */ /* 0x000fe20000000000 */
[----:B------:R-:W-:Y:S01]  /*02a0*/  UMOV UR6, 0x1 ;  /* 0x0000000100067882 */ /* 0x000fe20000000000 */
[----:B------:R-:W-:Y:S01]  /*02b0*/  UMOV UR7, 0x4 ;  /* 0x0000000400077882 */ /* 0x000fe20000000000 */
[----:B------:R-:W-:Y:S01]  /*02c0*/  ELECT P0, URZ, PT ;  /* 0x00000000003f782f */ /* 0x000fe20003800000 */
[----:B--2---:R-:W-:Y:S02]  /*02d0*/  ULEA UR8, UR5, UR4, 0x18 ;  /* 0x0000000405087291 */ /* 0x004fe4000f8ec03f */
[----:B------:R-:W-:-:S04]  /*02e0*/  UIADD3 UR4, -UR6, 0x100000, URZ ;  /* 0x0010000006047890 */ /* 0x000fc8000fffe13f */
[----:B------:R-:W-:Y:S02]  /*02f0*/  USHF.L.U32 UR5, UR4, 0xb, URZ ;  /* 0x0000000b04057899 */ /* 0x000fe4000800063f */
[----:B------:R-:W-:Y:S02]  /*0300*/  USHF.L.U32 UR4, UR4, 0x1, URZ ;  /* 0x0000000104047899 */ /* 0x000fe4000800063f */
[----:B------:R-:W-:-:S04]  /*0310*/  UIADD3 UR6, -UR7, 0x100000, URZ ;  /* 0x0010000007067890 */ /* 0x000fc8000fffe13f */
[----:B------:R-:W-:Y:S02]  /*0320*/  USHF.L.U32 UR7, UR6, 0xb, URZ ;  /* 0x0000000b06077899 */ /* 0x000fe4000800063f */
[----:B------:R-:W-:Y:S01]  /*0330*/  USHF.L.U32 UR6, UR6, 0x1, URZ ;  /* 0x0000000106067899 */ /* 0x000fe2000800063f */
[----:B------:R-:W2:Y:S03]  /*0340*/  FENCE.VIEW.ASYNC.S ;  /* 0x00000000000073c6 */ /* 0x000ea60000000000 */
[----:B--2---:R2:W3:Y:S08]  /*0350*/  SYNCS.EXCH.64 URZ, [UR8+0x34830], UR4 ;  /* 0x03483004083f75b2 */ /* 0x0044f00008000100 */
[----:B------:R2:W4:Y:S01]  /*0360*/  SYNCS.EXCH.64 URZ, [UR8+0x34840], UR6 ;  /* 0x03484006083f75b2 */ /* 0x0005220008000100 */
[----:B------:R2:W0:Y:S01]  /*0370*/  SYNCS.EXCH.64 URZ, [UR8+0x34838], UR4 ;  /* 0x03483804083f75b2 */ /* 0x0004220008000100 */
[----:B------:R2:W0:Y:S01]  /*0380*/  SYNCS.EXCH.64 URZ, [UR8+0x34848], UR6 ;  /* 0x03484806083f75b2 */ /* 0x0004220008000100 */
[----:B------:R-:W-:Y:S01]  /*0390*/  NOP ;  /* 0x0000000000007918 */ /* 0x000fe20000000000 */
.L_x_170:
[----:B--2---:R-:W2:Y:S01]  /*03a0*/  S2UR UR4, SR_CTAID.Y ;  /* 0x00000000000479c3 */ /* 0x004ea20000002600 */
[----:B------:R-:W5:Y:S01]  /*03b0*/  SHFL.IDX PT, R8, R2, RZ, 0x1f ;  /* 0x00001fff02087589 */ /* 0x000f6200000e0000 */
[----:B------:R-:W-:Y:S01]  /*03c0*/  ULDC UR5, c[0x0][0x154] ;  /* 0x0000550000057ab9 */ /* 0x000fe20000000800 */
[----:B------:R-:W-:Y:S01]  /*03d0*/  SHF.R.S32.HI R5, RZ, 0x1f, R0 ;  /* 0x0000001fff057819 */ /* 0x000fe20000011400 */
[----:B------:R-:W-:-:S03]  /*03e0*/  NOP ;  /* 0x0000000000007918 */ /* 0x000fc60000000000 */
[----:B------:R-:W-:Y:S01]  /*03f0*/  LEA.HI R5, R5, R0, RZ, 0x7 ;  /* 0x0000000005057211 */ /* 0x000fe200078f38ff */
[----:B------:R-:W3:Y:S08]  /*0400*/  S2UR UR6, SR_CTAID.X ;  /* 0x00000000000679c3 */ /* 0x000ef00000002500 */
[----:B------:R-:W1:Y:S01]  /*0410*/  LDC R7, c[0x0][0x148] ;  /* 0x00005200ff077b82 */ /* 0x000e620000000800 */
[----:B--2---:R-:W-:-:S02]  /*0420*/  I2FP.F32.U32 R4, UR4 ;  /* 0x0000000400047c45 */ /* 0x004fc40008201000 */
[----:B-----5:R-:W-:-:S03]  /*0430*/  ISETP.NE.AND P0, PT, R8, RZ, PT ;  /* 0x000000ff0800720c */ /* 0x020fc60003f05270 */
[----:B------:R-:W-:Y:S01]  /*0440*/  FMUL R6, R4, UR5 ;  /* 0x0000000504067c20 */ /* 0x000fe20008400000 */
[----:B---3--:R-:W-:-:S05]  /*0450*/  I2FP.F32.U32 R4, UR6 ;  /* 0x0000000600047c45 */ /* 0x008fca0008201000 */
[----:B------:R-:W2:Y:S02]  /*0460*/  F2I.U32.TRUNC.NTZ R6, R6 ;  /* 0x0000000600067305 */ /* 0x000ea4000020f000 */
[----:B--2---:R-:W-:-:S04]  /*0470*/  IMAD.MOV R12, RZ, RZ, -R6 ;  /* 0x000000ffff0c7224 */ /* 0x004fc800078e0a06 */
[----:B-1----:R-:W-:Y:S01]  /*0480*/  IMAD R12, R7, R12, UR4 ;  /* 0x00000004070c7e24 */ /* 0x002fe2000f8e020c */
[----:B------:R-:W-:Y:S02]  /*0490*/  ULDC UR4, c[0x0][0x150] ;  /* 0x0000540000047ab9 */ /* 0x000fe40000000800 */
[----:B------:R-:W-:Y:S01]  /*04a0*/  FMUL R10, R4, UR4 ;  /* 0x00000004040a7c20 */ /* 0x000fe20008400000 */
[----:B------:R-:W-:Y:S06]  /*04b0*/  @P0 BRA `(.L_x_171) ;  /* 0x0000000000480947 */ /* 0x000fec0003800000 */
[----:B------:R-:W1:Y:S01]  /*04c0*/  S2UR UR5, SR_CgaCtaId ;  /* 0x00000000000579c3 */ /* 0x000e620000008800 */
[----:B------:R-:W-:Y:S01]  /*04d0*/  UMOV UR4, 0x400 ;  /* 0x0000040000047882 */ /* 0x000fe20000000000 */
[----:B------:R-:W-:Y:S01]  /*04e0*/  UMOV UR6, 0x1 ;  /* 0x0000000100067882 */ /* 0x000fe20000000000 */
[----:B------:R-:W-:Y:S01]  /*04f0*/  UMOV UR7, 0x4 ;  /* 0x0000000400077882 */ /* 0x000fe20000000000 */
[----:B------:R-:W-:Y:S01]  /*0500*/  ELECT P0, URZ, PT ;  /* 0x00000000003f782f */ /* 0x000fe20003800000 */
[----:B-1----:R-:W-:Y:S02]  /*0510*/  ULEA UR8, UR5, UR4, 0x18 ;  /* 0x0000000405087291 */ /* 0x002fe4000f8ec03f */
[----:B------:R-:W-:-:S04]  /*0520*/  UIADD3 UR4, -UR6, 0x100000, URZ ;  /* 0x0010000006047890 */ /* 0x000fc8000fffe13f */
[----:B------:R-:W-:Y:S02]  /*0530*/  USHF.L.U32 UR5, UR4, 0xb, URZ ;  /* 0x0000000b04057899 */ /* 0x000fe4000800063f */
[----:B------:R-:W-:Y:S02]  /*0540*/  USHF.L.U32 UR4, UR4, 0x1, URZ ;  /* 0x0000000104047899 */ /* 0x000fe4000800063f */
[----:B------:R-:W-:-:S04]  /*0550*/  UIADD3 UR6, -UR7, 0x100000, URZ ;  /* 0x0010000007067890 */ /* 0x000fc8000fffe13f */
[----:B------:R-:W-:Y:S02]  /*0560*/  USHF.L.U32 UR7, UR6, 0xb, URZ ;  /* 0x0000000b06077899 */ /* 0x000fe4000800063f */
[----:B------:R-:W-:Y:S01]  /*0570*/  USHF.L.U32 UR6, UR6, 0x1, URZ ;  /* 0x0000000106067899 */ /* 0x000fe2000800063f */
[----:B------:R-:W1:Y:S03]  /*0580*/  FENCE.VIEW.ASYNC.S ;  /* 0x00000000000073c6 */ /* 0x000e660000000000 */
[----:B-1----:R1:W2:Y:S08]  /*0590*/  SYNCS.EXCH.64 URZ, [UR8+0x34850], UR4 ;  /* 0x03485004083f75b2 */ /* 0x0022b00008000100 */
[----:B------:R1:W3:Y:S01]  /*05a0*/  SYNCS.EXCH.64 URZ, [UR8+0x34860], UR6 ;  /* 0x03486006083f75b2 */ /* 0x0002e20008000100 */
[----:B------:R1:W0:Y:S01]  /*05b0*/  SYNCS.EXCH.64 URZ, [UR8+0x34858], UR4 ;  /* 0x03485804083f75b2 */ /* 0x0002220008000100 */
[----:B------:R1:W0:Y:S01]  /*05c0*/  SYNCS.EXCH.64 URZ, [UR8+0x34868], UR6 ;  /* 0x03486806083f75b2 */ /* 0x0002220008000100 */
[----:B------:R-:W-:Y:S01]  /*05d0*/  NOP ;  /* 0x0000000000007918 */ /* 0x000fe20000000000 */
.L_x_171:
[----:B------:R-:W5:Y:S01]  /*05e0*/  SHFL.IDX PT, R9, R2, RZ, 0x1f ;  /* 0x00001fff02097589 */ /* 0x000f6200000e0000 */
[----:B------:R-:W-:Y:S01]  /*05f0*/  LOP3.LUT R5, R5, 0xffffff80, RZ, 0xc0, !PT ;  /* 0xffffff8005057812 */ /* 0x000fe200078ec0ff */
[----:B------:R-:W0:Y:S01]  /*0600*/  LDC R11, c[0x0][0x144] ;  /* 0x00005100ff0b7b82 */ /* 0x000e220000000800 */
[----:B------:R-:W0:Y:S01]  /*0610*/  F2I.U32.TRUNC.NTZ R10, R10 ;  /* 0x0000000a000a7305 */ /* 0x000e22000020f000 */
[----:B------:R-:W-:Y:S02]  /*0620*/  NOP ;  /* 0x0000000000007918 */ /* 0x000fe40000000000 */
[----:B------:R-:W-:-:S05]  /*0630*/  IMAD.IADD R5, R0, 0x1, -R5 ;  /* 0x0000000100057824 */ /* 0x000fca00078e0a05 */
[----:B------:R-:W-:-:S04]  /*0640*/  SHF.R.S32.HI R4, RZ, 0x1f, R5 ;  /* 0x0000001fff047819 */ /* 0x000fc80000011405 */
[----:B------:R-:W-:-:S04]  /*0650*/  LEA.HI R4, R4, R5, RZ, 0x3 ;  /* 0x0000000504047211 */ /* 0x000fc800078f18ff */
[--C-:B------:R-:W-:Y:S02]  /*0660*/  SHF.R.S32.HI R6, RZ, 0x3, R4.reuse ;  /* 0x00000003ff067819 */ /* 0x100fe40000011404 */
[----:B------:R-:W-:Y:S02]  /*0670*/  SHF.R.S32.HI R7, RZ, 0x1f, R4 ;  /* 0x0000001fff077819 */ /* 0x000fe40000011404 */
[----:B------:R-:W-:Y:S02]  /*0680*/  SHF.R.S32.HI R4, RZ, 0x1f, R3 ;  /* 0x0000001fff047819 */ /* 0x000fe40000011403 */
[----:B-----5:R-:W-:Y:S02]  /*0690*/  ISETP.NE.AND P0, PT, R9, RZ, PT ;  /* 0x000000ff0900720c */ /* 0x020fe40003f05270 */
[----:B------:R-:W-:Y:S02]  /*06a0*/  LEA.HI R7, R7, R6, RZ, 0x2 ;  /* 0x0000000607077211 */ /* 0x000fe400078f10ff */
[----:B------:R-:W-:-:S02]  /*06b0*/  LEA.HI R4, R4, R3, RZ, 0x2 ;  /* 0x0000000304047211 */ /* 0x000fc400078f10ff */
[----:B------:R-:W-:Y:S02]  /*06c0*/  LOP3.LUT R7, R7, 0xfffffffc, RZ, 0xc0, !PT ;  /* 0xfffffffc07077812 */ /* 0x000fe400078ec0ff */
[----:B------:R-:W-:-:S05]  /*06d0*/  SHF.R.S32.HI R9, RZ, 0x1f, R8 ;  /* 0x0000001fff097819 */ /* 0x000fca0000011408 */
[----:B------:R-:W-:Y:S05]  /*06e0*/  @P0 BRA `(.L_x_172) ;  /* 0x0000000000480947 */ /* 0x000fea0003800000 */
[----:B-1----:R-:W1:Y:S01]  /*06f0*/  S2UR UR5, SR_CgaCtaId ;  /* 0x00000000000579c3 */ /* 0x002e620000008800 */
[----:B------:R-:W-:Y:S01]  /*0700*/  UMOV UR4, 0x400 ;  /* 0x0000040000047882 */ /* 0x000fe20000000000 */
[----:B------:R-:W-:Y:S01]  /*0710*/  UMOV UR6, 0x1 ;  /* 0x0000000100067882 */ /* 0x000fe20000000000 */
[----:B------:R-:W-:Y:S01]  /*0720*/  UMOV UR9, 0x2 ;  /* 0x0000000200097882 */ /* 0x000fe20000000000 */
[----:B------:R-:W-:-:S04]  /*0730*/  UIADD3 UR6, -UR6, 0x100000, URZ ;  /* 0x0010000006067890 */ /* 0x000fc8000fffe13f */
[----:B------:R-:W-:Y:S02]  /*0740*/  USHF.L.U32 UR7, UR6, 0xb, URZ ;  /* 0x0000000b06077899 */ /* 0x000fe4000800063f */
[----:B------:R-:W-:Y:S01]  /*0750*/  USHF.L.U32 UR6, UR6, 0x1, URZ ;  /* 0x0000000106067899 */ /* 0x000fe2000800063f */
[----:B------:R-:W-:Y:S01]  /*0760*/  ELECT P0, URZ, PT ;  /* 0x00000000003f782f */ /* 0x000fe20003800000 */
[----:B-1----:R-:W-:Y:S02]  /*0770*/  ULEA UR8, UR5, UR4, 0x18 ;  /* 0x0000000405087291 */ /* 0x002fe4000f8ec03f */
[----:B------:R-:W-:-:S04]  /*0780*/  UIADD3 UR4, -UR9, 0x100000, URZ ;  /* 0x0010000009047890 */ /* 0x000fc8000fffe13f */
[----:B------:R-:W-:Y:S02]  /*0790*/  USHF.L.U32 UR5, UR4, 0xb, URZ ;  /* 0x0000000b04057899 */ /* 0x000fe4000800063f */
[----:B------:R-:W-:Y:S01]  /*07a0*/  USHF.L.U32 UR4, UR4, 0x1, URZ ;  /* 0x0000000104047899 */ /* 0x000fe2000800063f */
[----:B------:R-:W1:Y:S03]  /*07b0*/  FENCE.VIEW.ASYNC.S ;  /* 0x00000000000073c6 */ /* 0x000e660000000000 */
[----:B-1----:R1:W0:Y:S08]  /*07c0*/  SYNCS.EXCH.64 URZ, [UR8+0x34870], UR6 ;  /* 0x03487006083f75b2 */ /* 0x0022300008000100 */
[----:B------:R1:W0:Y:S01]  /*07d0*/  SYNCS.EXCH.64 URZ, [UR8+0x34880], UR4 ;  /* 0x03488004083f75b2 */ /* 0x0002220008000100 */
[----:B------:R1:W0:Y:S01]  /*07e0*/  SYNCS.EXCH.64 URZ, [UR8+0x34878], UR6 ;  /* 0x03487806083f75b2 */ /* 0x0002220008000100 */
[----:B------:R1:W0:Y:S01]  /*07f0*/  SYNCS.EXCH.64 URZ, [UR8+0x34888], UR4 ;  /* 0x03488804083f75b2 */ /* 0x0002220008000100 */
[----:B------:R-:W-:Y:S01]  /*0800*/  NOP ;  /* 0x0000000000007918 */ /* 0x000fe20000000000 */
.L_x_172:
[----:B------:R-:W5:Y:S01]  /*0810*/  SHFL.IDX PT, R14, R2, RZ, 0x1f ;  /* 0x00001fff020e7589 */ /* 0x000f6200000e0000 */
[----:B-1----:R-:W1:Y:S01]  /*0820*/  S2UR UR4, SR_CTAID.X ;  /* 0x00000000000479c3 */ /* 0x002e620000002500 */
[----:B------:R-:W-:Y:S01]  /*0830*/  LOP3.LUT R4, R4, 0x3ffffffc, RZ, 0xc0, !PT ;  /* 0x3ffffffc04047812 */ /* 0x000fe200078ec0ff */
[----:B------:R-:W-:Y:S01]  /*0840*/  IMAD.IADD R7, R6, 0x1, -R7 ;  /* 0x0000000106077824 */ /* 0x000fe200078e0a07 */
[----:B------:R-:W-:Y:S01]  /*0850*/  LEA.HI R9, R9, R8, RZ, 0x2 ;  /* 0x0000000809097211 */ /* 0x000fe200078f10ff */
[----:B0-----:R-:W-:Y:S01]  /*0860*/  IMAD.MOV R10, RZ, RZ, -R10 ;  /* 0x000000ffff0a7224 */ /* 0x001fe200078e0a0a */
[----:B------:R-:W-:Y:S01]  /*0870*/  NOP ;  /* 0x0000000000007918 */ /* 0x000fe20000000000 */
[----:B------:R-:W-:Y:S01]  /*0880*/  IMAD.IADD R4, R3, 0x1, -R4 ;  /* 0x0000000103047824 */ /* 0x000fe200078e0a04 */
[----:B------:R-:W-:-:S03]  /*0890*/  LOP3.LUT R9, R9, 0x3ffffffc, RZ, 0xc0, !PT ;  /* 0x3ffffffc09097812 */ /* 0x000fc600078ec0ff */
[----:B------:R-:W-:Y:S02]  /*08a0*/  IMAD R4, R4, 0x4, R7 ;  /* 0x0000000404047824 */ /* 0x000fe400078e0207 */
[----:B------:R-:W-:Y:S02]  /*08b0*/  IMAD.IADD R8, R8, 0x1, -R9 ;  /* 0x0000000108087824 */ /* 0x000fe400078e0a09 */
[----:B------:R-:W0:Y:S01]  /*08c0*/  LDC R9, c[0x0][0x140] ;  /* 0x00005000ff097b82 */ /* 0x000e220000000800 */
[----:B------:R-:W-:Y:S01]  /*08d0*/  LEA.HI R3, R4, R4, RZ, 0x1 ;  /* 0x0000000404037211 */ /* 0x000fe200078f08ff */
[----:B------:R-:W-:-:S03]  /*08e0*/  IMAD R8, R8, 0x4, R7 ;  /* 0x0000000408087824 */ /* 0x000fc600078e0207 */
[----:B------:R-:W-:Y:S02]  /*08f0*/  LOP3.LUT R3, R3, 0xfffffffe, RZ, 0xc0, !PT ;  /* 0xfffffffe03037812 */ /* 0x000fe400078ec0ff */
[----:B------:R-:W-:Y:S02]  /*0900*/  LEA.HI R6, R8, R8, RZ, 0x1 ;  /* 0x0000000808067211 */ /* 0x000fe400078f08ff */
[----:B-----5:R-:W-:Y:S01]  /*0910*/  ISETP.NE.AND P0, PT, R14, RZ, PT ;  /* 0x000000ff0e00720c */ /* 0x020fe20003f05270 */
[----:B-1----:R-:W-:Y:S02]  /*0920*/  IMAD R10, R11, R10, UR4 ;  /* 0x000000040b0a7e24 */ /* 0x002fe4000f8e020a */
[----:B------:R-:W-:-:S05]  /*0930*/  IMAD.IADD R3, R4, 0x1, -R3 ;  /* 0x0000000104037824 */ /* 0x000fca00078e0a03 */
[----:B------:R-:W-:Y:S02]  /*0940*/  ISETP.NE.AND P4, PT, R3, R10, PT ;  /* 0x0000000a0300720c */ /* 0x000fe40003f85270 */
[----:B------:R-:W-:-:S05]  /*0950*/  LOP3.LUT R3, R6, 0xfffffffe, RZ, 0xc0, !PT ;  /* 0xfffffffe06037812 */ /* 0x000fca00078ec0ff */
[----:B------:R-:W-:Y:S01]  /*0960*/  IMAD.IADD R3, R8, 0x1, -R3 ;  /* 0x0000000108037824 */ /* 0x000fe200078e0a03 */
        /* <DEDUP_REMOVED lines=19> */
.L_x_173:
[----:B------:R-:W5:Y:S01]  /*0aa0*/  SHFL.IDX PT, R6, R2, RZ, 0x1f ;  /* 0x00001fff02067589 */ /* 0x000f6200000e0000 */
[----:B------:R-:W-:Y:S01]  /*0ab0*/  IMAD.SHL.U32 R23, R4, 0x4, RZ ;  /* 0x0000000404177824 */ /* 0x000fe200078e00ff */
[----:B------:R-:W-:Y:S01]  /*0ac0*/  ISETP.NE.AND P3, PT, R3, R10, PT ;  /* 0x0000000a0300720c */ /* 0x000fe20003f65270 */
[----:B------:R-:W-:Y:S01]  /*0ad0*/  IMAD.SHL.U32 R7, R8, 0x4, RZ ;  /* 0x0000000408077824 */ /* 0x000fe200078e00ff */
[----:B------:R-:W-:Y:S01]  /*0ae0*/  LOP3.LUT P0, RZ, R5, 0x7, RZ, 0xc0, !PT ;  /* 0x0000000705ff7812 */ /* 0x000fe2000780c0ff */
[----:B------:R-:W-:Y:S01]  /*0af0*/  IMAD.MOV.U32 R19, RZ, RZ, 0x1 ;  /* 0x00000001ff137424 */ /* 0x000fe200078e00ff */
[----:B------:R-:W-:Y:S01]  /*0b00*/  LOP3.LUT R23, R4, 0xc, R23, 0x78, !PT ;  /* 0x0000000c04177812 */ /* 0x000fe200078e7817 */
[----:B------:R-:W-:Y:S01]  /*0b10*/  IMAD.MOV.U32 R18, RZ, RZ, 0x1 ;  /* 0x00000001ff127424 */ /* 0x000fe200078e00ff */
[----:B------:R-:W-:Y:S01]  /*0b20*/  LOP3.LUT R22, R8, 0xc, R7, 0x78, !PT ;  /* 0x0000000c08167812 */ /* 0x000fe200078e7807 */
[----:B------:R-:W-:Y:S01]  /*0b30*/  NOP ;  /* 0x0000000000007918 */ /* 0x000fe20000000000 */
[----:B------:R-:W-:-:S02]  /*0b40*/  @P4 LEA.HI R3, R23, R23, RZ, 0x1 ;  /* 0x0000001717034211 */ /* 0x000fc400078f08ff */
[----:B------:R-:W-:Y:S02]  /*0b50*/  ISETP.LT.U32.AND P6, PT, R23, 0x2, !P0 ;  /* 0x000000021700780c */ /* 0x000fe400047c1070 */
[----:B------:R-:W-:Y:S02]  /*0b60*/  @P4 SHF.R.S32.HI R3, RZ, 0x1, R3 ;  /* 0x00000001ff034819 */ /* 0x000fe40000011403 */
[----:B------:R-:W-:Y:S02]  /*0b70*/  @P3 LEA.HI R4, R22, R22, RZ, 0x1 ;  /* 0x0000001616043211 */ /* 0x000fe400078f08ff */
[----:B------:R-:W-:Y:S02]  /*0b80*/  @P4 ISETP.NE.AND P5, PT, R3, R12, PT ;  /* 0x0000000c0300420c */ /* 0x000fe40003fa5270 */
[----:B------:R-:W-:Y:S02]  /*0b90*/  @P3 SHF.R.S32.HI R4, RZ, 0x1, R4 ;  /* 0x00000001ff043819 */ /* 0x000fe40000011404 */
[----:B------:R-:W-:-:S02]  /*0ba0*/  @P4 SEL R19, RZ, 0x1, P5 ;  /* 0x00000001ff134807 */ /* 0x000fc40002800000 */
[----:B-----5:R-:W-:Y:S02]  /*0bb0*/  ISETP.NE.AND P5, PT, R6, RZ, PT ;  /* 0x000000ff0600720c */ /* 0x020fe40003fa5270 */
[----:B------:R-:W-:Y:S02]  /*0bc0*/  @P3 ISETP.NE.AND P4, PT, R4, R12, PT ;  /* 0x0000000c0400320c */ /* 0x000fe40003f85270 */
[----:B------:R-:W-:Y:S02]  /*0bd0*/  SEL R4, RZ, 0x1, !P6 ;  /* 0x00000001ff047807 */ /* 0x000fe40007000000 */
[----:B------:R-:W-:Y:S02]  /*0be0*/  ISETP.LT.U32.AND P0, PT, R22, 0x2, !P0 ;  /* 0x000000021600780c */ /* 0x000fe40004701070 */
[----:B0-----:R-:W-:Y:S02]  /*0bf0*/  ISETP.EQ.U32.AND P1, PT, R9, 0x1, PT ;  /* 0x000000010900780c */ /* 0x001fe40003f22070 */
[----:B------:R-:W-:-:S02]  /*0c00*/  ISETP.NE.AND P2, PT, R13, RZ, PT ;  /* 0x000000ff0d00720c */ /* 0x000fc40003f45270 */
[----:B------:R-:W-:Y:S02]  /*0c10*/  LOP3.LUT R19, R19, R4, RZ, 0xc0, !PT ;  /* 0x0000000413137212 */ /* 0x000fe400078ec0ff */
[----:B------:R-:W-:Y:S02]  /*0c20*/  SEL R3, RZ, 0x1, !P0 ;  /* 0x00000001ff037807 */ /* 0x000fe40004000000 */
[----:B------:R-:W-:Y:S01]  /*0c30*/  @P3 SEL R18, RZ, 0x1, P4 ;  /* 0x00000001ff123807 */ /* 0x000fe20002000000 */
[----:B------:R-:W-:Y:S06]  /*0c40*/  @P5 BRA `(.L_x_174) ;  /* 0x0000000000485947 */ /* 0x000fec0003800000 */
[----:B-1----:R-:W0:Y:S01]  /*0c50*/  S2UR UR5, SR_CgaCtaId ;  /* 0x00000000000579c3 */ /* 0x002e220000008800 */
        /* <DEDUP_REMOVED lines=12> */
[----:B0-----:R0:W1:Y:S08]  /*0d20*/  SYNCS.EXCH.64 URZ, [UR8+0x348b0], UR4 ;  /* 0x0348b004083f75b2 */ /* 0x0010700008000100 */
[----:B------:R0:W0:Y:S01]  /*0d30*/  SYNCS.EXCH.64 URZ, [UR8+0x348c0], UR6 ;  /* 0x0348c006083f75b2 */ /* 0x0000220008000100 */
[----:B------:R0:W0:Y:S01]  /*0d40*/  SYNCS.EXCH.64 URZ, [UR8+0x348b8], UR4 ;  /* 0x0348b804083f75b2 */ /* 0x0000220008000100 */
[----:B------:R0:W0:Y:S01]  /*0d50*/  SYNCS.EXCH.64 URZ, [UR8+0x348c8], UR6 ;  /* 0x0348c806083f75b2 */ /* 0x0000220008000100 */
[----:B------:R-:W-:Y:S01]  /*0d60*/  NOP ;  /* 0x0000000000007918 */ /* 0x000fe20000000000 */
.L_x_174:
[----:B------:R-:W-:Y:S01]  /*0d70*/  LOP3.LUT R18, R18, R3, RZ, 0xc0, !PT ;  /* 0x0000000312127212 */ /* 0x000fe200078ec0ff */
[----:B------:R-:W-:Y:S01]  /*0d80*/  NOP ;  /* 0x0000000000007918 */ /* 0x000fe20000000000 */
[----:B------:R-:W-:Y:S05]  /*0d90*/  @!P1 BRA `(.L_x_175) ;  /* 0x0000000000089947 */ /* 0x000fea0003800000 */
[----:B01234-:R-:W-:Y:S01]  /*0da0*/  UCGABAR_ARV ;  /* 0x00000000000079c7 */ /* 0x01ffe20008000000 */
[----:B------:R-:W-:Y:S05]  /*0db0*/  BRA `(.L_x_176) ;  /* 0x0000000000047947 */ /* 0x000fea0003800000 */
.L_x_175:
[----:B01234-:R-:W-:Y:S01]  /*0dc0*/  NOP ;  /* 0x0000000000007918 */ /* 0x01ffe20000000000 */
.L_x_176:
[----:B------:R-:W-:Y:S05]  /*0dd0*/  @!P1 BRA `(.L_x_177) ;  /* 0x00000000000c9947 */ /* 0x000fea0003800000 */
[----:B------:R-:W-:Y:S01]  /*0de0*/  UCGABAR_WAIT ;  /* 0x0000000000007dc7 */ /* 0x000fe20008000000 */
[----:B------:R-:W-:Y:S01]  /*0df0*/  CCTL.IVALL ;  /* 0x00000000ff00798f */ /* 0x000fe20002000000 */
[----:B------:R-:W-:Y:S05]  /*0e00*/  BRA `(.L_x_178) ;  /* 0x0000000000047947 */ /* 0x000fea0003800000 */
.L_x_177:
[----:B------:R-:W-:Y:S06]  /*0e10*/  BAR.SYNC.DEFER_BLOCKING 0x0 ;  /* 0x0000000000007b1d */ /* 0x000fec0000010000 */
.L_x_178:
[----:B------:R-:W-:-:S05]  /*0e20*/  IMAD.MOV.U32 R3, RZ, RZ, 0x1 ;  /* 0x00000001ff037424 */ /* 0x000fca00078e00ff */
[----:B------:R-:W-:-:S05]  /*0e30*/  SEL R3, R3, 0x2, !P2 ;  /* 0x0000000203037807 */ /* 0x000fca0005000000 */
[----:B------:R0:W-:Y:S01]  /*0e40*/  STL [R1+0x2c], R3 ;  /* 0x00002c0301007387 */ /* 0x0001e20000100800 */
[----:B------:R-:W-:Y:S05]  /*0e50*/  @!P2 BRA `(.L_x_179) ;  /* 0x000000c00060a947 */ /* 0x000fea0003800000 */
.L_x_180:
[----:B------:R-:W-:-:S08]  /*0e60*/  NOP ;  /* 0x0000000000007918 */ /* 0x000fd00000000000 */
[----:B------:R-:W1:Y:S02]  /*0e70*/  USETMAXREG.TRY_ALLOC.CTAPOOL UP0, 0xf0 ;  /* 0x000000f0000079c8 */ /* 0x000e640008000600 */
[----:B-1----:R-:W-:-:S13]  /*0e80*/  PLOP3.LUT P0, PT, PT, PT, UP0, 0x80, 0x0 ;  /* 0x000000000000781c */ /* 0x002fda0003f0f008 */
[----:B------:R-:W-:Y:S05]  /*0e90*/  @!P0 BRA `(.L_x_180) ;  /* 0xfffffffc00f08947 */ /* 0x000fea000383ffff */
[----:B------:R-:W-:Y:S01]  /*0ea0*/  LOP3.LUT R2, R0, 0xffffff80, RZ, 0xc0, !PT ;  /* 0xffffff8000027812 */ /* 0x000fe200078ec0ff */
[----:B------:R-:W1:Y:S08]  /*0eb0*/  S2UR UR4, SR_CTAID.X ;  /* 0x00000000000479c3 */ /* 0x000e700000002500 */
[----:B------:R-:W-:Y:S06]  /*0ec0*/  BAR.ARV 0x8, 0x180 ;  /* 0x0206000000007b1d */ /* 0x000fec0000002000 */
[----:B------:R-:W-:-:S02]  /*0ed0*/  ISETP.NE.AND P0, PT, R2, 0x80, PT ;  /* 0x000000800200780c */ /* 0x000fc40003f05270 */
[----:B------:R-:W1:Y:S11]  /*0ee0*/  LDC R2, c[0x0][0xc34] ;  /* 0x00030d00ff027b82 */ /* 0x000e760000000800 */
[----:B------:R-:W-:Y:S06]  /*0ef0*/  @!P0 BAR.ARV 0x9, 0x100 ;  /* 0x0244000000008b1d */ /* 0x000fec0000002000 */
[----:B-1----:R-:W-:-:S13]  /*0f00*/  ISETP.LE.AND P0, PT, R2, UR4, PT ;  /* 0x0000000402007c0c */ /* 0x002fda000bf03270 */
[----:B------:R-:W-:Y:S05]  /*0f10*/  @P0 EXIT ;  /* 0x000000000000094d */ /* 0x000fea0003800000 */
[----:B------:R-:W2:Y:S01]  /*0f20*/  LDL.LU R10, [R1+0x2c] ;  /* 0x00002c00010a7983 */ /* 0x000ea20000300800 */
[----:B------:R-:W-:Y:S01]  /*0f30*/  VIADD R0, R0, 0xffffff80 ;  /* 0xffffff8000007836 */ /* 0x000fe20000000000 */
[----:B------:R-:W-:Y:S01]  /*0f40*/  UMOV UR60, URZ ;  /* 0x0000003f003c7c82 */ /* 0x000fe20008000000 */
[----:B------:R-:W-:Y:S02]  /*0f50*/  IMAD.MOV.U32 R234, RZ, RZ, -0x2 ;  /* 0xfffffffeffea7424 */ /* 0x000fe400078e00ff */
[----:B------:R-:W-:Y:S01]  /*0f60*/  IMAD.U32 R223, RZ, RZ, UR4 ;  /* 0x00000004ffdf7e24 */ /* 0x000fe2000f8e00ff */
[----:B0-----:R-:W-:Y:S01]  /*0f70*/  SHF.R.S32.HI R3, RZ, 0x1f, R0 ;  /* 0x0000001fff037819 */ /* 0x001fe20000011400 */
        /* <DEDUP_REMOVED lines=50> */
[----:B--2---:R-:W-:-:S07]  /*12a0*/  LOP3.LUT R16, R10, 0x1, RZ, 0xfc, !PT ;  /* 0x000000010a107812 */ /* 0x004fce00078efcff */
.L_x_213:
[----:B------:R-:W0:Y:S01]  /*12b0*/  SHFL.IDX PT, R0, R230, RZ, 0x1f ;  /* 0x00001fffe6007589 */ /* 0x000e2200000e0000 */
        /* <DEDUP_REMOVED lines=60> */
.L_x_181:
[----:B------:R-:W-:Y:S02]  /*1680*/  LOP3.LUT R0, R224, 0x1, RZ, 0xc0, !PT ;  /* 0x00000001e0007812 */ /* 0x000fe400078ec0ff */
[----:B------:R-:W-:Y:S02]  /*1690*/  ISETP.NE.AND P0, PT, R16, 0x3, PT ;  /* 0x000000031000780c */ /* 0x000fe40003f05270 */
[----:B------:R-:W-:-:S04]  /*16a0*/  SHF.L.U32 R0, R0, 0x1f, RZ ;  /* 0x0000001f00007819 */ /* 0x000fc800000006ff */
[----:B------:R-:W0:Y:S02]  /*16b0*/  SYNCS.PHASECHK.TRANS64.TRYWAIT P1, [UR61+0x34800], R0 ;  /* 0x03480000ff0075a7 */ /* 0x000e24000802017d */
[----:B0-----:R-:W-:Y:S05]  /*16c0*/  @!P1 BRA `(.L_x_182) ;  /* 0x000000fc00749947 */ /* 0x001fea0003800000 */
.L_x_308:
[----:B------:R-:W-:Y:S05]  /*16d0*/  @!P0 BRA `(.L_x_183) ;  /* 0x0000000000048947 */ /* 0x000fea0003800000 */
[----:B------:R-:W-:Y:S01]  /*16e0*/  BPT.TRAP 0x1 ;  /* 0x000000040000795c */ /* 0x000fe20000300000 */
.L_x_183:
        /* <DEDUP_REMOVED lines=8> */
.L_x_184:
[----:B-1----:R-:W-:Y:S05]  /*1770*/  @P1 BRA `(.L_x_185) ;  /* 0x0000000000081947 */ /* 0x002fea0003800000 */
[----:B------:R-:W1:Y:S02]  /*1780*/  SYNCS.PHASECHK.TRANS64.TRYWAIT P1, [R12+URZ+0x34830], R3 ;  /* 0x034830030c0075a7 */ /* 0x000e64000802017f */
[----:B-1----:R-:W-:Y:S05]  /*1790*/  @!P1 BRA `(.L_x_186) ;  /* 0x000000fc00589947 */ /* 0x002fea0003800000 */
.L_x_185:
[----:B------:R-:W-:Y:S05]  /*17a0*/  WARPSYNC.ALL ;  /* 0x0000000000007948 */ /* 0x000fea0003800000 */
[----:B------:R-:W-:Y:S01]  /*17b0*/  UIADD3 UR4, UR61, 0x1e400, URZ ;  /* 0x0001e4003d047890 */ /* 0x000fe2000fffe03f */
[----:B------:R-:W-:Y:S01]  /*17c0*/  WARPGROUP.ARRIVE ;  /* 0x00000000000079c5 */ /* 0x000fe20000000000 */
[----:B------:R-:W-:Y:S02]  /*17d0*/  ULOP3.LUT UR45, UR45, 0x10000, URZ, 0xfc, !UPT ;  /* 0x000100002d2d7892 */ /* 0x000fe4000f8efc3f */
[----:B------:R-:W-:Y:S01]  /*17e0*/  USHF.R.U32.HI UR4, URZ, 0x4, UR4 ;  /* 0x000000043f047899 */ /* 0x000fe20008011604 */
[----:B------:R-:W-:Y:S01]  /*17f0*/  UMOV UR37, 0x40000040 ;  /* 0x4000004000257882 */ /* 0x000fe20000000000 */
[----:B------:R-:W-:-:S02]  /*1800*/  UMOV UR39, 0x40000040 ;  /* 0x4000004000277882 */ /* 0x000fc40000000000 */
[----:B------:R-:W-:Y:S01]  /*1810*/  ULOP3.LUT UR6, UR4, 0x3fff, URZ, 0xc0, !UPT ;  /* 0x00003fff04067892 */ /* 0x000fe2000f8ec03f */
[----:B------:R-:W-:Y:S01]  /*1820*/  IMAD.U32 R9, RZ, RZ, UR37 ;  /* 0x00000025ff097e24 */ /* 0x000fe2000f8e00ff */
[----:B------:R-:W-:Y:S01]  /*1830*/  UMOV UR36, UR45 ;  /* 0x0000002d00247c82 */ /* 0x000fe20008000000 */
[----:B------:R-:W-:Y:S01]  /*1840*/  UMOV UR5, UR37 ;  /* 0x0000002500057c82 */ /* 0x000fe20008000000 */
[----:B------:R-:W-:Y:S01]  /*1850*/  ULOP3.LUT UR7, UR6, 0x10000, URZ, 0xfc, !UPT ;  /* 0x0001000006077892 */ /* 0x000fe2000f8efc3f */
[----:B------:R-:W-:Y:S01]  /*1860*/  IMAD.U32 R8, RZ, RZ, UR36 ;  /* 0x00000024ff087e24 */ /* 0x000fe2000f8e00ff */
[----:B------:R-:W-:Y:S01]  /*1870*/  UMOV UR4, UR36 ;  /* 0x0000002400047c82 */ /* 0x000fe20008000000 */
[----:B------:R-:W-:Y:S01]  /*1880*/  UMOV UR8, UR36 ;  /* 0x0000002400087c82 */ /* 0x000fe20008000000 */
[----:B------:R-:W-:Y:S02]  /*1890*/  UIMAD UR44, UR60, 0xb00, UR7 ;  /* 0x00000b003c2c78a4 */ /* 0x000fe4000f8e0207 */
[----:B------:R-:W-:Y:S01]  /*18a0*/  IMAD.U32 R0, RZ, RZ, UR7 ;  /* 0x00000007ff007e24 */ /* 0x000fe2000f8e00ff */
[----:B------:R-:W-:Y:S01]  /*18b0*/  UMOV UR7, 0x40000040 ;  /* 0x4000004000077882 */ /* 0x000fe20000000000 */
[----:B------:R-:W-:-:S02]  /*18c0*/  UIADD3 UR6, UR44, 0x80, URZ ;  /* 0x000000802c067890 */ /* 0x000fc4000fffe03f */
[----:B------:R-:W-:Y:S02]  /*18d0*/  UIADD3 UR10, UR44, 0x100, URZ ;  /* 0x000001002c0a7890 */ /* 0x000fe4000fffe03f */
[----:B------:R-:W-:Y:S01]  /*18e0*/  UMOV UR38, UR44 ;  /* 0x0000002c00267c82 */ /* 0x000fe20008000000 */
[----:B------:R-:W-:Y:S01]  /*18f0*/  UMOV UR9, UR37 ;  /* 0x0000002500097c82 */ /* 0x000fe20008000000 */
[----:B------:R-:W-:Y:S01]  /*1900*/  HGMMA.64x16x16.F32 R104, gdesc[UR36], RZ, !UPT, gsb0 ;  /* 0x00200000246879f0 */ /* 0x000fe2000c0008ff */
[----:B------:R-:W-:Y:S01]  /*1910*/  UMOV UR11, 0x40000040 ;  /* 0x40000040000b7882 */ /* 0x000fe20000000000 */
[----:B------:R-:W-:Y:S01]  /*1920*/  UIADD3 UR14, UR44, 0x180, URZ ;  /* 0x000001802c0e7890 */ /* 0x000fe2000fffe03f */
[----:B------:R-:W-:Y:S01]  /*1930*/  UMOV UR12, UR36 ;  /* 0x00000024000c7c82 */ /* 0x000fe20008000000 */
[----:B------:R-:W-:Y:S01]  /*1940*/  UMOV UR13, UR37 ;  /* 0x00000025000d7c82 */ /* 0x000fe20008000000 */
        /* <DEDUP_REMOVED lines=21> */
[----:B------:R-:W-:Y:S01]  /*1aa0*/  UMOV UR39, 0x40000040 ;  /* 0x4000004000277882 */ /* 0x000fe20000000000 */
[----:B------:R-:W-:Y:S01]  /*1ab0*/  UIADD3 UR42, UR44, 0x602, URZ ;  /* 0x000006022c2a7890 */ /* 0x000fe2000fffe03f */
        /* <DEDUP_REMOVED lines=55> */
[----:B------:R-:W-:Y:S02]  /*1e30*/  UMOV UR37, 0x40000040 ;  /* 0x4000004000257882 */ /* 0x000fe40000000000 */
[----:B------:R-:W-:Y:S01]  /*1e40*/  UMOV UR9, UR37 ;  /* 0x0000002500097c82 */ /* 0x000fe20008000000 */
[----:B------:R-:W-:Y:S01]  /*1e50*/  UMOV UR13, UR37 ;  /* 0x00000025000d7c82 */ /* 0x000fe20008000000 */
[----:B------:R-:W-:Y:S01]  /*1e60*/  UMOV UR17, UR37 ;  /* 0x0000002500117c82 */ /* 0x000fe20008000000 */
[----:B------:R-:W-:Y:S01]  /*1e70*/  UMOV UR21, UR37 ;  /* 0x0000002500157c82 */ /* 0x000fe20008000000 */
[----:B------:R-:W-:Y:S01]  /*1e80*/  UMOV UR25, UR37 ;  /* 0x0000002500197c82 */ /* 0x000fe20008000000 */
[----:B------:R-:W-:Y:S01]  /*1e90*/  UMOV UR29, UR37 ;  /* 0x00000025001d7c82 */ /* 0x000fe20008000000 */
[----:B------:R-:W-:Y:S01]  /*1ea0*/  UMOV UR33, UR37 ;  /* 0x0000002500217c82 */ /* 0x000fe20008000000 */
[----:B------:R-:W-:Y:S01]  /*1eb0*/  IMAD.U32 R7, RZ, RZ, UR37 ;  /* 0x00000025ff077e24 */ /* 0x000fe2000f8e00ff */
[----:B------:R-:W-:-:S02]  /*1ec0*/  WARPGROUP.DEPBAR.LE gsb0, 0x0 ;  /* 0x00008000000079c5 */ /* 0x000fc40000010000 */
[----:B------:R-:W-:-:S06]  /*1ed0*/  WARPGROUP.ARRIVE ;  /* 0x00000000000079c5 */ /* 0x000fcc0000000000 */
[----:B------:R-:W-:Y:S01]  /*1ee0*/  HGMMA.64x16x16.F32 R24, gdesc[UR4], RZ, !UPT, gsb0 ;  /* 0x00200000041879f0 */ /* 0x000fe2000c0008ff */
[----:B------:R-:W-:Y:S02]  /*1ef0*/  UIADD3 UR4, UR45, 0x2, URZ ;  /* 0x000000022d047890 */ /* 0x000fe4000fffe03f */
[----:B------:R-:W-:Y:S01]  /*1f00*/  UIADD3 UR6, UR44, 0x2, URZ ;  /* 0x000000022c067890 */ /* 0x000fe2000fffe03f */
[----:B------:R-:W-:Y:S01]  /*1f10*/  UMOV UR5, UR37 ;  /* 0x0000002500057c82 */ /* 0x000fe20008000000 */
[----:B------:R-:W-:-:S03]  /*1f20*/  UMOV UR7, 0x40000040 ;  /* 0x4000004000077882 */ /* 0x000fc60000000000 */
[----:B------:R-:W-:Y:S02]  /*1f30*/  UMOV UR36, UR4 ;  /* 0x0000000400247c82 */ /* 0x000fe40008000000 */
        /* <DEDUP_REMOVED lines=15> */
[----:B------:R-:W-:Y:S01]  /*2030*/  HGMMA.64x16x16.F32 R104, gdesc[UR36], R104, gsb0 ;  /* 0x00200000246879f0 */ /* 0x000fe20008000868 */
[----:B------:R-:W-:Y:S02]  /*2040*/  UMOV UR39, 0x40000040 ;  /* 0x4000004000277882 */ /* 0x000fe40000000000 */
[----:B------:R-:W-:Y:S02]  /*2050*/  WARPGROUP.DEPBAR.LE gsb0, 0x0 ;  /* 0x00008000000079c5 */ /* 0x000fe40000010000 */
[----:B------:R-:W-:-:S06]  /*2060*/  WARPGROUP.ARRIVE ;  /* 0x00000000000079c5 */ /* 0x000fcc0000000000 */
[----:B------:R-:W-:Y:S01]  /*2070*/  HGMMA.64x16x16.F32 R96, gdesc[UR4], R96, gsb0 ;  /* 0x00200000046079f0 */ /* 0x000fe20008000860 */
[----:B------:R-:W-:Y:S02]  /*2080*/  UIADD3 UR4, UR44, 0x202, URZ ;  /* 0x000002022c047890 */ /* 0x000fe4000fffe03f */
[----:B------:R-:W-:Y:S01]  /*2090*/  UIADD3 UR6, UR44, 0x482, URZ ;  /* 0x000004822c067890 */ /* 0x000fe2000fffe03f */
[----:B------:R-:W-:Y:S01]  /*20a0*/  UMOV UR5, UR37 ;  /* 0x0000002500057c82 */ /* 0x000fe20008000000 */
[----:B------:R-:W-:-:S03]  /*20b0*/  UMOV UR7, 0x40000040 ;  /* 0x4000004000077882 */ /* 0x000fc60000000000 */
[----:B------:R-:W-:Y:S01]  /*20c0*/  UMOV UR18, UR4 ;  /* 0x0000000400127c82 */ /* 0x000fe20008000000 */
[----:B------:R-:W-:Y:S01]  /*20d0*/  UMOV UR4, UR36 ;  /* 0x0000002400047c82 */ /* 0x000fe20008000000 */
        /* <DEDUP_REMOVED lines=136> */
[----:B------:R-:W-:Y:S01]  /*2960*/  UMOV UR7, 0x40000040 ;  /* 0x4000004000077882 */ /* 0x000fe20000000000 */
        /* <DEDUP_REMOVED lines=14> */
[----:B------:R-:W-:-:S02]  /*2a50*/  WARPGROUP.DEPBAR.LE gsb0, 0x0 ;  /* 0x00008000000079c5 */ /* 0x000fc40000010000 */
[----:B------:R-:W-:-:S06]  /*2a60*/  WARPGROUP.ARRIVE ;  /* 0x00000000000079c5 */ /* 0x000fcc0000000000 */
[----:B------:R-:W-:Y:S01]  /*2a70*/  HGMMA.64x16x16.F32 R104, gdesc[UR4], R104, gsb0 ;  /* 0x00200000046879f0 */ /* 0x000fe20008000868 */
[----:B------:R-:W-:Y:S01]  /*2a80*/  UMOV UR6, UR10 ;  /* 0x0000000a00067c82 */ /* 0x000fe20008000000 */
[----:B------:R-:W-:Y:S01]  /*2a90*/  UMOV UR7, 0x40000040 ;  /* 0x4000004000077882 */ /* 0x000fe20000000000 */
[----:B------:R-:W-:Y:S01]  /*2aa0*/  UMOV UR10, UR14 ;  /* 0x0000000e000a7c82 */ /* 0x000fe20008000000 */
[----:B------:R-:W-:Y:S01]  /*2ab0*/  UMOV UR14, UR18 ;  /* 0x00000012000e7c82 */ /* 0x000fe20008000000 */
[----:B------:R-:W-:Y:S02]  /*2ac0*/  WARPGROUP.DEPBAR.LE gsb0, 0x0 ;  /* 0x00008000000079c5 */ /* 0x000fe40000010000 */
[----:B------:R-:W-:-:S06]  /*2ad0*/  WARPGROUP.ARRIVE ;  /* 0x00000000000079c5 */ /* 0x000fcc0000000000 */
[----:B------:R-:W-:Y:S01]  /*2ae0*/  HGMMA.64x16x16.F32 R96, gdesc[UR4], R96, gsb0 ;  /* 0x00200000046079f0 */ /* 0x000fe20008000860 */
[----:B------:R-:W-:Y:S01]  /*2af0*/  UIADD3 UR6, UR44, 0x206, URZ ;  /* 0x000002062c067890 */ /* 0x000fe2000fffe03f */
[----:B------:R-:W-:-:S06]  /*2b00*/  UMOV UR7, 0x40000040 ;  /* 0x4000004000077882 */ /* 0x000fcc0000000000 */
[----:B------:R-:W-:Y:S01]  /*2b10*/  UMOV UR18, UR6 ;  /* 0x0000000600127c82 */ /* 0x000fe20008000000 */
[----:B------:R-:W-:Y:S01]  /*2b20*/  UIADD3 UR6, UR44, 0x486, URZ ;  /* 0x000004862c067890 */ /* 0x000fe2000fffe03f */
[----:B------:R-:W-:Y:S02]  /*2b30*/  WARPGROUP.DEPBAR.LE gsb0, 0x0 ;  /* 0x00008000000079c5 */ /* 0x000fe40000010000 */
[----:B------:R-:W-:-:S06]  /*2b40*/  WARPGROUP.ARRIVE ;  /* 0x00000000000079c5 */ /* 0x000fcc0000000000 */
[----:B------:R-:W-:Y:S01]  /*2b50*/  HGMMA.64x16x16.F32 R88, gdesc[UR8], R88, gsb0 ;  /* 0x00200000085879f0 */ /* 0x000fe20008000858 */
[----:B------:R-:W-:Y:S02]  /*2b60*/  UIADD3 UR8, UR44, 0x506, URZ ;  /* 0x000005062c087890 */ /* 0x000fe4000fffe03f */
[----:B------:R-:W-:Y:S01]  /*2b70*/  UIADD3 UR10, UR44, 0x580, URZ ;  /* 0x000005802c0a7890 */ /* 0x000fe2000fffe03f */
[----:B------:R-:W-:Y:S01]  /*2b80*/  UMOV UR9, 0x40000040 ;  /* 0x4000004000097882 */ /* 0x000fe20000000000 */
[----:B------:R-:W-:Y:S01]  /*2b90*/  UMOV UR11, 0x40000040 ;  /* 0x40000040000b7882 */ /* 0x000fe20000000000 */
[----:B------:R-:W-:Y:S01]  /*2ba0*/  UMOV UR37, UR9 ;  /* 0x0000000900257c82 */ /* 0x000fe20008000000 */
[----:B------:R-:W-:Y:S02]  /*2bb0*/  WARPGROUP.DEPBAR.LE gsb0, 0x0 ;  /* 0x00008000000079c5 */ /* 0x000fe40000010000 */
[----:B------:R-:W-:-:S06]  /*2bc0*/  WARPGROUP.ARRIVE ;  /* 0x00000000000079c5 */ /* 0x000fcc0000000000 */
[----:B------:R-:W-:Y:S01]  /*2bd0*/  HGMMA.64x16x16.F32 R80, gdesc[UR12], R80, gsb0 ;  /* 0x002000000c5079f0 */ /* 0x000fe20008000850 */
[----:B------:R-:W-:Y:S01]  /*2be0*/  UIADD3 UR14, UR44, 0x680, URZ ;  /* 0x000006802c0e7890 */ /* 0x000fe2000fffe03f */
[----:B------:R-:W-:Y:S01]  /*2bf0*/  UMOV UR13, UR9 ;  /* 0x00000009000d7c82 */ /* 0x000fe20008000000 */
[----:B------:R-:W-:Y:S01]  /*2c00*/  UMOV UR15, 0x40000040 ;  /* 0x40000040000f7882 */ /* 0x000fe20000000000 */
        /* <DEDUP_REMOVED lines=33> */
[----:B------:R-:W-:Y:S01]  /*2e20*/  UMOV UR6, UR8 ;  /* 0x0000000800067c82 */ /* 0x000fe20008000000 */
[----:B------:R-:W-:Y:S01]  /*2e30*/  UMOV UR7, 0x40000040 ;  /* 0x4000004000077882 */ /* 0x000fe20000000000 */
[----:B------:R-:W-:-:S07]  /*2e40*/  UIADD3 UR8, UR45, 0x400, URZ ;  /* 0x000004002d087890 */ /* 0x000fce000fffe03f */
[----:B------:R-:W-:Y:S01]  /*2e50*/  UMOV UR12, UR8 ;  /* 0x00000008000c7c82 */ /* 0x000fe20008000000 */
[----:B------:R-:W-:Y:S01]  /*2e60*/  UMOV UR16, UR8 ;  /* 0x0000000800107c82 */ /* 0x000fe20008000000 */
[----:B------:R-:W-:Y:S01]  /*2e70*/  UMOV UR20, UR8 ;  /* 0x0000000800147c82 */ /* 0x000fe20008000000 */
[----:B------:R-:W-:Y:S01]  /*2e80*/  UMOV UR24, UR8 ;  /* 0x0000000800187c82 */ /* 0x000fe20008000000 */
[----:B------:R-:W-:Y:S01]  /*2e90*/  UMOV UR28, UR8 ;  /* 0x00000008001c7c82 */ /* 0x000fe20008000000 */
[----:B------:R-:W-:Y:S01]  /*2ea0*/  UMOV UR32, UR8 ;  /* 0x0000000800207c82 */ /* 0x000fe20008000000 */
[----:B------:R-:W-:Y:S01]  /*2eb0*/  UMOV UR36, UR8 ;  /* 0x0000000800247c82 */ /* 0x000fe20008000000 */
[----:B------:R-:W-:Y:S02]  /*2ec0*/  WARPGROUP.DEPBAR.LE gsb0, 0x0 ;  /* 0x00008000000079c5 */ /* 0x000fe40000010000 */
[----:B------:R-:W-:-:S06]  /*2ed0*/  WARPGROUP.ARRIVE ;  /* 0x00000000000079c5 */ /* 0x000fcc0000000000 */
[----:B------:R-:W-:Y:S01]  /*2ee0*/  HGMMA.64x16x16.F32 R24, gdesc[UR4], R24, gsb0 ;  /* 0x00200000041879f0 */ /* 0x000fe20008000818 */
[----:B------:R-:W-:Y:S02]  /*2ef0*/  UIADD3 UR6, UR44, 0x600, URZ ;  /* 0x000006002c067890 */ /* 0x000fe4000fffe03f */
        /* <DEDUP_REMOVED lines=253> */
[----:B------:R-:W-:Y:S05]  /*3ed0*/  @!P0 BRA `(.L_x_187) ;  /* 0x0000000000048947 */ /* 0x000fea0003800000 */
[----:B------:R-:W-:Y:S01]  /*3ee0*/  BPT.TRAP 0x1 ;  /* 0x000000040000795c */ /* 0x000fe20000300000 */
.L_x_187:
[----:B01----:R-:W-:Y:S01]  /*3ef0*/  IMAD.IADD R3, R234, 0x1, R113 ;  /* 0x00000001ea037824 */ /* 0x003fe200078e0271 */
[----:B------:R-:W-:Y:S01]  /*3f00*/  P2R R114, PR, RZ, 0x1 ;  /* 0x00000001ff727803 */ /* 0x000fe20000000000 */
[----:B------:R-:W-:Y:S02]  /*3f10*/  ULDC UR6, c[0x0][0x988] ;  /* 0x0002620000067ab9 */ /* 0x000fe40000000800 */
[----:B------:R-:W-:-:S05]  /*3f20*/  IMAD R20, R112, -0xb0, R3 ;  /* 0xffffff5070147824 */ /* 0x000fca00078e0203 */
[C---:B------:R-:W-:Y:S02]  /*3f30*/  ISETP.GT.AND P4, PT, R20.reuse, RZ, PT ;  /* 0x000000ff1400720c */ /* 0x040fe40003f84270 */
[C---:B------:R-:W-:Y:S02]  /*3f40*/  ISETP.GT.AND P3, PT, R20.reuse, 0x1, PT ;  /* 0x000000011400780c */ /* 0x040fe40003f64270 */
[----:B------:R-:W-:Y:S02]  /*3f50*/  ISETP.GT.AND P1, PT, R20, 0x8, PT ;  /* 0x000000081400780c */ /* 0x000fe40003f24270 */
[----:B------:R-:W-:Y:S02]  /*3f60*/  FSEL R11, R104, -INF , P4 ;  /* 0xff800000680b7808 */ /* 0x000fe40002000000 */
[----:B------:R-:W-:Y:S02]  /*3f70*/  FSEL R14, R105, -INF , P3 ;  /* 0xff800000690e7808 */ /* 0x000fe40001800000 */
[----:B------:R-:W-:-:S02]  /*3f80*/  ISETP.GT.AND P2, PT, R20, 0x9, PT ;  /* 0x000000091400780c */ /* 0x000fc40003f44270 */
[----:B------:R-:W-:Y:S02]  /*3f90*/  FSEL R105, R108, -INF , P1 ;  /* 0xff8000006c697808 */ /* 0x000fe40000800000 */
[----:B------:R-:W-:Y:S02]  /*3fa0*/  FMNMX.FTZ R10, R11, R14, !PT ;  /* 0x0000000e0b0a7209 */ /* 0x000fe40007810000 */
[C---:B------:R-:W-:Y:S02]  /*3fb0*/  ISETP.GT.AND P6, PT, R20.reuse, 0x10, PT ;  /* 0x000000101400780c */ /* 0x040fe40003fc4270 */
[----:B------:R-:W-:Y:S02]  /*3fc0*/  FSEL R109, R109, -INF , P2 ;  /* 0xff8000006d6d7808 */ /* 0x000fe40001000000 */
[----:B------:R-:W-:Y:S02]  /*3fd0*/  FMNMX.FTZ R10, R105, R10, !PT ;  /* 0x0000000a690a7209 */ /* 0x000fe40007810000 */
[----:B------:R-:W-:-:S02]  /*3fe0*/  ISETP.GT.AND P5, PT, R20, 0x11, PT ;  /* 0x000000111400780c */ /* 0x000fc40003fa4270 */
[----:B------:R-:W-:Y:S02]  /*3ff0*/  FSEL R115, R96, -INF , P6 ;  /* 0xff80000060737808 */ /* 0x000fe40003000000 */
[----:B------:R-:W-:Y:S02]  /*4000*/  FMNMX.FTZ R10, R109, R10, !PT ;  /* 0x0000000a6d0a7209 */ /* 0x000fe40007810000 */
[----:B------:R-:W-:Y:S02]  /*4010*/  FSEL R13, R106, -INF , P4 ;  /* 0xff8000006a0d7808 */ /* 0x000fe40002000000 */
[----:B------:R-:W-:Y:S02]  /*4020*/  ISETP.GT.AND P4, PT, R20, 0x18, PT ;  /* 0x000000181400780c */ /* 0x000fe40003f84270 */
[----:B------:R-:W-:Y:S02]  /*4030*/  FSEL R97, R97, -INF , P5 ;  /* 0xff80000061617808 */ /* 0x000fe40002800000 */
[----:B------:R-:W-:-:S02]  /*4040*/  FMNMX.FTZ R10, R115, R10, !PT ;  /* 0x0000000a730a7209 */ /* 0x000fc40007810000 */
[----:B------:R-:W-:Y:S02]  /*4050*/  FSEL R107, R107, -INF , P3 ;  /* 0xff8000006b6b7808 */ /* 0x000fe40001800000 */
[----:B------:R-:W-:Y:S02]  /*4060*/  ISETP.GT.AND P3, PT, R20, 0x19, PT ;  /* 0x000000191400780c */ /* 0x000fe40003f64270 */
[----:B------:R-:W-:Y:S02]  /*4070*/  FSEL R117, R100, -INF , P4 ;  /* 0xff80000064757808 */ /* 0x000fe40002000000 */
[----:B------:R-:W-:Y:S02]  /*4080*/  FMNMX.FTZ R10, R97, R10, !PT ;  /* 0x0000000a610a7209 */ /* 0x000fe40007810000 */
[----:B------:R-:W-:Y:S02]  /*4090*/  FSEL R15, R110, -INF , P1 ;  /* 0xff8000006e0f7808 */ /* 0x000fe40000800000 */
        /* <DEDUP_REMOVED lines=8> */
[C---:B------:R-:W-:Y:S02]  /*4120*/  ISETP.GT.AND P6, PT, R20.reuse, 0x28, PT ;  /* 0x000000281400780c */ /* 0x040fe40003fc4270 */
        /* <DEDUP_REMOVED lines=98> */
[----:B------:R-:W-:Y:S02]  /*4750*/  ISETP.GT.AND P0, PT, R20, 0x89, PT ;  /* 0x000000891400780c */ /* 0x000fe40003f04270 */
[----:B------:R-:W-:-:S02]  /*4760*/  FSEL R171, R44, -INF , P6 ;  /* 0xff8000002cab7808 */ /* 0x000fc40003000000 */
[----:B------:R-:W-:Y:S02]  /*4770*/  FMNMX.FTZ R10, R169, R10, !PT ;  /* 0x0000000aa90a7209 */ /* 0x000fe40007810000 */
[----:B------:R-:W-:Y:S02]  /*4780*/  FSEL R51, R51, -INF , P5 ;  /* 0xff80000033337808 */ /* 0x000fe40002800000 */
        /* <DEDUP_REMOVED lines=15> */
[----:B------:R-:W-:-:S02]  /*4880*/  FSEL R181, R37, -INF , P2 ;  /* 0xff80000025b57808 */ /* 0x000fc40001000000 */
[----:B------:R-:W-:Y:S02]  /*4890*/  FMNMX.FTZ R10, R179, R10, !PT ;  /* 0x0000000ab30a7209 */ /* 0x000fe40007810000 */
[----:B------:R-:W-:Y:S02]  /*48a0*/  ISETP.GT.AND P3, PT, R20, 0xa0, PT ;  /* 0x000000a01400780c */ /* 0x000fe40003f64270 */
[----:B------:R-:W-:Y:S02]  /*48b0*/  FSEL R41, R54, -INF , P4 ;  /* 0xff80000036297808 */ /* 0x000fe40002000000 */
[----:B------:R-:W-:Y:S02]  /*48c0*/  FSEL R183, R24, -INF , P3 ;  /* 0xff80000018b77808 */ /* 0x000fe40001800000 */
[----:B------:R-:W-:Y:S02]  /*48d0*/  FMNMX.FTZ R10, R181, R10, !PT ;  /* 0x0000000ab50a7209 */ /* 0x000fe40007810000 */
[----:B------:R-:W-:-:S02]  /*48e0*/  ISETP.GT.AND P4, PT, R20, 0xa1, PT ;  /* 0x000000a11400780c */ /* 0x000fc40003f84270 */
[----:B------:R-:W-:Y:S02]  /*48f0*/  FMNMX.FTZ R10, R183, R10, !PT ;  /* 0x0000000ab70a7209 */ /* 0x000fe40007810000 */
[----:B------:R-:W-:Y:S02]  /*4900*/  FSEL R187, R25, -INF , P4 ;  /* 0xff80000019bb7808 */ /* 0x000fe40002000000 */
[----:B------:R-:W-:Y:S02]  /*4910*/  ISETP.GT.AND P5, PT, R20, 0xa8, PT ;  /* 0x000000a81400780c */ /* 0x000fe40003fa4270 */
[----:B------:R-:W-:Y:S02]  /*4920*/  FMNMX.FTZ R10, R187, R10, !PT ;  /* 0x0000000abb0a7209 */ /* 0x000fe40007810000 */
[----:B------:R-:W-:Y:S02]  /*4930*/  FSEL R185, R28, -INF , P5 ;  /* 0xff8000001cb97808 */ /* 0x000fe40002800000 */
[----:B------:R-:W-:-:S02]  /*4940*/  ISETP.GT.AND P6, PT, R20, 0xa9, PT ;  /* 0x000000a91400780c */ /* 0x000fc40003fc4270 */
[----:B------:R-:W-:Y:S02]  /*4950*/  FMNMX.FTZ R10, R185, R10, !PT ;  /* 0x0000000ab90a7209 */ /* 0x000fe40007810000 */
[----:B------:R-:W-:Y:S02]  /*4960*/  FSEL R189, R29, -INF , P6 ;  /* 0xff8000001dbd7808 */ /* 0x000fe40003000000 */
[----:B------:R-:W-:Y:S02]  /*4970*/  P2R R32, PR, RZ, 0x8 ;  /* 0x00000008ff207803 */ /* 0x000fe40000000000 */
[----:B------:R-:W-:Y:S01]  /*4980*/  FMNMX.FTZ R24, R189, R10, !PT ;  /* 0x0000000abd187209 */ /* 0x000fe20007810000 */
[----:B------:R-:W-:Y:S01]  /*4990*/  IMAD.U32 R10, RZ, RZ, UR6 ;  /* 0x00000006ff0a7e24 */ /* 0x000fe2000f8e00ff */
[----:B------:R-:W-:Y:S02]  /*49a0*/  P2R R40, PR, RZ, 0x1 ;  /* 0x00000001ff287803 */ /* 0x000fe40000000000 */
[----:B------:R-:W-:Y:S01]  /*49b0*/  P2R R36, PR, RZ, 0x2 ;  /* 0x00000002ff247803 */ /* 0x000fe20000000000 */
[----:B------:R-:W0:Y:S01]  /*49c0*/  SHFL.BFLY PT, R3, R24, 0x2, 0x1f ;  /* 0x0c401f0018037f89 */ /* 0x000e2200000e0000 */
[----:B------:R-:W-:-:S02]  /*49d0*/  P2R R33, PR, RZ, 0x4 ;  /* 0x00000004ff217803 */ /* 0x000fc40000000000 */
[C---:B------:R-:W-:Y:S02]  /*49e0*/  ISETP.GT.AND P2, PT, R20.reuse, 0x88, PT ;  /* 0x000000881400780c */ /* 0x040fe40003f44270 */
[C---:B------:R-:W-:Y:S02]  /*49f0*/  ISETP.GT.AND P1, PT, R20.reuse, 0x89, PT ;  /* 0x000000891400780c */ /* 0x040fe40003f24270 */
[----:B------:R-:W-:Y:S02]  /*4a00*/  ISETP.GT.AND P0, PT, R20, 0x90, PT ;  /* 0x000000901400780c */ /* 0x000fe40003f04270 */
[----:B------:R-:W-:Y:S02]  /*4a10*/  FSEL R47, R47, -INF , P1 ;  /* 0xff8000002f2f7808 */ /* 0x000fe40000800000 */
[----:B------:R-:W-:Y:S02]  /*4a20*/  FSEL R29, R34, -INF , P0 ;  /* 0xff800000221d7808 */ /* 0x000fe40000000000 */
[----:B------:R-:W-:-:S02]  /*4a30*/  ISETP.NE.AND P0, PT, R40, RZ, PT ;  /* 0x000000ff2800720c */ /* 0x000fc40003f05270 */
[----:B------:R-:W-:Y:S02]  /*4a40*/  ISETP.NE.AND P1, PT, R36, RZ, PT ;  /* 0x000000ff2400720c */ /* 0x000fe40003f25270 */
[----:B------:R-:W-:Y:S02]  /*4a50*/  FSEL R35, R35, -INF , P0 ;  /* 0xff80000023237808 */ /* 0x000fe40000000000 */
[----:B------:R-:W-:Y:S02]  /*4a60*/  ISETP.NE.AND P0, PT, R114, RZ, PT ;  /* 0x000000ff7200720c */ /* 0x000fe40003f05270 */
[----:B0-----:R-:W-:-:S05]  /*4a70*/  FMNMX.FTZ R28, R24, R3, !PT ;  /* 0x00000003181c7209 */ /* 0x001fca0007810000 */
[----:B------:R-:W0:Y:S02]  /*4a80*/  SHFL.BFLY PT, R3, R28, 0x1, 0x1f ;  /* 0x0c201f001c037f89 */ /* 0x000e2400000e0000 */
[----:B0-----:R-:W-:-:S04]  /*4a90*/  FMNMX.FTZ R3, R28, R3, !PT ;  /* 0x000000031c037209 */ /* 0x001fc80007810000 */
[C---:B------:R-:W-:Y:S01]  /*4aa0*/  FSETP.NEU.FTZ.AND P3, PT, R3.reuse, -INF , PT ;  /* 0xff8000000300780b */ /* 0x040fe20003f7d000 */
[----:B------:R-:W-:-:S05]  /*4ab0*/  FMUL.FTZ R25, R3, R10 ;  /* 0x0000000a03197220 */ /* 0x000fca0000410000 */
[----:B------:R-:W-:Y:S02]  /*4ac0*/  FSEL R20, R25, RZ, P3 ;  /* 0x000000ff19147208 */ /* 0x000fe40001800000 */
[----:B------:R-:W-:Y:S02]  /*4ad0*/  FSEL R25, R46, -INF , P2 ;  /* 0xff8000002e197808 */ /* 0x000fe40001000000 */
[----:B------:R-:W-:Y:S01]  /*4ae0*/  ISETP.NE.AND P2, PT, R33, RZ, PT ;  /* 0x000000ff2100720c */ /* 0x000fe20003f45270 */
[-CC-:B------:R-:W-:Y:S01]  /*4af0*/  FFMA.FTZ R33, R14, R10.reuse, -R20.reuse ;  /* 0x0000000a0e217223 */ /* 0x180fe20000010814 */
[----:B------:R-:W-:Y:S01]  /*4b00*/  FMNMX.FTZ R14, R13, R107, !PT ;  /* 0x0000006b0d0e7209 */ /* 0x000fe20007810000 */
[-CC-:B------:R-:W-:Y:S01]  /*4b10*/  FFMA.FTZ R37, R109, R10.reuse, -R20.reuse ;  /* 0x0000000a6d257223 */ /* 0x180fe20000010814 */
[-CC-:B------:R-:W-:Y:S01]  /*4b20*/  FFMA.FTZ R109, R133, R10.reuse, -R20.reuse ;  /* 0x0000000a856d7223 */ /* 0x180fe20000010814 */
[--C-:B------:R-:W-:Y:S01]  /*4b30*/  FFMA.FTZ R133, R135, R10, -R20.reuse ;  /* 0x0000000a87857223 */ /* 0x100fe20000010814 */
[----:B------:R-:W-:Y:S01]  /*4b40*/  FMNMX.FTZ R14, R15, R14, !PT ;  /* 0x0000000e0f0e7209 */ /* 0x000fe20007810000 */
[-CC-:B------:R-:W-:Y:S01]  /*4b50*/  FFMA.FTZ R135, R139, R10.reuse, -R20.reuse ;  /* 0x0000000a8b877223 */ /* 0x180fe20000010814 */
[----:B------:R-:W-:Y:S01]  /*4b60*/  FSEL R139, R38, -INF , P1 ;  /* 0xff800000268b7808 */ /* 0x000fe20000800000 */
[--C-:B------:R-:W-:Y:S01]  /*4b70*/  FFMA.FTZ R176, R11, R10, -R20.reuse ;  /* 0x0000000a0bb07223 */ /* 0x100fe20000010814 */
[----:B------:R-:W-:Y:S01]  /*4b80*/  FMNMX.FTZ R14, R111, R14, !PT ;  /* 0x0000000e6f0e7209 */ /* 0x000fe20007810000 */
[-CC-:B------:R-:W-:Y:S01]  /*4b90*/  FFMA.FTZ R11, R127, R10.reuse, -R20.reuse ;  /* 0x0000000a7f0b7223 */ /* 0x180fe20000010814 */
[----:B------:R-:W-:Y:S01]  /*4ba0*/  ISETP.NE.AND P3, PT, R32, RZ, PT ;  /* 0x000000ff2000720c */ /* 0x000fe20003f65270 */
[--C-:B------:R-:W-:Y:S01]  /*4bb0*/  FFMA.FTZ R184, R125, R10, -R20.reuse ;  /* 0x0000000a7db87223 */ /* 0x100fe20000010814 */
        /* <DEDUP_REMOVED lines=17> */
[----:B------:R0:W-:Y:S01]  /*4cd0*/  MUFU.EX2 R39, R11 ;  /* 0x0000000b00277308 */ /* 0x0001e20000000800 */
[----:B------:R-:W-:Y:S01]  /*4ce0*/  FSEL R147, R31, -INF , P6 ;  /* 0xff8000001f937808 */ /* 0x000fe20003000000 */
[--C-:B------:R-:W-:Y:S01]  /*4cf0*/  FFMA.FTZ R178, R105, R10, -R20.reuse ;  /* 0x0000000a69b27223 */ /* 0x100fe20000010814 */
[----:B------:R-:W-:Y:S01]  /*4d00*/  FMNMX.FTZ R14, R91, R14, !PT ;  /* 0x0000000e5b0e7209 */ /* 0x000fe20007810000 */
[-CC-:B------:R-:W-:Y:S01]  /*4d10*/  FFMA.FTZ R97, R97, R10.reuse, -R20.reuse ;  /* 0x0000000a61617223 */ /* 0x180fe20000010814 */
[-CC-:B------:R-:W-:Y:S01]  /*4d20*/  FFMA.FTZ R31, R129, R10.reuse, -R20.reuse ;  /* 0x0000000a811f7223 */ /* 0x180fe20000010814 */
[--C-:B------:R-:W-:Y:S01]  /*4d30*/  FFMA.FTZ R129, R177, R10, -R20.reuse ;  /* 0x0000000ab1817223 */ /* 0x100fe20000010814 */
[----:B------:R-:W-:Y:S01]  /*4d40*/  FMNMX.FTZ R14, R81, R14, !PT ;  /* 0x0000000e510e7209 */ /* 0x000fe20007810000 */
[----:B------:R-:W-:Y:S01]  /*4d50*/  MUFU.EX2 R176, R176 ;  /* 0x000000b000b07308 */ /* 0x000fe20000000800 */
[-CC-:B------:R-:W-:Y:S01]  /*4d60*/  FFMA.FTZ R101, R101, R10.reuse, -R20.reuse ;  /* 0x0000000a65657223 */ /* 0x180fe20000010814 */
[--C-:B------:R-:W-:Y:S01]  /*4d70*/  FFMA.FTZ R105, R167, R10, -R20.reuse ;  /* 0x0000000aa7697223 */ /* 0x100fe20000010814 */
[----:B------:R-:W-:Y:S01]  /*4d80*/  FMNMX.FTZ R14, R95, R14, !PT ;  /* 0x0000000e5f0e7209 */ /* 0x000fe20007810000 */
[-CC-:B------:R-:W-:Y:S01]  /*4d90*/  FFMA.FTZ R214, R179, R10.reuse, -R20.reuse ;  /* 0x0000000ab3d67223 */ /* 0x180fe20000010814 */
[-CC-:B------:R-:W-:Y:S01]  /*4da0*/  FFMA.FTZ R186, R165, R10.reuse, -R20.reuse ;  /* 0x0000000aa5ba7223 */ /* 0x180fe20000010814 */
[--C-:B------:R-:W-:Y:S01]  /*4db0*/  FFMA.FTZ R200, R151, R10, -R20.reuse ;  /* 0x0000000a97c87223 */ /* 0x100fe20000010814 */
[----:B------:R-:W-:Y:S01]  /*4dc0*/  FMNMX.FTZ R14, R85, R14, !PT ;  /* 0x0000000e550e7209 */ /* 0x000fe20007810000 */
[----:B------:R-:W1:Y:S01]  /*4dd0*/  MUFU.EX2 R33, R33 ;  /* 0x0000002100217308 */ /* 0x000e620000000800 */
[-CC-:B------:R-:W-:Y:S01]  /*4de0*/  FFMA.FTZ R202, R149, R10.reuse, -R20.reuse ;  /* 0x0000000a95ca7223 */ /* 0x180fe20000010814 */
[--C-:B------:R-:W-:Y:S01]  /*4df0*/  FFMA.FTZ R27, R119, R10, -R20.reuse ;  /* 0x0000000a771b7223 */ /* 0x100fe20000010814 */
[----:B------:R-:W-:Y:S01]  /*4e00*/  FMNMX.FTZ R14, R83, R14, !PT ;  /* 0x0000000e530e7209 */ /* 0x000fe20007810000 */
[-CC-:B------:R-:W-:Y:S01]  /*4e10*/  FFMA.FTZ R206, R123, R10.reuse, -R20.reuse ;  /* 0x0000000a7bce7223 */ /* 0x180fe20000010814 */
[-CC-:B------:R-:W-:Y:S01]  /*4e20*/  FFMA.FTZ R208, R145, R10.reuse, -R20.reuse ;  /* 0x0000000a91d07223 */ /* 0x180fe20000010814 */
[--C-:B------:R-:W-:Y:S01]  /*4e30*/  FFMA.FTZ R188, R163, R10, -R20.reuse ;  /* 0x0000000aa3bc7223 */ /* 0x100fe20000010814 */
[----:B------:R-:W-:Y:S01]  /*4e40*/  FMNMX.FTZ R14, R73, R14, !PT ;  /* 0x0000000e490e7209 */ /* 0x000fe20007810000 */
[----:B------:R-:W2:Y:S01]  /*4e50*/  MUFU.EX2 R178, R178 ;  /* 0x000000b200b27308 */ /* 0x000ea20000000800 */
[-CC-:B------:R-:W-:Y:S01]  /*4e60*/  FFMA.FTZ R190, R161, R10.reuse, -R20.reuse ;  /* 0x0000000aa1be7223 */ /* 0x180fe20000010814 */
[--C-:B------:R-:W-:Y:S01]  /*4e70*/  FFMA.FTZ R192, R159, R10, -R20.reuse ;  /* 0x0000000a9fc07223 */ /* 0x100fe20000010814 */
[----:B------:R-:W-:Y:S01]  /*4e80*/  FMNMX.FTZ R14, R87, R14, !PT ;  /* 0x0000000e570e7209 */ /* 0x000fe20007810000 */
[-CC-:B------:R-:W-:Y:S01]  /*4e90*/  FFMA.FTZ R194, R157, R10.reuse, -R20.reuse ;  /* 0x0000000a9dc27223 */ /* 0x180fe20000010814 */
[-CC-:B------:R-:W-:Y:S01]  /*4ea0*/  FFMA.FTZ R196, R155, R10.reuse, -R20.reuse ;  /* 0x0000000a9bc47223 */ /* 0x180fe20000010814 */
[--C-:B------:R-:W-:Y:S01]  /*4eb0*/  FFMA.FTZ R198, R153, R10, -R20.reuse ;  /* 0x0000000a99c67223 */ /* 0x100fe20000010814 */
[----:B------:R-:W-:Y:S01]  /*4ec0*/  FMNMX.FTZ R14, R77, R14, !PT ;  /* 0x0000000e4d0e7209 */ /* 0x000fe20007810000 */
[----:B------:R-:W3:Y:S01]  /*4ed0*/  MUFU.EX2 R37, R37 ;  /* 0x0000002500257308 */ /* 0x000ee20000000800 */
[-CC-:B------:R-:W-:Y:S01]  /*4ee0*/  FFMA.FTZ R119, R169, R10.reuse, -R20.reuse ;  /* 0x0000000aa9777223 */ /* 0x180fe20000010814 */
[--C-:B------:R-:W-:Y:S01]  /*4ef0*/  FFMA.FTZ R210, R171, R10, -R20.reuse ;  /* 0x0000000aabd27223 */ /* 0x100fe20000010814 */
[----:B------:R-:W-:Y:S01]  /*4f00*/  FMNMX.FTZ R14, R75, R14, !PT ;  /* 0x0000000e4b0e7209 */ /* 0x000fe20007810000 */
[-CC-:B------:R-:W-:Y:S01]  /*4f10*/  FFMA.FTZ R123, R173, R10.reuse, -R20.reuse ;  /* 0x0000000aad7b7223 */ /* 0x180fe20000010814 */
[-CC-:B------:R-:W-:Y:S01]  /*4f20*/  FFMA.FTZ R212, R175, R10.reuse, -R20.reuse ;  /* 0x0000000aafd47223 */ /* 0x180fe20000010814 */
[--C-:B------:R-:W-:Y:S01]  /*4f30*/  FFMA.FTZ R145, R181, R10, -R20.reuse ;  /* 0x0000000ab5917223 */ /* 0x100fe20000010814 */
[----:B------:R-:W-:Y:S01]  /*4f40*/  FMNMX.FTZ R14, R65, R14, !PT ;  /* 0x0000000e410e7209 */ /* 0x000fe20007810000 */
[----:B------:R-:W4:Y:S01]  /*4f50*/  MUFU.EX2 R180, R180 ;  /* 0x000000b400b47308 */ /* 0x000f220000000800 */
[-CC-:B------:R-:W-:Y:S01]  /*4f60*/  FFMA.FTZ R216, R183, R10.reuse, -R20.reuse ;  /* 0x0000000ab7d87223 */ /* 0x180fe20000010814 */
[--C-:B------:R-:W-:Y:S01]  /*4f70*/  FFMA.FTZ R149, R187, R10, -R20.reuse ;  /* 0x0000000abb957223 */ /* 0x100fe20000010814 */
[----:B------:R-:W-:Y:S01]  /*4f80*/  FMNMX.FTZ R14, R79, R14, !PT ;  /* 0x0000000e4f0e7209 */ /* 0x000fe20007810000 */
[-CC-:B------:R-:W-:Y:S01]  /*4f90*/  FFMA.FTZ R218, R185, R10.reuse, -R20.reuse ;  /* 0x0000000ab9da7223 */ /* 0x180fe20000010814 */
[----:B------:R-:W-:Y:S01]  /*4fa0*/  FFMA.FTZ R151, R189, R10, -R20 ;  /* 0x0000000abd977223 */ /* 0x000fe20000010814 */
[----:B------:R-:W-:-:S02]  /*4fb0*/  ISETP.GE.AND P2, PT, R113, 0xb1, PT ;  /* 0x000000b17100780c */ /* 0x000fc40003f46270 */
[----:B------:R-:W-:Y:S01]  /*4fc0*/  FMNMX.FTZ R14, R69, R14, !PT ;  /* 0x0000000e450e7209 */ /* 0x000fe20007810000 */
[----:B------:R-:W5:Y:S03]  /*4fd0*/  MUFU.EX2 R97, R97 ;  /* 0x0000006100617308 */ /* 0x000f660000000800 */
[----:B------:R-:W-:-:S04]  /*4fe0*/  FMNMX.FTZ R14, R67, R14, !PT ;  /* 0x0000000e430e7209 */ /* 0x000fc80007810000 */
        /* <DEDUP_REMOVED lines=10> */
[----:B------:R-:W-:Y:S03]  /*5090*/  MUFU.EX2 R105, R105 ;  /* 0x0000006900697308 */ /* 0x000fe60000000800 */
        /* <DEDUP_REMOVED lines=21> */
[----:B------:R-:W-:-:S05]  /*51f0*/  FMNMX.FTZ R14, R147, R14, !PT ;  /* 0x0000000e930e7209 */ /* 0x000fca0007810000 */
[----:B0-----:R-:W0:Y:S01]  /*5200*/  SHFL.BFLY PT, R11, R14, 0x2, 0x1f ;  /* 0x0c401f000e0b7f89 */ /* 0x001e2200000e0000 */
[----:B------:R-:W-:Y:S08]  /*5210*/  MUFU.EX2 R125, R125 ;  /* 0x0000007d007d7308 */ /* 0x000ff00000000800 */
[----:B------:R-:W-:Y:S08]  /*5220*/  MUFU.EX2 R194, R194 ;  /* 0x000000c200c27308 */ /* 0x000ff00000000800 */
[----:B------:R-:W-:Y:S01]  /*5230*/  MUFU.EX2 R131, R131 ;  /* 0x0000008300837308 */ /* 0x000fe20000000800 */
[----:B0-----:R-:W-:-:S07]  /*5240*/  FMNMX.FTZ R24, R14, R11, !PT ;  /* 0x0000000b0e187209 */ /* 0x001fce0007810000 */
[----:B------:R-:W-:Y:S01]  /*5250*/  MUFU.EX2 R196, R196 ;  /* 0x000000c400c47308 */ /* 0x000fe20000000800 */
[----:B------:R-:W0:Y:S07]  /*5260*/  SHFL.BFLY PT, R11, R24, 0x1, 0x1f ;  /* 0x0c201f00180b7f89 */ /* 0x000e2e00000e0000 */
[----:B------:R-:W-:Y:S08]  /*5270*/  MUFU.EX2 R133, R133 ;  /* 0x0000008500857308 */ /* 0x000ff00000000800 */
[----:B------:R-:W-:Y:S08]  /*5280*/  MUFU.EX2 R198, R198 ;  /* 0x000000c600c67308 */ /* 0x000ff00000000800 */
[----:B------:R-:W-:Y:S01]  /*5290*/  MUFU.EX2 R135, R135 ;  /* 0x0000008700877308 */ /* 0x000fe20000000800 */
[----:B0-----:R-:W-:-:S04]  /*52a0*/  FMNMX.FTZ R11, R24, R11, !PT ;  /* 0x0000000b180b7209 */ /* 0x001fc80007810000 */
[C---:B------:R-:W-:Y:S01]  /*52b0*/  FSETP.NEU.FTZ.AND P1, PT, R11.reuse, -INF , PT ;  /* 0xff8000000b00780b */ /* 0x040fe20003f3d000 */
[----:B------:R-:W-:Y:S02]  /*52c0*/  FMUL.FTZ R40, R11, R10 ;  /* 0x0000000a0b287220 */ /* 0x000fe40000410000 */
[----:B------:R-:W-:Y:S03]  /*52d0*/  MUFU.EX2 R200, R200 ;  /* 0x000000c800c87308 */ /* 0x000fe60000000800 */
[----:B------:R-:W-:Y:S02]  /*52e0*/  FSEL R40, R40, RZ, P1 ;  /* 0x000000ff28287208 */ /* 0x000fe40000800000 */
[----:B------:R-:W-:-:S03]  /*52f0*/  ISETP.NE.AND P1, PT, R19, RZ, PT ;  /* 0x000000ff1300720c */ /* 0x000fc60003f25270 */
[----:B------:R-:W-:Y:S01]  /*5300*/  MUFU.EX2 R137, R137 ;  /* 0x0000008900897308 */ /* 0x000fe20000000800 */
[-CC-:B------:R-:W-:Y:S01]  /*5310*/  FFMA.FTZ R177, R13, R10.reuse, -R40.reuse ;  /* 0x0000000a0db17223 */ /* 0x180fe20000010828 */
[----:B-1----:R-:W-:Y:S01]  /*5320*/  FADD.FTZ R13, R176, R33 ;  /* 0x00000021b00d7221 */ /* 0x002fe20000010000 */
[-CC-:B------:R-:W-:Y:S01]  /*5330*/  FFMA.FTZ R14, R107, R10.reuse, -R40.reuse ;  /* 0x0000000a6b0e7223 */ /* 0x180fe20000010828 */
[-CC-:B------:R-:W-:Y:S01]  /*5340*/  FFMA.FTZ R179, R15, R10.reuse, -R40.reuse ;  /* 0x0000000a0fb37223 */ /* 0x180fe20000010828 */
[-CC-:B------:R-:W-:Y:S01]  /*5350*/  FFMA.FTZ R20, R111, R10.reuse, -R40.reuse ;  /* 0x0000000a6f147223 */ /* 0x180fe20000010828 */
[----:B--2---:R-:W-:Y:S01]  /*5360*/  FADD.FTZ R44, R178, R13 ;  /* 0x0000000db22c7221 */ /* 0x004fe20000010000 */
[-CC-:B------:R-:W-:Y:S01]  /*5370*/  FFMA.FTZ R181, R21, R10.reuse, -R40.reuse ;  /* 0x0000000a15b57223 */ /* 0x180fe20000010828 */
[----:B------:R-:W-:Y:S01]  /*5380*/  MUFU.EX2 R177, R177 ;  /* 0x000000b100b17308 */ /* 0x000fe20000000800 */
[-C--:B------:R-:W-:Y:S01]  /*5390*/  FFMA.FTZ R24, R99, R10.reuse, -R40 ;  /* 0x0000000a63187223 */ /* 0x080fe20000010828 */
[----:B---3--:R-:W-:Y:S01]  /*53a0*/  FADD.FTZ R13, R37, R44 ;  /* 0x0000002c250d7221 */ /* 0x008fe20000010000 */
[-CC-:B------:R-:W-:Y:S01]  /*53b0*/  FFMA.FTZ R183, R89, R10.reuse, -R40.reuse ;  /* 0x0000000a59b77223 */ /* 0x180fe20000010828 */
[-CC-:B------:R-:W-:Y:S01]  /*53c0*/  FFMA.FTZ R26, R103, R10.reuse, -R40.reuse ;  /* 0x0000000a671a7223 */ /* 0x180fe20000010828 */
[-CC-:B------:R-:W-:Y:S01]  /*53d0*/  FFMA.FTZ R185, R93, R10.reuse, -R40.reuse ;  /* 0x0000000a5db97223 */ /* 0x180fe20000010828 */
[----:B----4-:R-:W-:Y:S01]  /*53e0*/  FADD.FTZ R44, R180, R13 ;  /* 0x0000000db42c7221 */ /* 0x010fe20000010000 */
[-CC-:B------:R-:W-:Y:S01]  /*53f0*/  FFMA.FTZ R28, R91, R10.reuse, -R40.reuse ;  /* 0x0000000a5b1c7223 */ /* 0x180fe20000010828 */
[----:B------:R-:W0:Y:S01]  /*5400*/  MUFU.EX2 R14, R14 ;  /* 0x0000000e000e7308 */ /* 0x000e220000000800 */
[-C--:B------:R-:W-:Y:S01]  /*5410*/  FFMA.FTZ R187, R81, R10.reuse, -R40 ;  /* 0x0000000a51bb7223 */ /* 0x080fe20000010828 */
[----:B-----5:R-:W-:Y:S01]  /*5420*/  FADD.FTZ R13, R97, R44 ;  /* 0x0000002c610d7221 */ /* 0x020fe20000010000 */
[-CC-:B------:R-:W-:Y:S01]  /*5430*/  FFMA.FTZ R30, R95, R10.reuse, -R40.reuse ;  /* 0x0000000a5f1e7223 */ /* 0x180fe20000010828 */
[-CC-:B------:R-:W-:Y:S01]  /*5440*/  FFMA.FTZ R189, R85, R10.reuse, -R40.reuse ;  /* 0x0000000a55bd7223 */ /* 0x180fe20000010828 */
[-CC-:B------:R-:W-:Y:S01]  /*5450*/  FFMA.FTZ R32, R83, R10.reuse, -R40.reuse ;  /* 0x0000000a53207223 */ /* 0x180fe20000010828 */
[----:B------:R-:W-:Y:S01]  /*5460*/  FADD.FTZ R46, R182, R13 ;  /* 0x0000000db62e7221 */ /* 0x000fe20000010000 */
[-CC-:B------:R-:W-:Y:S01]  /*5470*/  FFMA.FTZ R191, R73, R10.reuse, -R40.reuse ;  /* 0x0000000a49bf7223 */ /* 0x180fe20000010828 */
[----:B------:R-:W1:Y:S01]  /*5480*/  MUFU.EX2 R179, R179 ;  /* 0x000000b300b37308 */ /* 0x000e620000000800 */
[----:B------:R-:W-:Y:S01]  /*5490*/  FFMA.FTZ R34, R87, R10, -R40 ;  /* 0x0000000a57227223 */ /* 0x000fe20000010828 */
[----:B------:R-:W-:Y:S01]  /*54a0*/  FADD.FTZ R13, R101, R46 ;  /* 0x0000002e650d7221 */ /* 0x000fe20000010000 */
[----:B------:R-:W-:-:S02]  /*54b0*/  @P1 VIADD R12, R12, 0x34840 ;  /* 0x000348400c0c1836 */ /* 0x000fc40000000000 */
[-CC-:B------:R-:W-:Y:S01]  /*54c0*/  FFMA.FTZ R193, R77, R10.reuse, -R40.reuse ;  /* 0x0000000a4dc17223 */ /* 0x180fe20000010828 */
[-CC-:B------:R-:W-:Y:S01]  /*54d0*/  FFMA.FTZ R36, R75, R10.reuse, -R40.reuse ;  /* 0x0000000a4b247223 */ /* 0x180fe20000010828 */
[----:B------:R-:W-:Y:S01]  /*54e0*/  FADD.FTZ R46, R184, R13 ;  /* 0x0000000db82e7221 */ /* 0x000fe20000010000 */
[-C--:B------:R-:W-:Y:S01]  /*54f0*/  FFMA.FTZ R195, R65, R10.reuse, -R40 ;  /* 0x0000000a41c37223 */ /* 0x080fe20000010828 */
[----:B------:R-:W2:Y:S01]  /*5500*/  MUFU.EX2 R20, R20 ;  /* 0x0000001400147308 */ /* 0x000ea20000000800 */
[----:B0-----:R-:W-:Y:S01]  /*5510*/  FADD.FTZ R48, R177, R14 ;  /* 0x0000000eb1307221 */ /* 0x001fe20000010000 */
[----:B------:R-:W-:Y:S01]  /*5520*/  FADD.FTZ R15, R105, R46 ;  /* 0x0000002e690f7221 */ /* 0x000fe20000010000 */
[-CC-:B------:R-:W-:Y:S01]  /*5530*/  FFMA.FTZ R38, R79, R10.reuse, -R40.reuse ;  /* 0x0000000a4f267223 */ /* 0x180fe20000010828 */
[-CC-:B------:R-:W-:Y:S01]  /*5540*/  FFMA.FTZ R197, R69, R10.reuse, -R40.reuse ;  /* 0x0000000a45c57223 */ /* 0x180fe20000010828 */
[-CC-:B------:R-:W-:Y:S01]  /*5550*/  FFMA.FTZ R42, R67, R10.reuse, -R40.reuse ;  /* 0x0000000a432a7223 */ /* 0x180fe20000010828 */
[----:B------:R-:W-:Y:S01]  /*5560*/  FADD.FTZ R50, R186, R15 ;  /* 0x0000000fba327221 */ /* 0x000fe20000010000 */
[-C--:B------:R-:W-:Y:S01]  /*5570*/  FFMA.FTZ R199, R57, R10.reuse, -R40 ;  /* 0x0000000a39c77223 */ /* 0x080fe20000010828 */
[----:B------:R-:W0:Y:S01]  /*5580*/  MUFU.EX2 R181, R181 ;  /* 0x000000b500b57308 */ /* 0x000e220000000800 */
[----:B-1----:R-:W-:Y:S01]  /*5590*/  FADD.FTZ R13, R179, R48 ;  /* 0x00000030b30d7221 */ /* 0x002fe20000010000 */
[----:B------:R-:W-:Y:S01]  /*55a0*/  FADD.FTZ R15, R109, R50 ;  /* 0x000000326d0f7221 */ /* 0x000fe20000010000 */
[-CC-:B------:R-:W-:Y:S01]  /*55b0*/  FFMA.FTZ R44, R71, R10.reuse, -R40.reuse ;  /* 0x0000000a472c7223 */ /* 0x180fe20000010828 */
[-CC-:B------:R-:W-:Y:S01]  /*55c0*/  FFMA.FTZ R201, R61, R10.reuse, -R40.reuse ;  /* 0x0000000a3dc97223 */ /* 0x180fe20000010828 */
[-CC-:B------:R-:W-:Y:S01]  /*55d0*/  FFMA.FTZ R46, R59, R10.reuse, -R40.reuse ;  /* 0x0000000a3b2e7223 */ /* 0x180fe20000010828 */
[-CC-:B------:R-:W-:Y:S01]  /*55e0*/  FFMA.FTZ R203, R49, R10.reuse, -R40.reuse ;  /* 0x0000000a31cb7223 */ /* 0x180fe20000010828 */
[-CC-:B------:R-:W-:Y:S01]  /*55f0*/  FFMA.FTZ R205, R53, R10.reuse, -R40.reuse ;  /* 0x0000000a35cd7223 */ /* 0x180fe20000010828 */
[----:B------:R-:W1:Y:S01]  /*5600*/  MUFU.EX2 R24, R24 ;  /* 0x0000001800187308 */ /* 0x000e620000000800 */
[----:B--2---:R-:W-:Y:S01]  /*5610*/  FADD.FTZ R48, R20, R13 ;  /* 0x0000000d14307221 */ /* 0x004fe20000010000 */
[-CC-:B------:R-:W-:Y:S01]  /*5620*/  FFMA.FTZ R51, R51, R10.reuse, -R40.reuse ;  /* 0x0000000a33337223 */ /* 0x180fe20000010828 */
[-CC-:B------:R-:W-:Y:S01]  /*5630*/  FFMA.FTZ R207, R41, R10.reuse, -R40.reuse ;  /* 0x0000000a29cf7223 */ /* 0x180fe20000010828 */
[-CC-:B------:R-:W-:Y:S01]  /*5640*/  FFMA.FTZ R55, R55, R10.reuse, -R40.reuse ;  /* 0x0000000a37377223 */ /* 0x180fe20000010828 */
[-CC-:B------:R-:W-:Y:S01]  /*5650*/  FFMA.FTZ R45, R45, R10.reuse, -R40.reuse ;  /* 0x0000000a2d2d7223 */ /* 0x180fe20000010828 */
[-CC-:B------:R-:W-:Y:S01]  /*5660*/  FFMA.FTZ R43, R43, R10.reuse, -R40.reuse ;  /* 0x0000000a2b2b7223 */ /* 0x180fe20000010828 */
[-C--:B------:R-:W-:Y:S01]  /*5670*/  FFMA.FTZ R25, R25, R10.reuse, -R40 ;  /* 0x0000000a19197223 */ /* 0x080fe20000010828 */
[----:B------:R-:W2:Y:S01]  /*5680*/  MUFU.EX2 R183, R183 ;  /* 0x000000b700b77308 */ /* 0x000ea20000000800 */
        /* <DEDUP_REMOVED lines=8> */
[----:B-1----:R-:W-:Y:S01]  /*5710*/  FADD.FTZ R50, R24, R13 ;  /* 0x0000000d18327221 */ /* 0x002fe20000010000 */
[----:B------:R-:W-:Y:S01]  /*5720*/  FADD.FTZ R52, R190, R15 ;  /* 0x0000000fbe347221 */ /* 0x000fe20000010000 */
[-CC-:B------:R-:W-:Y:S01]  /*5730*/  FFMA.FTZ R139, R139, R10.reuse, -R40.reuse ;  /* 0x0000000a8b8b7223 */ /* 0x180fe20000010828 */
[-CC-:B------:R-:W-:Y:S01]  /*5740*/  FFMA.FTZ R127, R127, R10.reuse, -R40.reuse ;  /* 0x0000000a7f7f7223 */ /* 0x180fe20000010828 */
[-C--:B------:R-:W-:Y:S01]  /*5750*/  FFMA.FTZ R141, R141, R10.reuse, -R40 ;  /* 0x0000000a8d8d7223 */ /* 0x080fe20000010828 */
[----:B------:R-:W-:Y:S01]  /*5760*/  FADD.FTZ R15, R117, R52 ;  /* 0x00000034750f7221 */ /* 0x000fe20000010000 */
[-C--:B------:R-:W-:Y:S01]  /*5770*/  FFMA.FTZ R121, R121, R10.reuse, -R40 ;  /* 0x0000000a79797223 */ /* 0x080fe20000010828 */
[----:B------:R-:W1:Y:S01]  /*5780*/  MUFU.EX2 R185, R185 ;  /* 0x000000b900b97308 */ /* 0x000e620000000800 */
[----:B--2---:R-:W-:Y:S01]  /*5790*/  FADD.FTZ R13, R183, R50 ;  /* 0x00000032b70d7221 */ /* 0x004fe20000010000 */
[----:B------:R-:W-:Y:S01]  /*57a0*/  FADD.FTZ R52, R192, R15 ;  /* 0x0000000fc0347221 */ /* 0x000fe20000010000 */
[-CC-:B------:R-:W-:Y:S01]  /*57b0*/  FFMA.FTZ R143, R143, R10.reuse, -R40.reuse ;  /* 0x0000000a8f8f7223 */ /* 0x180fe20000010828 */
[----:B------:R-:W-:Y:S01]  /*57c0*/  FFMA.FTZ R147, R147, R10, -R40 ;  /* 0x0000000a93937223 */ /* 0x000fe20000010828 */
[----:B------:R-:W-:-:S02]  /*57d0*/  F2FP.F16.F32.PACK_AB R177, R14, R177 ;  /* 0x000000b10eb1723e */ /* 0x000fc400000000ff */
[----:B------:R-:W-:Y:S02]  /*57e0*/  CS2R R86, SRZ ;  /* 0x0000000000567805 */ /* 0x000fe4000001ff00 */
[----:B------:R-:W-:Y:S01]  /*57f0*/  F2FP.F16.F32.PACK_AB R179, R20, R179 ;  /* 0x000000b314b3723e */ /* 0x000fe200000000ff */
[----:B------:R-:W2:Y:S01]  /*5800*/  MUFU.EX2 R28, R28 ;  /* 0x0000001c001c7308 */ /* 0x000ea20000000800 */
[----:B0-----:R-:W-:Y:S01]  /*5810*/  FADD.FTZ R50, R26, R13 ;  /* 0x0000000d1a327221 */ /* 0x001fe20000010000 */
[----:B------:R-:W-:Y:S02]  /*5820*/  F2FP.F16.F32.PACK_AB R176, R33, R176 ;  /* 0x000000b021b0723e */ /* 0x000fe400000000ff */
[----:B------:R-:W-:Y:S02]  /*5830*/  CS2R R84, SRZ ;  /* 0x0000000000547805 */ /* 0x000fe4000001ff00 */
[----:B------:R-:W-:Y:S02]  /*5840*/  F2FP.F16.F32.PACK_AB R178, R37, R178 ;  /* 0x000000b225b2723e */ /* 0x000fe400000000ff */
[----:B------:R-:W-:-:S02]  /*5850*/  CS2R R82, SRZ ;  /* 0x0000000000527805 */ /* 0x000fc4000001ff00 */
[----:B------:R-:W-:Y:S02]  /*5860*/  F2FP.F16.F32.PACK_AB R181, R24, R181 ;  /* 0x000000b518b5723e */ /* 0x000fe400000000ff */
[----:B------:R-:W-:Y:S01]  /*5870*/  CS2R R80, SRZ ;  /* 0x0000000000507805 */ /* 0x000fe2000001ff00 */
[----:B------:R-:W0:Y:S01]  /*5880*/  MUFU.EX2 R187, R187 ;  /* 0x000000bb00bb7308 */ /* 0x000e220000000800 */
[----:B-1----:R-:W-:Y:S01]  /*5890*/  FADD.FTZ R13, R185, R50 ;  /* 0x00000032b90d7221 */ /* 0x002fe20000010000 */
[----:B------:R-:W-:Y:S02]  /*58a0*/  F2FP.F16.F32.PACK_AB R183, R26, R183 ;  /* 0x000000b71ab7723e */ /* 0x000fe400000000ff */
[----:B------:R-:W-:Y:S02]  /*58b0*/  CS2R R78, SRZ ;  /* 0x00000000004e7805 */ /* 0x000fe4000001ff00 */
[----:B------:R-:W-:Y:S02]  /*58c0*/  F2FP.F16.F32.PACK_AB R180, R97, R180 ;  /* 0x000000b461b4723e */ /* 0x000fe400000000ff */
[----:B------:R-:W-:-:S02]  /*58d0*/  CS2R R76, SRZ ;  /* 0x00000000004c7805 */ /* 0x000fc4000001ff00 */
[----:B------:R-:W-:Y:S02]  /*58e0*/  F2FP.F16.F32.PACK_AB R182, R101, R182 ;  /* 0x000000b665b6723e */ /* 0x000fe400000000ff */
[----:B------:R-:W-:Y:S01]  /*58f0*/  CS2R R74, SRZ ;  /* 0x00000000004a7805 */ /* 0x000fe2000001ff00 */
[----:B------:R-:W1:Y:S01]  /*5900*/  MUFU.EX2 R30, R30 ;  /* 0x0000001e001e7308 */ /* 0x000e620000000800 */
[C---:B--2---:R-:W-:Y:S01]  /*5910*/  FADD.FTZ R50, R28.reuse, R13 ;  /* 0x0000000d1c327221 */ /* 0x044fe20000010000 */
[----:B------:R-:W-:Y:S01]  /*5920*/  FADD.FTZ R13, R125, R52 ;  /* 0x000000347d0d7221 */ /* 0x000fe20000010000 */
[----:B------:R-:W-:Y:S02]  /*5930*/  F2FP.F16.F32.PACK_AB R185, R28, R185 ;  /* 0x000000b91cb9723e */ /* 0x000fe400000000ff */
[----:B------:R-:W-:Y:S02]  /*5940*/  CS2R R72, SRZ ;  /* 0x0000000000487805 */ /* 0x000fe4000001ff00 */
[----:B------:R-:W-:Y:S01]  /*5950*/  F2FP.F16.F32.PACK_AB R184, R105, R184 ;  /* 0x000000b869b8723e */ /* 0x000fe200000000ff */
[----:B------:R-:W-:Y:S01]  /*5960*/  FADD.FTZ R52, R194, R13 ;  /* 0x0000000dc2347221 */ /* 0x000fe20000010000 */
[----:B------:R-:W-:Y:S01]  /*5970*/  @P1 PRMT R13, R23, 0x654, R12 ;  /* 0x00000654170d1816 */ /* 0x000fe2000000000c */
[----:B------:R-:W2:Y:S01]  /*5980*/  MUFU.EX2 R189, R189 ;  /* 0x000000bd00bd7308 */ /* 0x000ea20000000800 */
[----:B0-----:R-:W-:Y:S01]  /*5990*/  FADD.FTZ R15, R187, R50 ;  /* 0x00000032bb0f7221 */ /* 0x001fe20000010000 */
[----:B------:R-:W-:Y:S01]  /*59a0*/  F2FP.F16.F32.PACK_AB R186, R109, R186 ;  /* 0x000000ba6dba723e */ /* 0x000fe200000000ff */
[----:B------:R2:W-:Y:S01]  /*59b0*/  @P1 SYNCS.ARRIVE.TRANS64.RED.A1T0 RZ, [R13+URZ], RZ ;  /* 0x000000ff0dff19a7 */ /* 0x0005e2000810043f */
[----:B------:R-:W-:-:S02]  /*59c0*/  F2FP.F16.F32.PACK_AB R188, R115, R188 ;  /* 0x000000bc73bc723e */ /* 0x000fc400000000ff */
[----:B------:R-:W-:Y:S02]  /*59d0*/  CS2R R70, SRZ ;  /* 0x0000000000467805 */ /* 0x000fe4000001ff00 */
[----:B------:R-:W-:Y:S02]  /*59e0*/  F2FP.F16.F32.PACK_AB R190, R117, R190 ;  /* 0x000000be75be723e */ /* 0x000fe400000000ff */
[----:B------:R-:W-:Y:S01]  /*59f0*/  CS2R R68, SRZ ;  /* 0x0000000000447805 */ /* 0x000fe2000001ff00 */
[----:B------:R-:W0:Y:S01]  /*5a00*/  MUFU.EX2 R32, R32 ;  /* 0x0000002000207308 */ /* 0x000e220000000800 */
[C---:B-1----:R-:W-:Y:S01]  /*5a10*/  FADD.FTZ R50, R30.reuse, R15 ;  /* 0x0000000f1e327221 */ /* 0x042fe20000010000 */
[----:B------:R-:W-:Y:S01]  /*5a20*/  FADD.FTZ R15, R131, R52 ;  /* 0x00000034830f7221 */ /* 0x000fe20000010000 */
[----:B------:R-:W-:Y:S02]  /*5a30*/  F2FP.F16.F32.PACK_AB R187, R30, R187 ;  /* 0x000000bb1ebb723e */ /* 0x000fe400000000ff */
[----:B------:R-:W-:-:S02]  /*5a40*/  CS2R R66, SRZ ;  /* 0x0000000000427805 */ /* 0x000fc4000001ff00 */
[----:B------:R-:W-:Y:S01]  /*5a50*/  F2FP.F16.F32.PACK_AB R192, R125, R192 ;  /* 0x000000c07dc0723e */ /* 0x000fe200000000ff */
[----:B------:R-:W-:Y:S01]  /*5a60*/  FADD.FTZ R52, R196, R15 ;  /* 0x0000000fc4347221 */ /* 0x000fe20000010000 */
[----:B------:R-:W-:Y:S01]  /*5a70*/  F2FP.F16.F32.PACK_AB R194, R131, R194 ;  /* 0x000000c283c2723e */ /* 0x000fe200000000ff */
[----:B------:R-:W1:Y:S01]  /*5a80*/  MUFU.EX2 R191, R191 ;  /* 0x000000bf00bf7308 */ /* 0x000e620000000800 */
[----:B--2---:R-:W-:Y:S01]  /*5a90*/  FADD.FTZ R13, R189, R50 ;  /* 0x00000032bd0d7221 */ /* 0x004fe20000010000 */
[C---:B------:R-:W-:Y:S01]  /*5aa0*/  FADD.FTZ R15, R133.reuse, R52 ;  /* 0x00000034850f7221 */ /* 0x040fe20000010000 */
[----:B------:R-:W-:Y:S02]  /*5ab0*/  F2FP.F16.F32.PACK_AB R196, R133, R196 ;  /* 0x000000c485c4723e */ /* 0x000fe400000000ff */
[----:B------:R-:W-:Y:S01]  /*5ac0*/  CS2R R64, SRZ ;  /* 0x0000000000407805 */ /* 0x000fe2000001ff00 */
[----:B------:R-:W-:Y:S01]  /*5ad0*/  FADD.FTZ R54, R198, R15 ;  /* 0x0000000fc6367221 */ /* 0x000fe20000010000 */
[C---:B------:R-:W-:Y:S01]  /*5ae0*/  F2FP.F16.F32.PACK_AB R198, R135.reuse, R198 ;  /* 0x000000c687c6723e */ /* 0x040fe200000000ff */
[----:B------:R-:W2:Y:S01]  /*5af0*/  MUFU.EX2 R34, R34 ;  /* 0x0000002200227308 */ /* 0x000ea20000000800 */
[C---:B0-----:R-:W-:Y:S01]  /*5b00*/  FADD.FTZ R50, R32.reuse, R13 ;  /* 0x0000000d20327221 */ /* 0x041fe20000010000 */
[----:B------:R-:W-:Y:S01]  /*5b10*/  FADD.FTZ R15, R135, R54 ;  /* 0x00000036870f7221 */ /* 0x000fe20000010000 */
[----:B------:R-:W-:-:S02]  /*5b20*/  F2FP.F16.F32.PACK_AB R189, R32, R189 ;  /* 0x000000bd20bd723e */ /* 0x000fc400000000ff */
[----:B------:R-:W-:Y:S01]  /*5b30*/  CS2R R32, SRZ ;  /* 0x0000000000207805 */ /* 0x000fe2000001ff00 */
[----:B------:R-:W-:Y:S01]  /*5b40*/  FADD.FTZ R54, R200, R15 ;  /* 0x0000000fc8367221 */ /* 0x000fe20000010000 */
[----:B------:R-:W-:Y:S01]  /*5b50*/  F2FP.F16.F32.PACK_AB R200, R137, R200 ;  /* 0x000000c889c8723e */ /* 0x000fe200000000ff */
[----:B------:R-:W0:Y:S01]  /*5b60*/  MUFU.EX2 R193, R193 ;  /* 0x000000c100c17308 */ /* 0x000e220000000800 */
[----:B-1----:R-:W-:Y:S01]  /*5b70*/  FADD.FTZ R13, R191, R50 ;  /* 0x00000032bf0d7221 */ /* 0x002fe20000010000 */
[----:B------:R-:W-:-:S06]  /*5b80*/  FADD.FTZ R15, R137, R54 ;  /* 0x00000036890f7221 */ /* 0x000fcc0000010000 */
[----:B------:R-:W1:Y:S01]  /*5b90*/  MUFU.EX2 R36, R36 ;  /* 0x0000002400247308 */ /* 0x000e620000000800 */
[C---:B--2---:R-:W-:Y:S01]  /*5ba0*/  FADD.FTZ R52, R34.reuse, R13 ;  /* 0x0000000d22347221 */ /* 0x044fe20000010000 */
[----:B------:R-:W-:-:S06]  /*5bb0*/  F2FP.F16.F32.PACK_AB R191, R34, R191 ;  /* 0x000000bf22bf723e */ /* 0x000fcc00000000ff */
[----:B------:R-:W2:Y:S01]  /*5bc0*/  MUFU.EX2 R195, R195 ;  /* 0x000000c300c37308 */ /* 0x000ea20000000800 */
[----:B0-----:R-:W-:-:S07]  /*5bd0*/  FADD.FTZ R13, R193, R52 ;  /* 0x00000034c10d7221 */ /* 0x001fce0000010000 */
[----:B------:R-:W0:Y:S01]  /*5be0*/  MUFU.EX2 R38, R38 ;  /* 0x0000002600267308 */ /* 0x000e220000000800 */
[C---:B-1----:R-:W-:Y:S01]  /*5bf0*/  FADD.FTZ R52, R36.reuse, R13 ;  /* 0x0000000d24347221 */ /* 0x042fe20000010000 */
[----:B------:R-:W-:Y:S02]  /*5c00*/  F2FP.F16.F32.PACK_AB R193, R36, R193 ;  /* 0x000000c124c1723e */ /* 0x000fe400000000ff */
[----:B------:R-:W-:-:S04]  /*5c10*/  CS2R R36, SRZ ;  /* 0x0000000000247805 */ /* 0x000fc8000001ff00 */
[----:B------:R-:W1:Y:S01]  /*5c20*/  MUFU.EX2 R202, R202 ;  /* 0x000000ca00ca7308 */ /* 0x000e620000000800 */
[----:B--2---:R-:W-:-:S07]  /*5c30*/  FADD.FTZ R13, R195, R52 ;  /* 0x00000034c30d7221 */ /* 0x004fce0000010000 */
[----:B------:R-:W2:Y:S01]  /*5c40*/  MUFU.EX2 R197, R197 ;  /* 0x000000c500c57308 */ /* 0x000ea20000000800 */
[C---:B0-----:R-:W-:Y:S01]  /*5c50*/  FADD.FTZ R54, R38.reuse, R13 ;  /* 0x0000000d26367221 */ /* 0x041fe20000010000 */
[----:B------:R-:W-:-:S06]  /*5c60*/  F2FP.F16.F32.PACK_AB R195, R38, R195 ;  /* 0x000000c326c3723e */ /* 0x000fcc00000000ff */
[----:B------:R-:W0:Y:S01]  /*5c70*/  MUFU.EX2 R42, R42 ;  /* 0x0000002a002a7308 */ /* 0x000e220000000800 */
[----:B-1----:R-:W-:Y:S01]  /*5c80*/  FADD.FTZ R56, R202, R15 ;  /* 0x0000000fca387221 */ /* 0x002fe20000010000 */
[----:B------:R-:W-:-:S03]  /*5c90*/  F2FP.F16.F32.PACK_AB R202, R39, R202 ;  /* 0x000000ca27ca723e */ /* 0x000fc600000000ff */
[----:B------:R-:W-:Y:S01]  /*5ca0*/  FADD.FTZ R15, R39, R56 ;  /* 0x00000038270f7221 */ /* 0x000fe20000010000 */
[----:B------:R-:W-:Y:S02]  /*5cb0*/  CS2R R38, SRZ ;  /* 0x0000000000267805 */ /* 0x000fe4000001ff00 */
[----:B------:R-:W1:Y:S01]  /*5cc0*/  MUFU.EX2 R204, R204 ;  /* 0x000000cc00cc7308 */ /* 0x000e620000000800 */
[----:B--2---:R-:W-:-:S07]  /*5cd0*/  FADD.FTZ R13, R197, R54 ;  /* 0x00000036c50d7221 */ /* 0x004fce0000010000 */
[----:B------:R-:W2:Y:S01]  /*5ce0*/  MUFU.EX2 R199, R199 ;  /* 0x000000c700c77308 */ /* 0x000ea20000000800 */
[C---:B0-----:R-:W-:Y:S01]  /*5cf0*/  FADD.FTZ R40, R42.reuse, R13 ;  /* 0x0000000d2a287221 */ /* 0x041fe20000010000 */
[----:B------:R-:W-:-:S06]  /*5d00*/  F2FP.F16.F32.PACK_AB R197, R42, R197 ;  /* 0x000000c52ac5723e */ /* 0x000fcc00000000ff */
[----:B------:R-:W0:Y:S01]  /*5d10*/  MUFU.EX2 R27, R27 ;  /* 0x0000001b001b7308 */ /* 0x000e220000000800 */
[----:B-1----:R-:W-:-:S07]  /*5d20*/  FADD.FTZ R54, R204, R15 ;  /* 0x0000000fcc367221 */ /* 0x002fce0000010000 */
[----:B------:R-:W1:Y:S01]  /*5d30*/  MUFU.EX2 R44, R44 ;  /* 0x0000002c002c7308 */ /* 0x000e620000000800 */
[----:B--2---:R-:W-:-:S07]  /*5d40*/  FADD.FTZ R13, R199, R40 ;  /* 0x00000028c70d7221 */ /* 0x004fce0000010000 */
[----:B------:R-:W2:Y:S01]  /*5d50*/  MUFU.EX2 R206, R206 ;  /* 0x000000ce00ce7308 */ /* 0x000ea20000000800 */
[C---:B0-----:R-:W-:Y:S01]  /*5d60*/  FADD.FTZ R15, R27.reuse, R54 ;  /* 0x000000361b0f7221 */ /* 0x041fe20000010000 */
[----:B------:R-:W-:Y:S02]  /*5d70*/  F2FP.F16.F32.PACK_AB R204, R27, R204 ;  /* 0x000000cc1bcc723e */ /* 0x000fe400000000ff */
[----:B------:R-:W-:-:S04]  /*5d80*/  CS2R R26, SRZ ;  /* 0x00000000001a7805 */ /* 0x000fc8000001ff00 */
[----:B------:R-:W0:Y:S01]  /*5d90*/  MUFU.EX2 R201, R201 ;  /* 0x000000c900c97308 */ /* 0x000e220000000800 */
[C---:B-1----:R-:W-:Y:S01]  /*5da0*/  FADD.FTZ R54, R44.reuse, R13 ;  /* 0x0000000d2c367221 */ /* 0x042fe20000010000 */
[----:B------:R-:W-:-:S06]  /*5db0*/  F2FP.F16.F32.PACK_AB R199, R44, R199 ;  /* 0x000000c72cc7723e */ /* 0x000fcc00000000ff */
[----:B------:R-:W1:Y:S01]  /*5dc0*/  MUFU.EX2 R31, R31 ;  /* 0x0000001f001f7308 */ /* 0x000e620000000800 */
[----:B--2---:R-:W-:-:S07]  /*5dd0*/  FADD.FTZ R56, R206, R15 ;  /* 0x0000000fce387221 */ /* 0x004fce0000010000 */
[----:B------:R-:W2:Y:S01]  /*5de0*/  MUFU.EX2 R46, R46 ;  /* 0x0000002e002e7308 */ /* 0x000ea20000000800 */
[----:B0-----:R-:W-:-:S07]  /*5df0*/  FADD.FTZ R13, R201, R54 ;  /* 0x00000036c90d7221 */ /* 0x001fce0000010000 */
[----:B------:R-:W0:Y:S01]  /*5e00*/  MUFU.EX2 R208, R208 ;  /* 0x000000d000d07308 */ /* 0x000e220000000800 */
[C---:B-1----:R-:W-:Y:S01]  /*5e10*/  FADD.FTZ R15, R31.reuse, R56 ;  /* 0x000000381f0f7221 */ /* 0x042fe20000010000 */
[----:B------:R-:W-:Y:S02]  /*5e20*/  F2FP.F16.F32.PACK_AB R206, R31, R206 ;  /* 0x000000ce1fce723e */ /* 0x000fe400000000ff */
[----:B------:R-:W-:-:S04]  /*5e30*/  CS2R R30, SRZ ;  /* 0x00000000001e7805 */ /* 0x000fc8000001ff00 */
[----:B------:R-:W1:Y:S01]  /*5e40*/  MUFU.EX2 R203, R203 ;  /* 0x000000cb00cb7308 */ /* 0x000e620000000800 */
[C---:B--2---:R-:W-:Y:S01]  /*5e50*/  FADD.FTZ R54, R46.reuse, R13 ;  /* 0x0000000d2e367221 */ /* 0x044fe20000010000 */
[----:B------:R-:W-:-:S06]  /*5e60*/  F2FP.F16.F32.PACK_AB R201, R46, R201 ;  /* 0x000000c92ec9723e */ /* 0x000fcc00000000ff */
[----:B------:R-:W2:Y:S01]  /*5e70*/  MUFU.EX2 R119, R119 ;  /* 0x0000007700777308 */ /* 0x000ea20000000800 */
[----:B0-----:R-:W-:-:S07]  /*5e80*/  FADD.FTZ R56, R208, R15 ;  /* 0x0000000fd0387221 */ /* 0x001fce0000010000 */
[----:B------:R-:W0:Y:S01]  /*5e90*/  MUFU.EX2 R48, R48 ;  /* 0x0000003000307308 */ /* 0x000e220000000800 */
[----:B-1----:R-:W-:-:S07]  /*5ea0*/  FADD.FTZ R13, R203, R54 ;  /* 0x00000036cb0d7221 */ /* 0x002fce0000010000 */
[----:B------:R-:W1:Y:S01]  /*5eb0*/  MUFU.EX2 R210, R210 ;  /* 0x000000d200d27308 */ /* 0x000e620000000800 */
[C---:B--2---:R-:W-:Y:S01]  /*5ec0*/  FADD.FTZ R15, R119.reuse, R56 ;  /* 0x00000038770f7221 */ /* 0x044fe20000010000 */
[----:B------:R-:W-:-:S06]  /*5ed0*/  F2FP.F16.F32.PACK_AB R208, R119, R208 ;  /* 0x000000d077d0723e */ /* 0x000fcc00000000ff */
[----:B------:R-:W2:Y:S01]  /*5ee0*/  MUFU.EX2 R205, R205 ;  /* 0x000000cd00cd7308 */ /* 0x000ea20000000800 */
[C---:B0-----:R-:W-:Y:S01]  /*5ef0*/  FADD.FTZ R56, R48.reuse, R13 ;  /* 0x0000000d30387221 */ /* 0x041fe20000010000 */
[----:B------:R-:W-:Y:S02]  /*5f00*/  F2FP.F16.F32.PACK_AB R203, R48, R203 ;  /* 0x000000cb30cb723e */ /* 0x000fe400000000ff */
[----:B------:R-:W-:-:S04]  /*5f10*/  CS2R R48, SRZ ;  /* 0x0000000000307805 */ /* 0x000fc8000001ff00 */
[----:B------:R-:W0:Y:S01]  /*5f20*/  MUFU.EX2 R123, R123 ;  /* 0x0000007b007b7308 */ /* 0x000e220000000800 */
[----:B-1----:R-:W-:-:S07]  /*5f30*/  FADD.FTZ R58, R210, R15 ;  /* 0x0000000fd23a7221 */ /* 0x002fce0000010000 */
[----:B------:R-:W1:Y:S01]  /*5f40*/  MUFU.EX2 R12, R51 ;  /* 0x00000033000c7308 */ /* 0x000e620000000800 */
[----:B--2---:R-:W-:-:S07]  /*5f50*/  FADD.FTZ R13, R205, R56 ;  /* 0x00000038cd0d7221 */ /* 0x004fce0000010000 */
[----:B------:R-:W2:Y:S01]  /*5f60*/  MUFU.EX2 R212, R212 ;  /* 0x000000d400d47308 */ /* 0x000ea20000000800 */
[C---:B0-----:R-:W-:Y:S01]  /*5f70*/  FADD.FTZ R15, R123.reuse, R58 ;  /* 0x0000003a7b0f7221 */ /* 0x041fe20000010000 */
[----:B------:R-:W-:-:S06]  /*5f80*/  F2FP.F16.F32.PACK_AB R210, R123, R210 ;  /* 0x000000d27bd2723e */ /* 0x000fcc00000000ff */
        /* <DEDUP_REMOVED lines=9> */
[----:B------:R-:W-:-:S06]  /*6020*/  F2FP.F16.F32.PACK_AB R212, R129, R212 ;  /* 0x000000d481d4723e */ /* 0x000fcc00000000ff */
[----:B------:R-:W1:Y:S01]  /*6030*/  MUFU.EX2 R45, R45 ;  /* 0x0000002d002d7308 */ /* 0x000e620000000800 */
[C---:B--2---:R-:W-:Y:S01]  /*6040*/  FADD.FTZ R58, R50.reuse, R13 ;  /* 0x0000000d323a7221 */ /* 0x044fe20000010000 */
[----:B------:R-:W-:Y:S02]  /*6050*/  F2FP.F16.F32.PACK_AB R207, R50, R207 ;  /* 0x000000cf32cf723e */ /* 0x000fe400000000ff */
[----:B------:R-:W-:-:S04]  /*6060*/  CS2R R50, SRZ ;  /* 0x0000000000327805 */ /* 0x000fc8000001ff00 */
[----:B------:R-:W2:Y:S01]  /*6070*/  MUFU.EX2 R145, R145 ;  /* 0x0000009100917308 */ /* 0x000ea20000000800 */
[----:B0-----:R-:W-:-:S07]  /*6080*/  FADD.FTZ R60, R214, R15 ;  /* 0x0000000fd63c7221 */ /* 0x001fce0000010000 */
[----:B------:R0:W3:Y:S01]  /*6090*/  MUFU.EX2 R52, R43 ;  /* 0x0000002b00347308 */ /* 0x0000e20000000800 */
[----:B-1----:R-:W-:-:S07]  /*60a0*/  FADD.FTZ R13, R45, R58 ;  /* 0x0000003a2d0d7221 */ /* 0x002fce0000010000 */
[----:B------:R-:W1:Y:S01]  /*60b0*/  MUFU.EX2 R216, R216 ;  /* 0x000000d800d87308 */ /* 0x000e620000000800 */
[C---:B--2---:R-:W-:Y:S01]  /*60c0*/  FADD.FTZ R15, R145.reuse, R60 ;  /* 0x0000003c910f7221 */ /* 0x044fe20000010000 */
[----:B------:R-:W-:Y:S02]  /*60d0*/  F2FP.F16.F32.PACK_AB R214, R145, R214 ;  /* 0x000000d691d6723e */ /* 0x000fe400000000ff */
[----:B0-----:R-:W-:-:S04]  /*60e0*/  CS2R R42, SRZ ;  /* 0x00000000002a7805 */ /* 0x001fc8000001ff00 */
[----:B------:R-:W0:Y:S01]  /*60f0*/  MUFU.EX2 R25, R25 ;  /* 0x0000001900197308 */ /* 0x000e220000000800 */
[C---:B---3--:R-:W-:Y:S01]  /*6100*/  FADD.FTZ R58, R52.reuse, R13 ;  /* 0x0000000d343a7221 */ /* 0x048fe20000010000 */
[----:B------:R-:W-:Y:S02]  /*6110*/  F2FP.F16.F32.PACK_AB R209, R52, R45 ;  /* 0x0000002d34d1723e */ /* 0x000fe400000000ff */
[----:B------:R-:W-:Y:S02]  /*6120*/  CS2R R52, SRZ ;  /* 0x0000000000347805 */ /* 0x000fe4000001ff00 */
[----:B------:R-:W-:Y:S02]  /*6130*/  CS2R R44, SRZ ;  /* 0x00000000002c7805 */ /* 0x000fe4000001ff00 */
[----:B------:R-:W2:Y:S01]  /*6140*/  MUFU.EX2 R149, R149 ;  /* 0x0000009500957308 */ /* 0x000ea20000000800 */
[----:B-1----:R-:W-:-:S07]  /*6150*/  FADD.FTZ R60, R216, R15 ;  /* 0x0000000fd83c7221 */ /* 0x002fce0000010000 */
[----:B------:R1:W3:Y:S01]  /*6160*/  MUFU.EX2 R40, R47 ;  /* 0x0000002f00287308 */ /* 0x0002e20000000800 */
[----:B0-----:R-:W-:-:S07]  /*6170*/  FADD.FTZ R13, R25, R58 ;  /* 0x0000003a190d7221 */ /* 0x001fce0000010000 */
[----:B------:R-:W0:Y:S01]  /*6180*/  MUFU.EX2 R218, R218 ;  /* 0x000000da00da7308 */ /* 0x000e220000000800 */
[C---:B--2---:R-:W-:Y:S01]  /*6190*/  FADD.FTZ R15, R149.reuse, R60 ;  /* 0x0000003c950f7221 */ /* 0x044fe20000010000 */
[----:B------:R-:W-:Y:S02]  /*61a0*/  F2FP.F16.F32.PACK_AB R216, R149, R216 ;  /* 0x000000d895d8723e */ /* 0x000fe400000000ff */
[----:B-1----:R-:W-:-:S04]  /*61b0*/  CS2R R46, SRZ ;  /* 0x00000000002e7805 */ /* 0x002fc8000001ff00 */
[----:B------:R-:W1:Y:S01]  /*61c0*/  MUFU.EX2 R29, R29 ;  /* 0x0000001d001d7308 */ /* 0x000e620000000800 */
[C---:B---3--:R-:W-:Y:S01]  /*61d0*/  FADD.FTZ R60, R40.reuse, R13 ;  /* 0x0000000d283c7221 */ /* 0x048fe20000010000 */
[----:B------:R-:W-:Y:S02]  /*61e0*/  F2FP.F16.F32.PACK_AB R211, R40, R25 ;  /* 0x0000001928d3723e */ /* 0x000fe400000000ff */
[----:B------:R-:W-:Y:S02]  /*61f0*/  CS2R R40, SRZ ;  /* 0x0000000000287805 */ /* 0x000fe4000001ff00 */
[----:B------:R-:W-:Y:S02]  /*6200*/  CS2R R24, SRZ ;  /* 0x0000000000187805 */ /* 0x000fe4000001ff00 */
[----:B------:R2:W3:Y:S01]  /*6210*/  MUFU.EX2 R54, R35 ;  /* 0x0000002300367308 */ /* 0x0004e20000000800 */
[----:B0-----:R-:W-:-:S07]  /*6220*/  FADD.FTZ R62, R218, R15 ;  /* 0x0000000fda3e7221 */ /* 0x001fce0000010000 */
[----:B------:R-:W0:Y:S01]  /*6230*/  MUFU.EX2 R139, R139 ;  /* 0x0000008b008b7308 */ /* 0x000e220000000800 */
[----:B-1----:R-:W-:Y:S01]  /*6240*/  FADD.FTZ R15, R29, R60 ;  /* 0x0000003c1d0f7221 */ /* 0x002fe20000010000 */
[----:B------:R-:W-:Y:S02]  /*6250*/  CS2R R60, SRZ ;  /* 0x00000000003c7805 */ /* 0x000fe4000001ff00 */
[----:B--2---:R-:W-:-:S04]  /*6260*/  CS2R R34, SRZ ;  /* 0x0000000000227805 */ /* 0x004fc8000001ff00 */
[----:B------:R-:W1:Y:S01]  /*6270*/  MUFU.EX2 R56, R127 ;  /* 0x0000007f00387308 */ /* 0x000e620000000800 */
[C---:B---3--:R-:W-:Y:S01]  /*6280*/  FADD.FTZ R14, R54.reuse, R15 ;  /* 0x0000000f360e7221 */ /* 0x048fe20000010000 */
[----:B------:R-:W-:Y:S02]  /*6290*/  F2FP.F16.F32.PACK_AB R213, R54, R29 ;  /* 0x0000001d36d5723e */ /* 0x000fe400000000ff */
[----:B------:R-:W-:Y:S02]  /*62a0*/  CS2R R54, SRZ ;  /* 0x0000000000367805 */ /* 0x000fe4000001ff00 */
[----:B------:R-:W-:Y:S02]  /*62b0*/  CS2R R28, SRZ ;  /* 0x00000000001c7805 */ /* 0x000fe4000001ff00 */
        /* <DEDUP_REMOVED lines=10> */
[----:B------:R-:W-:Y:S02]  /*6360*/  F2FP.F16.F32.PACK_AB R217, R58, R141 ;  /* 0x0000008d3ad9723e */ /* 0x000fe400000000ff */
[----:B------:R-:W-:-:S04]  /*6370*/  CS2R R58, SRZ ;  /* 0x00000000003a7805 */ /* 0x000fc8000001ff00 */
[----:B------:R-:W0:Y:S01]  /*6380*/  MUFU.EX2 R14, R147 ;  /* 0x00000093000e7308 */ /* 0x000e220000000800 */
[----:B-1----:R-:W-:Y:S01]  /*6390*/  FADD.FTZ R15, R143, R12 ;  /* 0x0000000c8f0f7221 */ /* 0x002fe20000010000 */
[C---:B--2---:R-:W-:Y:S01]  /*63a0*/  FADD.FTZ R13, R151.reuse, R62 ;  /* 0x0000003e970d7221 */ /* 0x044fe20000010000 */
[----:B------:R-:W-:Y:S02]  /*63b0*/  F2FP.F16.F32.PACK_AB R218, R151, R218 ;  /* 0x000000da97da723e */ /* 0x000fe400000000ff */
[----:B------:R-:W-:Y:S01]  /*63c0*/  CS2R R62, SRZ ;  /* 0x00000000003e7805 */ /* 0x000fe2000001ff00 */
[C---:B0-----:R-:W-:Y:S01]  /*63d0*/  FADD.FTZ R12, R14.reuse, R15 ;  /* 0x0000000f0e0c7221 */ /* 0x041fe20000010000 */
[----:B------:R-:W-:Y:S01]  /*63e0*/  F2FP.F16.F32.PACK_AB R219, R14, R143 ;  /* 0x0000008f0edb723e */ /* 0x000fe200000000ff */
[----:B------:R-:W-:Y:S06]  /*63f0*/  @!P2 BRA `(.L_x_188) ;  /* 0x0000004c0010a947 */ /* 0x000fec0003800000 */
[----:B------:R-:W-:Y:S01]  /*6400*/  R2UR UR6, R2 ;  /* 0x00000000020672ca */ /* 0x000fe200000e0000 */
[----:B------:R-:W-:Y:S01]  /*6410*/  VIADD R20, R112, 0xfffffffe ;  /* 0xfffffffe70147836 */ /* 0x000fe20000000000 */
[----:B------:R-:W-:Y:S01]  /*6420*/  UMOV UR7, UR60 ;  /* 0x0000003c00077c82 */ /* 0x000fe20008000000 */
[----:B------:R-:W-:Y:S02]  /*6430*/  IMAD.MOV.U32 R15, RZ, RZ, R11 ;  /* 0x000000ffff0f7224 */ /* 0x000fe400078e000b */
[----:B------:R-:W-:Y:S02]  /*6440*/  IMAD.MOV.U32 R14, RZ, RZ, R3 ;  /* 0x000000ffff0e7224 */ /* 0x000fe400078e0003 */
[----:B------:R-:W-:-:S06]  /*6450*/  IMAD.MOV.U32 R87, RZ, RZ, RZ ;  /* 0x000000ffff577224 */ /* 0x000fcc00078e00ff */
[----:B------:R-:W-:-:S07]  /*6460*/  IMAD.U32 R21, RZ, RZ, UR6 ;  /* 0x00000006ff157e24 */ /* 0x000fce000f8e00ff */
.L_x_199:
        /* <DEDUP_REMOVED lines=12> */
.L_x_190:
[----:B------:R-:W-:Y:S01]  /*6530*/  R2UR UR10, R2 ;  /* 0x00000000020a72ca */ /* 0x000fe200000e0000 */
[----:B------:R-:W-:-:S12]  /*6540*/  ULEA UR6, UR60, UR61, 0x3 ;  /* 0x0000003d3c067291 */ /* 0x000fd8000f8e183f */
[----:B------:R-:W-:-:S05]  /*6550*/  IMAD.U32 R3, RZ, RZ, UR10 ;  /* 0x0000000aff037e24 */ /* 0x000fca000f8e00ff */
[----:B------:R-:W-:-:S04]  /*6560*/  SHF.L.U32 R3, R3, 0x1f, RZ ;  /* 0x0000001f03037819 */ /* 0x000fc800000006ff */
[----:B------:R0:W1:Y:S01]  /*6570*/  SYNCS.PHASECHK.TRANS64.TRYWAIT P1, [UR6+0x34830], R3 ;  /* 0x03483003ff0075a7 */ /* 0x0000620008020146 */
[----:B------:R-:W-:Y:S05]  /*6580*/  @!P0 BRA `(.L_x_191) ;  /* 0x0000000000048947 */ /* 0x000fea0003800000 */
[----:B------:R-:W-:Y:S01]  /*6590*/  BPT.TRAP 0x1 ;  /* 0x000000040000795c */ /* 0x000fe20000300000 */
.L_x_191:
[----:B-1----:R-:W-:Y:S05]  /*65a0*/  @P1 BRA `(.L_x_189) ;  /* 0x0000000000081947 */ /* 0x002fea0003800000 */
[----:B------:R-:W1:Y:S02]  /*65b0*/  SYNCS.PHASECHK.TRANS64.TRYWAIT P1, [UR6+0x34830], R3 ;  /* 0x03483003ff0075a7 */ /* 0x000e640008020146 */
[----:B-1----:R-:W-:Y:S05]  /*65c0*/  @!P1 BRA `(.L_x_192) ;  /* 0x000000ac00e09947 */ /* 0x002fea0003800000 */
.L_x_189:
        /* <DEDUP_REMOVED lines=615> */
.L_x_194:
[----:B------:R-:W-:Y:S01]  /*8c40*/  R2UR UR10, R21 ;  /* 0x00000000150a72ca */ /* 0x000fe200000e0000 */
[----:B------:R-:W-:-:S12]  /*8c50*/  ULEA UR6, UR7, UR61, 0x3 ;  /* 0x0000003d07067291 */ /* 0x000fd8000f8e183f */
[----:B------:R-:W-:-:S05]  /*8c60*/  IMAD.U32 R3, RZ, RZ, UR10 ;  /* 0x0000000aff037e24 */ /* 0x000fca000f8e00ff */
[----:B------:R-:W-:-:S04]  /*8c70*/  SHF.L.U32 R3, R3, 0x1f, RZ ;  /* 0x0000001f03037819 */ /* 0x000fc800000006ff */
[----:B------:R0:W1:Y:S01]  /*8c80*/  SYNCS.PHASECHK.TRANS64.TRYWAIT P1, [UR6+0x34850], R3 ;  /* 0x03485003ff0075a7 */ /* 0x0000620008020146 */
[----:B------:R-:W-:Y:S05]  /*8c90*/  @!P0 BRA `(.L_x_195) ;  /* 0x0000000000048947 */ /* 0x000fea0003800000 */
[----:B------:R-:W-:Y:S01]  /*8ca0*/  BPT.TRAP 0x1 ;  /* 0x000000040000795c */ /* 0x000fe20000300000 */
.L_x_195:
[----:B-1----:R-:W-:Y:S05]  /*8cb0*/  @P1 BRA `(.L_x_193) ;  /* 0x0000000000081947 */ /* 0x002fea0003800000 */
[----:B------:R-:W1:Y:S02]  /*8cc0*/  SYNCS.PHASECHK.TRANS64.TRYWAIT P1, [UR6+0x34850], R3 ;  /* 0x03485003ff0075a7 */ /* 0x000e640008020146 */
[----:B-1----:R-:W-:Y:S05]  /*8cd0*/  @!P1 BRA `(.L_x_196) ;  /* 0x0000008800349947 */ /* 0x002fea0003800000 */
.L_x_193:
[----:B------:R-:W-:Y:S01]  /*8ce0*/  UIADD3 UR6, UR61, 0x400, URZ ;  /* 0x000004003d067890 */ /* 0x000fe2000fffe03f */
[----:B------:R-:W-:Y:S01]  /*8cf0*/  WARPGROUP.ARRIVE ;  /* 0x00000000000079c5 */ /* 0x000fe20000000000 */
[----:B------:R-:W-:-:S05]  /*8d00*/  UMOV UR11, 0x40000040 ;  /* 0x40000040000b7882 */ /* 0x000fca0000000000 */
[----:B-1----:R-:W1:Y:S01]  /*8d10*/  S2R R10, SR_TID.X ;  /* 0x00000000000a7919 */ /* 0x002e620000002100 */
[----:B------:R-:W-:-:S04]  /*8d20*/  USHF.R.U32.HI UR6, URZ, 0x4, UR6 ;  /* 0x000000043f067899 */ /* 0x000fc80008011606 */
[----:B------:R-:W-:-:S04]  /*8d30*/  ULOP3.LUT UR6, UR6, 0x3fff, URZ, 0xc0, !UPT ;  /* 0x00003fff06067892 */ /* 0x000fc8000f8ec03f */
[----:B------:R-:W-:-:S04]  /*8d40*/  ULOP3.LUT UR6, UR6, 0x5800000, URZ, 0xfc, !UPT ;  /* 0x0580000006067892 */ /* 0x000fc8000f8efc3f */
[----:B------:R-:W-:-:S07]  /*8d50*/  UIMAD UR6, UR7, 0xb00, UR6 ;  /* 0x00000b00070678a4 */ /* 0x000fce000f8e0206 */
[----:B------:R-:W-:Y:S02]  /*8d60*/  UMOV UR10, UR6 ;  /* 0x00000006000a7c82 */ /* 0x000fe40008000000 */
[----:B------:R-:W-:Y:S01]  /*8d70*/  HGMMA.64x128x16.F32 R24, R176, gdesc[UR8].tnspB, R24, gsb0 ;  /* 0x41e00008b0187df0 */ /* 0x000fe20008000818 */
[----:B------:R-:W-:Y:S01]  /*8d80*/  UIADD3 UR10, UR6, 0x80, URZ ;  /* 0x00000080060a7890 */ /* 0x000fe2000fffe03f */
[----:B------:R-:W-:Y:S01]  /*8d90*/  UMOV UR11, 0x40000040 ;  /* 0x40000040000b7882 */ /* 0x000fe20000000000 */
[----:B-1----:R-:W-:-:S04]  /*8da0*/  SHF.R.U32.HI R10, RZ, 0x7, R10 ;  /* 0x00000007ff0a7819 */ /* 0x002fc8000001160a */
[----:B0-----:R-:W-:Y:S01]  /*8db0*/  IADD3 R3, -R10, 0xb, RZ ;  /* 0x0000000b0a037810 */ /* 0x001fe20007ffe1ff */
[----:B------:R-:W-:Y:S02]  /*8dc0*/  WARPGROUP.DEPBAR.LE gsb0, 0x0 ;  /* 0x00008000000079c5 */ /* 0x000fe40000010000 */
[----:B------:R-:W-:-:S06]  /*8dd0*/  WARPGROUP.ARRIVE ;  /* 0x00000000000079c5 */ /* 0x000fcc0000000000 */
[----:B------:R-:W-:Y:S01]  /*8de0*/  HGMMA.64x128x16.F32 R24, R180, gdesc[UR8].tnspB, R24, gsb0 ;  /* 0x41e00008b4187df0 */ /* 0x000fe20008000818 */
[----:B------:R-:W-:Y:S01]  /*8df0*/  UIADD3 UR10, UR6, 0x100, URZ ;  /* 0x00000100060a7890 */ /* 0x000fe2000fffe03f */
[----:B------:R-:W-:Y:S01]  /*8e00*/  UMOV UR11, 0x40000040 ;  /* 0x40000040000b7882 */ /* 0x000fe20000000000 */
[----:B------:R-:W-:Y:S02]  /*8e10*/  WARPGROUP.DEPBAR.LE gsb0, 0x0 ;  /* 0x00008000000079c5 */ /* 0x000fe40000010000 */
[----:B------:R-:W-:-:S07]  /*8e20*/  WARPGROUP.ARRIVE ;  /* 0x00000000000079c5 */ /* 0x000fce0000000000 */
        /* <DEDUP_REMOVED lines=33> */
[----:B------:R-:W-:Y:S01]  /*9040*/  UIADD3 UR6, UR6, 0x500, URZ ;  /* 0x0000050006067890 */ /* 0x000fe2000fffe03f */
[----:B------:R-:W-:Y:S02]  /*9050*/  WARPGROUP.DEPBAR.LE gsb0, 0x0 ;  /* 0x00008000000079c5 */ /* 0x000fe40000010000 */
[----:B------:R-:W-:-:S06]  /*9060*/  WARPGROUP.ARRIVE ;  /* 0x00000000000079c5 */ /* 0x000fcc0000000000 */
[----:B------:R-:W-:Y:S01]  /*9070*/  HGMMA.64x128x16.F32 R24, R212, gdesc[UR8].tnspB, R24, gsb0 ;  /* 0x41e00008d4187df0 */ /* 0x000fe20008000818 */
[----:B------:R-:W-:Y:S01]  /*9080*/  UMOV UR10, UR6 ;  /* 0x00000006000a7c82 */ /* 0x000fe20008000000 */
[----:B------:R-:W-:Y:S01]  /*9090*/  UMOV UR11, 0x40000040 ;  /* 0x40000040000b7882 */ /* 0x000fe20000000000 */
[----:B------:R-:W-:Y:S02]  /*90a0*/  WARPGROUP.DEPBAR.LE gsb0, 0x0 ;  /* 0x00008000000079c5 */ /* 0x000fe40000010000 */
[----:B------:R-:W-:-:S07]  /*90b0*/  WARPGROUP.ARRIVE ;  /* 0x00000000000079c5 */ /* 0x000fce0000000000 */
[----:B------:R-:W-:Y:S03]  /*90c0*/  HGMMA.64x128x16.F32 R24, R216, gdesc[UR8].tnspB, R24, gsb0 ;  /* 0x41e00008d8187df0 */ /* 0x000fe60008000818 */
[----:B------:R-:W-:Y:S02]  /*90d0*/  WARPGROUP.DEPBAR.LE gsb0, 0x0 ;  /* 0x00008000000079c5 */ /* 0x000fe40000010000 */
[----:B------:R0:W-:Y:S06]  /*90e0*/  BAR.ARV R3, 0x100 ;  /* 0x000400030000751d */ /* 0x0001ec0000002000 */
[----:B------:R-:W-:Y:S05]  /*90f0*/  @!P0 BRA `(.L_x_197) ;  /* 0x0000000000048947 */ /* 0x000fea0003800000 */
[----:B------:R-:W-:Y:S01]  /*9100*/  BPT.TRAP 0x1 ;  /* 0x000000040000795c */ /* 0x000fe20000300000 */
.L_x_197:
[----:B------:R-:W-:Y:S02]  /*9110*/  FMNMX.FTZ R10, R168, R14, !PT ;  /* 0x0000000ea80a7209 */ /* 0x000fe40007810000 */
[----:B------:R-:W-:Y:S02]  /*9120*/  FMNMX.FTZ R176, R170, R15, !PT ;  /* 0x0000000faab07209 */ /* 0x000fe40007810000 */
[----:B0-----:R-:W-:Y:S02]  /*9130*/  FMNMX.FTZ R3, R169, R10, !PT ;  /* 0x0000000aa9037209 */ /* 0x001fe40007810000 */
[----:B------:R-:W-:Y:S02]  /*9140*/  FMNMX.FTZ R11, R171, R176, !PT ;  /* 0x000000b0ab0b7209 */ /* 0x000fe40007810000 */
[----:B------:R-:W-:Y:S02]  /*9150*/  FMNMX.FTZ R10, R172, R3, !PT ;  /* 0x00000003ac0a7209 */ /* 0x000fe40007810000 */
[----:B------:R-:W-:-:S02]  /*9160*/  FMNMX.FTZ R176, R174, R11, !PT ;  /* 0x0000000baeb07209 */ /* 0x000fc40007810000 */
[----:B------:R-:W-:Y:S02]  /*9170*/  FMNMX.FTZ R3, R173, R10, !PT ;  /* 0x0000000aad037209 */ /* 0x000fe40007810000 */
[----:B------:R-:W-:Y:S02]  /*9180*/  FMNMX.FTZ R11, R175, R176, !PT ;  /* 0x000000b0af0b7209 */ /* 0x000fe40007810000 */
[----:B------:R-:W-:Y:S02]  /*9190*/  FMNMX.FTZ R10, R160, R3, !PT ;  /* 0x00000003a00a7209 */ /* 0x000fe40007810000 */
        /* <DEDUP_REMOVED lines=79> */
[----:B------:R-:W-:Y:S01]  /*9690*/  ISETP.NE.AND P1, PT, R19, RZ, PT ;  /* 0x000000ff1300720c */ /* 0x000fe20003f25270 */
[----:B------:R-:W0:Y:S04]  /*96a0*/  SHFL.BFLY PT, R10, R21, 0x2, 0x1f ;  /* 0x0c401f00150a7f89 */ /* 0x000e2800000e0000 */
[----:B------:R-:W1:Y:S01]  /*96b0*/  SHFL.BFLY PT, R3, R176, 0x2, 0x1f ;  /* 0x0c401f00b0037f89 */ /* 0x000e6200000e0000 */
[----:B0-----:R-:W-:-:S02]  /*96c0*/  FMNMX.FTZ R178, R21, R10, !PT ;  /* 0x0000000a15b27209 */ /* 0x001fc40007810000 */
[----:B------:R-:W0:Y:S01]  /*96d0*/  LDC R10, c[0x0][0x988] ;  /* 0x00026200ff0a7b82 */ /* 0x000e220000000800 */
[----:B-1----:R-:W-:Y:S02]  /*96e0*/  FMNMX.FTZ R179, R176, R3, !PT ;  /* 0x00000003b0b37209 */ /* 0x002fe40007810000 */
[----:B------:R-:W1:Y:S04]  /*96f0*/  SHFL.BFLY PT, R3, R178, 0x1, 0x1f ;  /* 0x0c201f00b2037f89 */ /* 0x000e6800000e0000 */
[----:B------:R-:W2:Y:S01]  /*9700*/  SHFL.BFLY PT, R180, R179, 0x1, 0x1f ;  /* 0x0c201f00b3b47f89 */ /* 0x000ea200000e0000 */
[----:B-1----:R-:W-:Y:S02]  /*9710*/  FMNMX.FTZ R3, R178, R3, !PT ;  /* 0x00000003b2037209 */ /* 0x002fe40007810000 */
[----:B--2---:R-:W-:-:S03]  /*9720*/  FMNMX.FTZ R11, R179, R180, !PT ;  /* 0x000000b4b30b7209 */ /* 0x004fc60007810000 */
[----:B------:R-:W-:-:S04]  /*9730*/  FADD.FTZ R177, -R3, R14 ;  /* 0x0000000e03b17221 */ /* 0x000fc80000010100 */
[-C--:B0-----:R-:W-:Y:S01]  /*9740*/  FMUL.FTZ R14, R177, R10.reuse ;  /* 0x0000000ab10e7220 */ /* 0x081fe20000410000 */
[----:B------:R-:W-:Y:S01]  /*9750*/  FMUL.FTZ R177, R3, R10 ;  /* 0x0000000a03b17220 */ /* 0x000fe20000410000 */
[----:B------:R-:W-:-:S03]  /*9760*/  FADD.FTZ R15, -R11, R15 ;  /* 0x0000000f0b0f7221 */ /* 0x000fc60000010100 */
        /* <DEDUP_REMOVED lines=12> */
[-C--:B------:R-:W-:Y:S01]  /*9830*/  FMUL.FTZ R93, R11, R10.reuse ;  /* 0x0000000a0b5d7220 */ /* 0x080fe20000410000 */
[-CC-:B------:R-:W-:Y:S01]  /*9840*/  FFMA.FTZ R21, R168, R10.reuse, -R177.reuse ;  /* 0x0000000aa8157223 */ /* 0x180fe200000108b1 */
[-C--:B------:R-:W-:Y:S01]  /*9850*/  FFMA.FTZ R216, R88, R10.reuse, -R177 ;  /* 0x0000000a58d87223 */ /* 0x080fe200000108b1 */
[-C--:B------:R-:W-:Y:S01]  /*9860*/  FMUL.FTZ R15, R15, R10.reuse ;  /* 0x0000000a0f0f7220 */ /* 0x080fe20000410000 */
[-C--:B------:R-:W-:Y:S01]  /*9870*/  FFMA.FTZ R88, R170, R10.reuse, -R93 ;  /* 0x0000000aaa587223 */ /* 0x080fe2000001085d */
        /* <DEDUP_REMOVED lines=29> */
[-C--:B------:R-:W-:Y:S01]  /*9a50*/  FFMA.FTZ R218, R92, R10.reuse, -R177 ;  /* 0x0000000a5cda7223 */ /* 0x080fe200000108b1 */
[-CC-:B------:R-:W-:Y:S01]  /*9a60*/  FFMA.FTZ R177, R171, R10.reuse, -R93.reuse ;  /* 0x0000000aabb17223 */ /* 0x180fe2000001085d */
[----:B------:R-:W-:Y:S01]  /*9a70*/  MUFU.EX2 R14, R14 ;  /* 0x0000000e000e7308 */ /* 0x000fe20000000800 */
[-CC-:B------:R-:W-:Y:S01]  /*9a80*/  FFMA.FTZ R179, R174, R10.reuse, -R93.reuse ;  /* 0x0000000aaeb37223 */ /* 0x180fe2000001085d */
[-CC-:B------:R-:W-:Y:S01]  /*9a90*/  FFMA.FTZ R92, R175, R10.reuse, -R93.reuse ;  /* 0x0000000aaf5c7223 */ /* 0x180fe2000001085d */
[-CC-:B------:R-:W-:Y:S01]  /*9aa0*/  FFMA.FTZ R181, R162, R10.reuse, -R93.reuse ;  /* 0x0000000aa2b57223 */ /* 0x180fe2000001085d */
[-CC-:B------:R-:W-:Y:S01]  /*9ab0*/  FFMA.FTZ R96, R163, R10.reuse, -R93.reuse ;  /* 0x0000000aa3607223 */ /* 0x180fe2000001085d */
[-CC-:B------:R-:W-:Y:S01]  /*9ac0*/  FFMA.FTZ R183, R166, R10.reuse, -R93.reuse ;  /* 0x0000000aa6b77223 */ /* 0x180fe2000001085d */
[-CC-:B------:R-:W-:Y:S01]  /*9ad0*/  FFMA.FTZ R100, R167, R10.reuse, -R93.reuse ;  /* 0x0000000aa7647223 */ /* 0x180fe2000001085d */
[-CC-:B------:R-:W-:Y:S01]  /*9ae0*/  FFMA.FTZ R185, R154, R10.reuse, -R93.reuse ;  /* 0x0000000a9ab97223 */ /* 0x180fe2000001085d */
[----:B------:R-:W0:Y:S01]  /*9af0*/  MUFU.EX2 R21, R21 ;  /* 0x0000001500157308 */ /* 0x000e220000000800 */
[-CC-:B------:R-:W-:Y:S01]  /*9b00*/  FFMA.FTZ R201, R122, R10.reuse, -R93.reuse ;  /* 0x0000000a7ac97223 */ /* 0x180fe2000001085d */
[-CC-:B------:R-:W-:Y:S01]  /*9b10*/  FFMA.FTZ R122, R123, R10.reuse, -R93.reuse ;  /* 0x0000000a7b7a7223 */ /* 0x180fe2000001085d */
[-CC-:B------:R-:W-:Y:S01]  /*9b20*/  FFMA.FTZ R104, R155, R10.reuse, -R93.reuse ;  /* 0x0000000a9b687223 */ /* 0x180fe2000001085d */
[-CC-:B------:R-:W-:Y:S01]  /*9b30*/  FFMA.FTZ R203, R126, R10.reuse, -R93.reuse ;  /* 0x0000000a7ecb7223 */ /* 0x180fe2000001085d */
[-CC-:B------:R-:W-:Y:S01]  /*9b40*/  FFMA.FTZ R187, R158, R10.reuse, -R93.reuse ;  /* 0x0000000a9ebb7223 */ /* 0x180fe2000001085d */
[-CC-:B------:R-:W-:Y:S01]  /*9b50*/  FFMA.FTZ R108, R159, R10.reuse, -R93.reuse ;  /* 0x0000000a9f6c7223 */ /* 0x180fe2000001085d */
        /* <DEDUP_REMOVED lines=8> */
[-C--:B------:R-:W-:Y:S01]  /*9be0*/  FFMA.FTZ R207, R118, R10.reuse, -R93 ;  /* 0x0000000a76cf7223 */ /* 0x080fe2000001085d */
[----:B------:R-:W1:Y:S01]  /*9bf0*/  MUFU.EX2 R88, R88 ;  /* 0x0000005800587308 */ /* 0x000e620000000800 */
        /* <DEDUP_REMOVED lines=13> */
[----:B------:R-:W-:-:S02]  /*9cd0*/  FFMA.FTZ R219, R94, R10, -R93 ;  /* 0x0000000a5edb7223 */ /* 0x000fc4000001085d */
[----:B------:R-:W2:Y:S01]  /*9ce0*/  MUFU.EX2 R177, R177 ;  /* 0x000000b100b17308 */ /* 0x000ea20000000800 */
[----:B-1----:R-:W-:-:S07]  /*9cf0*/  FFMA.FTZ R12, R15, R12, R88 ;  /* 0x0000000c0f0c7223 */ /* 0x002fce0000010058 */
[----:B------:R-:W1:Y:S01]  /*9d00*/  MUFU.EX2 R178, R178 ;  /* 0x000000b200b27308 */ /* 0x000e620000000800 */
[----:B0-----:R-:W-:-:S07]  /*9d10*/  FADD.FTZ R13, R176, R13 ;  /* 0x0000000db00d7221 */ /* 0x001fce0000010000 */
[----:B------:R-:W0:Y:S01]  /*9d20*/  MUFU.EX2 R179, R179 ;  /* 0x000000b300b37308 */ /* 0x000e220000000800 */
[----:B--2---:R-:W-:-:S07]  /*9d30*/  FADD.FTZ R12, R177, R12 ;  /* 0x0000000cb10c7221 */ /* 0x004fce0000010000 */
[----:B------:R-:W2:Y:S01]  /*9d40*/  MUFU.EX2 R173, R173 ;  /* 0x000000ad00ad7308 */ /* 0x000ea20000000800 */
[----:B-1----:R-:W-:-:S07]  /*9d50*/  FADD.FTZ R132, R178, R13 ;  /* 0x0000000db2847221 */ /* 0x002fce0000010000 */
        /* <DEDUP_REMOVED lines=11> */
[----:B-1----:R-:W-:Y:S01]  /*9e10*/  FADD.FTZ R123, R169, R126 ;  /* 0x0000007ea97b7221 */ /* 0x002fe20000010000 */
[----:B------:R-:W-:-:S06]  /*9e20*/  FFMA.FTZ R126, R127, R10, -R93 ;  /* 0x0000000a7f7e7223 */ /* 0x000fcc000001085d */
        /* <DEDUP_REMOVED lines=15> */
[----:B--2---:R-:W-:Y:S01]  /*9f20*/  FADD.FTZ R123, R161, R114 ;  /* 0x00000072a17b7221 */ /* 0x004fe20000010000 */
[----:B------:R-:W-:-:S06]  /*9f30*/  FFMA.FTZ R114, R115, R10, -R93 ;  /* 0x0000000a73727223 */ /* 0x000fcc000001085d */
        /* <DEDUP_REMOVED lines=15> */
[----:B0-----:R-:W-:Y:S01]  /*a030*/  FADD.FTZ R115, R153, R118 ;  /* 0x0000007699737221 */ /* 0x001fe20000010000 */
[----:B------:R-:W-:-:S06]  /*a040*/  FFMA.FTZ R118, R119, R10, -R93 ;  /* 0x0000000a77767223 */ /* 0x000fcc000001085d */
        /* <DEDUP_REMOVED lines=88> */
[----:B0-----:R-:W-:Y:S01]  /*a5d0*/  FADD.FTZ R132, R210, R99 ;  /* 0x00000063d2847221 */ /* 0x001fe20000010000 */
[----:B------:R-:W-:-:S05]  /*a5e0*/  IMAD.U32 R99, RZ, RZ, UR60 ;  /* 0x0000003cff637e24 */ /* 0x000fca000f8e00ff */
[----:B------:R-:W-:Y:S01]  /*a5f0*/  @P1 LEA R99, R99, UR61, 0x3 ;  /* 0x0000003d63631c11 */ /* 0x000fe2000f8e18ff */
        /* <DEDUP_REMOVED lines=10> */
[----:B------:R-:W-:-:S05]  /*a6a0*/  @P1 VIADD R12, R99, 0x34840 ;  /* 0x00034840630c1836 */ /* 0x000fca0000000000 */
[----:B------:R-:W-:Y:S01]  /*a6b0*/  @P1 PRMT R12, R23, 0x654, R12 ;  /* 0x00000654170c1816 */ /* 0x000fe2000000000c */
[----:B------:R-:W1:Y:S01]  /*a6c0*/  MUFU.EX2 R214, R214 ;  /* 0x000000d600d67308 */ /* 0x000e620000000800 */
[----:B0-----:R-:W-:Y:S01]  /*a6d0*/  FADD.FTZ R91, R105, R94 ;  /* 0x0000005e695b7221 */ /* 0x001fe20000010000 */
[----:B------:R-:W-:Y:S01]  /*a6e0*/  FFMA.FTZ R94, R95, R10, -R93 ;  /* 0x0000000a5f5e7223 */ /* 0x000fe2000001085d */
[----:B------:R0:W-:Y:S05]  /*a6f0*/  @P1 SYNCS.ARRIVE.TRANS64.RED.A1T0 RZ, [R12+URZ], RZ ;  /* 0x000000ff0cff19a7 */ /* 0x0001ea000810043f */
[----:B------:R-:W3:Y:S01]  /*a700*/  MUFU.EX2 R215, R215 ;  /* 0x000000d700d77308 */ /* 0x000ee20000000800 */
[----:B--2---:R-:W-:-:S07]  /*a710*/  FADD.FTZ R132, R98, R13 ;  /* 0x0000000d62847221 */ /* 0x004fce0000010000 */
[----:B------:R-:W2:Y:S01]  /*a720*/  MUFU.EX2 R101, R101 ;  /* 0x0000006500657308 */ /* 0x000ea20000000800 */
[----:B-1----:R-:W-:-:S07]  /*a730*/  FADD.FTZ R134, R214, R91 ;  /* 0x0000005bd6867221 */ /* 0x002fce0000010000 */
[----:B------:R-:W0:Y:S01]  /*a740*/  MUFU.EX2 R102, R102 ;  /* 0x0000006600667308 */ /* 0x000e220000000800 */
[----:B---3--:R-:W-:-:S07]  /*a750*/  FADD.FTZ R13, R215, R132 ;  /* 0x00000084d70d7221 */ /* 0x008fce0000010000 */
[----:B------:R-:W1:Y:S01]  /*a760*/  MUFU.EX2 R216, R216 ;  /* 0x000000d800d87308 */ /* 0x000e620000000800 */
[----:B--2---:R-:W-:-:S07]  /*a770*/  FADD.FTZ R91, R101, R134 ;  /* 0x00000086655b7221 */ /* 0x004fce0000010000 */
[----:B------:R-:W2:Y:S01]  /*a780*/  MUFU.EX2 R217, R217 ;  /* 0x000000d900d97308 */ /* 0x000ea20000000800 */
[----:B0-----:R-:W-:-:S07]  /*a790*/  FADD.FTZ R12, R102, R13 ;  /* 0x0000000d660c7221 */ /* 0x001fce0000010000 */
[----:B------:R-:W0:Y:S01]  /*a7a0*/  MUFU.EX2 R97, R97 ;  /* 0x0000006100617308 */ /* 0x000e220000000800 */
[----:B-1----:R-:W-:-:S07]  /*a7b0*/  FADD.FTZ R132, R216, R91 ;  /* 0x0000005bd8847221 */ /* 0x002fce0000010000 */
        /* <DEDUP_REMOVED lines=9> */
[----:B0-----:R-:W-:Y:S01]  /*a850*/  FADD.FTZ R91, R219, R12 ;  /* 0x0000000cdb5b7221 */ /* 0x001fe20000010000 */
[----:B-1----:R-:W-:-:S03]  /*a860*/  FADD.FTZ R13, R89, R132 ;  /* 0x00000084590d7221 */ /* 0x002fc60000010000 */
[----:B--2---:R-:W-:Y:S01]  /*a870*/  FADD.FTZ R12, R94, R91 ;  /* 0x0000005b5e0c7221 */ /* 0x004fe20000010000 */
[----:B------:R-:W-:Y:S06]  /*a880*/  @!P0 BRA `(.L_x_198) ;  /* 0x0000000000048947 */ /* 0x000fec0003800000 */
[----:B------:R-:W-:Y:S01]  /*a890*/  BPT.TRAP 0x1 ;  /* 0x000000040000795c */ /* 0x000fe20000300000 */
.L_x_198:
[----:B------:R-:W-:Y:S01]  /*a8a0*/  ISETP.NE.AND P1, PT, R18, RZ, PT ;  /* 0x000000ff1200720c */ /* 0x000fe20003f25270 */
[----:B------:R-:W-:Y:S01]  /*a8b0*/  IMAD.U32 R91, RZ, RZ, UR7 ;  /* 0x00000007ff5b7e24 */ /* 0x000fe2000f8e00ff */
[----:B------:R-:W-:Y:S01]  /*a8c0*/  R2UR UR6, R2 ;  /* 0x00000000020672ca */ /* 0x000fe200000e0000 */
[----:B------:R-:W-:Y:S01]  /*a8d0*/  UMOV UR7, UR60 ;  /* 0x0000003c00077c82 */ /* 0x000fe20008000000 */
        /* <DEDUP_REMOVED lines=9> */
[----:B------:R-:W-:Y:S01]  /*a970*/  @P1 LEA R91, R91, UR61, 0x3 ;  /* 0x0000003d5b5b1c11 */ /* 0x000fe2000f8e18ff */
[----:B------:R-:W-:Y:S01]  /*a980*/  FMUL.FTZ R40, R40, R14 ;  /* 0x0000000e28287220 */ /* 0x000fe20000410000 */
[----:B------:R-:W-:-:S02]  /*a990*/  IMAD.U32 R21, RZ, RZ, UR6 ;  /* 0x00000006ff157e24 */ /* 0x000fc4000f8e00ff */
[-C--:B------:R-:W-:Y:S01]  /*a9a0*/  FMUL.FTZ R41, R41, R14.reuse ;  /* 0x0000000e29297220 */ /* 0x080fe20000410000 */
[-C--:B------:R-:W-:Y:S01]  /*a9b0*/  FMUL.FTZ R44, R44, R14.reuse ;  /* 0x0000000e2c2c7220 */ /* 0x080fe20000410000 */
[----:B------:R-:W-:Y:S02]  /*a9c0*/  @P1 VIADD R91, R91, 0x34860 ;  /* 0x000348605b5b1836 */ /* 0x000fe40000000000 */
[-C--:B------:R-:W-:Y:S01]  /*a9d0*/  FMUL.FTZ R45, R45, R14.reuse ;  /* 0x0000000e2d2d7220 */ /* 0x080fe20000410000 */
[-C--:B------:R-:W-:Y:S01]  /*a9e0*/  FMUL.FTZ R48, R48, R14.reuse ;  /* 0x0000000e30307220 */ /* 0x080fe20000410000 */
[-C--:B------:R-:W-:Y:S01]  /*a9f0*/  FMUL.FTZ R49, R49, R14.reuse ;  /* 0x0000000e31317220 */ /* 0x080fe20000410000 */
[-C--:B------:R-:W-:Y:S01]  /*aa00*/  FMUL.FTZ R52, R52, R14.reuse ;  /* 0x0000000e34347220 */ /* 0x080fe20000410000 */
[----:B------:R-:W-:Y:S01]  /*aa10*/  @P1 PRMT R91, R22, 0x654, R91 ;  /* 0x00000654165b1816 */ /* 0x000fe2000000005b */
[-C--:B------:R-:W-:Y:S01]  /*aa20*/  FMUL.FTZ R53, R53, R14.reuse ;  /* 0x0000000e35357220 */ /* 0x080fe20000410000 */
[-C--:B------:R-:W-:Y:S01]  /*aa30*/  FMUL.FTZ R56, R56, R14.reuse ;  /* 0x0000000e38387220 */ /* 0x080fe20000410000 */
[-C--:B------:R-:W-:Y:S01]  /*aa40*/  FMUL.FTZ R57, R57, R14.reuse ;  /* 0x0000000e39397220 */ /* 0x080fe20000410000 */
[----:B------:R0:W-:Y:S01]  /*aa50*/  @P1 SYNCS.ARRIVE.TRANS64.RED.A1T0 RZ, [R91+URZ], RZ ;  /* 0x000000ff5bff19a7 */ /* 0x0001e2000810043f */
[----:B------:R-:W-:Y:S01]  /*aa60*/  ISETP.GT.AND P1, PT, R20, RZ, PT ;  /* 0x000000ff1400720c */ /* 0x000fe20003f24270 */
        /* <DEDUP_REMOVED lines=46> */
[----:B------:R-:W-:Y:S01]  /*ad50*/  F2FP.F16.F32.PACK_AB R177, R177, R88 ;  /* 0x00000058b1b1723e */ /* 0x000fe200000000ff */
[----:B------:R-:W-:Y:S01]  /*ad60*/  VIADD R20, R20, 0xffffffff ;  /* 0xffffffff14147836 */ /* 0x000fe20000000000 */
[----:B------:R-:W-:Y:S01]  /*ad70*/  F2FP.F16.F32.PACK_AB R178, R173, R178 ;  /* 0x000000b2adb2723e */ /* 0x000fe200000000ff */
[----:B------:R-:W-:Y:S01]  /*ad80*/  IMAD.MOV.U32 R15, RZ, RZ, R11 ;  /* 0x000000ffff0f7224 */ /* 0x000fe200078e000b */
[----:B------:R-:W-:Y:S01]  /*ad90*/  F2FP.F16.F32.PACK_AB R179, R92, R179 ;  /* 0x000000b35cb3723e */ /* 0x000fe200000000ff */
[----:B------:R-:W-:Y:S01]  /*ada0*/  IMAD.MOV.U32 R14, RZ, RZ, R3 ;  /* 0x000000ffff0e7224 */ /* 0x000fe200078e0003 */
        /* <DEDUP_REMOVED lines=39> */
[----:B------:R-:W-:Y:S01]  /*b020*/  F2FP.F16.F32.PACK_AB R219, R94, R219 ;  /* 0x000000db5edb723e */ /* 0x000fe200000000ff */
[----:B0-----:R-:W-:Y:S06]  /*b030*/  @P1 BRA `(.L_x_199) ;  /* 0xffffffb4000c1947 */ /* 0x001fec000383ffff */
.L_x_188:
[----:B------:R-:W-:Y:S06]  /*b040*/  BAR.ARV 0x8, 0x180 ;  /* 0x0206000000007b1d */ /* 0x000fec0000002000 */
[----:B------:R-:W-:Y:S05]  /*b050*/  @!P0 BRA `(.L_x_200) ;  /* 0x0000000000048947 */ /* 0x000fea0003800000 */
[----:B------:R-:W-:Y:S01]  /*b060*/  BPT.TRAP 0x1 ;  /* 0x000000040000795c */ /* 0x000fe20000300000 */
.L_x_200:
[----:B------:R-:W-:Y:S01]  /*b070*/  R2UR UR4, R2 ;  /* 0x00000000020472ca */ /* 0x000fe200000e0000 */
[----:B------:R-:W-:-:S12]  /*b080*/  ULEA UR7, UR60, UR61, 0x3 ;  /* 0x0000003d3c077291 */ /* 0x000fd8000f8e183f */
[----:B------:R-:W-:-:S05]  /*b090*/  IMAD.U32 R0, RZ, RZ, UR4 ;  /* 0x00000004ff007e24 */ /* 0x000fca000f8e00ff */
[----:B------:R-:W-:-:S04]  /*b0a0*/  SHF.L.U32 R0, R0, 0x1f, RZ ;  /* 0x0000001f00007819 */ /* 0x000fc800000006ff */
[----:B------:R0:W1:Y:S01]  /*b0b0*/  SYNCS.PHASECHK.TRANS64.TRYWAIT P1, [UR7+0x34850], R0 ;  /* 0x03485000ff0075a7 */ /* 0x0000620008020147 */
[----:B------:R-:W-:Y:S05]  /*b0c0*/  @!P0 BRA `(.L_x_201) ;  /* 0x0000000000048947 */ /* 0x000fea0003800000 */
[----:B------:R-:W-:Y:S01]  /*b0d0*/  BPT.TRAP 0x1 ;  /* 0x000000040000795c */ /* 0x000fe20000300000 */
.L_x_201:
[----:B-1----:R-:W-:Y:S05]  /*b0e0*/  @P1 BRA `(.L_x_202) ;  /* 0x0000000000081947 */ /* 0x002fea0003800000 */
[----:B------:R-:W1:Y:S02]  /*b0f0*/  SYNCS.PHASECHK.TRANS64.TRYWAIT P1, [UR7+0x34850], R0 ;  /* 0x03485000ff0075a7 */ /* 0x000e640008020147 */
[----:B-1----:R-:W-:Y:S05]  /*b100*/  @!P1 BRA `(.L_x_203) ;  /* 0x0000006400409947 */ /* 0x002fea0003800000 */
.L_x_202:
[----:B------:R-:W-:Y:S01]  /*b110*/  UIADD3 UR4, UR61, 0x400, URZ ;  /* 0x000004003d047890 */ /* 0x000fe2000fffe03f */
[----:B------:R-:W-:Y:S01]  /*b120*/  WARPGROUP.ARRIVE ;  /* 0x00000000000079c5 */ /* 0x000fe20000000000 */
[----:B------:R-:W-:Y:S01]  /*b130*/  UMOV UR11, 0x40000040 ;  /* 0x40000040000b7882 */ /* 0x000fe20000000000 */
[----:B01----:R-:W0:Y:S01]  /*b140*/  SHFL.BFLY PT, R0, R13, 0x2, 0x1f ;  /* 0x0c401f000d007f89 */ /* 0x003e2200000e0000 */
[----:B------:R-:W-:Y:S01]  /*b150*/  USHF.R.U32.HI UR4, URZ, 0x4, UR4 ;  /* 0x000000043f047899 */ /* 0x000fe20008011604 */
[----:B------:R-:W-:Y:S02]  /*b160*/  IMAD.MOV.U32 R8, RZ, RZ, RZ ;  /* 0x000000ffff087224 */ /* 0x000fe400078e00ff */
[----:B------:R-:W1:Y:S01]  /*b170*/  SHFL.BFLY PT, R5, R12, 0x2, 0x1f ;  /* 0x0c401f000c057f89 */ /* 0x000e6200000e0000 */
[----:B------:R-:W-:Y:S01]  /*b180*/  ULOP3.LUT UR4, UR4, 0x3fff, URZ, 0xc0, !UPT ;  /* 0x00003fff04047892 */ /* 0x000fe2000f8ec03f */
[----:B------:R-:W-:-:S03]  /*b190*/  IMAD.MOV.U32 R17, RZ, RZ, -0x800000 ;  /* 0xff800000ff117424 */ /* 0x000fc600078e00ff */
[----:B------:R-:W-:-:S04]  /*b1a0*/  ULOP3.LUT UR4, UR4, 0x5800000, URZ, 0xfc, !UPT ;  /* 0x0580000004047892 */ /* 0x000fc8000f8efc3f */
[----:B------:R-:W-:-:S04]  /*b1b0*/  UIMAD UR4, UR60, 0xb00, UR4 ;  /* 0x00000b003c0478a4 */ /* 0x000fc8000f8e0204 */
[----:B------:R-:W-:-:S03]  /*b1c0*/  UIADD3 UR6, UR4, 0x80, URZ ;  /* 0x0000008004067890 */ /* 0x000fc6000fffe03f */
[----:B------:R-:W-:Y:S02]  /*b1d0*/  UMOV UR10, UR4 ;  /* 0x00000004000a7c82 */ /* 0x000fe40008000000 */
[----:B------:R-:W-:Y:S01]  /*b1e0*/  HGMMA.64x128x16.F32 R24, R176, gdesc[UR8].tnspB, R24, gsb0 ;  /* 0x41e00008b0187df0 */ /* 0x000fe20008000818 */
[----:B------:R-:W-:Y:S01]  /*b1f0*/  UMOV UR11, 0x40000040 ;  /* 0x40000040000b7882 */ /* 0x000fe20000000000 */
[----:B------:R-:W-:Y:S01]  /*b200*/  UMOV UR10, UR6 ;  /* 0x00000006000a7c82 */ /* 0x000fe20008000000 */
[----:B------:R-:W-:Y:S01]  /*b210*/  UIADD3 UR6, UR4, 0x100, URZ ;  /* 0x0000010004067890 */ /* 0x000fe2000fffe03f */
[----:B0-----:R-:W-:Y:S01]  /*b220*/  FADD.FTZ R0, R0, R13 ;  /* 0x0000000d00007221 */ /* 0x001fe20000010000 */
[----:B-1----:R-:W-:-:S04]  /*b230*/  FADD.FTZ R4, R5, R12 ;  /* 0x0000000c05047221 */ /* 0x002fc80000010000 */
[----:B------:R-:W0:Y:S04]  /*b240*/  SHFL.BFLY PT, R5, R0, 0x1, 0x1f ;  /* 0x0c201f0000057f89 */ /* 0x000e2800000e0000 */
[----:B------:R-:W1:Y:S01]  /*b250*/  SHFL.BFLY PT, R7, R4, 0x1, 0x1f ;  /* 0x0c201f0004077f89 */ /* 0x000e6200000e0000 */
[----:B0-----:R-:W-:Y:S01]  /*b260*/  FADD.FTZ R14, R0, R5 ;  /* 0x00000005000e7221 */ /* 0x001fe20000010000 */
[----:B------:R-:W-:Y:S02]  /*b270*/  IMAD.MOV.U32 R5, RZ, RZ, RZ ;  /* 0x000000ffff057224 */ /* 0x000fe400078e00ff */
[----:B------:R-:W-:Y:S02]  /*b280*/  IMAD.MOV.U32 R0, RZ, RZ, -0x800000 ;  /* 0xff800000ff007424 */ /* 0x000fe400078e00ff */
[----:B-1----:R-:W-:Y:S01]  /*b290*/  FADD.FTZ R15, R4, R7 ;  /* 0x00000007040f7221 */ /* 0x002fe20000010000 */
[----:B------:R-:W-:-:S04]  /*b2a0*/  FSETP.NE.FTZ.AND P1, PT, R14, RZ, PT ;  /* 0x000000ff0e00720b */ /* 0x000fc80003f35000 */
[----:B------:R-:W-:-:S09]  /*b2b0*/  FSETP.NE.FTZ.AND P2, PT, R15, RZ, PT ;  /* 0x000000ff0f00720b */ /* 0x000fd20003f55000 */
[----:B------:R-:W0:Y:S01]  /*b2c0*/  @P1 MUFU.LG2 R6, R14 ;  /* 0x0000000e00061308 */ /* 0x000e220000000c00 */
[----:B------:R-:W-:-:S03]  /*b2d0*/  @P1 FMUL.FTZ R4, R10, 0.69314718246459960938 ;  /* 0x3f3172180a041820 */ /* 0x000fc60000410000 */
[----:B------:R-:W-:-:S04]  /*b2e0*/  @P2 FMUL.FTZ R13, R10, 0.69314718246459960938 ;  /* 0x3f3172180a0d2820 */ /* 0x000fc80000410000 */
[----:B------:R-:W1:Y:S08]  /*b2f0*/  @P2 MUFU.LG2 R9, R15 ;  /* 0x0000000f00092308 */ /* 0x000e700000000c00 */
[----:B------:R2:W3:Y:S01]  /*b300*/  @P1 MUFU.RCP R5, R14 ;  /* 0x0000000e00051308 */ /* 0x0004e20000001000 */
[----:B0-----:R-:W-:-:S04]  /*b310*/  @P1 FMUL.FTZ R7, R6, 0.69314718246459960938 ;  /* 0x3f31721806071820 */ /* 0x001fc80000410000 */
[----:B------:R-:W-:-:S03]  /*b320*/  @P1 FFMA.FTZ R0, R4, R3, R7 ;  /* 0x0000000304001223 */ /* 0x000fc60000010007 */
[----:B------:R2:W0:Y:S01]  /*b330*/  @P2 MUFU.RCP R8, R15 ;  /* 0x0000000f00082308 */ /* 0x0004220000001000 */
[----:B-1----:R-:W-:-:S04]  /*b340*/  @P2 FMUL.FTZ R6, R9, 0.69314718246459960938 ;  /* 0x3f31721809062820 */ /* 0x002fc80000410000 */
[----:B------:R-:W-:Y:S01]  /*b350*/  @P2 FFMA.FTZ R17, R13, R11, R6 ;  /* 0x0000000b0d112223 */ /* 0x000fe20000010006 */
        /* <DEDUP_REMOVED lines=50> */
[----:B------:R-:W-:Y:S01]  /*b680*/  HGMMA.64x128x16.F32 R24, R212, gdesc[UR8].tnspB, R24, gsb0 ;  /* 0x41e00008d4187df0 */ /* 0x000fe20008000818 */
[----:B------:R-:W-:Y:S01]  /*b690*/  UMOV UR10, UR4 ;  /* 0x00000004000a7c82 */ /* 0x000fe20008000000 */
[----:B------:R-:W-:Y:S01]  /*b6a0*/  UMOV UR11, 0x40000040 ;  /* 0x40000040000b7882 */ /* 0x000fe20000000000 */
[----:B------:R-:W-:Y:S02]  /*b6b0*/  WARPGROUP.DEPBAR.LE gsb0, 0x0 ;  /* 0x00008000000079c5 */ /* 0x000fe40000010000 */
[----:B------:R-:W-:-:S07]  /*b6c0*/  WARPGROUP.ARRIVE ;  /* 0x00000000000079c5 */ /* 0x000fce0000000000 */
[----:B------:R-:W-:Y:S03]  /*b6d0*/  HGMMA.64x128x16.F32 R24, R216, gdesc[UR8].tnspB, R24, gsb0 ;  /* 0x41e00008d8187df0 */ /* 0x000fe60008000818 */
[----:B------:R-:W-:Y:S02]  /*b6e0*/  WARPGROUP.DEPBAR.LE gsb0, 0x0 ;  /* 0x00008000000079c5 */ /* 0x000fe40000010000 */
[----:B0-23--:R-:W-:Y:S05]  /*b6f0*/  @!P0 BRA `(.L_x_204) ;  /* 0x0000000000048947 */ /* 0x00dfea0003800000 */
[----:B------:R-:W-:Y:S01]  /*b700*/  BPT.TRAP 0x1 ;  /* 0x000000040000795c */ /* 0x000fe20000300000 */
.L_x_204:
[----:B------:R-:W0:Y:S01]  /*b710*/  S2UR UR6, SR_SWINHI ;  /* 0x00000000000679c3 */ /* 0x000e220000002f00 */
[----:B------:R-:W-:Y:S01]  /*b720*/  ISETP.NE.AND P1, PT, R18, RZ, PT ;  /* 0x000000ff1200720c */ /* 0x000fe20003f25270 */
[----:B------:R-:W-:Y:S02]  /*b730*/  IMAD.U32 R3, RZ, RZ, UR7 ;  /* 0x00000007ff037e24 */ /* 0x000fe4000f8e00ff */
        /* <DEDUP_REMOVED lines=11> */
[----:B------:R-:W-:-:S02]  /*b7f0*/  @P1 VIADD R3, R3, 0x34860 ;  /* 0x0003486003031836 */ /* 0x000fc40000000000 */
        /* <DEDUP_REMOVED lines=9> */
[----:B------:R-:W-:Y:S01]  /*b890*/  UMOV UR4, UR61 ;  /* 0x0000003d00047c82 */ /* 0x000fe20008000000 */
[----:B0-----:R-:W-:Y:S01]  /*b8a0*/  UMOV UR5, UR6 ;  /* 0x0000000600057c82 */ /* 0x001fe20008000000 */
[----:B------:R-:W-:Y:S01]  /*b8b0*/  FMUL.FTZ R65, R65, R5 ;  /* 0x0000000541417220 */ /* 0x000fe20000410000 */
[----:B------:R-:W-:-:S02]  /*b8c0*/  IMAD.U32 R36, RZ, RZ, UR4 ;  /* 0x00000004ff247e24 */ /* 0x000fc4000f8e00ff */
[-C--:B------:R-:W-:Y:S01]  /*b8d0*/  FMUL.FTZ R64, R64, R5.reuse ;  /* 0x0000000540407220 */ /* 0x080fe20000410000 */
        /* <DEDUP_REMOVED lines=11> */
[----:B------:R-:W-:Y:S01]  /*b990*/  IMAD.WIDE R4, R233, 0x2, R36 ;  /* 0x00000002e9047825 */ /* 0x000fe200078e0224 */
[----:B------:R-:W-:-:S03]  /*b9a0*/  @P1 PRMT R3, R22, 0x654, R3 ;  /* 0x0000065416031816 */ /* 0x000fc60000000003 */
[-C--:B------:R-:W-:Y:S01]  /*b9b0*/  FMUL.FTZ R27, R27, R8.reuse ;  /* 0x000000081b1b7220 */ /* 0x080fe20000410000 */
[-C--:B------:R-:W-:Y:S01]  /*b9c0*/  FMUL.FTZ R100, R26, R8.reuse ;  /* 0x000000081a647220 */ /* 0x080fe20000410000 */
[----:B------:R-:W-:Y:S01]  /*b9d0*/  IMAD R9, R225, 0x40, R220 ;  /* 0x00000040e1097824 */ /* 0x000fe200078e02dc */
[----:B------:R0:W-:Y:S01]  /*b9e0*/  @P1 SYNCS.ARRIVE.TRANS64.RED.A1T0 RZ, [R3+URZ], RZ ;  /* 0x000000ff03ff19a7 */ /* 0x0001e2000810043f */
[----:B------:R-:W-:Y:S01]  /*b9f0*/  IADD3 R10, P1, R4, 0x4040, RZ ;  /* 0x00004040040a7810 */ /* 0x000fe20007f3e0ff */
[----:B------:R-:W-:Y:S01]  /*ba00*/  FMUL.FTZ R31, R31, R8 ;  /* 0x000000081f1f7220 */ /* 0x000fe20000410000 */
[----:B------:R-:W-:-:S04]  /*ba10*/  IMAD.WIDE R36, R9, 0x2, R36 ;  /* 0x0000000209247825 */ /* 0x000fc800078e0224 */
[-C--:B------:R-:W-:Y:S01]  /*ba20*/  FMUL.FTZ R104, R30, R8.reuse ;  /* 0x000000081e687220 */ /* 0x080fe20000410000 */
[----:B------:R-:W-:Y:S01]  /*ba30*/  LOP3.LUT R9, R10, 0x380, RZ, 0xc0, !PT ;  /* 0x000003800a097812 */ /* 0x000fe200078ec0ff */
[-C--:B------:R-:W-:Y:S01]  /*ba40*/  FMUL.FTZ R103, R35, R8.reuse ;  /* 0x0000000823677220 */ /* 0x080fe20000410000 */
[-C--:B------:R-:W-:Y:S01]  /*ba50*/  FMUL.FTZ R106, R34, R8.reuse ;  /* 0x00000008226a7220 */ /* 0x080fe20000410000 */
[----:B0-----:R-:W-:Y:S01]  /*ba60*/  LOP3.LUT R3, R4, 0x380, RZ, 0xc0, !PT ;  /* 0x0000038004037812 */ /* 0x001fe200078ec0ff */
[-C--:B------:R-:W-:Y:S01]  /*ba70*/  FMUL.FTZ R99, R39, R8.reuse ;  /* 0x0000000827637220 */ /* 0x080fe20000410000 */
[-C--:B------:R-:W-:Y:S01]  /*ba80*/  FMUL.FTZ R102, R38, R8.reuse ;  /* 0x0000000826667220 */ /* 0x080fe20000410000 */
[-C--:B------:R-:W-:Y:S01]  /*ba90*/  FMUL.FTZ R96, R43, R8.reuse ;  /* 0x000000082b607220 */ /* 0x080fe20000410000 */
[----:B------:R-:W-:Y:S01]  /*baa0*/  SHF.R.U64 R3, R3, 0x3, RZ ;  /* 0x0000000303037819 */ /* 0x000fe200000012ff */
        /* <DEDUP_REMOVED lines=23> */
[C---:B------:R-:W-:Y:S01]  /*bc20*/  IADD3 R45, P0, R4.reuse, 0x4060, RZ ;  /* 0x00004060042d7810 */ /* 0x040fe20007f1e0ff */
[--C-:B------:R-:W-:Y:S01]  /*bc30*/  IMAD.X R43, RZ, RZ, R5.reuse, P1 ;  /* 0x000000ffff2b7224 */ /* 0x100fe200008e0605 */
[C---:B------:R-:W-:Y:S01]  /*bc40*/  IADD3 R29, P2, R4.reuse, 0x4020, RZ ;  /* 0x00004020041d7810 */ /* 0x040fe20007f5e0ff */
[----:B------:R-:W0:Y:S01]  /*bc50*/  LDC R101, c[0x0][0xc38] ;  /* 0x00030e00ff657b82 */ /* 0x000e220000000800 */
[C---:B------:R-:W-:Y:S01]  /*bc60*/  IADD3 R21, P3, R4.reuse, 0x4000, RZ ;  /* 0x0000400004157810 */ /* 0x040fe20007f7e0ff */
[----:B------:R-:W-:Y:S01]  /*bc70*/  ULDC UR7, c[0x0][0xc44] ;  /* 0x0003110000077ab9 */ /* 0x000fe20000000800 */
        /* <DEDUP_REMOVED lines=8> */
[----:B------:R-:W-:Y:S01]  /*bd00*/  SHF.R.U64 R3, R9, 0x3, RZ ;  /* 0x0000000309037819 */ /* 0x000fe200000012ff */
[----:B------:R-:W-:Y:S01]  /*bd10*/  IMAD.X R9, RZ, RZ, R5, P5 ;  /* 0x000000ffff097224 */ /* 0x000fe200028e0605 */
[----:B------:R-:W-:Y:S01]  /*bd20*/  LOP3.LUT R14, R29, 0x380, RZ, 0xc0, !PT ;  /* 0x000003801d0e7812 */ /* 0x000fe200078ec0ff */
[----:B------:R-:W-:Y:S01]  /*bd30*/  ULDC.64 UR8, c[0x0][0xb90] ;  /* 0x0002e40000087ab9 */ /* 0x000fe20000000a00 */
[----:B------:R-:W-:-:S02]  /*bd40*/  LOP3.LUT R42, R3, R10, RZ, 0x3c, !PT ;  /* 0x0000000a032a7212 */ /* 0x000fc400078e3cff */
[----:B------:R-:W-:Y:S02]  /*bd50*/  LOP3.LUT R3, R8, 0x380, RZ, 0xc0, !PT ;  /* 0x0000038008037812 */ /* 0x000fe400078ec0ff */
[----:B------:R-:W-:Y:S02]  /*bd60*/  SHF.R.U64 R14, R14, 0x3, RZ ;  /* 0x000000030e0e7819 */ /* 0x000fe400000012ff */
[----:B------:R-:W-:Y:S02]  /*bd70*/  SHF.R.U64 R3, R3, 0x3, RZ ;  /* 0x0000000303037819 */ /* 0x000fe400000012ff */
[----:B------:R-:W-:Y:S02]  /*bd80*/  LOP3.LUT R40, R14, R29, RZ, 0x3c, !PT ;  /* 0x0000001d0e287212 */ /* 0x000fe400078e3cff */
[----:B------:R-:W-:Y:S02]  /*bd90*/  LOP3.LUT R10, R21, 0x380, RZ, 0xc0, !PT ;  /* 0x00000380150a7812 */ /* 0x000fe400078ec0ff */
[----:B------:R-:W-:-:S02]  /*bda0*/  LOP3.LUT R14, R3, R8, RZ, 0x3c, !PT ;  /* 0x00000008030e7212 */ /* 0x000fc400078e3cff */
[----:B------:R-:W-:Y:S02]  /*bdb0*/  LOP3.LUT R8, R13, 0x380, RZ, 0xc0, !PT ;  /* 0x000003800d087812 */ /* 0x000fe400078ec0ff */
[----:B------:R-:W-:Y:S02]  /*bdc0*/  LOP3.LUT R3, R12, 0x380, RZ, 0xc0, !PT ;  /* 0x000003800c037812 */ /* 0x000fe400078ec0ff */
[----:B------:R-:W-:Y:S02]  /*bdd0*/  SHF.R.U64 R10, R10, 0x3, RZ ;  /* 0x000000030a0a7819 */ /* 0x000fe400000012ff */
[----:B------:R-:W-:Y:S02]  /*bde0*/  SHF.R.U64 R8, R8, 0x3, RZ ;  /* 0x0000000308087819 */ /* 0x000fe400000012ff */
[----:B------:R-:W-:Y:S02]  /*bdf0*/  SHF.R.U64 R3, R3, 0x3, RZ ;  /* 0x0000000303037819 */ /* 0x000fe400000012ff */
[----:B------:R-:W-:-:S02]  /*be00*/  LOP3.LUT R38, R10, R21, RZ, 0x3c, !PT ;  /* 0x000000150a267212 */ /* 0x000fc400078e3cff */
[----:B------:R-:W-:Y:S02]  /*be10*/  LOP3.LUT R10, R8, R13, RZ, 0x3c, !PT ;  /* 0x0000000d080a7212 */ /* 0x000fe400078e3cff */
[----:B------:R-:W-:Y:S02]  /*be20*/  LOP3.LUT R8, R3, R12, RZ, 0x3c, !PT ;  /* 0x0000000c03087212 */ /* 0x000fe400078e3cff */
[----:B------:R-:W1:Y:S01]  /*be30*/  LDC R3, c[0x0][0xbe8] ;  /* 0x0002fa00ff037b82 */ /* 0x000e620000000800 */
[----:B------:R-:W-:Y:S02]  /*be40*/  R2UR UR13, R228 ;  /* 0x00000000e40d72ca */ /* 0x000fe400000e0000 */
[----:B------:R-:W-:Y:S02]  /*be50*/  R2UR UR12, R229 ;  /* 0x00000000e50c72ca */ /* 0x000fe400000e0000 */
[----:B------:R-:W-:Y:S02]  /*be60*/  R2UR UR11, R227 ;  /* 0x00000000e30b72ca */ /* 0x000fe400000e0000 */
[----:B------:R-:W-:-:S02]  /*be70*/  LOP3.LUT R44, R45, 0x380, RZ, 0xc0, !PT ;  /* 0x000003802d2c7812 */ /* 0x000fc400078ec0ff */
[----:B------:R-:W-:Y:S02]  /*be80*/  MOV R109, R4 ;  /* 0x00000004006d7202 */ /* 0x000fe40000000f00 */
[----:B------:R-:W-:Y:S02]  /*be90*/  SHF.R.U64 R44, R44, 0x3, RZ ;  /* 0x000000032c2c7819 */ /* 0x000fe400000012ff */
[----:B------:R-:W-:Y:S01]  /*bea0*/  F2FP.F16.F32.PACK_AB R6, R6, R7 ;  /* 0x000000070606723e */ /* 0x000fe200000000ff */
[----:B------:R-:W-:Y:S01]  /*beb0*/  UIADD3 UR4, -UR13, URZ, URZ ;  /* 0x0000003f0d047290 */ /* 0x000fe2000fffe13f */
[----:B------:R-:W-:Y:S01]  /*bec0*/  LOP3.LUT R44, R44, R45, RZ, 0x3c, !PT ;  /* 0x0000002d2c2c7212 */ /* 0x000fe200078e3cff */
[----:B------:R-:W-:Y:S01]  /*bed0*/  IMAD R98, RZ, RZ, -UR12 ;  /* 0x8000000cff627e24 */ /* 0x000fe2000f8e02ff */
[----:B------:R-:W-:Y:S01]  /*bee0*/  F2FP.F16.F32.PACK_AB R7, R31, R104 ;  /* 0x000000681f07723e */ /* 0x000fe200000000ff */
[----:B------:R-:W-:Y:S01]  /*bef0*/  IMAD.X R45, RZ, RZ, R5, P0 ;  /* 0x000000ffff2d7224 */ /* 0x000fe200000e0605 */
[----:B------:R-:W-:Y:S01]  /*bf00*/  UIMAD UR7, UR7, UR4, UR12 ;  /* 0x00000004070772a4 */ /* 0x000fe2000f8e020c */
[----:B0-----:R-:W-:Y:S01]  /*bf10*/  IMAD R98, R101, R98, UR11 ;  /* 0x0000000b65627e24 */ /* 0x001fe2000f8e0262 */
[----:B------:R-:W-:Y:S01]  /*bf20*/  F2FP.F16.F32.PACK_AB R5, R27, R100 ;  /* 0x000000641b05723e */ /* 0x000fe200000000ff */
[----:B------:R-:W-:Y:S01]  /*bf30*/  USHF.R.S32.HI UR11, URZ, 0x1f, UR13 ;  /* 0x0000001f3f0b7899 */ /* 0x000fe2000801140d */
[----:B------:R-:W0:Y:S01]  /*bf40*/  LDC.64 R100, c[0x0][0xb98] ;  /* 0x0002e600ff647b82 */ /* 0x000e220000000a00 */
[----:B-1----:R-:W-:Y:S01]  /*bf50*/  ISETP.NE.AND P1, PT, R3, 0x1, PT ;  /* 0x000000010300780c */ /* 0x002fe20003f25270 */
[----:B------:R-:W-:Y:S01]  /*bf60*/  USHF.R.S32.HI UR10, URZ, 0x1f, UR7 ;  /* 0x0000001f3f0a7899 */ /* 0x000fe20008011407 */
[----:B------:R-:W-:Y:S01]  /*bf70*/  IMAD R110, R98, 0x80, R232 ;  /* 0x00000080626e7824 */ /* 0x000fe200078e02e8 */
[----:B------:R-:W-:Y:S01]  /*bf80*/  MOV R104, R44 ;  /* 0x0000002c00687202 */ /* 0x000fe20000000f00 */
[----:B------:R-:W-:Y:S01]  /*bf90*/  UIMAD.WIDE.U32 UR4, UR7, UR8, URZ ;  /* 0x00000008070472a5 */ /* 0x000fe2000f8e003f */
[----:B------:R-:W-:Y:S01]  /*bfa0*/  IADD3 R21, P6, R36, 0x1000, RZ ;  /* 0x0000100024157810 */ /* 0x000fe20007fde0ff */
[----:B------:R-:W-:Y:S01]  /*bfb0*/  UIMAD UR6, UR10, UR8, URZ ;  /* 0x000000080a0672a4 */ /* 0x000fe2000f8e023f */
[----:B------:R-:W-:Y:S01]  /*bfc0*/  IMAD.MOV.U32 R45, RZ, RZ, R110 ;  /* 0x000000ffff2d7224 */ /* 0x000fe200078e006e */
[----:B------:R-:W-:Y:S01]  /*bfd0*/  F2FP.F16.F32.PACK_AB R4, R25, R20 ;  /* 0x000000141904723e */ /* 0x000fe200000000ff */
[----:B------:R-:W-:Y:S01]  /*bfe0*/  BAR.SYNC.DEFER_BLOCKING 0x1, 0x100 ;  /* 0x0044000000007b1d */ /* 0x000fe20000010000 */
[----:B------:R-:W-:Y:S01]  /*bff0*/  UIMAD UR6, UR7, UR9, UR6 ;  /* 0x00000009070672a4 */ /* 0x000fe2000f8e0206 */
[----:B------:R-:W-:Y:S01]  /*c000*/  LOP3.LUT R34, R21, 0x380, RZ, 0xc0, !PT ;  /* 0x0000038015227812 */ /* 0x000fe200078ec0ff */
[----:B------:R-:W-:Y:S01]  /*c010*/  IMAD.U32 R13, RZ, RZ, UR5 ;  /* 0x00000005ff0d7e24 */ /* 0x000fe2000f8e00ff */
[----:B------:R-:W-:Y:S01]  /*c020*/  MOV R108, R38 ;  /* 0x00000026006c7202 */ /* 0x000fe20000000f00 */
[----:B------:R-:W-:-:S03]  /*c030*/  UIADD3 UR6, UR5, UR6, URZ ;  /* 0x0000000605067290 */ /* 0x000fc6000fffe03f */
[----:B------:R-:W1:Y:S01]  /*c040*/  @P1 LDC R107, c[0x0][0xbec] ;  /* 0x0002fb00ff6b1b82 */ /* 0x000e620000000800 */
[----:B------:R-:W-:Y:S01]  /*c050*/  SHF.R.U64 R34, R34, 0x3, RZ ;  /* 0x0000000322227819 */ /* 0x000fe200000012ff */
[----:B------:R-:W-:Y:S01]  /*c060*/  IMAD.U32 R12, RZ, RZ, UR4 ;  /* 0x00000004ff0c7e24 */ /* 0x000fe2000f8e00ff */
[----:B------:R-:W-:Y:S01]  /*c070*/  IADD3 R35, P4, R36, 0x3000, RZ ;  /* 0x0000300024237810 */ /* 0x000fe20007f9e0ff */
[----:B------:R-:W-:Y:S01]  /*c080*/  ULDC.64 UR4, c[0x0][0xb88] ;  /* 0x0002e20000047ab9 */ /* 0x000fe20000000a00 */
[----:B------:R-:W-:Y:S01]  /*c090*/  IMAD.U32 R13, RZ, RZ, UR6 ;  /* 0x00000006ff0d7e24 */ /* 0x000fe2000f8e00ff */
[----:B------:R-:W-:Y:S01]  /*c0a0*/  LOP3.LUT R34, R34, R21, RZ, 0x3c, !PT ;  /* 0x0000001522227212 */ /* 0x000fe200078e3cff */
[----:B------:R-:W-:Y:S01]  /*c0b0*/  ULDC UR6, c[0x0][0xa88] ;  /* 0x0002a20000067ab9 */ /* 0x000fe20000000800 */
[----:B------:R-:W2:Y:S01]  /*c0c0*/  @P1 LDC R111, c[0x0][0xbf0] ;  /* 0x0002fc00ff6f1b82 */ /* 0x000ea20000000800 */
[----:B------:R-:W-:Y:S01]  /*c0d0*/  IADD3 R21, P0, R36, 0x6000, RZ ;  /* 0x0000600024157810 */ /* 0x000fe20007f1e0ff */
[----:B0-----:R-:W-:Y:S01]  /*c0e0*/  IMAD.WIDE.U32 R12, R100, UR13, R12 ;  /* 0x0000000d640c7c25 */ /* 0x001fe2000f8e000c */
[C---:B------:R-:W-:Y:S01]  /*c0f0*/  IADD3 R33, P5, R36.reuse, 0x2000, RZ ;  /* 0x0000200024217810 */ /* 0x040fe20007fbe0ff */
[----:B------:R-:W-:Y:S01]  /*c100*/  ULDC.64 UR8, c[0x0][0x208] ;  /* 0x0000820000087ab9 */ /* 0x000fe20000000a00 */
[----:B------:R-:W-:Y:S01]  /*c110*/  LOP3.LUT R30, R35, 0x380, RZ, 0xc0, !PT ;  /* 0x00000380231e7812 */ /* 0x000fe200078ec0ff */
[--C-:B------:R-:W-:Y:S01]  /*c120*/  IMAD.X R25, RZ, RZ, R37.reuse, P0 ;  /* 0x000000ffff197224 */ /* 0x100fe200000e0625 */
[----:B------:R-:W-:Y:S01]  /*c130*/  LOP3.LUT R32, R33, 0x380, RZ, 0xc0, !PT ;  /* 0x0000038021207812 */ /* 0x000fe200078ec0ff */
[----:B------:R-:W-:Y:S01]  /*c140*/  IMAD.X R31, RZ, RZ, R37, P4 ;  /* 0x000000ffff1f7224 */ /* 0x000fe200020e0625 */
[----:B------:R-:W-:Y:S01]  /*c150*/  IADD3 R29, P2, R36, 0x5000, RZ ;  /* 0x00005000241d7810 */ /* 0x000fe20007f5e0ff */
[----:B------:R0:W-:Y:S01]  /*c160*/  STSM.16.M88.4 [R109], R4 ;  /* 0x000000046d007844 */ /* 0x0001e20000000200 */
[----:B------:R-:W-:-:S02]  /*c170*/  SHF.R.U64 R30, R30, 0x3, RZ ;  /* 0x000000031e1e7819 */ /* 0x000fc400000012ff */
[----:B------:R-:W-:Y:S01]  /*c180*/  SHF.R.U64 R32, R32, 0x3, RZ ;  /* 0x0000000320207819 */ /* 0x000fe200000012ff */
[--C-:B------:R-:W-:Y:S01]  /*c190*/  IMAD.X R27, RZ, RZ, R37.reuse, P2 ;  /* 0x000000ffff1b7224 */ /* 0x100fe200010e0625 */
[----:B------:R-:W-:Y:S01]  /*c1a0*/  LOP3.LUT R26, R29, 0x380, RZ, 0xc0, !PT ;  /* 0x000003801d1a7812 */ /* 0x000fe200078ec0ff */
[----:B-1----:R-:W-:Y:S01]  /*c1b0*/  @P1 IMAD.HI.U32 R44, R110, R107, RZ ;  /* 0x0000006b6e2c1227 */ /* 0x002fe200078e00ff */
[----:B------:R-:W-:Y:S02]  /*c1c0*/  LOP3.LUT R30, R30, R35, RZ, 0x3c, !PT ;  /* 0x000000231e1e7212 */ /* 0x000fe400078e3cff */
[----:B------:R-:W-:Y:S01]  /*c1d0*/  LOP3.LUT R32, R32, R33, RZ, 0x3c, !PT ;  /* 0x0000002120207212 */ /* 0x000fe200078e3cff */
[----:B------:R-:W-:Y:S01]  /*c1e0*/  IMAD.X R35, RZ, RZ, R37, P6 ;  /* 0x000000ffff237224 */ /* 0x000fe200030e0625 */
[----:B------:R-:W-:Y:S02]  /*c1f0*/  MOV R15, R14 ;  /* 0x0000000e000f7202 */ /* 0x000fe40000000f00 */
[----:B------:R-:W-:-:S02]  /*c200*/  IADD3 R33, P3, R36, 0x4000, RZ ;  /* 0x0000400024217810 */ /* 0x000fc40007f7e0ff */
[----:B--2---:R-:W-:Y:S01]  /*c210*/  @P1 SHF.R.U32.HI R45, RZ, R111, R44 ;  /* 0x0000006fff2d1219 */ /* 0x004fe2000001162c */
[----:B0-----:R-:W-:Y:S01]  /*c220*/  IMAD R4, R100, UR11, RZ ;  /* 0x0000000b64047c24 */ /* 0x001fe2000f8e02ff */
[----:B------:R-:W-:Y:S02]  /*c230*/  MOV R109, R10 ;  /* 0x0000000a006d7202 */ /* 0x000fe40000000f00 */
[--C-:B------:R-:W-:Y:S01]  /*c240*/  SHF.R.S32.HI R39, RZ, 0x1f, R45.reuse ;  /* 0x0000001fff277819 */ /* 0x100fe2000001142d */
[----:B------:R-:W-:Y:S01]  /*c250*/  IMAD.MOV R38, RZ, RZ, -R45 ;  /* 0x000000ffff267224 */ /* 0x000fe200078e0a2d */
[----:B------:R-:W-:Y:S01]  /*c260*/  IADD3 R12, P0, R45, R12, RZ ;  /* 0x0000000c2d0c7210 */ /* 0x000fe20007f1e0ff */
[----:B------:R-:W-:Y:S01]  /*c270*/  IMAD R101, R101, UR13, R4 ;  /* 0x0000000d65657c24 */ /* 0x000fe2000f8e0204 */
[----:B------:R-:W-:Y:S01]  /*c280*/  F2FP.F16.F32.PACK_AB R4, R94, R95 ;  /* 0x0000005f5e04723e */ /* 0x000fe200000000ff */
[----:B------:R-:W-:Y:S01]  /*c290*/  IMAD R11, R3, R38, R110 ;  /* 0x00000026030b7224 */ /* 0x000fe200078e026e */
[----:B------:R-:W-:-:S02]  /*c2a0*/  F2FP.F16.F32.PACK_AB R5, R103, R106 ;  /* 0x0000006a6705723e */ /* 0x000fc400000000ff */
[----:B------:R-:W-:Y:S02]  /*c2b0*/  IADD3.X R13, R39, R13, R101, P0, !PT ;  /* 0x0000000d270d7210 */ /* 0x000fe400007fe465 */
[----:B------:R-:W-:Y:S02]  /*c2c0*/  SHF.R.S32.HI R10, RZ, 0x1f, R11 ;  /* 0x0000001fff0a7819 */ /* 0x000fe4000001140b */
[----:B------:R-:W-:Y:S01]  /*c2d0*/  F2FP.F16.F32.PACK_AB R6, R92, R93 ;  /* 0x0000005d5c06723e */ /* 0x000fe200000000ff */
[----:B------:R-:W-:Y:S01]  /*c2e0*/  IMAD.WIDE.U32 R12, R11, UR4, R12 ;  /* 0x000000040b0c7c25 */ /* 0x000fe2000f8e000c */
[----:B------:R-:W-:Y:S02]  /*c2f0*/  F2FP.F16.F32.PACK_AB R7, R99, R102 ;  /* 0x000000666307723e */ /* 0x000fe400000000ff */
[----:B------:R-:W-:Y:S01]  /*c300*/  SHF.R.U64 R26, R26, 0x3, RZ ;  /* 0x000000031a1a7819 */ /* 0x000fe200000012ff */
[----:B------:R-:W-:Y:S01]  /*c310*/  IMAD R10, R10, UR4, RZ ;  /* 0x000000040a0a7c24 */ /* 0x000fe2000f8e02ff */
[----:B------:R-:W-:Y:S01]  /*c320*/  IADD3 R105, P6, R36, 0x7000, RZ ;  /* 0x0000700024697810 */ /* 0x000fe20007fde0ff */
[----:B------:R0:W-:Y:S01]  /*c330*/  STSM.16.M88.4 [R15], R4 ;  /* 0x000000040f007844 */ /* 0x0001e20000000200 */
[----:B------:R-:W-:Y:S01]  /*c340*/  MOV R107, R40 ;  /* 0x00000028006b7202 */ /* 0x000fe20000000f00 */
[----:B------:R-:W-:Y:S01]  /*c350*/  IMAD R39, R11, UR5, R10 ;  /* 0x000000050b277c24 */ /* 0x000fe2000f8e020a */
[----:B------:R-:W-:Y:S01]  /*c360*/  LOP3.LUT R26, R26, R29, RZ, 0x3c, !PT ;  /* 0x0000001d1a1a7212 */ /* 0x000fe200078e3cff */
[----:B------:R-:W-:Y:S01]  /*c370*/  IMAD R41, R98, 0x80, R231 ;  /* 0x0000008062297824 */ /* 0x000fe200078e02e7 */
[----:B------:R-:W-:Y:S01]  /*c380*/  LOP3.LUT R20, R105, 0x380, RZ, 0xc0, !PT ;  /* 0x0000038069147812 */ /* 0x000fe200078ec0ff */
[----:B------:R-:W-:Y:S01]  /*c390*/  ULDC.64 UR4, c[0x0][0xb50] ;  /* 0x0002d40000047ab9 */ /* 0x000fe20000000a00 */
[----:B------:R-:W-:Y:S01]  /*c3a0*/  IMAD R92, R3, UR6, RZ ;  /* 0x00000006035c7c24 */ /* 0x000fe2000f8e02ff */
[----:B------:R-:W-:Y:S01]  /*c3b0*/  MOV R14, R8 ;  /* 0x00000008000e7202 */ /* 0x000fe20000000f00 */
[----:B------:R-:W-:Y:S01]  /*c3c0*/  IMAD.X R29, RZ, RZ, R37, P3 ;  /* 0x000000ffff1d7224 */ /* 0x000fe200018e0625 */
[----:B------:R-:W-:-:S02]  /*c3d0*/  LOP3.LUT P0, RZ, R226, 0x3, RZ, 0xc0, !PT ;  /* 0x00000003e2ff7812 */ /* 0x000fc4000780c0ff */
[----:B------:R-:W-:Y:S02]  /*c3e0*/  F2FP.F16.F32.PACK_AB R8, R88, R91 ;  /* 0x0000005b5808723e */ /* 0x000fe400000000ff */
[----:B------:R-:W-:Y:S01]  /*c3f0*/  F2FP.F16.F32.PACK_AB R9, R96, R97 ;  /* 0x000000616009723e */ /* 0x000fe200000000ff */
[----:B0-----:R-:W-:Y:S01]  /*c400*/  VIADD R5, R41, 0x8 ;  /* 0x0000000829057836 */ /* 0x001fe20000000000 */
[----:B------:R-:W-:Y:S01]  /*c410*/  F2FP.F16.F32.PACK_AB R10, R89, R90 ;  /* 0x0000005a590a723e */ /* 0x000fe200000000ff */
[----:B------:R-:W-:Y:S01]  /*c420*/  IMAD.IADD R7, R13, 0x1, R39 ;  /* 0x000000010d077824 */ /* 0x000fe200078e0227 */
[----:B------:R-:W-:Y:S02]  /*c430*/  F2FP.F16.F32.PACK_AB R11, R47, R46 ;  /* 0x0000002e2f0b723e */ /* 0x000fe400000000ff */
[----:B------:R-:W-:Y:S02]  /*c440*/  LEA R38, P3, R12, UR4, 0x2 ;  /* 0x000000040c267c11 */ /* 0x000fe4000f8610ff */
[----:B------:R-:W-:Y:S01]  /*c450*/  SHF.R.U64 R20, R20, 0x3, RZ ;  /* 0x0000000314147819 */ /* 0x000fe200000012ff */
[----:B------:R0:W-:Y:S01]  /*c460*/  STSM.16.M88.4 [R14], R8 ;  /* 0x000000080e007844 */ /* 0x0001e20000000200 */
[----:B------:R-:W-:-:S02]  /*c470*/  ISETP.GE.OR P2, PT, R41, R92, P0 ;  /* 0x0000005c2900720c */ /* 0x000fc40000746670 */
[----:B------:R-:W-:Y:S01]  /*c480*/  ISETP.GE.OR P0, PT, R5, R92, P0 ;  /* 0x0000005c0500720c */ /* 0x000fe20000706670 */
[----:B------:R-:W-:Y:S01]  /*c490*/  SHFL.IDX PT, R88, R38, RZ, 0x1c1f ;  /* 0x001c1fff26587589 */ /* 0x000fe200000e0000 */
[----:B------:R-:W-:Y:S02]  /*c4a0*/  LEA.HI.X R39, R12, UR5, R7, 0x2, P3 ;  /* 0x000000050c277c11 */ /* 0x000fe400098f1407 */
[----:B------:R-:W-:Y:S01]  /*c4b0*/  F2FP.F16.F32.PACK_AB R4, R49, R48 ;  /* 0x000000303104723e */ /* 0x000fe200000000ff */
[----:B------:R-:W-:Y:S01]  /*c4c0*/  SHFL.IDX PT, R90, R38, 0x1, 0x1c1f ;  /* 0x003c1f00265a7f89 */ /* 0x000fe200000e0000 */
[----:B------:R-:W-:Y:S02]  /*c4d0*/  F2FP.F16.F32.PACK_AB R5, R51, R50 ;  /* 0x000000323305723e */ /* 0x000fe400000000ff */
[----:B------:R-:W-:Y:S01]  /*c4e0*/  F2FP.F16.F32.PACK_AB R6, R53, R52 ;  /* 0x000000343506723e */ /* 0x000fe200000000ff */
[----:B------:R-:W1:Y:S01]  /*c4f0*/  SHFL.IDX PT, R89, R39, RZ, 0x1c1f ;  /* 0x001c1fff27597589 */ /* 0x000e6200000e0000 */
[----:B------:R-:W-:-:S02]  /*c500*/  F2FP.F16.F32.PACK_AB R7, R55, R54 ;  /* 0x000000363707723e */ /* 0x000fc400000000ff */
[----:B------:R-:W-:Y:S01]  /*c510*/  LOP3.LUT R20, R20, R105, RZ, 0x3c, !PT ;  /* 0x0000006914147212 */ /* 0x000fe200078e3cff */
[----:B------:R-:W2:Y:S01]  /*c520*/  SHFL.IDX PT, R91, R39, 0x1, 0x1c1f ;  /* 0x003c1f00275b7f89 */ /* 0x000ea200000e0000 */
[----:B------:R-:W-:Y:S02]  /*c530*/  F2FP.F16.F32.PACK_AB R12, R57, R56 ;  /* 0x00000038390c723e */ /* 0x000fe400000000ff */
[----:B------:R-:W-:Y:S01]  /*c540*/  F2FP.F16.F32.PACK_AB R13, R59, R58 ;  /* 0x0000003a3b0d723e */ /* 0x000fe200000000ff */
[----:B------:R-:W-:Y:S01]  /*c550*/  STSM.16.M88.4 [R109], R4 ;  /* 0x000000046d007844 */ /* 0x000fe20000000200 */
[----:B0-----:R-:W-:Y:S02]  /*c560*/  F2FP.F16.F32.PACK_AB R14, R61, R60 ;  /* 0x0000003c3d0e723e */ /* 0x001fe400000000ff */
[----:B------:R-:W-:Y:S02]  /*c570*/  F2FP.F16.F32.PACK_AB R15, R63, R62 ;  /* 0x0000003e3f0f723e */ /* 0x000fe400000000ff */
[----:B------:R-:W-:-:S02]  /*c580*/  MOV R105, R42 ;  /* 0x0000002a00697202 */ /* 0x000fc40000000f00 */
[----:B------:R-:W-:Y:S01]  /*c590*/  F2FP.F16.F32.PACK_AB R8, R65, R64 ;  /* 0x000000404108723e */ /* 0x000fe200000000ff */
[----:B------:R-:W-:Y:S01]  /*c5a0*/  STSM.16.M88.4 [R108], R12 ;  /* 0x0000000c6c007844 */ /* 0x000fe20000000200 */
[----:B------:R-:W-:Y:S02]  /*c5b0*/  F2FP.F16.F32.PACK_AB R9, R67, R66 ;  /* 0x000000424309723e */ /* 0x000fe400000000ff */
[----:B------:R-:W-:Y:S02]  /*c5c0*/  F2FP.F16.F32.PACK_AB R10, R69, R68 ;  /* 0x00000044450a723e */ /* 0x000fe400000000ff */
[----:B------:R-:W-:Y:S02]  /*c5d0*/  F2FP.F16.F32.PACK_AB R11, R71, R70 ;  /* 0x00000046470b723e */ /* 0x000fe400000000ff */
[----:B------:R-:W-:Y:S02]  /*c5e0*/  F2FP.F16.F32.PACK_AB R80, R81, R80 ;  /* 0x000000505150723e */ /* 0x000fe400000000ff */
[----:B------:R-:W-:Y:S01]  /*c5f0*/  F2FP.F16.F32.PACK_AB R40, R73, R72 ;  /* 0x000000484928723e */ /* 0x000fe200000000ff */
[----:B------:R-:W-:Y:S01]  /*c600*/  STSM.16.M88.4 [R107], R8 ;  /* 0x000000086b007844 */ /* 0x000fe20000000200 */
[----:B------:R-:W-:-:S02]  /*c610*/  F2FP.F16.F32.PACK_AB R41, R75, R74 ;  /* 0x0000004a4b29723e */ /* 0x000fc400000000ff */
[----:B------:R-:W-:Y:S02]  /*c620*/  F2FP.F16.F32.PACK_AB R42, R77, R76 ;  /* 0x0000004c4d2a723e */ /* 0x000fe400000000ff */
[----:B------:R-:W-:Y:S02]  /*c630*/  F2FP.F16.F32.PACK_AB R43, R79, R78 ;  /* 0x0000004e4f2b723e */ /* 0x000fe400000000ff */
[----:B------:R-:W-:Y:S02]  /*c640*/  F2FP.F16.F32.PACK_AB R81, R83, R82 ;  /* 0x000000525351723e */ /* 0x000fe400000000ff */
[----:B------:R-:W-:Y:S01]  /*c650*/  F2FP.F16.F32.PACK_AB R82, R85, R84 ;  /* 0x000000545552723e */ /* 0x000fe200000000ff */
[----:B------:R0:W-:Y:S01]  /*c660*/  STSM.16.M88.4 [R105], R40 ;  /* 0x0000002869007844 */ /* 0x0001e20000000200 */
[----:B------:R-:W-:Y:S02]  /*c670*/  F2FP.F16.F32.PACK_AB R83, R87, R86 ;  /* 0x000000565753723e */ /* 0x000fe400000000ff */
[----:B------:R-:W-:-:S02]  /*c680*/  LOP3.LUT R24, R21, 0x380, RZ, 0xc0, !PT ;  /* 0x0000038015187812 */ /* 0x000fc400078ec0ff */
[----:B------:R-:W-:Y:S01]  /*c690*/  LOP3.LUT R28, R33, 0x380, RZ, 0xc0, !PT ;  /* 0x00000380211c7812 */ /* 0x000fe200078ec0ff */
[----:B------:R-:W-:Y:S01]  /*c6a0*/  STSM.16.M88.4 [R104], R80 ;  /* 0x0000005068007844 */ /* 0x000fe20000000200 */
[----:B------:R-:W-:Y:S02]  /*c6b0*/  SHF.R.U64 R24, R24, 0x3, RZ ;  /* 0x0000000318187819 */ /* 0x000fe400000012ff */
[----:B------:R-:W-:Y:S01]  /*c6c0*/  SHF.R.U64 R28, R28, 0x3, RZ ;  /* 0x000000031c1c7819 */ /* 0x000fe200000012ff */
[----:B------:R-:W-:Y:S01]  /*c6d0*/  BAR.SYNC.DEFER_BLOCKING 0x1, 0x100 ;  /* 0x0044000000007b1d */ /* 0x000fe20000010000 */
[----:B------:R-:W-:Y:S02]  /*c6e0*/  LOP3.LUT R24, R24, R21, RZ, 0x3c, !PT ;  /* 0x0000001518187212 */ /* 0x000fe400078e3cff */
[----:B------:R-:W-:Y:S02]  /*c6f0*/  LOP3.LUT R21, R36, 0x380, RZ, 0xc0, !PT ;  /* 0x0000038024157812 */ /* 0x000fe400078ec0ff */
[----:B------:R-:W-:-:S03]  /*c700*/  LOP3.LUT R28, R28, R33, RZ, 0x3c, !PT ;  /* 0x000000211c1c7212 */ /* 0x000fc600078e3cff */
[----:B0-----:R-:W0:Y:S01]  /*c710*/  @P1 LDC R41, c[0x0][0xbec] ;  /* 0x0002fb00ff291b82 */ /* 0x001e220000000800 */
[----:B------:R-:W-:Y:S01]  /*c720*/  SHF.R.U64 R21, R21, 0x3, RZ ;  /* 0x0000000315157819 */ /* 0x000fe200000012ff */
[----:B------:R-:W-:-:S03]  /*c730*/  IMAD.X R33, RZ, RZ, R37, P5 ;  /* 0x000000ffff217224 */ /* 0x000fc600028e0625 */
[----:B------:R-:W-:Y:S01]  /*c740*/  LOP3.LUT R36, R21, R36, RZ, 0x3c, !PT ;  /* 0x0000002415247212 */ /* 0x000fe200078e3cff */
[----:B------:R-:W-:Y:S02]  /*c750*/  IMAD.X R21, RZ, RZ, R37, P6 ;  /* 0x000000ffff157224 */ /* 0x000fe400030e0625 */
[----:B------:R-:W3:Y:S01]  /*c760*/  @P1 LDC R40, c[0x0][0xbf0] ;  /* 0x0002fc00ff281b82 */ /* 0x000ee20000000800 */
[----:B-1----:R-:W-:Y:S04]  /*c770*/  @!P2 ST.E desc[UR8][R88.64], R0 ;  /* 0x000000005800a985 */ /* 0x002fe8000c101908 */
[----:B--2---:R1:W-:Y:S04]  /*c780*/  @!P0 ST.E desc[UR8][R90.64], R17 ;  /* 0x000000115a008985 */ /* 0x0043e8000c101908 */
[----:B------:R2:W5:Y:S04]  /*c790*/  LD.E.128 R48, desc[UR8][R34.64] ;  /* 0x0000000822307980 */ /* 0x000568000c101d00 */
[----:B------:R-:W5:Y:S04]  /*c7a0*/  LD.E.128 R36, desc[UR8][R36.64] ;  /* 0x0000000824247980 */ /* 0x000f68000c101d00 */
[----:B------:R-:W5:Y:S01]  /*c7b0*/  LD.E.128 R44, desc[UR8][R32.64] ;  /* 0x00000008202c7980 */ /* 0x000f62000c101d00 */
[----:B--2---:R-:W2:Y:S01]  /*c7c0*/  LDC.64 R34, c[0x0][0xae0] ;  /* 0x0002b800ff227b82 */ /* 0x004ea20000000a00 */
[----:B-1----:R-:W-:-:S02]  /*c7d0*/  IMAD R17, R222, 0x20, R225 ;  /* 0x00000020de117824 */ /* 0x002fc400078e02e1 */
[----:B------:R-:W5:Y:S04]  /*c7e0*/  LD.E.128 R4, desc[UR8][R30.64] ;  /* 0x000000081e047980 */ /* 0x000f68000c101d00 */
[----:B------:R1:W5:Y:S04]  /*c7f0*/  LD.E.128 R56, desc[UR8][R28.64] ;  /* 0x000000081c387980 */ /* 0x000368000c101d00 */
[----:B------:R-:W5:Y:S04]  /*c800*/  LD.E.128 R52, desc[UR8][R26.64] ;  /* 0x000000081a347980 */ /* 0x000f68000c101d00 */
[----:B------:R-:W5:Y:S04]  /*c810*/  LD.E.128 R12, desc[UR8][R24.64] ;  /* 0x00000008180c7980 */ /* 0x000f68000c101d00 */
[----:B------:R4:W5:Y:S01]  /*c820*/  LD.E.128 R8, desc[UR8][R20.64] ;  /* 0x0000000814087980 */ /* 0x000962000c101d00 */
[----:B------:R-:W-:Y:S01]  /*c830*/  ULDC.64 UR8, c[0x0][0xae8] ;  /* 0x0002ba0000087ab9 */ /* 0x000fe20000000a00 */
[----:B-1----:R-:W-:Y:S01]  /*c840*/  IMAD R28, R98, 0x80, R17 ;  /* 0x00000080621c7824 */ /* 0x002fe200078e0211 */
[----:B------:R-:W-:Y:S01]  /*c850*/  UIMAD UR6, UR10, UR8, URZ ;  /* 0x000000080a0672a4 */ /* 0x000fe2000f8e023f */
[----:B------:R-:W-:Y:S01]  /*c860*/  R2UR UR12, R223 ;  /* 0x00000000df0c72ca */ /* 0x000fe200000e0000 */
[----:B------:R-:W-:Y:S01]  /*c870*/  UIMAD.WIDE.U32 UR4, UR7, UR8, URZ ;  /* 0x00000008070472a5 */ /* 0x000fe2000f8e003f */
[----:B0-----:R-:W-:Y:S01]  /*c880*/  @P1 IMAD.HI.U32 R17, R28, R41, RZ ;  /* 0x000000291c111227 */ /* 0x001fe200078e00ff */
[----:B------:R-:W-:Y:S01]  /*c890*/  UIMAD UR6, UR7, UR9, UR6 ;  /* 0x00000009070672a4 */ /* 0x000fe2000f8e0206 */
[----:B------:R-:W-:Y:S01]  /*c8a0*/  @!PT LDS RZ, [RZ] ;  /* 0x00000000fffff984 */ /* 0x000fe20000000800 */
[----:B------:R-:W-:Y:S01]  /*c8b0*/  @!PT LDS RZ, [RZ] ;  /* 0x00000000fffff984 */ /* 0x000fe20000000800 */
[----:B------:R-:W-:Y:S01]  /*c8c0*/  @!PT LDS RZ, [RZ] ;  /* 0x00000000fffff984 */ /* 0x000fe20000000800 */
[----:B------:R-:W-:Y:S01]  /*c8d0*/  @!PT LDS RZ, [RZ] ;  /* 0x00000000fffff984 */ /* 0x000fe20000000800 */
[----:B------:R0:W-:Y:S06]  /*c8e0*/  MEMBAR.ALL.CTA ;  /* 0x0000000000007992 */ /* 0x0001ec0000008000 */
[----:B0-----:R-:W0:Y:S01]  /*c8f0*/  FENCE.VIEW.ASYNC.S ;  /* 0x00000000000073c6 */ /* 0x001e220000000000 */
[----:B------:R-:W-:Y:S01]  /*c900*/  ULDC.64 UR8, c[0x0][0xaf0] ;  /* 0x0002bc0000087ab9 */ /* 0x000fe20000000a00 */
[----:B------:R-:W-:Y:S01]  /*c910*/  UIADD3 UR5, UR5, UR6, URZ ;  /* 0x0000000605057290 */ /* 0x000fe2000fffe03f */
[----:B------:R-:W-:Y:S01]  /*c920*/  IMAD.MOV.U32 R0, RZ, RZ, R28 ;  /* 0x000000ffff007224 */ /* 0x000fe200078e001c */
[----:B------:R-:W-:Y:S01]  /*c930*/  UIMAD UR6, UR11, UR8, URZ ;  /* 0x000000080b0672a4 */ /* 0x000fe2000f8e023f */
[----:B---3--:R-:W-:Y:S01]  /*c940*/  @P1 SHF.R.U32.HI R0, RZ, R40, R17 ;  /* 0x00000028ff001219 */ /* 0x008fe20000011611 */
[----:B------:R-:W-:Y:S01]  /*c950*/  UIMAD.WIDE.U32 UR4, UR13, UR8, UR4 ;  /* 0x000000080d0472a5 */ /* 0x000fe2000f8e0004 */
[----:B------:R-:W-:Y:S01]  /*c960*/  R2UR UR10, R2 ;  /* 0x00000000020a72ca */ /* 0x000fe200000e0000 */
[----:B------:R-:W-:Y:S01]  /*c970*/  UIMAD UR6, UR13, UR9, UR6 ;  /* 0x000000090d0672a4 */ /* 0x000fe2000f8e0206 */
[--C-:B------:R-:W-:Y:S01]  /*c980*/  SHF.R.S32.HI R17, RZ, 0x1f, R0.reuse ;  /* 0x0000001fff117819 */ /* 0x100fe20000011400 */
[----:B------:R-:W-:Y:S01]  /*c990*/  IMAD.MOV R2, RZ, RZ, -R0 ;  /* 0x000000ffff027224 */ /* 0x000fe200078e0a00 */
[----:B------:R-:W-:-:S02]  /*c9a0*/  UIADD3 UR60, UR60, 0x1, URZ ;  /* 0x000000013c3c7890 */ /* 0x000fc4000fffe03f */
[----:B------:R-:W-:Y:S01]  /*c9b0*/  UIADD3 UR5, UR5, UR6, URZ ;  /* 0x0000000605057290 */ /* 0x000fe2000fffe03f */
[----:B--2---:R-:W-:Y:S01]  /*c9c0*/  IMAD R17, R17, R34, RZ ;  /* 0x0000002211117224 */ /* 0x004fe200078e02ff */
[----:B------:R-:W-:Y:S01]  /*c9d0*/  UIADD3 UR61, UR61, 0x34820, URZ ;  /* 0x000348203d3d7890 */ /* 0x000fe2000fffe03f */
[----:B------:R-:W-:Y:S01]  /*c9e0*/  IMAD R3, R3, R2, R28 ;  /* 0x0000000203037224 */ /* 0x000fe200078e021c */
[----:B------:R-:W-:Y:S01]  /*c9f0*/  ULDC.64 UR6, c[0x0][0xad8] ;  /* 0x0002b60000067ab9 */ /* 0x000fe20000000a00 */
[C---:B------:R-:W-:Y:S01]  /*ca00*/  IMAD R17, R0.reuse, R35, R17 ;  /* 0x0000002300117224 */ /* 0x040fe200078e0211 */
[----:B------:R-:W-:Y:S01]  /*ca10*/  ULDC.64 UR8, c[0x0][0xa80] ;  /* 0x0002a00000087ab9 */ /* 0x000fe20000000a00 */
[----:B----4-:R-:W-:Y:S01]  /*ca20*/  IMAD.WIDE.U32 R20, R0, R34, UR4 ;  /* 0x0000000400147e25 */ /* 0x010fe2000f8e0022 */
[----:B------:R-:W-:-:S03]  /*ca30*/  SHF.R.S32.HI R0, RZ, 0x1f, R3 ;  /* 0x0000001fff007819 */ /* 0x000fc60000011403 */
[----:B------:R-:W-:Y:S02]  /*ca40*/  IMAD.IADD R21, R21, 0x1, R17 ;  /* 0x0000000115157824 */ /* 0x000fe400078e0211 */
[----:B------:R-:W-:Y:S02]  /*ca50*/  IMAD R0, R0, UR6, RZ ;  /* 0x0000000600007c24 */ /* 0x000fe4000f8e02ff */
[----:B------:R-:W-:Y:S01]  /*ca60*/  IMAD R29, R98, 0x80, R225 ;  /* 0x00000080621d7824 */ /* 0x000fe200078e02e1 */
[----:B------:R-:W-:Y:S01]  /*ca70*/  ULDC UR4, c[0x0][0xc] ;  /* 0x0000030000047ab9 */ /* 0x000fe20000000800 */
[C---:B------:R-:W-:Y:S01]  /*ca80*/  IMAD R25, R3.reuse, UR7, R0 ;  /* 0x0000000703197c24 */ /* 0x040fe2000f8e0200 */
[----:B------:R-:W-:Y:S01]  /*ca90*/  UISETP.NE.AND UP0, UPT, UR60, 0x2, UPT ;  /* 0x000000023c00788c */ /* 0x000fe2000bf05270 */
[----:B------:R-:W-:Y:S01]  /*caa0*/  IMAD.WIDE.U32 R2, R3, UR6, R20 ;  /* 0x0000000603027c25 */ /* 0x000fe2000f8e0014 */
[----:B------:R-:W-:Y:S01]  /*cab0*/  UMOV UR5, 0x1 ;  /* 0x0000000100057882 */ /* 0x000fe20000000000 */
[----:B------:R-:W-:Y:S01]  /*cac0*/  UIADD3 UR12, UR4, UR12, URZ ;  /* 0x0000000c040c7290 */ /* 0x000fe2000fffe03f */
[C---:B------:R-:W-:Y:S01]  /*cad0*/  ISETP.GE.AND P1, PT, R29.reuse, R92, PT ;  /* 0x0000005c1d00720c */ /* 0x040fe20003f26270 */
[----:B------:R-:W-:Y:S01]  /*cae0*/  UPRMT UR4, URZ, 0x654, UR61 ;  /* 0x000006543f047896 */ /* 0x000fe2000800003d */
[----:B------:R-:W-:Y:S01]  /*caf0*/  VIADD R17, R29, 0x20 ;  /* 0x000000201d117836 */ /* 0x000fe20000000000 */
[----:B------:R-:W-:Y:S01]  /*cb00*/  UPRMT UR61, UR5, 0x654, UR61 ;  /* 0x00000654053d7896 */ /* 0x000fe2000800003d */
[----:B------:R-:W-:Y:S01]  /*cb10*/  IMAD.IADD R21, R3, 0x1, R25 ;  /* 0x0000000103157824 */ /* 0x000fe200078e0219 */
[----:B------:R-:W-:Y:S01]  /*cb20*/  USEL UR5, URZ, 0x1, UP0 ;  /* 0x000000013f057887 */ /* 0x000fe20008000000 */
[----:B------:R-:W-:-:S02]  /*cb30*/  LEA R0, P0, R2, UR8, 0x1 ;  /* 0x0000000802007c11 */ /* 0x000fc4000f8008ff */
[-C--:B------:R-:W-:Y:S01]  /*cb40*/  ISETP.GE.AND P3, PT, R17, R92.reuse, PT ;  /* 0x0000005c1100720c */ /* 0x080fe20003f66270 */
[----:B------:R-:W-:Y:S01]  /*cb50*/  ULOP3.LUT UR10, UR10, UR5, URZ, 0x3c, !UPT ;  /* 0x000000050a0a7292 */ /* 0x000fe2000f8e3c3f */
[----:B------:R-:W-:Y:S01]  /*cb60*/  LEA.HI.X R17, R2, UR9, R21, 0x1, P0 ;  /* 0x0000000902117c11 */ /* 0x000fe200080f0c15 */
[----:B------:R-:W-:Y:S01]  /*cb70*/  VIADD R3, R29, 0x40 ;  /* 0x000000401d037836 */ /* 0x000fe20000000000 */
[----:B0-----:R-:W-:Y:S01]  /*cb80*/  SYNCS.ARRIVE.TRANS64.RED.A1T0 RZ, [UR4], RZ ;  /* 0x000000ffffff79a7 */ /* 0x001fe20008100404 */
[----:B------:R-:W-:Y:S01]  /*cb90*/  IMAD.U32 R223, RZ, RZ, UR12 ;  /* 0x0000000cffdf7e24 */ /* 0x000fe2000f8e00ff */
[----:B------:R-:W-:Y:S01]  /*cba0*/  USEL UR60, UR60, URZ, UP0 ;  /* 0x0000003f3c3c7287 */ /* 0x000fe20008000000 */
[----:B------:R0:W1:Y:S01]  /*cbb0*/  SHFL.IDX PT, R26, R0, RZ, 0x181f ;  /* 0x00181fff001a7589 */ /* 0x00006200000e0000 */
[----:B------:R-:W-:Y:S01]  /*cbc0*/  IMAD.U32 R2, RZ, RZ, UR10 ;  /* 0x0000000aff027e24 */ /* 0x000fe2000f8e00ff */
[----:B------:R-:W-:Y:S02]  /*cbd0*/  BSSY B0, `(.L_x_205) ;  /* 0x000000e000007945 */ /* 0x000fe40003800000 */
[----:B------:R0:W2:Y:S01]  /*cbe0*/  SHFL.IDX PT, R27, R17, RZ, 0x181f ;  /* 0x00181fff111b7589 */ /* 0x0000a200000e0000 */
[----:B------:R-:W-:Y:S01]  /*cbf0*/  SYNCS.ARRIVE.TRANS64.RED.A1T0 RZ, [UR61], RZ ;  /* 0x000000ffffff79a7 */ /* 0x000fe2000810043d */
[----:B------:R-:W-:Y:S01]  /*cc00*/  ISETP.GE.AND P0, PT, R3, R92, PT ;  /* 0x0000005c0300720c */ /* 0x000fe20003f06270 */
[----:B------:R-:W-:-:S12]  /*cc10*/  @P1 BRA `(.L_x_206) ;  /* 0x0000000000241947 */ /* 0x000fd80003800000 */
        /* <DEDUP_REMOVED lines=9> */
.L_x_206:
[----:B------:R-:W-:Y:S05]  /*ccb0*/  BSYNC B0 ;  /* 0x0000000000007941 */ /* 0x000fea0003800000 */
.L_x_205:
        /* <DEDUP_REMOVED lines=13> */
.L_x_208:
[----:B------:R-:W-:Y:S05]  /*cd90*/  BSYNC B0 ;  /* 0x0000000000007941 */ /* 0x000fea0003800000 */
.L_x_207:
        /* <DEDUP_REMOVED lines=13> */
.L_x_210:
[----:B------:R-:W-:Y:S05]  /*ce70*/  BSYNC B0 ;  /* 0x0000000000007941 */ /* 0x000fea0003800000 */
.L_x_209:
[----:B------:R-:W-:Y:S01]  /*ce80*/  VIADD R3, R29, 0x60 ;  /* 0x000000601d037836 */ /* 0x000fe20000000000 */
[----:B0--3--:R0:W3:Y:S01]  /*ce90*/  SHFL.IDX PT, R21, R17, 0x3, 0x181f ;  /* 0x00781f0011157f89 */ /* 0x0090e200000e0000 */
[----:B------:R-:W-:Y:S01]  /*cea0*/  BSSY B0, `(.L_x_211) ;  /* 0x000000e000007945 */ /* 0x000fe20003800000 */
[----:B------:R-:W-:Y:S02]  /*ceb0*/  VIADD R224, R224, 0x1 ;  /* 0x00000001e0e07836 */ /* 0x000fe40000000000 */
[----:B------:R-:W-:Y:S01]  /*cec0*/  ISETP.GE.AND P0, PT, R3, R92, PT ;  /* 0x0000005c0300720c */ /* 0x000fe20003f06270 */
[----:B------:R0:W0:-:S12]  /*ced0*/  SHFL.IDX PT, R20, R0, 0x3, 0x181f ;  /* 0x00781f0000147f89 */ /* 0x00001800000e0000 */
[----:B------:R-:W-:Y:S05]  /*cee0*/  @P0 BRA `(.L_x_212) ;  /* 0x0000000000240947 */ /* 0x000fea0003800000 */
[----:B------:R-:W-:Y:S01]  /*cef0*/  ULDC UR4, c[0x0][0xac8] ;  /* 0x0002b20000047ab9 */ /* 0x000fe20000000800 */
[----:B------:R-:W-:Y:S01]  /*cf00*/  ULDC.64 UR6, c[0x0][0x208] ;  /* 0x0000820000067ab9 */ /* 0x000fe20000000a00 */
[----:B------:R-:W-:Y:S02]  /*cf10*/  ISETP.GE.AND P2, PT, R221, UR4, PT ;  /* 0x00000004dd007c0c */ /* 0x000fe4000bf46270 */
[----:B------:R-:W-:-:S11]  /*cf20*/  ISETP.GE.AND P1, PT, R220, UR4, PT ;  /* 0x00000004dc007c0c */ /* 0x000fd6000bf26270 */
[C---:B0----5:R-:W-:Y:S02]  /*cf30*/  @!P2 LEA R14, P0, R221.reuse, R20, 0x1 ;  /* 0x00000014dd0ea211 */ /* 0x061fe400078008ff */
[----:B---3--:R-:W-:Y:S02]  /*cf40*/  @!P1 IMAD.WIDE R12, R220, 0x2, R20 ;  /* 0x00000002dc0c9825 */ /* 0x008fe400078e0214 */
[----:B------:R-:W-:-:S03]  /*cf50*/  @!P2 LEA.HI.X R15, R221, R21, R235, 0x1, P0 ;  /* 0x00000015dd0fa211 */ /* 0x000fc600000f0ceb */
[----:B------:R0:W-:Y:S04]  /*cf60*/  @!P1 ST.E.128 desc[UR6][R12.64], R4 ;  /* 0x000000040c009985 */ /* 0x0001e8000c101d06 */
[----:B------:R0:W-:Y:S02]  /*cf70*/  @!P2 ST.E.128 desc[UR6][R14.64], R8 ;  /* 0x000000080e00a985 */ /* 0x0001e4000c101d06 */
.L_x_212:
[----:B------:R-:W-:Y:S05]  /*cf80*/  BSYNC B0 ;  /* 0x0000000000007941 */ /* 0x000fea0003800000 */
.L_x_211:
[----:B0-2-4-:R-:W0:Y:S01]  /*cf90*/  LDC R0, c[0x0][0xc34] ;  /* 0x00030d00ff007b82 */ /* 0x015e220000000800 */
[----:B------:R-:W-:-:S13]  /*cfa0*/  R2UR UR4, R223 ;  /* 0x00000000df0472ca */ /* 0x000fda00000e0000 */
[----:B0-----:R-:W-:-:S13]  /*cfb0*/  ISETP.LE.AND P0, PT, R0, UR4, PT ;  /* 0x0000000400007c0c */ /* 0x001fda000bf03270 */
[----:B------:R-:W-:Y:S05]  /*cfc0*/  @!P0 BRA `(.L_x_213) ;  /* 0xffffff4000b88947 */ /* 0x000fea000383ffff */
[----:B------:R-:W-:Y:S05]  /*cfd0*/  EXIT ;  /* 0x000000000000794d */ /* 0x000fea0003800000 */
.L_x_179:
[----:B------:R-:W-:-:S08]  /*cfe0*/  NOP ;  /* 0x0000000000007918 */ /* 0x000fd00000000000 */
[----:B0-----:R-:W0:-:S00]  /*cff0*/  USETMAXREG.DEALLOC.CTAPOOL 0x18 ;  /* 0x00000018000079c8 */ /* 0x001e0000080e0500 */
[----:B------:R-:W1:Y:S01]  /*d000*/  S2UR UR4, SR_CTAID.X ;  /* 0x00000000000479c3 */ /* 0x000e620000002500 */
[----:B0-----:R-:W-:Y:S02]  /*d010*/  IMAD.MOV.U32 R2, RZ, RZ, 0x1 ;  /* 0x00000001ff027424 */ /* 0x001fe400078e00ff */
[----:B------:R-:W-:-:S05]  /*d020*/  IMAD.MOV.U32 R19, RZ, RZ, RZ ;  /* 0x000000ffff137224 */ /* 0x000fca00078e00ff */
[----:B------:R-:W1:Y:S02]  /*d030*/  LDC R3, c[0x0][0xc34] ;  /* 0x00030d00ff037b82 */ /* 0x000e640000000800 */
[----:B-1----:R-:W-:Y:S01]  /*d040*/  ISETP.LE.AND P0, PT, R3, UR4, PT ;  /* 0x0000000403007c0c */ /* 0x002fe2000bf03270 */
[----:B------:R-:W-:-:S05]  /*d050*/  IMAD.MOV.U32 R3, RZ, RZ, 0x1 ;  /* 0x00000001ff037424 */ /* 0x000fca00078e00ff */
[----:B------:R0:W-:Y:S07]  /*d060*/  STL [R1], R3 ;  /* 0x0000000301007387 */ /* 0x0001ee0000100800 */
[----:B------:R-:W-:Y:S05]  /*d070*/  @P0 BRA `(.L_x_214) ;  /* 0x0000004000300947 */ /* 0x000fea0003800000 */
[----:B------:R-:W2:Y:S01]  /*d080*/  LDL R5, [R1+0x2c] ;  /* 0x00002c0001057983 */ /* 0x000ea20000100800 */
[----:B------:R-:W1:Y:S01]  /*d090*/  S2UR UR4, SR_CgaCtaId ;  /* 0x00000000000479c3 */ /* 0x000e620000008800 */
[C---:B------:R-:W-:Y:S01]  /*d0a0*/  IMAD.SHL.U32 R2, R0.reuse, 0x8, RZ ;  /* 0x0000000800027824 */ /* 0x040fe200078e00ff */
[C---:B------:R-:W-:Y:S01]  /*d0b0*/  LOP3.LUT R6, R0.reuse, 0x7f, RZ, 0xc0, !PT ;  /* 0x0000007f00067812 */ /* 0x040fe200078ec0ff */
[----:B------:R-:W-:Y:S01]  /*d0c0*/  UMOV UR36, 0x400 ;  /* 0x0000040000247882 */ /* 0x000fe20000000000 */
[----:B------:R-:W-:Y:S01]  /*d0d0*/  LOP3.LUT P0, RZ, R0, 0x1f, RZ, 0xc0, !PT ;  /* 0x0000001f00ff7812 */ /* 0x000fe2000780c0ff */
[----:B------:R-:W-:Y:S01]  /*d0e0*/  IMAD.MOV.U32 R19, RZ, RZ, RZ ;  /* 0x000000ffff137224 */ /* 0x000fe200078e00ff */
[----:B0-----:R-:W-:Y:S01]  /*d0f0*/  LOP3.LUT R3, R2, 0x1f8, RZ, 0xc0, !PT ;  /* 0x000001f802037812 */ /* 0x001fe200078ec0ff */
[----:B------:R-:W-:Y:S01]  /*d100*/  ULDC.64 UR38, c[0x0][0x198] ;  /* 0x0000660000267ab9 */ /* 0x000fe20000000a00 */
[----:B------:R-:W0:Y:S01]  /*d110*/  S2UR UR5, SR_CTAID.X ;  /* 0x00000000000579c3 */ /* 0x000e220000002500 */
[C---:B------:R-:W-:Y:S01]  /*d120*/  ISETP.NE.AND P1, PT, R6.reuse, RZ, PT ;  /* 0x000000ff0600720c */ /* 0x040fe20003f25270 */
[----:B------:R-:W-:Y:S01]  /*d130*/  ULDC UR37, c[0x0][0xc] ;  /* 0x0000030000257ab9 */ /* 0x000fe20000000800 */
[----:B------:R-:W-:Y:S01]  /*d140*/  LOP3.LUT R4, R3, 0x38, R0, 0x78, !PT ;  /* 0x0000003803047812 */ /* 0x000fe200078e7800 */
[C---:B------:R-:W-:Y:S01]  /*d150*/  IMAD.SHL.U32 R3, R6.reuse, 0x8, RZ ;  /* 0x0000000806037824 */ /* 0x040fe200078e00ff */
[----:B------:R-:W-:Y:S01]  /*d160*/  ISETP.NE.OR P0, PT, R6, RZ, !P0 ;  /* 0x000000ff0600720c */ /* 0x000fe20004705670 */
[----:B------:R-:W-:Y:S01]  /*d170*/  IMAD.SHL.U32 R0, R0, 0x10, RZ ;  /* 0x0000001000007824 */ /* 0x000fe200078e00ff */
[----:B------:R-:W-:-:S02]  /*d180*/  LOP3.LUT R18, R18, 0xfffffffe, RZ, 0xc0, !PT ;  /* 0xfffffffe12127812 */ /* 0x000fc400078ec0ff */
[----:B------:R-:W-:Y:S02]  /*d190*/  LOP3.LUT R3, R4, 0x200, R3, 0xf8, !PT ;  /* 0x0000020004037812 */ /* 0x000fe400078ef803 */
[----:B------:R-:W-:Y:S02]  /*d1a0*/  SHF.R.U32.HI R4, RZ, 0x3, R6 ;  /* 0x00000003ff047819 */ /* 0x000fe40000011606 */
[----:B------:R-:W-:Y:S02]  /*d1b0*/  LOP3.LUT R2, R2, 0x38, RZ, 0xc0, !PT ;  /* 0x0000003802027812 */ /* 0x000fe400078ec0ff */
[----:B------:R-:W-:Y:S01]  /*d1c0*/  LOP3.LUT R6, R4, 0x70, R0, 0xf8, !PT ;  /* 0x0000007004067812 */ /* 0x000fe200078ef800 */
[----:B-1----:R-:W-:Y:S01]  /*d1d0*/  ULEA UR36, UR4, UR36, 0x18 ;  /* 0x0000002404247291 */ /* 0x002fe2000f8ec03f */
[----:B------:R-:W-:-:S04]  /*d1e0*/  @P1 LOP3.LUT R18, R18, 0x1, RZ, 0xfc, !PT ;  /* 0x0000000112121812 */ /* 0x000fc800078efcff */
[----:B------:R-:W-:Y:S02]  /*d1f0*/  LOP3.LUT R18, R18, 0xfffffffd, RZ, 0xc0, !PT ;  /* 0xfffffffd12127812 */ /* 0x000fe400078ec0ff */
[----:B------:R-:W-:Y:S01]  /*d200*/  LEA R4, R3, UR36, 0x1 ;  /* 0x0000002403047c11 */ /* 0x000fe2000f8e08ff */
[----:B0-----:R-:W-:Y:S01]  /*d210*/  IMAD.U32 R0, RZ, RZ, UR5 ;  /* 0x00000005ff007e24 */ /* 0x001fe2000f8e00ff */
[----:B------:R-:W-:-:S03]  /*d220*/  @P0 LOP3.LUT R18, R18, 0x2, RZ, 0xfc, !PT ;  /* 0x0000000212120812 */ /* 0x000fc600078efcff */
[----:B------:R-:W-:Y:S04]  /*d230*/  STL [R1+0x10], R4 ;  /* 0x0000100401007387 */ /* 0x000fe80000100800 */
[----:B------:R0:W-:Y:S02]  /*d240*/  STL [R1+0x28], R0 ;  /* 0x0000280001007387 */ /* 0x0001e40000100800 */
[----:B0-----:R-:W-:Y:S01]  /*d250*/  IMAD.MOV.U32 R0, RZ, RZ, 0x1 ;  /* 0x00000001ff007424 */ /* 0x001fe200078e00ff */
[----:B--2---:R-:W-:-:S05]  /*d260*/  LOP3.LUT R3, R5, 0x2, RZ, 0xfc, !PT ;  /* 0x0000000205037812 */ /* 0x004fca00078efcff */
[----:B------:R-:W-:Y:S04]  /*d270*/  STL [R1+0x18], R3 ;  /* 0x0000180301007387 */ /* 0x000fe80000100800 */
[----:B------:R-:W-:Y:S04]  /*d280*/  STL [R1+0x34], RZ ;  /* 0x000034ff01007387 */ /* 0x000fe80000100800 */
[----:B------:R0:W-:Y:S02]  /*d290*/  STL [R1], R0 ;  /* 0x0000000001007387 */ /* 0x0001e40000100800 */
[----:B0-----:R-:W-:-:S07]  /*d2a0*/  LOP3.LUT R0, R2, 0x40, RZ, 0xfc, !PT ;  /* 0x0000004002007812 */ /* 0x001fce00078efcff */
.L_x_295:
[----:B--2---:R-:W2:Y:S01]  /*d2b0*/  LDL R2, [R1+0x28] ;  /* 0x0000280001027983 */ /* 0x004ea20000100800 */
[----:B0-----:R-:W0:Y:S01]  /*d2c0*/  LDC R0, c[0x0][0xc38] ;  /* 0x00030e00ff007b82 */ /* 0x001e220000000800 */
[----:B------:R-:W-:Y:S05]  /*d2d0*/  YIELD ;  /* 0x0000000000007946 */ /* 0x000fea0003800000 */
[----:B------:R-:W-:Y:S02]  /*d2e0*/  ULDC.64 UR4, c[0x0][0x418] ;  /* 0x0001060000047ab9 */ /* 0x000fe40000000a00 */
[----:B------:R-:W1:Y:S01]  /*d2f0*/  LDC R16, c[0x0][0xc44] ;  /* 0x00031100ff107b82 */ /* 0x000e620000000800 */
[----:B------:R-:W-:-:S03]  /*d300*/  UISETP.NE.U32.AND UP0, UPT, UR4, URZ, UPT ;  /* 0x0000003f0400728c */ /* 0x000fc6000bf05070 */
[----:B------:R-:W-:Y:S01]  /*d310*/  ULDC UR4, c[0x0][0x424] ;  /* 0x0001090000047ab9 */ /* 0x000fe20000000800 */
[----:B------:R-:W-:-:S04]  /*d320*/  UISETP.NE.AND.EX UP0, UPT, UR5, URZ, UPT, UP0 ;  /* 0x0000003f0500728c */ /* 0x000fc8000bf05300 */
[----:B------:R-:W-:Y:S01]  /*d330*/  USEL UR4, UR4, 0x1, UP0 ;  /* 0x0000000104047887 */ /* 0x000fe20008000000 */
[----:B0-----:R-:W-:Y:S02]  /*d340*/  ISETP.NE.AND P0, PT, R0, 0x1, PT ;  /* 0x000000010000780c */ /* 0x001fe40003f05270 */
[----:B-1----:R-:W-:-:S11]  /*d350*/  ISETP.NE.AND P1, PT, R16, 0x1, PT ;  /* 0x000000011000780c */ /* 0x002fd60003f25270 */
[----:B------:R-:W2:Y:S08]  /*d360*/  @P0 LDC R0, c[0x0][0xc3c] ;  /* 0x00030f00ff000b82 */ /* 0x000eb00000000800 */
[----:B------:R-:W0:Y:S01]  /*d370*/  @P0 LDC R3, c[0x0][0xc40] ;  /* 0x00031000ff030b82 */ /* 0x000e220000000800 */
[----:B--2---:R-:W-:-:S04]  /*d380*/  @P0 IMAD.HI.U32 R0, R2, R0, RZ ;  /* 0x0000000002000227 */ /* 0x004fc800078e00ff */
[----:B------:R-:W-:Y:S01]  /*d390*/  IMAD.MOV.U32 R4, RZ, RZ, R2 ;  /* 0x000000ffff047224 */ /* 0x000fe200078e0002 */
[----:B0-----:R-:W-:Y:S02]  /*d3a0*/  @P0 SHF.R.U32.HI R4, RZ, R3, R0 ;  /* 0x00000003ff040219 */ /* 0x001fe40000011600 */
[----:B------:R-:W0:Y:S03]  /*d3b0*/  @P1 LDC.64 R2, c[0x0][0xc48] ;  /* 0x00031200ff021b82 */ /* 0x000e260000000a00 */
[----:B------:R-:W-:Y:S01]  /*d3c0*/  IMAD.MOV.U32 R5, RZ, RZ, R4 ;  /* 0x000000ffff057224 */ /* 0x000fe200078e0004 */
[----:B------:R-:W-:Y:S04]  /*d3d0*/  STL [R1+0x1c], R4 ;  /* 0x00001c0401007387 */ /* 0x000fe80000100800 */
[----:B------:R-:W1:Y:S01]  /*d3e0*/  LDC R0, c[0x0][0x2f0] ;  /* 0x0000bc00ff007b82 */ /* 0x000e620000000800 */
[----:B0-----:R-:W-:-:S05]  /*d3f0*/  @P1 IMAD.HI.U32 R2, R4, R2, RZ ;  /* 0x0000000204021227 */ /* 0x001fca00078e00ff */
[----:B------:R-:W-:Y:S01]  /*d400*/  @P1 SHF.R.U32.HI R5, RZ, R3, R2 ;  /* 0x00000003ff051219 */ /* 0x000fe20000011602 */
[----:B-1----:R-:W-:Y:S01]  /*d410*/  IMAD R0, R0, UR4, RZ ;  /* 0x0000000400007c24 */ /* 0x002fe2000f8e02ff */
[----:B------:R-:W-:-:S03]  /*d420*/  UIADD3 UR4, UR36, 0x1e400, URZ ;  /* 0x0001e40024047890 */ /* 0x000fc6000fffe03f */
[----:B------:R-:W-:Y:S01]  /*d430*/  STL [R1+0x14], R5 ;  /* 0x0000140501007387 */ /* 0x000fe20000100800 */
[----:B------:R-:W-:Y:S01]  /*d440*/  IMAD.MOV R3, RZ, RZ, -R5 ;  /* 0x000000ffff037224 */ /* 0x000fe200078e0a05 */
[----:B------:R-:W-:Y:S02]  /*d450*/  ULOP3.LUT UP0, URZ, UR4, 0x3ff, URZ, 0xc0, !UPT ;  /* 0x000003ff043f7892 */ /* 0x000fe4000f80c03f */
[----:B------:R0:W-:Y:S01]  /*d460*/  STL [R1+0x30], R0 ;  /* 0x0000300001007387 */ /* 0x0001e20000100800 */
[----:B------:R-:W-:-:S03]  /*d470*/  IMAD R16, R16, R3, R4 ;  /* 0x0000000310107224 */ /* 0x000fc600078e0204 */
[----:B------:R-:W-:Y:S01]  /*d480*/  PLOP3.LUT P0, PT, PT, PT, UP0, 0x80, 0x0 ;  /* 0x000000000000781c */ /* 0x000fe20003f0f008 */
[----:B0-----:R-:W-:-:S04]  /*d490*/  VIADD R0, R0, 0xaf ;  /* 0x000000af00007836 */ /* 0x001fc80000000000 */
[----:B------:R-:W-:-:S05]  /*d4a0*/  IMAD.HI R0, R0, 0x2e8ba2e9, RZ ;  /* 0x2e8ba2e900007827 */ /* 0x000fca00078e02ff */
[----:B------:R-:W-:-:S04]  /*d4b0*/  SHF.R.U32.HI R3, RZ, 0x1f, R0 ;  /* 0x0000001fff037819 */ /* 0x000fc80000011600 */
[----:B------:R-:W-:-:S05]  /*d4c0*/  LEA.HI.SX32 R0, R0, R3, 0x1b ;  /* 0x0000000300007211 */ /* 0x000fca00078fdaff */
[----:B------:R0:W-:Y:S01]  /*d4d0*/  STL [R1+0x24], R0 ;  /* 0x0000240001007387 */ /* 0x0001e20000100800 */
[----:B------:R-:W-:Y:S05]  /*d4e0*/  @!P0 BRA `(.L_x_215) ;  /* 0x0000000000408947 */ /* 0x000fea0003800000 */
[----:B------:R-:W-:Y:S01]  /*d4f0*/  MOV R2, 0x0 ;  /* 0x0000000000027802 */ /* 0x000fe20000000f00 */
[----:B------:R-:W-:Y:S01]  /*d500*/  ULDC.64 UR6, c[0x4][0xa0] ;  /* 0x0100280000067ab9 */ /* 0x000fe20000000a00 */
[----:B------:R-:W-:Y:S01]  /*d510*/  ULDC.64 UR8, c[0x4][0xa8] ;  /* 0x01002a0000087ab9 */ /* 0x000fe20000000a00 */
[----:B------:R-:W-:Y:S01]  /*d520*/  ULDC.64 UR4, c[0x4][0x28] ;  /* 0x01000a0000047ab9 */ /* 0x000fe20000000a00 */
[----:B------:R-:W-:Y:S02]  /*d530*/  IMAD.U32 R4, RZ, RZ, UR6 ;  /* 0x00000006ff047e24 */ /* 0x000fe4000f8e00ff */
[----:B------:R-:W1:Y:S01]  /*d540*/  LDC.64 R2, c[0x4][R2] ;  /* 0x0100000002027b82 */ /* 0x000e620000000a00 */
        /* <DEDUP_REMOVED lines=10> */
.L_x_215:
        /* <DEDUP_REMOVED lines=8> */
[----:B------:R1:W2:Y:S01]  /*d670*/  LDC.64 R2, c[0x4][R17] ;  /* 0x0100000011027b82 */ /* 0x0002a20000000a00 */
        /* <DEDUP_REMOVED lines=8> */
[----:B-1----:R-:W-:-:S07]  /*d700*/  IMAD.MOV.U32 R13, RZ, RZ, RZ ;  /* 0x000000ffff0d7224 */ /* 0x002fce00078e00ff */
[----:B------:R-:W-:-:S07]  /*d710*/  LEPC R20, `(.L_x_217) ;  /* 0x000000001014794e */ /* 0x000fce0000000000 */
[----:B0-2---:R-:W-:Y:S05]  /*d720*/  CALL.ABS.NOINC R2 ;  /* 0x0000000002007343 */ /* 0x005fea0003c00000 */
.L_x_217:
        /* <DEDUP_REMOVED lines=15> */
.L_x_216:
[----:B------:R-:W2:Y:S01]  /*d820*/  LDL R2, [R1+0x24] ;  /* 0x0000240001027983 */ /* 0x000ea20000100800 */
[----:B------:R-:W-:-:S03]  /*d830*/  ULDC.64 UR4, c[0x0][0x9f8] ;  /* 0x00027e0000047ab9 */ /* 0x000fc60000000a00 */
[----:B0-----:R-:W3:Y:S01]  /*d840*/  LDL R0, [R1+0x14] ;  /* 0x0000140001007983 */ /* 0x001ee20000100800 */
[----:B------:R-:W-:Y:S01]  /*d850*/  ISETP.NE.U32.AND P0, PT, RZ, UR4, PT ;  /* 0x00000004ff007c0c */ /* 0x000fe2000bf05070 */
[----:B------:R-:W-:-:S03]  /*d860*/  ULDC.64 UR6, c[0x0][0x208] ;  /* 0x0000820000067ab9 */ /* 0x000fc60000000a00 */
[----:B------:R-:W-:Y:S01]  /*d870*/  ISETP.NE.AND.EX P0, PT, RZ, UR5, PT, P0 ;  /* 0x00000005ff007c0c */ /* 0x000fe2000bf05300 */
[----:B--2---:R-:W-:-:S12]  /*d880*/  IMAD.MOV.U32 R17, RZ, RZ, R2 ;  /* 0x000000ffff117224 */ /* 0x004fd800078e0002 */
[----:B------:R-:W3:Y:S02]  /*d890*/  @P0 LDC.64 R2, c[0x0][0x9f8] ;  /* 0x00027e00ff020b82 */ /* 0x000ee40000000a00 */
[----:B---3--:R-:W-:-:S05]  /*d8a0*/  @P0 IMAD.WIDE R2, R0, 0x4, R2 ;  /* 0x0000000400020825 */ /* 0x008fca00078e0202 */
[----:B------:R0:W2:Y:S01]  /*d8b0*/  @P0 LDG.E R0, desc[UR6][R2.64] ;  /* 0x0000000602000981 */ /* 0x0000a2000c1e1900 */
[----:B------:R-:W-:Y:S01]  /*d8c0*/  VIADD R9, R17, 0xffffffff ;  /* 0xffffffff11097836 */ /* 0x000fe20000000000 */
[----:B------:R-:W-:Y:S01]  /*d8d0*/  UMOV UR4, 0xffffffff ;  /* 0xffffffff00047882 */ /* 0x000fe20000000000 */
[----:B------:R-:W-:-:S03]  /*d8e0*/  LOP3.LUT R18, R18, 0xfffffffb, RZ, 0xc0, !PT ;  /* 0xfffffffb12127812 */ /* 0x000fc600078ec0ff */
[----:B------:R1:W-:Y:S01]  /*d8f0*/  STL [R1+0x20], R9 ;  /* 0x0000200901007387 */ /* 0x0003e20000100800 */
[----:B0-----:R-:W0:Y:S02]  /*d900*/  LDC.64 R2, c[0x0][0x418] ;  /* 0x00010600ff027b82 */ /* 0x001e240000000a00 */
[----:B0-----:R-:W-:-:S04]  /*d910*/  ISETP.NE.U32.AND P0, PT, R2, RZ, PT ;  /* 0x000000ff0200720c */ /* 0x001fc80003f05070 */
[----:B------:R-:W-:-:S13]  /*d920*/  ISETP.NE.AND.EX P1, PT, R3, RZ, PT, P0 ;  /* 0x000000ff0300720c */ /* 0x000fda0003f25300 */
[----:B------:R-:W-:Y:S02]  /*d930*/  @P1 LOP3.LUT R18, R18, 0x4, RZ, 0xfc, !PT ;  /* 0x0000000412121812 */ /* 0x000fe400078efcff */
[----:B--2---:R-:W-:Y:S01]  /*d940*/  SHF.R.S32.HI R8, RZ, 0x1f, R0 ;  /* 0x0000001fff087819 */ /* 0x004fe20000011400 */
[----:B------:R1:W-:Y:S01]  /*d950*/  STL [R1+0x8], R0 ;  /* 0x0000080001007387 */ /* 0x0003e20000100800 */
[----:B------:R-:W-:-:S03]  /*d960*/  SEL R17, R0, RZ, !P1 ;  /* 0x000000ff00117207 */ /* 0x000fc60004800000 */
[----:B------:R1:W-:Y:S01]  /*d970*/  STL [R1+0xc], R8 ;  /* 0x00000c0801007387 */ /* 0x0003e20000100800 */
[----:B------:R-:W-:Y:S05]  /*d980*/  BRA.DIV UR4, `(.L_x_218) ;  /* 0x0000003e04387947 */ /* 0x000fea000b800000 */
[----:B------:R-:W0:Y:S02]  /*d990*/  S2R R4, SR_TID.X ;  /* 0x0000000000047919 */ /* 0x000e240000002100 */
[----:B0-----:R-:W-:-:S04]  /*d9a0*/  SHF.R.U32.HI R4, RZ, 0x5, R4 ;  /* 0x00000005ff047819 */ /* 0x001fc80000011604 */
[----:B------:R-:W-:-:S05]  /*d9b0*/  LOP3.LUT R4, R4, 0x3, RZ, 0xc0, !PT ;  /* 0x0000000304047812 */ /* 0x000fca00078ec0ff */
[----:B------:R0:W2:Y:S02]  /*d9c0*/  SHFL.IDX PT, R14, R4, RZ, 0x1f ;  /* 0x00001fff040e7589 */ /* 0x0000a400000e0000 */
.L_x_311:
[----:B--2---:R-:W-:Y:S02]  /*d9d0*/  ISETP.NE.AND P0, PT, R14, RZ, PT ;  /* 0x000000ff0e00720c */ /* 0x004fe40003f05270 */
[----:B------:R-:W-:Y:S02]  /*d9e0*/  PLOP3.LUT P2, PT, PT, PT, PT, 0x8, 0x0 ;  /* 0x000000000000781c */ /* 0x000fe40003f4e170 */
[----:B------:R-:W-:-:S11]  /*d9f0*/  LOP3.LUT R18, R18, 0xfffffff7, RZ, 0xc0, !PT ;  /* 0xfffffff712127812 */ /* 0x000fd600078ec0ff */
[----:B------:R-:W-:Y:S01]  /*da00*/  @P2 LOP3.LUT R18, R18, 0x8, RZ, 0xfc, !PT ;  /* 0x0000000812122812 */ /* 0x000fe200078efcff */
[----:B------:R-:W-:Y:S06]  /*da10*/  @P0 BRA `(.L_x_219) ;  /* 0x0000000400380947 */ /* 0x000fec0003800000 */
[----:B------:R-:W-:-:S03]  /*da20*/  UMOV UR4, 0xffffffff ;  /* 0xffffffff00047882 */ /* 0x000fc60000000000 */
[----:B------:R-:W-:Y:S05]  /*da30*/  BRA.DIV UR4, `(.L_x_220) ;  /* 0x0000003e04407947 */ /* 0x000fea000b800000 */
[----:B------:R-:W-:-:S13]  /*da40*/  ELECT P6, URZ, PT ;  /* 0x00000000003f782f */ /* 0x000fda00038c0000 */
.L_x_314:
[----:B------:R-:W-:Y:S05]  /*da50*/  @!P6 BRA `(.L_x_219) ;  /* 0x000000040028e947 */ /* 0x000fea0003800000 */
[----:B------:R2:W-:Y:S01]  /*da60*/  STL [R1+0x4], R9 ;  /* 0x0000040901007387 */ /* 0x0005e20000100800 */
[----:B------:R-:W-:Y:S05]  /*da70*/  @!P1 BRA `(.L_x_221) ;  /* 0x00000000004c9947 */ /* 0x000fea0003800000 */
[----:B------:R-:W3:Y:S01]  /*da80*/  LDC R7, c[0x0][0x43c] ;  /* 0x00010f00ff077b82 */ /* 0x000ee20000000800 */
[----:B------:R-:W-:Y:S01]  /*da90*/  ULDC.64 UR4, c[0x0][0x428] ;  /* 0x00010a0000047ab9 */ /* 0x000fe20000000a00 */
[----:B------:R-:W-:Y:S01]  /*daa0*/  ULDC.64 UR6, c[0x0][0x208] ;  /* 0x0000820000067ab9 */ /* 0x000fe20000000a00 */
[----:B---3--:R-:W-:-:S13]  /*dab0*/  ISETP.NE.AND P0, PT, R7, 0x1, PT ;  /* 0x000000010700780c */ /* 0x008fda0003f05270 */
[----:B0-----:R-:W0:Y:S02]  /*dac0*/  @P0 LDC.64 R4, c[0x0][0x440] ;  /* 0x00011000ff040b82 */ /* 0x001e240000000a00 */
[----:B0-----:R-:W-:-:S04]  /*dad0*/  @P0 IMAD.HI.U32 R6, R9, R4, RZ ;  /* 0x0000000409060227 */ /* 0x001fc800078e00ff */
[----:B------:R-:W-:Y:S01]  /*dae0*/  IMAD.MOV.U32 R4, RZ, RZ, R9 ;  /* 0x000000ffff047224 */ /* 0x000fe200078e0009 */
[----:B------:R-:W-:-:S05]  /*daf0*/  @P0 SHF.R.U32.HI R4, RZ, R5, R6 ;  /* 0x00000005ff040219 */ /* 0x000fca0000011606 */
[----:B------:R-:W-:-:S04]  /*db00*/  IMAD.MOV R5, RZ, RZ, -R4 ;  /* 0x000000ffff057224 */ /* 0x000fc800078e0a04 */
[----:B------:R-:W-:Y:S01]  /*db10*/  IMAD R6, R7, R5, R9 ;  /* 0x0000000507067224 */ /* 0x000fe200078e0209 */
[----:B------:R-:W-:-:S04]  /*db20*/  SHF.R.S32.HI R5, RZ, 0x1f, R4 ;  /* 0x0000001fff057819 */ /* 0x000fc80000011404 */
[----:B------:R0:W-:Y:S01]  /*db30*/  STL [R1+0x4], R6 ;  /* 0x0000040601007387 */ /* 0x0001e20000100800 */
[----:B------:R-:W-:-:S03]  /*db40*/  IMAD.WIDE.U32 R4, R0, UR4, R4 ;  /* 0x0000000400047c25 */ /* 0x000fc6000f8e0004 */
[----:B------:R-:W-:Y:S01]  /*db50*/  LEA R2, P0, R4, R2, 0x2 ;  /* 0x0000000204027211 */ /* 0x000fe200078010ff */
[----:B0-----:R-:W-:-:S04]  /*db60*/  IMAD R6, R8, UR4, RZ ;  /* 0x0000000408067c24 */ /* 0x001fc8000f8e02ff */
[----:B-1----:R-:W-:-:S04]  /*db70*/  IMAD R0, R0, UR5, R6 ;  /* 0x0000000500007c24 */ /* 0x002fc8000f8e0206 */
[----:B------:R-:W-:-:S05]  /*db80*/  IMAD.IADD R0, R5, 0x1, R0 ;  /* 0x0000000105007824 */ /* 0x000fca00078e0200 */
[----:B------:R-:W-:-:S05]  /*db90*/  LEA.HI.X R3, R4, R3, R0, 0x2, P0 ;  /* 0x0000000304037211 */ /* 0x000fca00000f1400 */
[----:B------:R3:W5:Y:S02]  /*dba0*/  LDG.E R0, desc[UR6][R2.64] ;  /* 0x0000000602007981 */ /* 0x000764000c1e1900 */
.L_x_221:
[----:B---3--:R-:W3:Y:S01]  /*dbb0*/  LDL R3, [R1] ;  /* 0x0000000001037983 */ /* 0x008ee20000100800 */
[----:B------:R-:W-:Y:S02]  /*dbc0*/  LEA R2, R19, UR36, 0x3 ;  /* 0x0000002413027c11 */ /* 0x000fe4000f8e18ff */
[----:B---3--:R-:W-:-:S04]  /*dbd0*/  SHF.L.U32 R3, R3, 0x1f, RZ ;  /* 0x0000001f03037819 */ /* 0x008fc800000006ff */
[----:B------:R-:W3:Y:S02]  /*dbe0*/  SYNCS.PHASECHK.TRANS64.TRYWAIT P0, [R2+URZ+0x34840], R3 ;  /* 0x03484003020075a7 */ /* 0x000ee4000800017f */
[----:B---3--:R-:W-:Y:S05]  /*dbf0*/  @!P0 BRA `(.L_x_222) ;  /* 0x0000003800f08947 */ /* 0x008fea0003800000 */
.L_x_315:
[----:B0-----:R-:W4:Y:S01]  /*dc00*/  LDL R4, [R1+0x18] ;  /* 0x0000180001047983 */ /* 0x001f220000100800 */
[----:B------:R-:W0:Y:S02]  /*dc10*/  S2R R5, SR_TID.X ;  /* 0x0000000000057919 */ /* 0x000e240000002100 */
[----:B0-----:R-:W-:-:S04]  /*dc20*/  LOP3.LUT R5, R5, 0x7f, RZ, 0xc0, !PT ;  /* 0x0000007f05057812 */ /* 0x001fc800078ec0ff */
[----:B------:R-:W-:-:S13]  /*dc30*/  ISETP.NE.AND P0, PT, R5, RZ, PT ;  /* 0x000000ff0500720c */ /* 0x000fda0003f05270 */
[----:B---3--:R-:W-:-:S04]  /*dc40*/  @!P0 IMAD.MOV.U32 R3, RZ, RZ, 0xb000 ;  /* 0x0000b000ff038424 */ /* 0x008fc800078e00ff */
[----:B------:R4:W-:Y:S02]  /*dc50*/  @!P0 SYNCS.ARRIVE.TRANS64 RZ, [R2+URZ+0x34830], R3 ;  /* 0x0348300302ff89a7 */ /* 0x0009e4000800003f */
[----:B----4-:R-:W-:-:S04]  /*dc60*/  PRMT R3, R4, 0x9910, RZ ;  /* 0x0000991004037816 */ /* 0x010fc800000000ff */
[----:B------:R-:W-:-:S13]  /*dc70*/  ISETP.NE.AND P0, PT, R3, 0x2, PT ;  /* 0x000000020300780c */ /* 0x000fda0003f05270 */
[----:B------:R-:W-:Y:S05]  /*dc80*/  @P0 BRA `(.L_x_223) ;  /* 0x0000000000040947 */ /* 0x000fea0003800000 */
[----:B------:R-:W-:Y:S01]  /*dc90*/  BPT.TRAP 0x1 ;  /* 0x000000040000795c */ /* 0x000fe20000300000 */
.L_x_223:
[----:B------:R-:W-:-:S13]  /*dca0*/  LOP3.LUT P0, RZ, R18, 0x2, RZ, 0xc0, !PT ;  /* 0x0000000212ff7812 */ /* 0x000fda000780c0ff */
[----:B------:R-:W-:Y:S05]  /*dcb0*/  @P0 BRA `(.L_x_224) ;  /* 0x0000000000040947 */ /* 0x000fea0003800000 */
[----:B------:R-:W-:Y:S01]  /*dcc0*/  BPT.TRAP 0x1 ;  /* 0x000000040000795c */ /* 0x000fe20000300000 */
.L_x_224:
[----:B------:R-:W3:Y:S01]  /*dcd0*/  LDL R4, [R1+0x4] ;  /* 0x0000040001047983 */ /* 0x000ee20000100800 */
[----:B------:R-:W-:Y:S01]  /*dce0*/  R2UR UR9, R2 ;  /* 0x00000000020972ca */ /* 0x000fe200000e0000 */
[----:B------:R-:W-:Y:S01]  /*dcf0*/  UIADD3 UR4, UP0, UR38, 0x370, URZ ;  /* 0x0000037026047890 */ /* 0x000fe2000ff1e03f */
[----:B------:R-:W-:Y:S01]  /*dd00*/  R2UR UR12, R16 ;  /* 0x00000000100c72ca */ /* 0x000fe200000e0000 */
[----:B------:R-:W0:Y:S01]  /*dd10*/  S2R R5, SR_CgaCtaId ;  /* 0x0000000000057919 */ /* 0x000e220000008800 */
[----:B-----5:R-:W-:Y:S01]  /*dd20*/  R2UR UR13, R0 ;  /* 0x00000000000d72ca */ /* 0x020fe200000e0000 */
[----:B------:R-:W-:Y:S01]  /*dd30*/  UMOV UR10, URZ ;  /* 0x0000003f000a7c82 */ /* 0x000fe20008000000 */
[----:B------:R-:W-:Y:S01]  /*dd40*/  UMOV UR16, 0x30000 ;  /* 0x0003000000107882 */ /* 0x000fe20000000000 */
[----:B------:R-:W4:Y:S01]  /*dd50*/  S2R R3, SR_CgaCtaId ;  /* 0x0000000000037919 */ /* 0x000f220000008800 */
[----:B------:R-:W-:Y:S01]  /*dd60*/  UMOV UR15, 0x40 ;  /* 0x00000040000f7882 */ /* 0x000fe20000000000 */
[----:B------:R-:W-:Y:S01]  /*dd70*/  PLOP3.LUT P0, PT, PT, PT, PT, 0x80, 0x0 ;  /* 0x000000000000781c */ /* 0x000fe20003f0f070 */
[----:B------:R-:W-:Y:S01]  /*dd80*/  IMAD.MOV.U32 R17, RZ, RZ, R0 ;  /* 0x000000ffff117224 */ /* 0x000fe200078e0000 */
[----:B------:R-:W-:-:S02]  /*dd90*/  LOP3.LUT R18, R18, 0xfffffff7, RZ, 0xc0, !PT ;  /* 0xfffffff712127812 */ /* 0x000fc400078ec0ff */
[----:B------:R-:W-:-:S09]  /*dda0*/  UIADD3 UR9, UR9, 0x34830, URZ ;  /* 0x0003483009097890 */ /* 0x000fd2000fffe03f */
[----:B------:R-:W-:Y:S02]  /*ddb0*/  @P0 LOP3.LUT R18, R18, 0x8, RZ, 0xfc, !PT ;  /* 0x0000000812120812 */ /* 0x000fe400078efcff */
[----:B0-----:R-:W-:Y:S02]  /*ddc0*/  LOP3.LUT R5, R5, 0x1, RZ, 0xc0, !PT ;  /* 0x0000000105057812 */ /* 0x001fe400078ec0ff */
[----:B----4-:R-:W-:-:S03]  /*ddd0*/  LOP3.LUT R3, R3, 0x1, RZ, 0xc0, !PT ;  /* 0x0000000103037812 */ /* 0x010fc600078ec0ff */
[----:B------:R-:W-:-:S04]  /*dde0*/  IMAD R5, R5, 0x1600, RZ ;  /* 0x0000160005057824 */ /* 0x000fc800078e02ff */
[----:B------:R-:W-:Y:S02]  /*ddf0*/  IMAD R2, R19, 0x5800, R5 ;  /* 0x0000580013027824 */ /* 0x000fe400078e0205 */
[----:B------:R-:W-:-:S03]  /*de00*/  IMAD R3, R3, 0x58, RZ ;  /* 0x0000005803037824 */ /* 0x000fc600078e02ff */
[----:B------:R-:W-:Y:S02]  /*de10*/  R2UR UR5, R2 ;  /* 0x00000000020572ca */ /* 0x000fe400000e0000 */
[----:B------:R-:W-:-:S11]  /*de20*/  R2UR UR7, R3 ;  /* 0x00000000030772ca */ /* 0x000fd600000e0000 */
[----:B------:R-:W-:Y:S02]  /*de30*/  ULEA UR6, UR5, UR36, 0x1 ;  /* 0x0000002405067291 */ /* 0x000fe4000f8e083f */
[----:B------:R-:W-:Y:S02]  /*de40*/  UIADD3.X UR5, URZ, UR39, URZ, UP0, !UPT ;  /* 0x000000273f057290 */ /* 0x000fe400087fe43f */
[----:B------:R-:W-:Y:S02]  /*de50*/  UIADD3 UR8, UR6, 0x1e400, URZ ;  /* 0x0001e40006087890 */ /* 0x000fe4000fffe03f */
[----:B------:R-:W-:-:S03]  /*de60*/  UIADD3 UR14, UR6, 0x23c00, URZ ;  /* 0x00023c00060e7890 */ /* 0x000fc6000fffe03f */
[----:B------:R-:W-:Y:S01]  /*de70*/  UMOV UR6, 0x0 ;  /* 0x0000000000067882 */ /* 0x000fe20000000000 */
[----:B---3--:R-:W-:-:S13]  /*de80*/  R2UR UR11, R4 ;  /* 0x00000000040b72ca */ /* 0x008fda00000e0000 */
[----:B------:R-:W-:-:S03]  /*de90*/  UIMAD UR11, UR11, 0xb0, UR7 ;  /* 0x000000b00b0b78a4 */ /* 0x000fc6000f8e0207 */
[----:B------:R-:W-:-:S06]  /*dea0*/  UMOV UR7, 0x14f00000 ;  /* 0x14f0000000077882 */ /* 0x000fcc0000000000 */
[----:B------:R0:W-:Y:S02]  /*deb0*/  UTMALDG.4D.MULTICAST [UR8], [UR4], UR16, desc[UR6] ;  /* 0x00000608040073b4 */ /* 0x0001e40008019810 */
[----:B0-----:R-:W-:Y:S01]  /*dec0*/  UMOV UR8, UR14 ;  /* 0x0000000e00087c82 */ /* 0x001fe20008000000 */
[----:B------:R-:W-:Y:S02]  /*ded0*/  UMOV UR10, UR15 ;  /* 0x0000000f000a7c82 */ /* 0x000fe40008000000 */
[----:B------:R3:W-:Y:S02]  /*dee0*/  UTMALDG.4D.MULTICAST [UR8], [UR4], UR16, desc[UR6] ;  /* 0x00000608040073b4 */ /* 0x0007e40008019810 */
[----:B---3--:R-:W-:Y:S01]  /*def0*/  NOP ;  /* 0x0000000000007918 */ /* 0x008fe20000000000 */
.L_x_219:
        /* <DEDUP_REMOVED lines=10> */
[----:B0-----:R-:W-:Y:S02]  /*dfa0*/  IMAD.U32 R4, RZ, RZ, UR6 ;  /* 0x00000006ff047e24 */ /* 0x001fe4000f8e00ff */
[----:B------:R-:W0:Y:S01]  /*dfb0*/  LDC.64 R2, c[0x4][R2] ;  /* 0x0100000002027b82 */ /* 0x000e220000000a00 */
[----:B------:R-:W-:Y:S02]  /*dfc0*/  IMAD.U32 R5, RZ, RZ, UR7 ;  /* 0x00000007ff057e24 */ /* 0x000fe4000f8e00ff */
[----:B------:R-:W-:Y:S02]  /*dfd0*/  IMAD.U32 R6, RZ, RZ, UR8 ;  /* 0x00000008ff067e24 */ /* 0x000fe4000f8e00ff */
[----:B------:R-:W-:-:S02]  /*dfe0*/  IMAD.U32 R7, RZ, RZ, UR9 ;  /* 0x00000009ff077e24 */ /* 0x000fc4000f8e00ff */
[----:B------:R-:W-:Y:S02]  /*dff0*/  IMAD.U32 R10, RZ, RZ, UR4 ;  /* 0x00000004ff0a7e24 */ /* 0x000fe4000f8e00ff */
[----:B------:R-:W-:Y:S02]  /*e000*/  IMAD.U32 R11, RZ, RZ, UR5 ;  /* 0x00000005ff0b7e24 */ /* 0x000fe4000f8e00ff */
[----:B-1----:R-:W-:Y:S02]  /*e010*/  IMAD.MOV.U32 R8, RZ, RZ, 0x70 ;  /* 0x00000070ff087424 */ /* 0x002fe400078e00ff */
[----:B------:R-:W-:Y:S02]  /*e020*/  IMAD.MOV.U32 R12, RZ, RZ, 0x1 ;  /* 0x00000001ff0c7424 */ /* 0x000fe400078e00ff */
[----:B------:R-:W-:-:S07]  /*e030*/  IMAD.MOV.U32 R13, RZ, RZ, RZ ;  /* 0x000000ffff0d7224 */ /* 0x000fce00078e00ff */
[----:B------:R-:W-:-:S07]  /*e040*/  LEPC R20, `(.L_x_225) ;  /* 0x000000001014794e */ /* 0x000fce0000000000 */
[----:B0-2---:R-:W-:Y:S05]  /*e050*/  CALL.ABS.NOINC R2 ;  /* 0x0000000002007343 */ /* 0x005fea0003c00000 */
.L_x_225:
[----:B0-----:R-:W3:Y:S01]  /*e060*/  LDL.LU R4, [R1+0x14] ;  /* 0x0000140001047983 */ /* 0x001ee20000300800 */
[----:B-1----:R-:W-:Y:S01]  /*e070*/  SHF.R.S32.HI R0, RZ, 0x1f, R16 ;  /* 0x0000001fff007819 */ /* 0x002fe20000011410 */
[----:B------:R-:W-:Y:S01]  /*e080*/  ULDC.64 UR4, c[0x0][0x2d8] ;  /* 0x0000b60000047ab9 */ /* 0x000fe20000000a00 */
[----:B------:R-:W0:Y:S01]  /*e090*/  LDC R8, c[0x0][0x448] ;  /* 0x00011200ff087b82 */ /* 0x000e220000000800 */
[----:B------:R-:W4:Y:S01]  /*e0a0*/  LDL.LU R7, [R1+0x1c] ;  /* 0x00001c0001077983 */ /* 0x000f220000300800 */
[----:B------:R-:W-:-:S03]  /*e0b0*/  ULDC.64 UR6, c[0x0][0x280] ;  /* 0x0000a00000067ab9 */ /* 0x000fc60000000a00 */
[----:B------:R-:W2:Y:S01]  /*e0c0*/  LDL R5, [R1+0x28] ;  /* 0x0000280001057983 */ /* 0x000ea20000100800 */
        /* <DEDUP_REMOVED lines=10> */
[----:B---3--:R-:W-:Y:S01]  /*e170*/  SHF.R.S32.HI R0, RZ, 0x1f, R4 ;  /* 0x0000001fff007819 */ /* 0x008fe20000011404 */
[----:B------:R-:W-:-:S04]  /*e180*/  IMAD.WIDE.U32 R2, R4, UR4, R2 ;  /* 0x0000000404027c25 */ /* 0x000fc8000f8e0002 */
[----:B------:R-:W-:Y:S01]  /*e190*/  IMAD R0, R0, UR4, RZ ;  /* 0x0000000400007c24 */ /* 0x000fe2000f8e02ff */
[----:B------:R-:W-:-:S03]  /*e1a0*/  ULDC UR4, c[0x0][0xc38] ;  /* 0x00030e0000047ab9 */ /* 0x000fc60000000800 */
[----:B------:R-:W-:Y:S02]  /*e1b0*/  IMAD R0, R4, UR5, R0 ;  /* 0x0000000504007c24 */ /* 0x000fe4000f8e0200 */
[----:B------:R-:W1:Y:S02]  /*e1c0*/  S2R R4, SR_TID.X ;  /* 0x0000000000047919 */ /* 0x000e640000002100 */
[----:B------:R-:W-:Y:S02]  /*e1d0*/  IMAD.IADD R3, R3, 0x1, R0 ;  /* 0x0000000103037824 */ /* 0x000fe400078e0200 */
[----:B----4-:R-:W-:Y:S02]  /*e1e0*/  IMAD.MOV R0, RZ, RZ, -R7 ;  /* 0x000000ffff007224 */ /* 0x010fe400078e0a07 */
[----:B------:R-:W3:Y:S02]  /*e1f0*/  @P0 LDC R7, c[0x0][0x450] ;  /* 0x00011400ff070b82 */ /* 0x000ee40000000800 */
[----:B--2---:R-:W-:Y:S01]  /*e200*/  IMAD R0, R0, UR4, R5 ;  /* 0x0000000400007c24 */ /* 0x004fe2000f8e0205 */
        /* <DEDUP_REMOVED lines=11> */
[----:B---3--:R-:W-:-:S05]  /*e2c0*/  @P0 SHF.R.U32.HI R4, RZ, R7, R6 ;  /* 0x00000007ff040219 */ /* 0x008fca0000011606 */
[----:B------:R-:W-:Y:S02]  /*e2d0*/  IMAD.MOV R6, RZ, RZ, -R4 ;  /* 0x000000ffff067224 */ /* 0x000fe400078e0a04 */
[----:B------:R-:W-:-:S04]  /*e2e0*/  IMAD.WIDE.U32 R2, R4, UR4, R2 ;  /* 0x0000000404027c25 */ /* 0x000fc8000f8e0002 */
[----:B------:R-:W-:Y:S01]  /*e2f0*/  IMAD R0, R8, R6, R0 ;  /* 0x0000000608007224 */ /* 0x000fe200078e0200 */
[----:B------:R-:W-:-:S05]  /*e300*/  SHF.R.S32.HI R6, RZ, 0x1f, R4 ;  /* 0x0000001fff067819 */ /* 0x000fca0000011404 */
[----:B------:R-:W-:Y:S02]  /*e310*/  IMAD R6, R6, UR4, RZ ;  /* 0x0000000406067c24 */ /* 0x000fe4000f8e02ff */
[----:B-1----:R-:W-:Y:S02]  /*e320*/  IMAD.SHL.U32 R9, R9, 0x8, RZ ;  /* 0x0000000809097824 */ /* 0x002fe400078e00ff */
[----:B------:R-:W-:Y:S01]  /*e330*/  IMAD R4, R4, UR5, R6 ;  /* 0x0000000504047c24 */ /* 0x000fe2000f8e0206 */
[----:B------:R-:W-:Y:S02]  /*e340*/  ULDC.64 UR4, c[0x0][0x2c8] ;  /* 0x0000b20000047ab9 */ /* 0x000fe40000000a00 */
[----:B------:R-:W-:Y:S01]  /*e350*/  LOP3.LUT R9, R9, 0x38, RZ, 0xc0, !PT ;  /* 0x0000003809097812 */ /* 0x000fe200078ec0ff */
[----:B------:R-:W-:Y:S01]  /*e360*/  IMAD.IADD R3, R3, 0x1, R4 ;  /* 0x0000000103037824 */ /* 0x000fe200078e0204 */
[----:B------:R-:W-:Y:S02]  /*e370*/  SHF.R.S32.HI R4, RZ, 0x1f, R0 ;  /* 0x0000001fff047819 */ /* 0x000fe40000011400 */
[----:B------:R-:W-:Y:S01]  /*e380*/  LOP3.LUT R9, R9, 0x40, RZ, 0xfc, !PT ;  /* 0x0000004009097812 */ /* 0x000fe200078efcff */
[----:B------:R-:W-:-:S04]  /*e390*/  IMAD.WIDE.U32 R2, R0, UR4, R2 ;  /* 0x0000000400027c25 */ /* 0x000fc8000f8e0002 */
[----:B------:R-:W-:Y:S01]  /*e3a0*/  IMAD R4, R4, UR4, RZ ;  /* 0x0000000404047c24 */ /* 0x000fe2000f8e02ff */
[----:B------:R-:W-:Y:S02]  /*e3b0*/  ULDC UR4, c[0x0][0x2b8] ;  /* 0x0000ae0000047ab9 */ /* 0x000fe40000000800 */
        /* <DEDUP_REMOVED lines=13> */
[----:B------:R-:W1:Y:S01]  /*e490*/  SHFL.IDX PT, R7, R0, RZ, 0x181f ;  /* 0x00181fff00077589 */ /* 0x000e6200000e0000 */
[----:B0-----:R-:W-:-:S04]  /*e4a0*/  LOP3.LUT R6, R6, 0x7f, RZ, 0xc0, !PT ;  /* 0x0000007f06067812 */ /* 0x001fc800078ec0ff */
[----:B------:R-:W-:Y:S02]  /*e4b0*/  SHF.R.U32.HI R11, RZ, 0x3, R6 ;  /* 0x00000003ff0b7819 */ /* 0x000fe40000011606 */
[----:B------:R-:W0:Y:S03]  /*e4c0*/  SHFL.IDX PT, R6, R2, RZ, 0x181f ;  /* 0x00181fff02067589 */ /* 0x000e2600000e0000 */
[----:B------:R-:W-:-:S04]  /*e4d0*/  IMAD.IADD R4, R11, 0x1, R5 ;  /* 0x000000010b047824 */ /* 0x000fc800078e0205 */
[C---:B------:R-:W-:Y:S01]  /*e4e0*/  VIADD R5, R4.reuse, 0x10 ;  /* 0x0000001004057836 */ /* 0x040fe20000000000 */
[----:B------:R-:W-:-:S13]  /*e4f0*/  ISETP.GE.AND P2, PT, R4, R3, PT ;  /* 0x000000030400720c */ /* 0x000fda0003f46270 */
[----:B-1----:R-:W-:-:S05]  /*e500*/  @!P2 LEA R7, P3, R10, R7, 0x1 ;  /* 0x000000070a07a211 */ /* 0x002fca00078608ff */
[----:B0-----:R-:W-:-:S05]  /*e510*/  @!P2 IMAD.X R6, RZ, RZ, R6, P3 ;  /* 0x000000ffff06a224 */ /* 0x001fca00018e0606 */
[----:B------:R-:W-:-:S04]  /*e520*/  @!P2 LOP3.LUT R7, R7, R6, RZ, 0x3c, !PT ;  /* 0x000000060707a212 */ /* 0x000fc800078e3cff */
[----:B------:R-:W-:-:S04]  /*e530*/  @!P2 LOP3.LUT R6, R7, R6, RZ, 0x3c, !PT ;  /* 0x000000060706a212 */ /* 0x000fc800078e3cff */
[----:B------:R-:W-:-:S05]  /*e540*/  @!P2 LOP3.LUT R7, R7, R6, RZ, 0x3c, !PT ;  /* 0x000000060707a212 */ /* 0x000fca00078e3cff */
[----:B------:R-:W-:Y:S01]  /*e550*/  @!PT LDS RZ, [RZ] ;  /* 0x00000000fffff984 */ /* 0x000fe20000000800 */
[----:B-----5:R-:W-:Y:S04]  /*e560*/  @!P2 LDGSTS.E.BYPASS.LTC128B.128 [R9+0x16400], desc[UR6][R6.64], !P0 ;  /* 0x164000000609afae */ /* 0x020fe8000c101d46 */
[----:B------:R0:W-:Y:S01]  /*e570*/  @!P2 LDGSTS.E.BYPASS.LTC128B.128 [R9+0x1a400], desc[UR6][R6.64+0x80], !P1 ;  /* 0x1a4000800609afae */ /* 0x0001e2000c901d46 */
[----:B------:R-:W-:-:S03]  /*e580*/  ISETP.GE.AND P2, PT, R5, R3, PT ;  /* 0x000000030500720c */ /* 0x000fc60003f46270 */
[----:B------:R-:W1:Y:S04]  /*e590*/  SHFL.IDX PT, R5, R0, 0x1, 0x181f ;  /* 0x00381f0000057f89 */ /* 0x000e6800000e0000 */
[----:B0-----:R-:W0:Y:S06]  /*e5a0*/  SHFL.IDX PT, R6, R2, 0x1, 0x181f ;  /* 0x00381f0002067f89 */ /* 0x001e2c00000e0000 */
[----:B-1----:R-:W-:-:S05]  /*e5b0*/  @!P2 LEA R5, P3, R10, R5, 0x1 ;  /* 0x000000050a05a211 */ /* 0x002fca00078608ff */
[----:B0-----:R-:W-:-:S04]  /*e5c0*/  @!P2 IMAD.X R6, RZ, RZ, R6, P3 ;  /* 0x000000ffff06a224 */ /* 0x001fc800018e0606 */
[----:B------:R-:W-:Y:S02]  /*e5d0*/  @!P2 IMAD.MOV.U32 R7, RZ, RZ, R6 ;  /* 0x000000ffff07a224 */ /* 0x000fe400078e0006 */
[----:B------:R-:W-:Y:S02]  /*e5e0*/  @!P2 IMAD.MOV.U32 R6, RZ, RZ, R5 ;  /* 0x000000ffff06a224 */ /* 0x000fe400078e0005 */
[----:B------:R-:W-:-:S03]  /*e5f0*/  VIADD R5, R4, 0x20 ;  /* 0x0000002004057836 */ /* 0x000fc60000000000 */
[----:B------:R-:W-:Y:S04]  /*e600*/  @!P2 LDGSTS.E.BYPASS.LTC128B.128 [R9+0x16c00], desc[UR6][R6.64], !P0 ;  /* 0x16c000000609afae */ /* 0x000fe8000c101d46 */
        /* <DEDUP_REMOVED lines=43> */
[----:B------:R-:W-:Y:S04]  /*e8c0*/  SHFL.IDX PT, R0, R0, 0x7, 0x181f ;  /* 0x00f81f0000007f89 */ /* 0x000fe800000e0000 */
[----:B0-----:R-:W0:Y:S02]  /*e8d0*/  SHFL.IDX PT, R6, R2, 0x6, 0x181f ;  /* 0x00d81f0002067f89 */ /* 0x001e2400000e0000 */
[----:B-1----:R-:W-:-:S05]  /*e8e0*/  @!P2 LEA R5, P3, R10, R5, 0x1 ;  /* 0x000000050a05a211 */ /* 0x002fca00078608ff */
[----:B0-----:R-:W-:-:S04]  /*e8f0*/  @!P2 IMAD.X R6, RZ, RZ, R6, P3 ;  /* 0x000000ffff06a224 */ /* 0x001fc800018e0606 */
[----:B------:R-:W-:Y:S02]  /*e900*/  @!P2 IMAD.MOV.U32 R7, RZ, RZ, R6 ;  /* 0x000000ffff07a224 */ /* 0x000fe400078e0006 */
[----:B------:R-:W-:Y:S02]  /*e910*/  @!P2 IMAD.MOV.U32 R6, RZ, RZ, R5 ;  /* 0x000000ffff06a224 */ /* 0x000fe400078e0005 */
[----:B------:R0:W1:Y:S04]  /*e920*/  SHFL.IDX PT, R5, R2, 0x7, 0x181f ;  /* 0x00f81f0002057f89 */ /* 0x00006800000e0000 */
[----:B------:R0:W-:Y:S04]  /*e930*/  @!P2 LDGSTS.E.BYPASS.LTC128B.128 [R9+0x19400], desc[UR6][R6.64], !P0 ;  /* 0x194000000609afae */ /* 0x0001e8000c101d46 */
[----:B------:R0:W-:Y:S02]  /*e940*/  @!P2 LDGSTS.E.BYPASS.LTC128B.128 [R9+0x1d400], desc[UR6][R6.64+0x80], !P1 ;  /* 0x1d4000800609afae */ /* 0x0001e4000c901d46 */
.L_x_332:
[----:B------:R-:W-:Y:S01]  /*e950*/  VIADD R4, R4, 0x70 ;  /* 0x0000007004047836 */ /* 0x000fe20000000000 */
[----:B------:R-:W-:Y:S04]  /*e960*/  BSSY B0, `(.L_x_227) ;  /* 0x000000b000007945 */ /* 0x000fe80003800000 */
[----:B------:R-:W-:-:S13]  /*e970*/  ISETP.GE.AND P2, PT, R4, R3, PT ;  /* 0x000000030400720c */ /* 0x000fda0003f46270 */
[----:B------:R-:W-:Y:S05]  /*e980*/  @P2 BRA `(.L_x_228) ;  /* 0x0000000000202947 */ /* 0x000fea0003800000 */
[----:B0-----:R-:W-:Y:S01]  /*e990*/  LEA R2, P2, R10, R0, 0x1 ;  /* 0x000000000a027211 */ /* 0x001fe200078408ff */
[----:B------:R-:W-:-:S04]  /*e9a0*/  ULDC.64 UR4, c[0x0][0x208] ;  /* 0x0000820000047ab9 */ /* 0x000fc80000000a00 */
[----:B-1----:R-:W-:-:S05]  /*e9b0*/  IMAD.X R3, RZ, RZ, R5, P2 ;  /* 0x000000ffff037224 */ /* 0x002fca00010e0605 */
[----:B------:R-:W-:Y:S01]  /*e9c0*/  @!PT LDS RZ, [RZ] ;  /* 0x00000000fffff984 */ /* 0x000fe20000000800 */
[----:B------:R-:W-:Y:S01]  /*e9d0*/  @!PT LDS RZ, [RZ] ;  /* 0x00000000fffff984 */ /* 0x000fe20000000800 */
[----:B------:R-:W-:Y:S01]  /*e9e0*/  @!PT LDS RZ, [RZ] ;  /* 0x00000000fffff984 */ /* 0x000fe20000000800 */
[----:B------:R2:W-:Y:S04]  /*e9f0*/  LDGSTS.E.BYPASS.LTC128B.128 [R9+0x19c00], desc[UR4][R2.64], !P0 ;  /* 0x19c0000002097fae */ /* 0x0005e8000c101d44 */
[----:B------:R2:W-:Y:S02]  /*ea00*/  LDGSTS.E.BYPASS.LTC128B.128 [R9+0x1dc00], desc[UR4][R2.64+0x80], !P1 ;  /* 0x1dc0008002097fae */ /* 0x0005e4000c901d44 */
.L_x_228:
[----:B------:R-:W-:Y:S05]  /*ea10*/  BSYNC B0 ;  /* 0x0000000000007941 */ /* 0x000fea0003800000 */
.L_x_227:
[----:B0-2---:R-:W2:Y:S01]  /*ea20*/  LDL R2, [R1+0x34] ;  /* 0x0000340001027983 */ /* 0x005ea20000100800 */
[----:B------:R-:W-:Y:S01]  /*ea30*/  NOP ;  /* 0x0000000000007918 */ /* 0x000fe20000000000 */
[----:B------:R-:W-:Y:S02]  /*ea40*/  SYNCS.ARRIVE.TRANS64.RED.A0T1 RZ, [UR36+0x34800], RZ ;  /* 0x034800ffffff79a7 */ /* 0x000fe40008200424 */
[----:B------:R-:W-:Y:S01]  /*ea50*/  ARRIVES.LDGSTSBAR.64.TRANSCNT [UR36+0x34800] ;  /* 0x03480000ff0079b0 */ /* 0x000fe20008000aa4 */
[----:B--2---:R-:W-:-:S04]  /*ea60*/  LOP3.LUT R0, R2, 0x1, RZ, 0xc, !PT ;  /* 0x0000000102007812 */ /* 0x004fc800078e0cff */
[----:B------:R-:W-:Y:S01]  /*ea70*/  SHF.L.U32 R0, R0, 0x1f, RZ ;  /* 0x0000001f00007819 */ /* 0x000fe200000006ff */
[----:B------:R-:W-:Y:S01]  /*ea80*/  NOP ;  /* 0x0000000000007918 */ /* 0x000fe20000000000 */
[----:B------:R-:W2:Y:S01]  /*ea90*/  LDL.LU R2, [R1+0x30] ;  /* 0x0000300001027983 */ /* 0x000ea20000300800 */
[----:B------:R-:W-:Y:S01]  /*eaa0*/  SYNCS.ARRIVE.TRANS64.A1T0 RZ, [UR36+0x34800], RZ ;  /* 0x034800ffffff79a7 */ /* 0x000fe20008100024 */
[----:B------:R-:W-:Y:S01]  /*eab0*/  BSSY B0, `(.L_x_229) ;  /* 0x0000004000007945 */ /* 0x000fe20003800000 */
[----:B------:R-:W0:Y:S01]  /*eac0*/  SYNCS.PHASECHK.TRANS64.TRYWAIT P0, [UR36+0x34820], R0 ;  /* 0x03482000ff0075a7 */ /* 0x000e220008000164 */
[----:B--2---:R-:W-:Y:S02]  /*ead0*/  ISETP.GE.AND P1, PT, R2, 0xb1, PT ;  /* 0x000000b10200780c */ /* 0x004fe40003f26270 */
[----:B0-----:R-:W-:Y:S11]  /*eae0*/  @!P0 BRA `(.L_x_230) ;  /* 0x00000038001c8947 */ /* 0x001ff60003800000 */
.L_x_333:
[----:B------:R-:W-:Y:S05]  /*eaf0*/  BSYNC B0 ;  /* 0x0000000000007941 */ /* 0x000fea0003800000 */
.L_x_229:
[----:B------:R-:W-:Y:S05]  /*eb00*/  @!P1 BRA `(.L_x_231) ;  /* 0x00000020002c9947 */ /* 0x000fea0003800000 */
[----:B------:R-:W2:Y:S01]  /*eb10*/  LDL R2, [R1+0x24] ;  /* 0x0000240001027983 */ /* 0x000ea20000100800 */
[----:B0-----:R-:W-:Y:S02]  /*eb20*/  IMAD.MOV.U32 R0, RZ, RZ, 0x1 ;  /* 0x00000001ff007424 */ /* 0x001fe400078e00ff */
[----:B--2---:R-:W-:-:S05]  /*eb30*/  IMAD.MOV R9, RZ, RZ, -R2 ;  /* 0x000000ffff097224 */ /* 0x004fca00078e0a02 */
[----:B------:R-:W-:-:S05]  /*eb40*/  VIADDMNMX R9, R9, R0, 0xffffffff, !PT ;  /* 0xffffffff09097446 */ /* 0x000fca0007800100 */
[----:B------:R-:W-:-:S05]  /*eb50*/  IMAD.IADD R0, R2, 0x1, R9 ;  /* 0x0000000102007824 */ /* 0x000fca00078e0209 */
[----:B------:R-:W-:-:S04]  /*eb60*/  LOP3.LUT R0, R0, 0x1, RZ, 0xc0, !PT ;  /* 0x0000000100007812 */ /* 0x000fc800078ec0ff */
[----:B------:R-:W-:Y:S01]  /*eb70*/  ISETP.NE.U32.AND P0, PT, R0, 0x1, PT ;  /* 0x000000010000780c */ /* 0x000fe20003f05070 */
[----:B------:R-:W-:-:S12]  /*eb80*/  VIADD R0, R2, 0xfffffffe ;  /* 0xfffffffe02007836 */ /* 0x000fd80000000000 */
[----:B------:R-:W-:Y:S05]  /*eb90*/  @P0 BRA `(.L_x_232) ;  /* 0x0000000800ac0947 */ /* 0x000fea0003800000 */
[----:B------:R-:W2:Y:S01]  /*eba0*/  LDL R2, [R1] ;  /* 0x0000000001027983 */ /* 0x000ea20000100800 */
[----:B------:R-:W-:Y:S01]  /*ebb0*/  LOP3.LUT P2, RZ, R18, 0x8, RZ, 0xc0, !PT ;  /* 0x0000000812ff7812 */ /* 0x000fe2000784c0ff */
[----:B------:R-:W-:Y:S01]  /*ebc0*/  VIADD R6, R19, 0x1 ;  /* 0x0000000113067836 */ /* 0x000fe20000000000 */
[----:B------:R-:W-:Y:S04]  /*ebd0*/  BSSY B0, `(.L_x_233) ;  /* 0x00000a3000007945 */ /* 0x000fe80003800000 */
[----:B------:R-:W-:-:S04]  /*ebe0*/  ISETP.NE.AND P0, PT, R6, 0x2, PT ;  /* 0x000000020600780c */ /* 0x000fc80003f05270 */
[----:B------:R-:W-:Y:S02]  /*ebf0*/  SEL R8, RZ, 0x1, P0 ;  /* 0x00000001ff087807 */ /* 0x000fe40000000000 */
[----:B------:R-:W-:Y:S02]  /*ec00*/  SEL R6, R6, RZ, P0 ;  /* 0x000000ff06067207 */ /* 0x000fe40000000000 */
[----:B--2---:R-:W-:Y:S01]  /*ec10*/  LOP3.LUT R8, R2, R8, RZ, 0x3c, !PT ;  /* 0x0000000802087212 */ /* 0x004fe200078e3cff */
[----:B------:R-:W-:Y:S06]  /*ec20*/  @!P2 BRA `(.L_x_234) ;  /* 0x000000080074a947 */ /* 0x000fec0003800000 */
[----:B------:R-:W-:Y:S01]  /*ec30*/  LOP3.LUT P2, RZ, R18, 0x4, RZ, 0xc0, !PT ;  /* 0x0000000412ff7812 */ /* 0x000fe2000784c0ff */
[----:B------:R-:W-:-:S12]  /*ec40*/  IMAD.MOV.U32 R4, RZ, RZ, R17 ;  /* 0x000000ffff047224 */ /* 0x000fd800078e0011 */
[----:B------:R-:W-:Y:S05]  /*ec50*/  @!P2 BRA `(.L_x_235) ;  /* 0x000000000054a947 */ /* 0x000fea0003800000 */
[----:B------:R-:W2:Y:S01]  /*ec60*/  LDL R10, [R1+0xc] ;  /* 0x00000c00010a7983 */ /* 0x000ea20000100800 */
[----:B-1----:R-:W0:Y:S01]  /*ec70*/  LDC R5, c[0x0][0x43c] ;  /* 0x00010f00ff057b82 */ /* 0x002e220000000800 */
[----:B------:R-:W-:Y:S02]  /*ec80*/  ULDC.64 UR4, c[0x0][0x428] ;  /* 0x00010a0000047ab9 */ /* 0x000fe40000000a00 */
[----:B------:R-:W3:Y:S01]  /*ec90*/  LDL R7, [R1+0x8] ;  /* 0x0000080001077983 */ /* 0x000ee20000100800 */
        /* <DEDUP_REMOVED lines=17> */
.L_x_235:
[----:B------:R-:W-:Y:S01]  /*edb0*/  LEA R3, R6, UR36, 0x3 ;  /* 0x0000002406037c11 */ /* 0x000fe2000f8e18ff */
[----:B------:R-:W-:Y:S01]  /*edc0*/  BSSY B1, `(.L_x_236) ;  /* 0x0000004000017945 */ /* 0x000fe20003800000 */
[----:B------:R-:W-:-:S04]  /*edd0*/  SHF.L.U32 R2, R8, 0x1f, RZ ;  /* 0x0000001f08027819 */ /* 0x000fc800000006ff */
[----:B------:R-:W2:Y:S02]  /*ede0*/  SYNCS.PHASECHK.TRANS64.TRYWAIT P0, [R3+URZ+0x34840], R2 ;  /* 0x03484002030075a7 */ /* 0x000ea4000800017f */
[----:B--2---:R-:W-:Y:S05]  /*edf0*/  @!P0 BRA `(.L_x_237) ;  /* 0x0000003400708947 */ /* 0x004fea0003800000 */
.L_x_334:
[----:B------:R-:W-:Y:S05]  /*ee00*/  BSYNC B1 ;  /* 0x0000000000017941 */ /* 0x000fea0003800000 */
.L_x_236:
[----:B01----:R-:W3:Y:S01]  /*ee10*/  LDL R5, [R1+0x18] ;  /* 0x0000180001057983 */ /* 0x003ee20000100800 */
[----:B------:R-:W0:Y:S02]  /*ee20*/  S2R R7, SR_TID.X ;  /* 0x0000000000077919 */ /* 0x000e240000002100 */
[----:B0-----:R-:W-:-:S04]  /*ee30*/  LOP3.LUT R7, R7, 0x7f, RZ, 0xc0, !PT ;  /* 0x0000007f07077812 */ /* 0x001fc800078ec0ff */
[----:B------:R-:W-:-:S13]  /*ee40*/  ISETP.NE.AND P0, PT, R7, RZ, PT ;  /* 0x000000ff0700720c */ /* 0x000fda0003f05270 */
[----:B--2---:R-:W-:-:S04]  /*ee50*/  @!P0 IMAD.MOV.U32 R2, RZ, RZ, 0xb000 ;  /* 0x0000b000ff028424 */ /* 0x004fc800078e00ff */
[----:B------:R3:W-:Y:S02]  /*ee60*/  @!P0 SYNCS.ARRIVE.TRANS64 RZ, [R3+URZ+0x34830], R2 ;  /* 0x0348300203ff89a7 */ /* 0x0007e4000800003f */
[----:B---3--:R-:W-:-:S04]  /*ee70*/  PRMT R2, R5, 0x9910, RZ ;  /* 0x0000991005027816 */ /* 0x008fc800000000ff */
[----:B------:R-:W-:-:S13]  /*ee80*/  ISETP.NE.AND P1, PT, R2, 0x2, PT ;  /* 0x000000020200780c */ /* 0x000fda0003f25270 */
[----:B------:R-:W-:Y:S05]  /*ee90*/  @P1 BRA `(.L_x_238) ;  /* 0x0000000000041947 */ /* 0x000fea0003800000 */
[----:B------:R-:W-:Y:S01]  /*eea0*/  BPT.TRAP 0x1 ;  /* 0x000000040000795c */ /* 0x000fe20000300000 */
.L_x_238:
[----:B------:R-:W-:Y:S01]  /*eeb0*/  LOP3.LUT P0, RZ, R18, 0x2, RZ, 0xc0, !PT ;  /* 0x0000000212ff7812 */ /* 0x000fe2000780c0ff */
[----:B------:R-:W-:-:S12]  /*eec0*/  BSSY B1, `(.L_x_239) ;  /* 0x0000003000017945 */ /* 0x000fd80003800000 */
[----:B------:R-:W-:Y:S05]  /*eed0*/  @P0 BRA `(.L_x_240) ;  /* 0x0000000000040947 */ /* 0x000fea0003800000 */
[----:B------:R-:W-:Y:S01]  /*eee0*/  BPT.TRAP 0x1 ;  /* 0x000000040000795c */ /* 0x000fe20000300000 */
.L_x_240:
[----:B------:R-:W-:Y:S05]  /*eef0*/  BSYNC B1 ;  /* 0x0000000000017941 */ /* 0x000fea0003800000 */
.L_x_239:
[----:B------:R-:W0:Y:S01]  /*ef00*/  S2R R2, SR_CgaCtaId ;  /* 0x0000000000027919 */ /* 0x000e220000008800 */
[----:B------:R-:W-:Y:S01]  /*ef10*/  IMAD.MOV.U32 R10, RZ, RZ, RZ ;  /* 0x000000ffff0a7224 */ /* 0x000fe200078e00ff */
[----:B------:R-:W-:Y:S01]  /*ef20*/  UIADD3 UR4, UP0, UR38, 0x370, URZ ;  /* 0x0000037026047890 */ /* 0x000fe2000ff1e03f */
[----:B------:R-:W-:Y:S01]  /*ef30*/  PLOP3.LUT P0, PT, PT, PT, PT, 0x80, 0x0 ;  /* 0x000000000000781c */ /* 0x000fe20003f0f070 */
[----:B------:R-:W-:Y:S01]  /*ef40*/  VIADD R3, R3, 0x34830 ;  /* 0x0003483003037836 */ /* 0x000fe20000000000 */
[----:B------:R-:W-:Y:S01]  /*ef50*/  UMOV UR6, 0x30000 ;  /* 0x0003000000067882 */ /* 0x000fe20000000000 */
[----:B------:R-:W-:Y:S01]  /*ef60*/  R2UR UR10, R10 ;  /* 0x000000000a0a72ca */ /* 0x000fe200000e0000 */
[----:B------:R-:W-:Y:S01]  /*ef70*/  UIADD3.X UR5, URZ, UR39, URZ, UP0, !UPT ;  /* 0x000000273f057290 */ /* 0x000fe200087fe43f */
[----:B------:R-:W-:Y:S01]  /*ef80*/  UMOV UR14, 0x0 ;  /* 0x00000000000e7882 */ /* 0x000fe20000000000 */
[----:B------:R-:W-:Y:S01]  /*ef90*/  UMOV UR15, 0x14f00000 ;  /* 0x14f00000000f7882 */ /* 0x000fe20000000000 */
[----:B0-----:R-:W-:-:S05]  /*efa0*/  LOP3.LUT R2, R2, 0x1, RZ, 0xc0, !PT ;  /* 0x0000000102027812 */ /* 0x001fca00078ec0ff */
[----:B------:R-:W-:-:S04]  /*efb0*/  IMAD R2, R2, 0x1600, RZ ;  /* 0x0000160002027824 */ /* 0x000fc800078e02ff */
[----:B------:R-:W-:Y:S02]  /*efc0*/  IMAD R7, R6, 0x5800, R2 ;  /* 0x0000580006077824 */ /* 0x000fe400078e0202 */
[----:B------:R-:W0:Y:S03]  /*efd0*/  S2R R2, SR_CgaCtaId ;  /* 0x0000000000027919 */ /* 0x000e260000008800 */
[----:B------:R-:W-:-:S05]  /*efe0*/  LEA R7, R7, UR36, 0x1 ;  /* 0x0000002407077c11 */ /* 0x000fca000f8e08ff */
[----:B------:R-:W-:Y:S01]  /*eff0*/  VIADD R5, R7, 0x1e400 ;  /* 0x0001e40007057836 */ /* 0x000fe20000000000 */
[----:B0-----:R-:W-:-:S05]  /*f000*/  LOP3.LUT R2, R2, 0x1, RZ, 0xc0, !PT ;  /* 0x0000000102027812 */ /* 0x001fca00078ec0ff */
[----:B------:R-:W-:-:S04]  /*f010*/  IMAD R2, R2, 0x58, RZ ;  /* 0x0000005802027824 */ /* 0x000fc800078e02ff */
[----:B------:R-:W-:-:S07]  /*f020*/  IMAD R2, R0, 0xb0, R2 ;  /* 0x000000b000027824 */ /* 0x000fce00078e0202 */
.L_x_241:
        /* <DEDUP_REMOVED lines=8> */
[----:B------:R0:W-:Y:S02]  /*f0b0*/  UTMALDG.4D.MULTICAST [UR8], [UR4], UR6, desc[UR14] ;  /* 0x00000e08040073b4 */ /* 0x0001e40008019806 */
[----:B0-----:R-:W-:Y:S05]  /*f0c0*/  @P0 BRA.U.ANY `(.L_x_241) ;  /* 0xfffffffd00d80947 */ /* 0x001fea000393ffff */
[----:B------:R-:W-:Y:S01]  /*f0d0*/  IMAD.MOV.U32 R11, RZ, RZ, 0x40 ;  /* 0x00000040ff0b7424 */ /* 0x000fe200078e00ff */
[----:B------:R-:W-:Y:S01]  /*f0e0*/  PLOP3.LUT P0, PT, PT, PT, PT, 0x80, 0x0 ;  /* 0x000000000000781c */ /* 0x000fe20003f0f070 */
[----:B------:R-:W-:Y:S01]  /*f0f0*/  VIADD R5, R7, 0x23c00 ;  /* 0x00023c0007057836 */ /* 0x000fe20000000000 */
[----:B------:R-:W-:Y:S01]  /*f100*/  UMOV UR6, 0x30000 ;  /* 0x0003000000067882 */ /* 0x000fe20000000000 */
[----:B------:R-:W-:Y:S01]  /*f110*/  UMOV UR14, 0x0 ;  /* 0x00000000000e7882 */ /* 0x000fe20000000000 */
[----:B------:R-:W-:Y:S01]  /*f120*/  R2UR UR10, R11 ;  /* 0x000000000b0a72ca */ /* 0x000fe200000e0000 */
[----:B------:R-:W-:-:S14]  /*f130*/  UMOV UR15, 0x14f00000 ;  /* 0x14f00000000f7882 */ /* 0x000fdc0000000000 */
.L_x_242:
        /* <DEDUP_REMOVED lines=10> */
[----:B------:R-:W2:Y:S01]  /*f1e0*/  LDL.LU R7, [R1] ;  /* 0x0000000001077983 */ /* 0x000ea20000300800 */
[----:B------:R-:W-:Y:S01]  /*f1f0*/  LEA R2, R19, UR36, 0x3 ;  /* 0x0000002413027c11 */ /* 0x000fe2000f8e18ff */
[----:B------:R-:W-:Y:S01]  /*f200*/  BSSY B1, `(.L_x_243) ;  /* 0x0000004000017945 */ /* 0x000fe20003800000 */
[----:B--2---:R-:W-:-:S04]  /*f210*/  SHF.L.U32 R3, R7, 0x1f, RZ ;  /* 0x0000001f07037819 */ /* 0x004fc800000006ff */
[----:B------:R-:W0:Y:S02]  /*f220*/  SYNCS.PHASECHK.TRANS64.TRYWAIT P0, [R2+URZ+0x34860], R3 ;  /* 0x03486003020075a7 */ /* 0x000e24000800017f */
[----:B0-----:R-:W-:Y:S05]  /*f230*/  @!P0 BRA `(.L_x_244) ;  /* 0x0000003000748947 */ /* 0x001fea0003800000 */
.L_x_335:
[----:B------:R-:W-:Y:S05]  /*f240*/  BSYNC B1 ;  /* 0x0000000000017941 */ /* 0x000fea0003800000 */
.L_x_243:
[----:B------:R-:W1:Y:S02]  /*f250*/  S2R R5, SR_TID.X ;  /* 0x0000000000057919 */ /* 0x000e640000002100 */
[----:B-1----:R-:W-:-:S04]  /*f260*/  LOP3.LUT R5, R5, 0x7f, RZ, 0xc0, !PT ;  /* 0x0000007f05057812 */ /* 0x002fc800078ec0ff */
[----:B------:R-:W-:-:S13]  /*f270*/  ISETP.NE.AND P0, PT, R5, RZ, PT ;  /* 0x000000ff0500720c */ /* 0x000fda0003f05270 */
[----:B0-----:R-:W-:-:S04]  /*f280*/  @!P0 IMAD.MOV.U32 R3, RZ, RZ, 0xb000 ;  /* 0x0000b000ff038424 */ /* 0x001fc800078e00ff */
[----:B------:R0:W-:Y:S01]  /*f290*/  @!P0 SYNCS.ARRIVE.TRANS64 RZ, [R2+URZ+0x34850], R3 ;  /* 0x0348500302ff89a7 */ /* 0x0001e2000800003f */
[----:B------:R-:W-:Y:S05]  /*f2a0*/  @P1 BRA `(.L_x_245) ;  /* 0x0000000000041947 */ /* 0x000fea0003800000 */
[----:B------:R-:W-:Y:S01]  /*f2b0*/  BPT.TRAP 0x1 ;  /* 0x000000040000795c */ /* 0x000fe20000300000 */
.L_x_245:
[----:B------:R-:W-:Y:S01]  /*f2c0*/  LOP3.LUT P0, RZ, R18, 0x2, RZ, 0xc0, !PT ;  /* 0x0000000212ff7812 */ /* 0x000fe2000780c0ff */
[----:B------:R-:W-:-:S12]  /*f2d0*/  BSSY B1, `(.L_x_246) ;  /* 0x0000003000017945 */ /* 0x000fd80003800000 */
[----:B------:R-:W-:Y:S05]  /*f2e0*/  @P0 BRA `(.L_x_247) ;  /* 0x0000000000040947 */ /* 0x000fea0003800000 */
[----:B------:R-:W-:Y:S01]  /*f2f0*/  BPT.TRAP 0x1 ;  /* 0x000000040000795c */ /* 0x000fe20000300000 */
.L_x_247:
[----:B------:R-:W-:Y:S05]  /*f300*/  BSYNC B1 ;  /* 0x0000000000017941 */ /* 0x000fea0003800000 */
.L_x_246:
[----:B------:R-:W2:Y:S01]  /*f310*/  LDL.LU R5, [R1+0x4] ;  /* 0x0000040001057983 */ /* 0x000ea20000300800 */
[----:B0-----:R-:W0:Y:S01]  /*f320*/  S2R R3, SR_CgaCtaId ;  /* 0x0000000000037919 */ /* 0x001e220000008800 */
[----:B------:R-:W1:Y:S01]  /*f330*/  S2R R7, SR_CgaCtaId ;  /* 0x0000000000077919 */ /* 0x000e620000008800 */
[----:B------:R-:W-:Y:S01]  /*f340*/  R2UR UR10, R10 ;  /* 0x000000000a0a72ca */ /* 0x000fe200000e0000 */
[----:B------:R-:W-:Y:S01]  /*f350*/  UIADD3 UR4, UP0, UR38, 0x470, URZ ;  /* 0x0000047026047890 */ /* 0x000fe2000ff1e03f */
[----:B------:R-:W-:Y:S01]  /*f360*/  PLOP3.LUT P0, PT, PT, PT, PT, 0x80, 0x0 ;  /* 0x000000000000781c */ /* 0x000fe20003f0f070 */
[----:B------:R-:W-:Y:S01]  /*f370*/  VIADD R2, R2, 0x34850 ;  /* 0x0003485002027836 */ /* 0x000fe20000000000 */
[----:B------:R-:W-:Y:S01]  /*f380*/  UMOV UR6, 0x30000 ;  /* 0x0003000000067882 */ /* 0x000fe20000000000 */
[----:B------:R-:W-:Y:S01]  /*f390*/  UIADD3.X UR5, URZ, UR39, URZ, UP0, !UPT ;  /* 0x000000273f057290 */ /* 0x000fe200087fe43f */
[----:B0-----:R-:W-:-:S05]  /*f3a0*/  LOP3.LUT R3, R3, 0x1, RZ, 0xc0, !PT ;  /* 0x0000000103037812 */ /* 0x001fca00078ec0ff */
[----:B------:R-:W-:Y:S01]  /*f3b0*/  IMAD R3, R3, 0x1600, RZ ;  /* 0x0000160003037824 */ /* 0x000fe200078e02ff */
[----:B-1----:R-:W-:-:S03]  /*f3c0*/  LOP3.LUT R7, R7, 0x1, RZ, 0xc0, !PT ;  /* 0x0000000107077812 */ /* 0x002fc600078ec0ff */
[----:B------:R-:W-:Y:S02]  /*f3d0*/  IMAD R3, R19, 0x5800, R3 ;  /* 0x0000580013037824 */ /* 0x000fe400078e0203 */
[----:B------:R-:W-:-:S03]  /*f3e0*/  IMAD R7, R7, 0x58, RZ ;  /* 0x0000005807077824 */ /* 0x000fc600078e02ff */
[----:B------:R-:W-:Y:S01]  /*f3f0*/  LEA R3, R3, UR36, 0x1 ;  /* 0x0000002403037c11 */ /* 0x000fe2000f8e08ff */
[----:B------:R-:W-:Y:S01]  /*f400*/  UMOV UR14, 0x0 ;  /* 0x00000000000e7882 */ /* 0x000fe20000000000 */
[----:B------:R-:W-:Y:S01]  /*f410*/  UMOV UR15, 0x14f00000 ;  /* 0x14f00000000f7882 */ /* 0x000fe20000000000 */
[----:B--2---:R-:W-:Y:S02]  /*f420*/  IMAD R5, R5, 0xb0, R7 ;  /* 0x000000b005057824 */ /* 0x004fe400078e0207 */
[----:B------:R-:W-:-:S07]  /*f430*/  VIADD R7, R3, 0x400 ;  /* 0x0000040003077836 */ /* 0x000fce0000000000 */
.L_x_248:
        /* <DEDUP_REMOVED lines=10> */
[----:B------:R-:W-:Y:S01]  /*f4e0*/  R2UR UR10, R11 ;  /* 0x000000000b0a72ca */ /* 0x000fe200000e0000 */
[----:B------:R-:W-:Y:S01]  /*f4f0*/  VIADD R3, R3, 0x5c00 ;  /* 0x00005c0003037836 */ /* 0x000fe20000000000 */
[----:B------:R-:W-:Y:S01]  /*f500*/  PLOP3.LUT P0, PT, PT, PT, PT, 0x80, 0x0 ;  /* 0x000000000000781c */ /* 0x000fe20003f0f070 */
[----:B------:R-:W-:Y:S01]  /*f510*/  UMOV UR6, 0x30000 ;  /* 0x0003000000067882 */ /* 0x000fe20000000000 */
[----:B------:R-:W-:Y:S01]  /*f520*/  UMOV UR14, 0x0 ;  /* 0x00000000000e7882 */ /* 0x000fe20000000000 */
[----:B------:R-:W-:-:S10]  /*f530*/  UMOV UR15, 0x14f00000 ;  /* 0x14f00000000f7882 */ /* 0x000fd40000000000 */
.L_x_249:
        /* <DEDUP_REMOVED lines=10> */
[----:B------:R0:W-:Y:S01]  /*f5e0*/  STL [R1+0x4], R0 ;  /* 0x0000040001007387 */ /* 0x0001e20000100800 */
[----:B------:R-:W-:-:S07]  /*f5f0*/  IMAD.MOV.U32 R17, RZ, RZ, R4 ;  /* 0x000000ffff117224 */ /* 0x000fce00078e0004 */
.L_x_234:
[----:B------:R-:W-:Y:S05]  /*f600*/  BSYNC B0 ;  /* 0x0000000000007941 */ /* 0x000fea0003800000 */
.L_x_233:
[----:B0-----:R-:W2:Y:S01]  /*f610*/  LDL.LU R0, [R1+0x24] ;  /* 0x0000240001007983 */ /* 0x001ea20000300800 */
[----:B------:R-:W-:-:S03]  /*f620*/  IMAD.MOV.U32 R19, RZ, RZ, R6 ;  /* 0x000000ffff137224 */ /* 0x000fc600078e0006 */
[----:B------:R0:W-:Y:S02]  /*f630*/  STL [R1], R8 ;  /* 0x0000000801007387 */ /* 0x0001e40000100800 */
[----:B0-2---:R-:W-:-:S07]  /*f640*/  VIADD R0, R0, 0xfffffffd ;  /* 0xfffffffd00007836 */ /* 0x005fce0000000000 */
.L_x_232:
[----:B------:R-:W2:Y:S01]  /*f650*/  LDL.LU R2, [R1+0x20] ;  /* 0x0000200001027983 */ /* 0x000ea20000300800 */
[----:B------:R-:W-:Y:S01]  /*f660*/  IMAD.MOV R9, RZ, RZ, -R9 ;  /* 0x000000ffff097224 */ /* 0x000fe200078e0a09 */
[----:B------:R-:W-:Y:S04]  /*f670*/  BSSY B0, `(.L_x_231) ;  /* 0x0000154000007945 */ /* 0x000fe80003800000 */
[----:B--2---:R-:W-:-:S13]  /*f680*/  ISETP.NE.AND P0, PT, R2, R9, PT ;  /* 0x000000090200720c */ /* 0x004fda0003f05270 */
[----:B------:R-:W-:Y:S05]  /*f690*/  @!P0 BRA `(.L_x_250) ;  /* 0x0000001400448947 */ /* 0x000fea0003800000 */
[----:B------:R-:W-:-:S07]  /*f6a0*/  IMAD.MOV.U32 R6, RZ, RZ, R17 ;  /* 0x000000ffff067224 */ /* 0x000fce00078e0011 */
.L_x_285:
[----:B--2---:R-:W2:Y:S01]  /*f6b0*/  LDL R2, [R1] ;  /* 0x0000000001027983 */ /* 0x004ea20000100800 */
[----:B------:R-:W-:Y:S01]  /*f6c0*/  LOP3.LUT P1, RZ, R18, 0x8, RZ, 0xc0, !PT ;  /* 0x0000000812ff7812 */ /* 0x000fe2000782c0ff */
[----:B------:R-:W-:Y:S01]  /*f6d0*/  VIADD R4, R19, 0x1 ;  /* 0x0000000113047836 */ /* 0x000fe20000000000 */
[----:B------:R-:W-:Y:S04]  /*f6e0*/  BSSY B1, `(.L_x_251) ;  /* 0x00000a3000017945 */ /* 0x000fe80003800000 */
[----:B------:R-:W-:-:S04]  /*f6f0*/  ISETP.NE.AND P0, PT, R4, 0x2, PT ;  /* 0x000000020400780c */ /* 0x000fc80003f05270 */
[----:B-1----:R-:W-:Y:S02]  /*f700*/  SEL R5, RZ, 0x1, P0 ;  /* 0x00000001ff057807 */ /* 0x002fe40000000000 */
[----:B------:R-:W-:Y:S02]  /*f710*/  SEL R4, R4, RZ, P0 ;  /* 0x000000ff04047207 */ /* 0x000fe40000000000 */
[----:B--2---:R-:W-:Y:S01]  /*f720*/  LOP3.LUT R5, R2, R5, RZ, 0x3c, !PT ;  /* 0x0000000502057212 */ /* 0x004fe200078e3cff */
[----:B0-----:R-:W-:Y:S06]  /*f730*/  @!P1 BRA `(.L_x_252) ;  /* 0x0000000800749947 */ /* 0x001fec0003800000 */
[----:B------:R-:W-:Y:S01]  /*f740*/  LOP3.LUT P1, RZ, R18, 0x4, RZ, 0xc0, !PT ;  /* 0x0000000412ff7812 */ /* 0x000fe2000782c0ff */
[----:B------:R-:W-:-:S12]  /*f750*/  IMAD.MOV.U32 R8, RZ, RZ, R0 ;  /* 0x000000ffff087224 */ /* 0x000fd800078e0000 */
[----:B------:R-:W-:Y:S05]  /*f760*/  @!P1 BRA `(.L_x_253) ;  /* 0x0000000000549947 */ /* 0x000fea0003800000 */
[----:B------:R-:W2:Y:S01]  /*f770*/  LDL R10, [R1+0xc] ;  /* 0x00000c00010a7983 */ /* 0x000ea20000100800 */
[----:B------:R-:W0:Y:S01]  /*f780*/  LDC R7, c[0x0][0x43c] ;  /* 0x00010f00ff077b82 */ /* 0x000e220000000800 */
[----:B------:R-:W-:Y:S02]  /*f790*/  ULDC.64 UR4, c[0x0][0x428] ;  /* 0x00010a0000047ab9 */ /* 0x000fe40000000a00 */
[----:B------:R-:W3:Y:S01]  /*f7a0*/  LDL R9, [R1+0x8] ;  /* 0x0000080001097983 */ /* 0x000ee20000100800 */
[----:B------:R-:W-:Y:S01]  /*f7b0*/  ULDC.64 UR6, c[0x0][0x208] ;  /* 0x0000820000067ab9 */ /* 0x000fe20000000a00 */
[----:B0-----:R-:W-:-:S13]  /*f7c0*/  ISETP.NE.AND P0, PT, R7, 0x1, PT ;  /* 0x000000010700780c */ /* 0x001fda0003f05270 */
[----:B------:R-:W0:Y:S02]  /*f7d0*/  @P0 LDC.64 R2, c[0x0][0x440] ;  /* 0x00011000ff020b82 */ /* 0x000e240000000a00 */
[----:B0-----:R-:W-:-:S04]  /*f7e0*/  @P0 IMAD.HI.U32 R6, R0, R2, RZ ;  /* 0x0000000200060227 */ /* 0x001fc800078e00ff */
[----:B------:R-:W-:Y:S01]  /*f7f0*/  IMAD.MOV.U32 R2, RZ, RZ, R0 ;  /* 0x000000ffff027224 */ /* 0x000fe200078e0000 */
[----:B------:R-:W-:-:S04]  /*f800*/  @P0 SHF.R.U32.HI R2, RZ, R3, R6 ;  /* 0x00000003ff020219 */ /* 0x000fc80000011606 */
[--C-:B------:R-:W-:Y:S01]  /*f810*/  SHF.R.S32.HI R3, RZ, 0x1f, R2.reuse ;  /* 0x0000001fff037819 */ /* 0x100fe20000011402 */
[----:B------:R-:W-:-:S04]  /*f820*/  IMAD.MOV R8, RZ, RZ, -R2 ;  /* 0x000000ffff087224 */ /* 0x000fc800078e0a02 */
[----:B------:R-:W-:Y:S02]  /*f830*/  IMAD R8, R7, R8, R0 ;  /* 0x0000000807087224 */ /* 0x000fe400078e0200 */
        /* <DEDUP_REMOVED lines=8> */
.L_x_253:
[----:B------:R-:W-:Y:S01]  /*f8c0*/  LEA R3, R4, UR36, 0x3 ;  /* 0x0000002404037c11 */ /* 0x000fe2000f8e18ff */
[----:B------:R-:W-:Y:S01]  /*f8d0*/  BSSY B2, `(.L_x_254) ;  /* 0x0000004000027945 */ /* 0x000fe20003800000 */
[----:B------:R-:W-:-:S04]  /*f8e0*/  SHF.L.U32 R2, R5, 0x1f, RZ ;  /* 0x0000001f05027819 */ /* 0x000fc800000006ff */
[----:B------:R-:W1:Y:S02]  /*f8f0*/  SYNCS.PHASECHK.TRANS64.TRYWAIT P0, [R3+URZ+0x34840], R2 ;  /* 0x03484002030075a7 */ /* 0x000e64000800017f */
[----:B-1----:R-:W-:Y:S05]  /*f900*/  @!P0 BRA `(.L_x_255) ;  /* 0x0000002800d48947 */ /* 0x002fea0003800000 */
.L_x_336:
[----:B------:R-:W-:Y:S05]  /*f910*/  BSYNC B2 ;  /* 0x0000000000027941 */ /* 0x000fea0003800000 */
.L_x_254:
[----:B0-----:R-:W2:Y:S01]  /*f920*/  LDL R7, [R1+0x18] ;  /* 0x0000180001077983 */ /* 0x001ea20000100800 */
[----:B------:R-:W0:Y:S02]  /*f930*/  S2R R9, SR_TID.X ;  /* 0x0000000000097919 */ /* 0x000e240000002100 */
[----:B0-----:R-:W-:-:S04]  /*f940*/  LOP3.LUT R9, R9, 0x7f, RZ, 0xc0, !PT ;  /* 0x0000007f09097812 */ /* 0x001fc800078ec0ff */
[----:B------:R-:W-:-:S13]  /*f950*/  ISETP.NE.AND P0, PT, R9, RZ, PT ;  /* 0x000000ff0900720c */ /* 0x000fda0003f05270 */
[----:B-1----:R-:W-:-:S04]  /*f960*/  @!P0 IMAD.MOV.U32 R2, RZ, RZ, 0xb000 ;  /* 0x0000b000ff028424 */ /* 0x002fc800078e00ff */
[----:B------:R2:W-:Y:S02]  /*f970*/  @!P0 SYNCS.ARRIVE.TRANS64 RZ, [R3+URZ+0x34830], R2 ;  /* 0x0348300203ff89a7 */ /* 0x0005e4000800003f */
[----:B--2---:R-:W-:-:S04]  /*f980*/  PRMT R2, R7, 0x9910, RZ ;  /* 0x0000991007027816 */ /* 0x004fc800000000ff */
[----:B------:R-:W-:-:S13]  /*f990*/  ISETP.NE.AND P1, PT, R2, 0x2, PT ;  /* 0x000000020200780c */ /* 0x000fda0003f25270 */
[----:B------:R-:W-:Y:S05]  /*f9a0*/  @P1 BRA `(.L_x_256) ;  /* 0x0000000000041947 */ /* 0x000fea0003800000 */
[----:B------:R-:W-:Y:S01]  /*f9b0*/  BPT.TRAP 0x1 ;  /* 0x000000040000795c */ /* 0x000fe20000300000 */
.L_x_256:
[----:B------:R-:W-:Y:S01]  /*f9c0*/  LOP3.LUT P0, RZ, R18, 0x2, RZ, 0xc0, !PT ;  /* 0x0000000212ff7812 */ /* 0x000fe2000780c0ff */
[----:B------:R-:W-:-:S12]  /*f9d0*/  BSSY B2, `(.L_x_257) ;  /* 0x0000003000027945 */ /* 0x000fd80003800000 */
[----:B------:R-:W-:Y:S05]  /*f9e0*/  @P0 BRA `(.L_x_258) ;  /* 0x0000000000040947 */ /* 0x000fea0003800000 */
[----:B------:R-:W-:Y:S01]  /*f9f0*/  BPT.TRAP 0x1 ;  /* 0x000000040000795c */ /* 0x000fe20000300000 */
.L_x_258:
[----:B------:R-:W-:Y:S05]  /*fa00*/  BSYNC B2 ;  /* 0x0000000000027941 */ /* 0x000fea0003800000 */
.L_x_257:
[----:B------:R-:W0:Y:S01]  /*fa10*/  S2R R2, SR_CgaCtaId ;  /* 0x0000000000027919 */ /* 0x000e220000008800 */
[----:B------:R-:W-:Y:S01]  /*fa20*/  IMAD.MOV.U32 R10, RZ, RZ, RZ ;  /* 0x000000ffff0a7224 */ /* 0x000fe200078e00ff */
[----:B------:R-:W-:Y:S01]  /*fa30*/  UIADD3 UR4, UP0, UR38, 0x370, URZ ;  /* 0x0000037026047890 */ /* 0x000fe2000ff1e03f */
[----:B------:R-:W-:Y:S01]  /*fa40*/  PLOP3.LUT P0, PT, PT, PT, PT, 0x80, 0x0 ;  /* 0x000000000000781c */ /* 0x000fe20003f0f070 */
[----:B------:R-:W1:Y:S01]  /*fa50*/  S2R R7, SR_CgaCtaId ;  /* 0x0000000000077919 */ /* 0x000e620000008800 */
[----:B------:R-:W-:Y:S01]  /*fa60*/  VIADD R3, R3, 0x34830 ;  /* 0x0003483003037836 */ /* 0x000fe20000000000 */
[----:B------:R-:W-:Y:S01]  /*fa70*/  R2UR UR10, R10 ;  /* 0x000000000a0a72ca */ /* 0x000fe200000e0000 */
[----:B------:R-:W-:Y:S01]  /*fa80*/  UIADD3.X UR5, URZ, UR39, URZ, UP0, !UPT ;  /* 0x000000273f057290 */ /* 0x000fe200087fe43f */
[----:B------:R-:W-:Y:S01]  /*fa90*/  UMOV UR6, 0x30000 ;  /* 0x0003000000067882 */ /* 0x000fe20000000000 */
[----:B------:R-:W-:Y:S01]  /*faa0*/  UMOV UR14, 0x0 ;  /* 0x00000000000e7882 */ /* 0x000fe20000000000 */
[----:B------:R-:W-:Y:S01]  /*fab0*/  UMOV UR15, 0x14f00000 ;  /* 0x14f00000000f7882 */ /* 0x000fe20000000000 */
[----:B0-----:R-:W-:-:S02]  /*fac0*/  LOP3.LUT R2, R2, 0x1, RZ, 0xc0, !PT ;  /* 0x0000000102027812 */ /* 0x001fc400078ec0ff */
[----:B-1----:R-:W-:-:S03]  /*fad0*/  LOP3.LUT R7, R7, 0x1, RZ, 0xc0, !PT ;  /* 0x0000000107077812 */ /* 0x002fc600078ec0ff */
[----:B------:R-:W-:-:S04]  /*fae0*/  IMAD R2, R2, 0x1600, RZ ;  /* 0x0000160002027824 */ /* 0x000fc800078e02ff */
[----:B------:R-:W-:Y:S02]  /*faf0*/  IMAD R2, R4, 0x5800, R2 ;  /* 0x0000580004027824 */ /* 0x000fe400078e0202 */
[----:B------:R-:W-:-:S03]  /*fb00*/  IMAD R7, R7, 0x58, RZ ;  /* 0x0000005807077824 */ /* 0x000fc600078e02ff */
[----:B------:R-:W-:Y:S01]  /*fb10*/  LEA R2, R2, UR36, 0x1 ;  /* 0x0000002402027c11 */ /* 0x000fe2000f8e08ff */
[----:B------:R-:W-:-:S04]  /*fb20*/  IMAD R7, R8, 0xb0, R7 ;  /* 0x000000b008077824 */ /* 0x000fc800078e0207 */
[----:B------:R-:W-:-:S07]  /*fb30*/  VIADD R9, R2, 0x1e400 ;  /* 0x0001e40002097836 */ /* 0x000fce0000000000 */
.L_x_259:
        /* <DEDUP_REMOVED lines=17> */
.L_x_260:
        /* <DEDUP_REMOVED lines=16> */
.L_x_337:
[----:B------:R-:W-:Y:S05]  /*fd50*/  BSYNC B2 ;  /* 0x0000000000027941 */ /* 0x000fea0003800000 */
.L_x_261:
[----:B------:R-:W1:Y:S02]  /*fd60*/  S2R R7, SR_TID.X ;  /* 0x0000000000077919 */ /* 0x000e640000002100 */
[----:B-1----:R-:W-:-:S04]  /*fd70*/  LOP3.LUT R7, R7, 0x7f, RZ, 0xc0, !PT ;  /* 0x0000007f07077812 */ /* 0x002fc800078ec0ff */
[----:B------:R-:W-:-:S13]  /*fd80*/  ISETP.NE.AND P0, PT, R7, RZ, PT ;  /* 0x000000ff0700720c */ /* 0x000fda0003f05270 */
[----:B0-----:R-:W-:-:S04]  /*fd90*/  @!P0 IMAD.MOV.U32 R3, RZ, RZ, 0xb000 ;  /* 0x0000b000ff038424 */ /* 0x001fc800078e00ff */
[----:B------:R0:W-:Y:S01]  /*fda0*/  @!P0 SYNCS.ARRIVE.TRANS64 RZ, [R2+URZ+0x34850], R3 ;  /* 0x0348500302ff89a7 */ /* 0x0001e2000800003f */
[----:B------:R-:W-:Y:S05]  /*fdb0*/  @P1 BRA `(.L_x_263) ;  /* 0x0000000000041947 */ /* 0x000fea0003800000 */
[----:B------:R-:W-:Y:S01]  /*fdc0*/  BPT.TRAP 0x1 ;  /* 0x000000040000795c */ /* 0x000fe20000300000 */
.L_x_263:
[----:B------:R-:W-:Y:S01]  /*fdd0*/  LOP3.LUT P0, RZ, R18, 0x2, RZ, 0xc0, !PT ;  /* 0x0000000212ff7812 */ /* 0x000fe2000780c0ff */
[----:B------:R-:W-:-:S12]  /*fde0*/  BSSY B2, `(.L_x_264) ;  /* 0x0000003000027945 */ /* 0x000fd80003800000 */
[----:B------:R-:W-:Y:S05]  /*fdf0*/  @P0 BRA `(.L_x_265) ;  /* 0x0000000000040947 */ /* 0x000fea0003800000 */
[----:B------:R-:W-:Y:S01]  /*fe00*/  BPT.TRAP 0x1 ;  /* 0x000000040000795c */ /* 0x000fe20000300000 */
.L_x_265:
[----:B------:R-:W-:Y:S05]  /*fe10*/  BSYNC B2 ;  /* 0x0000000000027941 */ /* 0x000fea0003800000 */
.L_x_264:
        /* <DEDUP_REMOVED lines=19> */
.L_x_266:
        /* <DEDUP_REMOVED lines=16> */
.L_x_267:
        /* <DEDUP_REMOVED lines=12> */
.L_x_252:
[----:B------:R-:W-:Y:S05]  /*10110*/  BSYNC B1 ;  /* 0x0000000000017941 */ /* 0x000fea0003800000 */
.L_x_251:
[----:B------:R-:W-:Y:S01]  /*10120*/  VIADD R19, R4, 0x1 ;  /* 0x0000000104137836 */ /* 0x000fe20000000000 */
[----:B------:R-:W-:Y:S01]  /*10130*/  LOP3.LUT P1, RZ, R18, 0x8, RZ, 0xc0, !PT ;  /* 0x0000000812ff7812 */ /* 0x000fe2000782c0ff */
[----:B------:R-:W-:Y:S03]  /*10140*/  BSSY B1, `(.L_x_268) ;  /* 0x00000a3000017945 */ /* 0x000fe60003800000 */
[----:B------:R-:W-:-:S04]  /*10150*/  ISETP.NE.AND P0, PT, R19, 0x2, PT ;  /* 0x000000021300780c */ /* 0x000fc80003f05270 */
[----:B------:R-:W-:Y:S02]  /*10160*/  SEL R2, RZ, 0x1, P0 ;  /* 0x00000001ff027807 */ /* 0x000fe40000000000 */
[----:B------:R-:W-:Y:S02]  /*10170*/  SEL R19, R19, RZ, P0 ;  /* 0x000000ff13137207 */ /* 0x000fe40000000000 */
[----:B------:R-:W-:-:S05]  /*10180*/  LOP3.LUT R9, R5, R2, RZ, 0x3c, !PT ;  /* 0x0000000205097212 */ /* 0x000fca00078e3cff */
[----:B------:R1:W-:Y:S01]  /*10190*/  STL [R1], R9 ;  /* 0x0000000901007387 */ /* 0x0003e20000100800 */
[----:B------:R-:W-:Y:S05]  /*101a0*/  @!P1 BRA `(.L_x_269) ;  /* 0x0000000800709947 */ /* 0x000fea0003800000 */
[----:B------:R-:W-:Y:S01]  /*101b0*/  LOP3.LUT P1, RZ, R18, 0x4, RZ, 0xc0, !PT ;  /* 0x0000000412ff7812 */ /* 0x000fe2000782c0ff */
[----:B0-----:R-:W-:-:S12]  /*101c0*/  VIADD R8, R0, 0xffffffff ;  /* 0xffffffff00087836 */ /* 0x001fd80000000000 */
        /* <DEDUP_REMOVED lines=22> */
.L_x_270:
[----:B------:R-:W-:Y:S01]  /*10330*/  LEA R3, R19, UR36, 0x3 ;  /* 0x0000002413037c11 */ /* 0x000fe2000f8e18ff */
[----:B------:R-:W-:Y:S01]  /*10340*/  BSSY B2, `(.L_x_271) ;  /* 0x0000004000027945 */ /* 0x000fe20003800000 */
[----:B------:R-:W-:-:S04]  /*10350*/  SHF.L.U32 R2, R9, 0x1f, RZ ;  /* 0x0000001f09027819 */ /* 0x000fc800000006ff */
[----:B------:R-:W2:Y:S02]  /*10360*/  SYNCS.PHASECHK.TRANS64.TRYWAIT P0, [R3+URZ+0x34840], R2 ;  /* 0x03484002030075a7 */ /* 0x000ea4000800017f */
[----:B--2---:R-:W-:Y:S05]  /*10370*/  @!P0 BRA `(.L_x_272) ;  /* 0x0000002000608947 */ /* 0x004fea0003800000 */
.L_x_338:
[----:B------:R-:W-:Y:S05]  /*10380*/  BSYNC B2 ;  /* 0x0000000000027941 */ /* 0x000fea0003800000 */
.L_x_271:
[----:B0-----:R-:W3:Y:S01]  /*10390*/  LDL R7, [R1+0x18] ;  /* 0x0000180001077983 */ /* 0x001ee20000100800 */
[----:B-1----:R-:W0:Y:S02]  /*103a0*/  S2R R9, SR_TID.X ;  /* 0x0000000000097919 */ /* 0x002e240000002100 */
        /* <DEDUP_REMOVED lines=8> */
.L_x_273:
[----:B------:R-:W-:Y:S01]  /*10430*/  LOP3.LUT P0, RZ, R18, 0x2, RZ, 0xc0, !PT ;  /* 0x0000000212ff7812 */ /* 0x000fe2000780c0ff */
[----:B------:R-:W-:-:S12]  /*10440*/  BSSY B2, `(.L_x_274) ;  /* 0x0000003000027945 */ /* 0x000fd80003800000 */
[----:B------:R-:W-:Y:S05]  /*10450*/  @P0 BRA `(.L_x_275) ;  /* 0x0000000000040947 */ /* 0x000fea0003800000 */
[----:B------:R-:W-:Y:S01]  /*10460*/  BPT.TRAP 0x1 ;  /* 0x000000040000795c */ /* 0x000fe20000300000 */
.L_x_275:
[----:B------:R-:W-:Y:S05]  /*10470*/  BSYNC B2 ;  /* 0x0000000000027941 */ /* 0x000fea0003800000 */
.L_x_274:
        /* <DEDUP_REMOVED lines=19> */
.L_x_276:
        /* <DEDUP_REMOVED lines=17> */
.L_x_277:
        /* <DEDUP_REMOVED lines=10> */
[----:B------:R-:W-:Y:S01]  /*10760*/  SHF.L.U32 R5, R5, 0x1f, RZ ;  /* 0x0000001f05057819 */ /* 0x000fe200000006ff */
[----:B------:R-:W-:Y:S01]  /*10770*/  BSSY B2, `(.L_x_278) ;  /* 0x0000004000027945 */ /* 0x000fe20003800000 */
[----:B------:R-:W-:-:S04]  /*10780*/  LEA R2, R4, UR36, 0x3 ;  /* 0x0000002404027c11 */ /* 0x000fc8000f8e18ff */
[----:B------:R-:W0:Y:S02]  /*10790*/  SYNCS.PHASECHK.TRANS64.TRYWAIT P0, [R2+URZ+0x34860], R5 ;  /* 0x03486005020075a7 */ /* 0x000e24000800017f */
[----:B0-----:R-:W-:Y:S05]  /*107a0*/  @!P0 BRA `(.L_x_279) ;  /* 0x0000001c00688947 */ /* 0x001fea0003800000 */
.L_x_339:
[----:B------:R-:W-:Y:S05]  /*107b0*/  BSYNC B2 ;  /* 0x0000000000027941 */ /* 0x000fea0003800000 */
.L_x_278:
[----:B------:R-:W1:Y:S02]  /*107c0*/  S2R R3, SR_TID.X ;  /* 0x0000000000037919 */ /* 0x000e640000002100 */
[----:B-1----:R-:W-:-:S04]  /*107d0*/  LOP3.LUT R3, R3, 0x7f, RZ, 0xc0, !PT ;  /* 0x0000007f03037812 */ /* 0x002fc800078ec0ff */
[----:B------:R-:W-:-:S13]  /*107e0*/  ISETP.NE.AND P0, PT, R3, RZ, PT ;  /* 0x000000ff0300720c */ /* 0x000fda0003f05270 */
[----:B------:R-:W-:-:S04]  /*107f0*/  @!P0 IMAD.MOV.U32 R3, RZ, RZ, 0xb000 ;  /* 0x0000b000ff038424 */ /* 0x000fc800078e00ff */
[----:B------:R1:W-:Y:S01]  /*10800*/  @!P0 SYNCS.ARRIVE.TRANS64 RZ, [R2+URZ+0x34850], R3 ;  /* 0x0348500302ff89a7 */ /* 0x0003e2000800003f */
[----:B------:R-:W-:Y:S05]  /*10810*/  @P1 BRA `(.L_x_280) ;  /* 0x0000000000041947 */ /* 0x000fea0003800000 */
[----:B------:R-:W-:Y:S01]  /*10820*/  BPT.TRAP 0x1 ;  /* 0x000000040000795c */ /* 0x000fe20000300000 */
.L_x_280:
[----:B------:R-:W-:Y:S01]  /*10830*/  LOP3.LUT P0, RZ, R18, 0x2, RZ, 0xc0, !PT ;  /* 0x0000000212ff7812 */ /* 0x000fe2000780c0ff */
[----:B------:R-:W-:-:S12]  /*10840*/  BSSY B2, `(.L_x_281) ;  /* 0x0000003000027945 */ /* 0x000fd80003800000 */
[----:B------:R-:W-:Y:S05]  /*10850*/  @P0 BRA `(.L_x_282) ;  /* 0x0000000000040947 */ /* 0x000fea0003800000 */
[----:B------:R-:W-:Y:S01]  /*10860*/  BPT.TRAP 0x1 ;  /* 0x000000040000795c */ /* 0x000fe20000300000 */
.L_x_282:
[----:B------:R-:W-:Y:S05]  /*10870*/  BSYNC B2 ;  /* 0x0000000000027941 */ /* 0x000fea0003800000 */
.L_x_281:
[----:B0-----:R-:W2:Y:S01]  /*10880*/  LDL.LU R5, [R1+0x4] ;  /* 0x0000040001057983 */ /* 0x001ea20000300800 */
[----:B-1----:R-:W0:Y:S01]  /*10890*/  S2R R3, SR_CgaCtaId ;  /* 0x0000000000037919 */ /* 0x002e220000008800 */
        /* <DEDUP_REMOVED lines=17> */
.L_x_283:
        /* <DEDUP_REMOVED lines=16> */
.L_x_284:
        /* <DEDUP_REMOVED lines=12> */
.L_x_269:
[----:B------:R-:W-:Y:S05]  /*10b70*/  BSYNC B1 ;  /* 0x0000000000017941 */ /* 0x000fea0003800000 */
.L_x_268:
[C---:B------:R-:W-:Y:S01]  /*10b80*/  ISETP.GT.AND P0, PT, R0.reuse, 0x1, PT ;  /* 0x000000010000780c */ /* 0x040fe20003f04270 */
[----:B------:R-:W-:-:S12]  /*10b90*/  VIADD R0, R0, 0xfffffffe ;  /* 0xfffffffe00007836 */ /* 0x000fd80000000000 */
[----:B------:R-:W-:Y:S05]  /*10ba0*/  @P0 BRA `(.L_x_285) ;  /* 0xffffffe800c00947 */ /* 0x000fea000383ffff */
.L_x_250:
[----:B------:R-:W-:Y:S05]  /*10bb0*/  BSYNC B0 ;  /* 0x0000000000007941 */ /* 0x000fea0003800000 */
.L_x_231:
[----:B------:R-:W-:Y:S01]  /*10bc0*/  LOP3.LUT P0, RZ, R18, 0x8, RZ, 0xc0, !PT ;  /* 0x0000000812ff7812 */ /* 0x000fe2000780c0ff */
[----:B------:R-:W-:-:S12]  /*10bd0*/  BSSY B0, `(.L_x_286) ;  /* 0x0000045000007945 */ /* 0x000fd80003800000 */
[----:B------:R-:W-:Y:S05]  /*10be0*/  @!P0 BRA `(.L_x_287) ;  /* 0x00000004000c8947 */ /* 0x000fea0003800000 */
[----:B------:R-:W3:Y:S01]  /*10bf0*/  LDL R2, [R1] ;  /* 0x0000000001027983 */ /* 0x000ee20000100800 */
[----:B0-----:R-:W-:Y:S01]  /*10c00*/  LEA R0, R19, UR36, 0x3 ;  /* 0x0000002413007c11 */ /* 0x001fe2000f8e18ff */
[----:B------:R-:W-:Y:S01]  /*10c10*/  BSSY B1, `(.L_x_288) ;  /* 0x0000004000017945 */ /* 0x000fe20003800000 */
[----:B---3--:R-:W-:-:S04]  /*10c20*/  SHF.L.U32 R3, R2, 0x1f, RZ ;  /* 0x0000001f02037819 */ /* 0x008fc800000006ff */
[----:B------:R-:W0:Y:S02]  /*10c30*/  SYNCS.PHASECHK.TRANS64.TRYWAIT P0, [R0+URZ+0x34860], R3 ;  /* 0x03486003000075a7 */ /* 0x000e24000800017f */
[----:B0-----:R-:W-:Y:S05]  /*10c40*/  @!P0 BRA `(.L_x_289) ;  /* 0x0000001800548947 */ /* 0x001fea0003800000 */
.L_x_340:
[----:B------:R-:W-:Y:S05]  /*10c50*/  BSYNC B1 ;  /* 0x0000000000017941 */ /* 0x000fea0003800000 */
.L_x_288:
[----:B------:R-:W3:Y:S01]  /*10c60*/  LDL R2, [R1+0x18] ;  /* 0x0000180001027983 */ /* 0x000ee20000100800 */
[----:B------:R-:W4:Y:S02]  /*10c70*/  S2R R4, SR_TID.X ;  /* 0x0000000000047919 */ /* 0x000f240000002100 */
[----:B----4-:R-:W-:-:S04]  /*10c80*/  LOP3.LUT R4, R4, 0x7f, RZ, 0xc0, !PT ;  /* 0x0000007f04047812 */ /* 0x010fc800078ec0ff */
[----:B------:R-:W-:-:S13]  /*10c90*/  ISETP.NE.AND P0, PT, R4, RZ, PT ;  /* 0x000000ff0400720c */ /* 0x000fda0003f05270 */
[----:B0-----:R-:W-:-:S04]  /*10ca0*/  @!P0 IMAD.MOV.U32 R3, RZ, RZ, 0xb000 ;  /* 0x0000b000ff038424 */ /* 0x001fc800078e00ff */
[----:B------:R0:W-:Y:S01]  /*10cb0*/  @!P0 SYNCS.ARRIVE.TRANS64 RZ, [R0+URZ+0x34850], R3 ;  /* 0x0348500300ff89a7 */ /* 0x0001e2000800003f */
[----:B---3--:R-:W-:-:S04]  /*10cc0*/  PRMT R2, R2, 0x9910, RZ ;  /* 0x0000991002027816 */ /* 0x008fc800000000ff */
[----:B------:R-:W-:-:S13]  /*10cd0*/  ISETP.NE.AND P0, PT, R2, 0x2, PT ;  /* 0x000000020200780c */ /* 0x000fda0003f05270 */
[----:B0-----:R-:W-:Y:S05]  /*10ce0*/  @P0 BRA `(.L_x_290) ;  /* 0x0000000000040947 */ /* 0x001fea0003800000 */
[----:B------:R-:W-:Y:S01]  /*10cf0*/  BPT.TRAP 0x1 ;  /* 0x000000040000795c */ /* 0x000fe20000300000 */
.L_x_290:
[----:B------:R-:W-:Y:S01]  /*10d00*/  LOP3.LUT P0, RZ, R18, 0x2, RZ, 0xc0, !PT ;  /* 0x0000000212ff7812 */ /* 0x000fe2000780c0ff */
[----:B------:R-:W-:-:S12]  /*10d10*/  BSSY B1, `(.L_x_291) ;  /* 0x0000003000017945 */ /* 0x000fd80003800000 */
[----:B------:R-:W-:Y:S05]  /*10d20*/  @P0 BRA `(.L_x_292) ;  /* 0x0000000000040947 */ /* 0x000fea0003800000 */
[----:B------:R-:W-:Y:S01]  /*10d30*/  BPT.TRAP 0x1 ;  /* 0x000000040000795c */ /* 0x000fe20000300000 */
.L_x_292:
[----:B------:R-:W-:Y:S05]  /*10d40*/  BSYNC B1 ;  /* 0x0000000000017941 */ /* 0x000fea0003800000 */
.L_x_291:
[----:B------:R-:W3:Y:S01]  /*10d50*/  LDL R2, [R1+0x4] ;  /* 0x0000040001027983 */ /* 0x000ee20000100800 */
[----:B------:R-:W0:Y:S01]  /*10d60*/  S2R R3, SR_CgaCtaId ;  /* 0x0000000000037919 */ /* 0x000e220000008800 */
[----:B------:R-:W4:Y:S01]  /*10d70*/  S2R R4, SR_CgaCtaId ;  /* 0x0000000000047919 */ /* 0x000f220000008800 */
[----:B------:R-:W-:Y:S01]  /*10d80*/  UIADD3 UR4, UP0, UR38, 0x470, URZ ;  /* 0x0000047026047890 */ /* 0x000fe2000ff1e03f */
[----:B------:R-:W-:Y:S01]  /*10d90*/  PLOP3.LUT P0, PT, PT, PT, PT, 0x80, 0x0 ;  /* 0x000000000000781c */ /* 0x000fe20003f0f070 */
[----:B------:R-:W-:Y:S01]  /*10da0*/  VIADD R0, R0, 0x34850 ;  /* 0x0003485000007836 */ /* 0x000fe20000000000 */
[----:B------:R-:W-:Y:S01]  /*10db0*/  UMOV UR6, 0x30000 ;  /* 0x0003000000067882 */ /* 0x000fe20000000000 */
[----:B------:R-:W-:Y:S01]  /*10dc0*/  UIADD3.X UR5, URZ, UR39, URZ, UP0, !UPT ;  /* 0x000000273f057290 */ /* 0x000fe200087fe43f */
[----:B0-----:R-:W-:Y:S02]  /*10dd0*/  LOP3.LUT R3, R3, 0x1, RZ, 0xc0, !PT ;  /* 0x0000000103037812 */ /* 0x001fe400078ec0ff */
[----:B----4-:R-:W-:-:S03]  /*10de0*/  LOP3.LUT R4, R4, 0x1, RZ, 0xc0, !PT ;  /* 0x0000000104047812 */ /* 0x010fc600078ec0ff */
[----:B------:R-:W-:-:S04]  /*10df0*/  IMAD R3, R3, 0x1600, RZ ;  /* 0x0000160003037824 */ /* 0x000fc800078e02ff */
[----:B------:R-:W-:Y:S02]  /*10e00*/  IMAD R3, R19, 0x5800, R3 ;  /* 0x0000580013037824 */ /* 0x000fe400078e0203 */
[----:B------:R-:W-:-:S03]  /*10e10*/  IMAD R4, R4, 0x58, RZ ;  /* 0x0000005804047824 */ /* 0x000fc600078e02ff */
[----:B------:R-:W-:Y:S01]  /*10e20*/  LEA R3, R3, UR36, 0x1 ;  /* 0x0000002403037c11 */ /* 0x000fe2000f8e08ff */
[----:B------:R-:W-:Y:S01]  /*10e30*/  UMOV UR14, 0x0 ;  /* 0x00000000000e7882 */ /* 0x000fe20000000000 */
[----:B------:R-:W-:Y:S01]  /*10e40*/  UMOV UR15, 0x14f00000 ;  /* 0x14f00000000f7882 */ /* 0x000fe20000000000 */
[----:B------:R-:W-:Y:S01]  /*10e50*/  UMOV UR10, URZ ;  /* 0x0000003f000a7c82 */ /* 0x000fe20008000000 */
[----:B---3--:R-:W-:Y:S02]  /*10e60*/  IMAD R2, R2, 0xb0, R4 ;  /* 0x000000b002027824 */ /* 0x008fe400078e0204 */
[----:B------:R-:W-:-:S07]  /*10e70*/  VIADD R4, R3, 0x400 ;  /* 0x0000040003047836 */ /* 0x000fce0000000000 */
.L_x_293:
        /* <DEDUP_REMOVED lines=10> */
[----:B------:R-:W-:Y:S01]  /*10f20*/  PLOP3.LUT P0, PT, PT, PT, PT, 0x80, 0x0 ;  /* 0x000000000000781c */ /* 0x000fe20003f0f070 */
[----:B------:R-:W-:Y:S01]  /*10f30*/  VIADD R3, R3, 0x5c00 ;  /* 0x00005c0003037836 */ /* 0x000fe20000000000 */
[----:B------:R-:W-:Y:S01]  /*10f40*/  UMOV UR6, 0x30000 ;  /* 0x0003000000067882 */ /* 0x000fe20000000000 */
[----:B------:R-:W-:Y:S01]  /*10f50*/  UMOV UR14, 0x0 ;  /* 0x00000000000e7882 */ /* 0x000fe20000000000 */
[----:B------:R-:W-:Y:S01]  /*10f60*/  UMOV UR15, 0x14f00000 ;  /* 0x14f00000000f7882 */ /* 0x000fe20000000000 */
[----:B------:R-:W-:-:S08]  /*10f70*/  UMOV UR10, 0x40 ;  /* 0x00000040000a7882 */ /* 0x000fd00000000000 */
.L_x_294:
        /* <DEDUP_REMOVED lines=9> */
[----:B---3--:R-:W-:Y:S05]  /*11010*/  @P0 BRA.U.ANY `(.L_x_294) ;  /* 0xfffffffd00d80947 */ /* 0x008fea000393ffff */
.L_x_287:
[----:B------:R-:W-:Y:S05]  /*11020*/  BSYNC B0 ;  /* 0x0000000000007941 */ /* 0x000fea0003800000 */
.L_x_286:
[----:B------:R-:W3:Y:S01]  /*11030*/  LDL.LU R6, [R1+0x28] ;  /* 0x0000280001067983 */ /* 0x000ee20000300800 */
[----:B------:R-:W-:Y:S01]  /*11040*/  VIADD R19, R19, 0x1 ;  /* 0x0000000113137836 */ /* 0x000fe20000000000 */
[----:B------:R-:W-:Y:S02]  /*11050*/  ULDC UR4, c[0x0][0xc34] ;  /* 0x00030d0000047ab9 */ /* 0x000fe40000000800 */
[----:B-1----:R-:W4:Y:S04]  /*11060*/  LDL.LU R5, [R1] ;  /* 0x0000000001057983 */ /* 0x002f280000300800 */
[----:B------:R-:W5:Y:S01]  /*11070*/  LDL.LU R4, [R1+0x34] ;  /* 0x0000340001047983 */ /* 0x000f620000300800 */
[----:B------:R-:W-:-:S04]  /*11080*/  ISETP.NE.AND P0, PT, R19, 0x2, PT ;  /* 0x000000021300780c */ /* 0x000fc80003f05270 */
[----:B0-----:R-:W-:Y:S02]  /*11090*/  SEL R0, RZ, 0x1, P0 ;  /* 0x00000001ff007807 */ /* 0x001fe40000000000 */
[----:B------:R-:W-:Y:S01]  /*110a0*/  SEL R19, R19, RZ, P0 ;  /* 0x000000ff13137207 */ /* 0x000fe20000000000 */
[----:B---3--:R-:W-:Y:S01]  /*110b0*/  VIADD R6, R6, UR37 ;  /* 0x0000002506067c36 */ /* 0x008fe20008000000 */
[----:B----4-:R-:W-:-:S04]  /*110c0*/  LOP3.LUT R5, R5, R0, RZ, 0x3c, !PT ;  /* 0x0000000005057212 */ /* 0x010fc800078e3cff */
[----:B------:R0:W-:Y:S01]  /*110d0*/  STL [R1+0x28], R6 ;  /* 0x0000280601007387 */ /* 0x0001e20000100800 */
[----:B------:R-:W-:Y:S01]  /*110e0*/  ISETP.GE.AND P1, PT, R6, UR4, PT ;  /* 0x0000000406007c0c */ /* 0x000fe2000bf26270 */
[----:B-----5:R-:W-:-:S05]  /*110f0*/  VIADD R4, R4, 0x1 ;  /* 0x0000000104047836 */ /* 0x020fca0000000000 */
[----:B------:R0:W-:Y:S04]  /*11100*/  STL [R1+0x34], R4 ;  /* 0x0000340401007387 */ /* 0x0001e80000100800 */
[----:B------:R0:W-:Y:S03]  /*11110*/  STL [R1], R5 ;  /* 0x0000000501007387 */ /* 0x0001e60000100800 */
[----:B------:R-:W-:Y:S05]  /*11120*/  @!P1 BRA `(.L_x_295) ;  /* 0xffffffc000609947 */ /* 0x000fea000383ffff */
[----:B------:R-:W-:-:S07]  /*11130*/  LOP3.LUT R2, R4, 0x1, RZ, 0xc, !PT ;  /* 0x0000000104027812 */ /* 0x000fce00078e0cff */
.L_x_214:
[----:B0-----:R-:W0:Y:S01]  /*11140*/  S2R R3, SR_CgaCtaId ;  /* 0x0000000000037919 */ /* 0x001e220000008800 */
[----:B------:R-:W-:Y:S01]  /*11150*/  MOV R0, 0x400 ;  /* 0x0000040000007802 */ /* 0x000fe20000000f00 */
[----:B------:R-:W-:Y:S03]  /*11160*/  BSSY B0, `(.L_x_296) ;  /* 0x0000005000007945 */ /* 0x000fe60003800000 */
[----:B0-----:R-:W-:Y:S02]  /*11170*/  LEA R0, R3, R0, 0x18 ;  /* 0x0000000003007211 */ /* 0x001fe400078ec0ff */
[----:B------:R-:W-:-:S04]  /*11180*/  SHF.L.U32 R3, R2, 0x1f, RZ ;  /* 0x0000001f02037819 */ /* 0x000fc800000006ff */
[----:B------:R-:W0:Y:S02]  /*11190*/  SYNCS.PHASECHK.TRANS64.TRYWAIT P0, [R0+URZ+0x34820], R3 ;  /* 0x03482003000075a7 */ /* 0x000e24000800017f */
[----:B0-----:R-:W-:Y:S05]  /*111a0*/  @!P0 BRA `(.L_x_297) ;  /* 0x0000001400108947 */ /* 0x001fea0003800000 */
.L_x_341:
[----:B------:R-:W-:Y:S05]  /*111b0*/  BSYNC B0 ;  /* 0x0000000000007941 */ /* 0x000fea0003800000 */
.L_x_296:
[----:B------:R-:W-:-:S03]  /*111c0*/  UMOV UR4, 0xffffffff ;  /* 0xffffffff00047882 */ /* 0x000fc60000000000 */
[----:B------:R-:W-:Y:S05]  /*111d0*/  BRA.DIV UR4, `(.L_x_298) ;  /* 0x0000001604187947 */ /* 0x000fea000b800000 */
[----:B------:R-:W1:Y:S02]  /*111e0*/  S2R R2, SR_TID.X ;  /* 0x0000000000027919 */ /* 0x000e640000002100 */
[----:B-1----:R-:W-:-:S04]  /*111f0*/  SHF.R.U32.HI R2, RZ, 0x5, R2 ;  /* 0x00000005ff027819 */ /* 0x002fc80000011602 */
[----:B------:R-:W-:-:S05]  /*11200*/  LOP3.LUT R2, R2, 0x3, RZ, 0xc0, !PT ;  /* 0x0000000302027812 */ /* 0x000fca00078ec0ff */
[----:B------:R1:W3:Y:S02]  /*11210*/  SHFL.IDX PT, R14, R2, RZ, 0x1f ;  /* 0x00001fff020e7589 */ /* 0x0002e400000e0000 */
.L_x_344:
[----:B---3--:R-:W-:Y:S01]  /*11220*/  ISETP.NE.AND P0, PT, R14, RZ, PT ;  /* 0x000000ff0e00720c */ /* 0x008fe20003f05270 */
[----:B------:R-:W-:-:S12]  /*11230*/  BSSY B0, `(.L_x_299) ;  /* 0x0000025000007945 */ /* 0x000fd80003800000 */
[----:B------:R-:W-:Y:S05]  /*11240*/  @P0 BRA `(.L_x_300) ;  /* 0x00000000008c0947 */ /* 0x000fea0003800000 */
[----:B------:R-:W-:-:S03]  /*11250*/  UMOV UR4, 0xffffffff ;  /* 0xffffffff00047882 */ /* 0x000fc60000000000 */
[----:B------:R-:W-:Y:S05]  /*11260*/  BRA.DIV UR4, `(.L_x_301) ;  /* 0x0000001604287947 */ /* 0x000fea000b800000 */
[----:B------:R-:W-:-:S13]  /*11270*/  ELECT P6, URZ, PT ;  /* 0x00000000003f782f */ /* 0x000fda00038c0000 */
.L_x_347:
[----:B------:R-:W-:Y:S05]  /*11280*/  @!P6 BRA `(.L_x_300) ;  /* 0x00000000007ce947 */ /* 0x000fea0003800000 */
[----:B-1----:R-:W3:Y:S02]  /*11290*/  LDL.LU R2, [R1+0x2c] ;  /* 0x00002c0001027983 */ /* 0x002ee40000300800 */
[----:B---3--:R-:W-:-:S04]  /*112a0*/  LOP3.LUT R2, R2, 0x2, RZ, 0xfc, !PT ;  /* 0x0000000202027812 */ /* 0x008fc800078efcff */
[----:B------:R-:W-:-:S13]  /*112b0*/  ISETP.NE.AND P2, PT, R2, 0x3, PT ;  /* 0x000000030200780c */ /* 0x000fda0003f45270 */
[----:B------:R-:W-:Y:S05]  /*112c0*/  @!P2 BRA `(.L_x_302) ;  /* 0x000000000004a947 */ /* 0x000fea0003800000 */
[----:B------:R-:W-:Y:S01]  /*112d0*/  BPT.TRAP 0x1 ;  /* 0x000000040000795c */ /* 0x000fe20000300000 */
.L_x_302:
[----:B------:R-:W3:Y:S01]  /*112e0*/  LDL.LU R7, [R1] ;  /* 0x0000000001077983 */ /* 0x000ee20000300800 */
[----:B------:R-:W-:Y:S02]  /*112f0*/  VIADD R2, R0, 0x34840 ;  /* 0x0003484000027836 */ /* 0x000fe40000000000 */
[C---:B0-----:R-:W-:Y:S02]  /*11300*/  VIADD R3, R19.reuse, 0x1 ;  /* 0x0000000113037836 */ /* 0x041fe40000000000 */
[----:B------:R-:W-:-:S03]  /*11310*/  IMAD R6, R19, 0x8, R2 ;  /* 0x0000000813067824 */ /* 0x000fc600078e0202 */
[----:B------:R-:W-:-:S04]  /*11320*/  ISETP.NE.AND P1, PT, R3, 0x2, PT ;  /* 0x000000020300780c */ /* 0x000fc80003f25270 */
[----:B------:R-:W-:Y:S02]  /*11330*/  SEL R4, RZ, 0x1, P1 ;  /* 0x00000001ff047807 */ /* 0x000fe40000800000 */
[----:B------:R-:W-:Y:S02]  /*11340*/  SEL R3, R3, RZ, P1 ;  /* 0x000000ff03037207 */ /* 0x000fe40000800000 */
[C---:B---3--:R-:W-:Y:S02]  /*11350*/  SHF.L.U32 R5, R7.reuse, 0x1f, RZ ;  /* 0x0000001f07057819 */ /* 0x048fe400000006ff */
[----:B------:R-:W-:Y:S01]  /*11360*/  LOP3.LUT R4, R7, R4, RZ, 0x3c, !PT ;  /* 0x0000000407047212 */ /* 0x000fe200078e3cff */
[----:B------:R-:W-:Y:S01]  /*11370*/  IMAD R7, R3, 0x8, R2 ;  /* 0x0000000803077824 */ /* 0x000fe200078e0202 */
[----:B------:R-:W0:Y:S02]  /*11380*/  SYNCS.PHASECHK.TRANS64.TRYWAIT P0, [R6+URZ], R5 ;  /* 0x00000005060075a7 */ /* 0x000e24000800017f */
[----:B------:R-:W-:Y:S01]  /*11390*/  SHF.L.U32 R2, R4, 0x1f, RZ ;  /* 0x0000001f04027819 */ /* 0x000fe200000006ff */
[----:B0-----:R-:W-:Y:S06]  /*113a0*/  @!P0 BRA `(.L_x_303) ;  /* 0x0000001000f88947 */ /* 0x001fec0003800000 */
.L_x_348:
[----:B------:R-:W1:Y:S02]  /*113b0*/  SYNCS.PHASECHK.TRANS64.TRYWAIT P0, [R7+URZ], R2 ;  /* 0x00000002070075a7 */ /* 0x000e64000800017f */
[----:B-1----:R-:W-:Y:S05]  /*113c0*/  @!P0 BRA `(.L_x_304) ;  /* 0x0000001400048947 */ /* 0x002fea0003800000 */
.L_x_349:
[----:B------:R-:W-:Y:S05]  /*113d0*/  @!P2 BRA `(.L_x_305) ;  /* 0x000000000004a947 */ /* 0x000fea0003800000 */
[----:B------:R-:W-:Y:S01]  /*113e0*/  BPT.TRAP 0x1 ;  /* 0x000000040000795c */ /* 0x000fe20000300000 */
.L_x_305:
[----:B------:R-:W-:-:S04]  /*113f0*/  VIADD R0, R0, 0x34860 ;  /* 0x0003486000007836 */ /* 0x000fc80000000000 */
[----:B------:R-:W-:-:S04]  /*11400*/  IMAD R4, R19, 0x8, R0 ;  /* 0x0000000813047824 */ /* 0x000fc800078e0200 */
[----:B------:R-:W3:Y:S02]  /*11410*/  SYNCS.PHASECHK.TRANS64.TRYWAIT P0, [R4+URZ], R5 ;  /* 0x00000005040075a7 */ /* 0x000ee4000800017f */
[----:B---3--:R-:W-:Y:S05]  /*11420*/  @!P0 BRA `(.L_x_306) ;  /* 0x0000001400008947 */ /* 0x008fea0003800000 */
.L_x_350:
[----:B------:R-:W-:-:S07]  /*11430*/  IMAD R3, R3, 0x8, R0 ;  /* 0x0000000803037824 */ /* 0x000fce00078e0200 */
.L_x_307:
[----:B----4-:R4:W0:Y:S02]  /*11440*/  SYNCS.PHASECHK.TRANS64.TRYWAIT P0, [R3+URZ], R2 ;  /* 0x00000002030075a7 */ /* 0x010824000800017f */
[----:B0-----:R-:W-:Y:S05]  /*11450*/  @!P0 NANOSLEEP.SYNCS 0x989680 ;  /* 0x009896800000895d */ /* 0x001fea0003900000 */
[----:B------:R-:W0:Y:S02]  /*11460*/  @!P0 SYNCS.PHASECHK.TRANS64 P0, [R3+URZ], R2 ;  /* 0x00000002030085a7 */ /* 0x000e24000800007f */
[----:B0-----:R-:W-:Y:S05]  /*11470*/  @!P0 BRA `(.L_x_307) ;  /* 0xfffffffc00f08947 */ /* 0x001fea000383ffff */
.L_x_300:
[----:B------:R-:W-:Y:S05]  /*11480*/  BSYNC B0 ;  /* 0x0000000000007941 */ /* 0x000fea0003800000 */
.L_x_299:
[----:B------:R-:W-:Y:S05]  /*11490*/  EXIT ;  /* 0x000000000000794d */ /* 0x000fea0003800000 */
.L_x_182:
[----:B0-----:R-:W-:-:S04]  /*114a0*/  IMAD.U32 R3, RZ, RZ, UR61 ;  /* 0x0000003dff037e24 */ /* 0x001fc8000f8e00ff */
[----:B------:R0:W1:Y:S03]  /*114b0*/  SYNCS.PHASECHK.TRANS64.TRYWAIT P1, [R3+URZ+0x34800], R0 ;  /* 0x03480000030075a7 */ /* 0x000066000802017f */
[----:B-1----:R-:W-:Y:S05]  /*114c0*/  @!P1 NANOSLEEP.SYNCS 0x989680 ;  /* 0x009896800000995d */ /* 0x002fea0003900000 */
[----:B------:R-:W1:Y:S02]  /*114d0*/  @!P1 SYNCS.PHASECHK.TRANS64 P1, [R3+URZ+0x34800], R0 ;  /* 0x03480000030095a7 */ /* 0x000e64000802007f */
[----:B-1----:R-:W-:Y:S05]  /*114e0*/  @!P1 BRA `(.L_x_182) ;  /* 0xfffffffc00ec9947 */ /* 0x002fea000383ffff */
[----:B------:R-:W-:Y:S05]  /*114f0*/  BRA `(.L_x_308) ;  /* 0xffffff0000747947 */ /* 0x000fea000383ffff */
.L_x_186:
[----:B-1----:R1:W2:Y:S02]  /*11500*/  SYNCS.PHASECHK.TRANS64.TRYWAIT P1, [R12+URZ+0x34830], R3 ;  /* 0x034830030c0075a7 */ /* 0x0022a4000802017f */
[----:B--2---:R-:W-:Y:S05]  /*11510*/  @!P1 NANOSLEEP.SYNCS 0x989680 ;  /* 0x009896800000995d */ /* 0x004fea0003900000 */
[----:B------:R-:W2:Y:S02]  /*11520*/  @!P1 SYNCS.PHASECHK.TRANS64 P1, [R12+URZ+0x34830], R3 ;  /* 0x034830030c0095a7 */ /* 0x000ea4000802007f */
[----:B--2---:R-:W-:Y:S05]  /*11530*/  @!P1 BRA `(.L_x_186) ;  /* 0xfffffffc00f09947 */ /* 0x004fea000383ffff */
[----:B------:R-:W-:Y:S05]  /*11540*/  BRA `(.L_x_185) ;  /* 0xffffff0000947947 */ /* 0x000fea000383ffff */
.L_x_192:
[----:B-1----:R-:W-:-:S04]  /*11550*/  IMAD.U32 R10, RZ, RZ, UR6 ;  /* 0x00000006ff0a7e24 */ /* 0x002fc8000f8e00ff */
[----:B------:R1:W2:Y:S03]  /*11560*/  SYNCS.PHASECHK.TRANS64.TRYWAIT P1, [R10+URZ+0x34830], R3 ;  /* 0x034830030a0075a7 */ /* 0x0002a6000802017f */
[----:B--2---:R-:W-:Y:S05]  /*11570*/  @!P1 NANOSLEEP.SYNCS 0x989680 ;  /* 0x009896800000995d */ /* 0x004fea0003900000 */
[----:B------:R-:W2:Y:S02]  /*11580*/  @!P1 SYNCS.PHASECHK.TRANS64 P1, [R10+URZ+0x34830], R3 ;  /* 0x034830030a0095a7 */ /* 0x000ea4000802007f */
[----:B--2---:R-:W-:Y:S05]  /*11590*/  @!P1 BRA `(.L_x_192) ;  /* 0xfffffffc00ec9947 */ /* 0x004fea000383ffff */
[----:B------:R-:W-:Y:S05]  /*115a0*/  BRA `(.L_x_189) ;  /* 0xffffff5000087947 */ /* 0x000fea000383ffff */
.L_x_196:
[----:B-1----:R-:W-:-:S04]  /*115b0*/  IMAD.U32 R10, RZ, RZ, UR6 ;  /* 0x00000006ff0a7e24 */ /* 0x002fc8000f8e00ff */
[----:B------:R1:W2:Y:S03]  /*115c0*/  SYNCS.PHASECHK.TRANS64.TRYWAIT P1, [R10+URZ+0x34850], R3 ;  /* 0x034850030a0075a7 */ /* 0x0002a6000802017f */
[----:B--2---:R-:W-:Y:S05]  /*115d0*/  @!P1 NANOSLEEP.SYNCS 0x989680 ;  /* 0x009896800000995d */ /* 0x004fea0003900000 */
[----:B------:R-:W2:Y:S02]  /*115e0*/  @!P1 SYNCS.PHASECHK.TRANS64 P1, [R10+URZ+0x34850], R3 ;  /* 0x034850030a0095a7 */ /* 0x000ea4000802007f */
[----:B--2---:R-:W-:Y:S05]  /*115f0*/  @!P1 BRA `(.L_x_196) ;  /* 0xfffffffc00ec9947 */ /* 0x004fea000383ffff */
[----:B------:R-:W-:Y:S05]  /*11600*/  BRA `(.L_x_193) ;  /* 0xffffff7400b47947 */ /* 0x000fea000383ffff */
.L_x_203:
[----:B-1----:R-:W-:-:S04]  /*11610*/  IMAD.U32 R5, RZ, RZ, UR7 ;  /* 0x00000007ff057e24 */ /* 0x002fc8000f8e00ff */
[----:B------:R1:W2:Y:S03]  /*11620*/  SYNCS.PHASECHK.TRANS64.TRYWAIT P1, [R5+URZ+0x34850], R0 ;  /* 0x03485000050075a7 */ /* 0x0002a6000802017f */
[----:B--2---:R-:W-:Y:S05]  /*11630*/  @!P1 NANOSLEEP.SYNCS 0x989680 ;  /* 0x009896800000995d */ /* 0x004fea0003900000 */
[----:B------:R-:W2:Y:S02]  /*11640*/  @!P1 SYNCS.PHASECHK.TRANS64 P1, [R5+URZ+0x34850], R0 ;  /* 0x03485000050095a7 */ /* 0x000ea4000802007f */
[----:B--2---:R-:W-:Y:S05]  /*11650*/  @!P1 BRA `(.L_x_203) ;  /* 0xfffffffc00ec9947 */ /* 0x004fea000383ffff */
[----:B------:R-:W-:Y:S05]  /*11660*/  BRA `(.L_x_202) ;  /* 0xffffff9800a87947 */ /* 0x000fea000383ffff */
.L_x_218:
[----:B------:R-:W0:Y:S01]  /*11670*/  S2R R5, SR_TID.X ;  /* 0x0000000000057919 */ /* 0x000e220000002100 */
[----:B------:R-:W-:Y:S01]  /*11680*/  BSSY B0, `(.L_x_309) ;  /* 0x000000a000007945 */ /* 0x000fe20003800000 */
[----:B------:R-:W-:Y:S02]  /*11690*/  IMAD.MOV.U32 R12, RZ, RZ, RZ ;  /* 0x000000ffff0c7224 */ /* 0x000fe400078e00ff */
[----:B------:R-:W-:Y:S02]  /*116a0*/  IMAD.MOV.U32 R11, RZ, RZ, 0x1f ;  /* 0x0000001fff0b7424 */ /* 0x000fe400078e00ff */
[----:B------:R-:W-:Y:S01]  /*116b0*/  IMAD.MOV.U32 R15, RZ, RZ, -0x1 ;  /* 0xffffffffff0f7424 */ /* 0x000fe200078e00ff */
[----:B0-----:R-:W-:-:S04]  /*116c0*/  SHF.R.U32.HI R5, RZ, 0x5, R5 ;  /* 0x00000005ff057819 */ /* 0x001fc80000011605 */
[----:B------:R-:W-:-:S05]  /*116d0*/  LOP3.LUT R5, R5, 0x3, RZ, 0xc0, !PT ;  /* 0x0000000305057812 */ /* 0x000fca00078ec0ff */
[----:B------:R-:W-:-:S07]  /*116e0*/  IMAD.MOV.U32 R13, RZ, RZ, R5 ;  /* 0x000000ffff0d7224 */ /* 0x000fce00078e0005 */
[----:B-1----:R-:W-:Y:S05]  /*116f0*/  WARPSYNC.COLLECTIVE R15, `(.L_x_310) ;  /* 0x000000000f087348 */ /* 0x002fea0003c00000 */
[----:B------:R0:W2:Y:S02]  /*11700*/  SHFL.IDX P6, R14, R13, R12, R11 ;  /* 0x0000000c0d0e7389 */ /* 0x0000a400000c000b */
[----:B012---:R-:W-:Y:S01]  /*11710*/  ENDCOLLECTIVE ;  /* 0x000000000000791b */ /* 0x007fe20003800000 */
.L_x_310:
[----:B------:R-:W-:Y:S05]  /*11720*/  BSYNC B0 ;  /* 0x0000000000007941 */ /* 0x000fea0003800000 */
.L_x_309:
[----:B------:R-:W-:Y:S05]  /*11730*/  BRA `(.L_x_311) ;  /* 0xffffffc000a47947 */ /* 0x000fea000383ffff */
.L_x_220:
[----:B------:R-:W-:Y:S01]  /*11740*/  BSSY B0, `(.L_x_312) ;  /* 0x0000006000007945 */ /* 0x000fe20003800000 */
[----:B------:R-:W-:-:S07]  /*11750*/  IMAD.MOV.U32 R15, RZ, RZ, -0x1 ;  /* 0xffffffffff0f7424 */ /* 0x000fce00078e00ff */
[----:B01----:R-:W-:Y:S05]  /*11760*/  WARPSYNC.COLLECTIVE R15, `(.L_x_313) ;  /* 0x000000000f0c7348 */ /* 0x003fea0003c00000 */
[----:B------:R-:W-:Y:S02]  /*11770*/  ELECT P6, UR62, PT ;  /* 0x00000000003e782f */ /* 0x000fe400038c0000 */
[----:B------:R-:W-:Y:S01]  /*11780*/  MOV R14, UR62 ;  /* 0x0000003e000e7c02 */ /* 0x000fe20008000f00 */
[----:B01----:R-:W-:Y:S10]  /*11790*/  ENDCOLLECTIVE ;  /* 0x000000000000791b */ /* 0x003ff40003800000 */
.L_x_313:
[----:B------:R-:W-:Y:S05]  /*117a0*/  BSYNC B0 ;  /* 0x0000000000007941 */ /* 0x000fea0003800000 */
.L_x_312:
[----:B------:R-:W-:Y:S05]  /*117b0*/  BRA `(.L_x_314) ;  /* 0xffffffc000a47947 */ /* 0x000fea000383ffff */
.L_x_222:
[----:B---3--:R3:W4:Y:S02]  /*117c0*/  SYNCS.PHASECHK.TRANS64.TRYWAIT P0, [R2+URZ+0x34840], R3 ;  /* 0x03484003020075a7 */ /* 0x008724000800017f */
[----:B----4-:R-:W-:Y:S05]  /*117d0*/  @!P0 NANOSLEEP.SYNCS 0x989680 ;  /* 0x009896800000895d */ /* 0x010fea0003900000 */
[----:B------:R-:W4:Y:S02]  /*117e0*/  @!P0 SYNCS.PHASECHK.TRANS64 P0, [R2+URZ+0x34840], R3 ;  /* 0x03484003020085a7 */ /* 0x000f24000800007f */
[----:B----4-:R-:W-:Y:S05]  /*117f0*/  @!P0 BRA `(.L_x_222) ;  /* 0xfffffffc00f08947 */ /* 0x010fea000383ffff */
[----:B------:R-:W-:Y:S05]  /*11800*/  BRA `(.L_x_315) ;  /* 0xffffffc000fc7947 */ /* 0x000fea000383ffff */
.L_x_226:
        /* <DEDUP_REMOVED lines=8> */
.L_x_316:
[----:B------:R-:W-:Y:S01]  /*11890*/  IMAD.MOV.U32 R13, RZ, RZ, R0 ;  /* 0x000000ffff0d7224 */ /* 0x000fe200078e0000 */
[----:B------:R-:W-:Y:S01]  /*118a0*/  LOP3.LUT R7, R7, 0x7f, RZ, 0xc0, !PT ;  /* 0x0000007f07077812 */ /* 0x000fe200078ec0ff */
[----:B------:R-:W-:-:S07]  /*118b0*/  IMAD.MOV.U32 R6, RZ, RZ, R14 ;  /* 0x000000ffff067224 */ /* 0x000fce00078e000e */
[----:B------:R-:W-:Y:S05]  /*118c0*/  WARPSYNC.COLLECTIVE R15, `(.L_x_317) ;  /* 0x000000000f087348 */ /* 0x000fea0003c00000 */
[----:B------:R0:W1:Y:S02]  /*118d0*/  SHFL.IDX P6, R14, R13, R12, R11 ;  /* 0x0000000c0d0e7389 */ /* 0x00006400000c000b */
[----:B01----:R-:W-:Y:S01]  /*118e0*/  ENDCOLLECTIVE ;  /* 0x000000000000791b */ /* 0x003fe20003800000 */
.L_x_317:
        /* <DEDUP_REMOVED lines=12> */
[----:B------:R-:W-:-:S04]  /*119b0*/  @!P2 LOP3.LUT R7, R7, R6, RZ, 0x3c, !PT ;  /* 0x000000060707a212 */ /* 0x000fc800078e3cff */
[----:B------:R-:W-:-:S04]  /*119c0*/  @!P2 LOP3.LUT R6, R7, R6, RZ, 0x3c, !PT ;  /* 0x000000060706a212 */ /* 0x000fc800078e3cff */
[----:B------:R-:W-:-:S05]  /*119d0*/  @!P2 LOP3.LUT R7, R7, R6, RZ, 0x3c, !PT ;  /* 0x000000060707a212 */ /* 0x000fca00078e3cff */
        /* <DEDUP_REMOVED lines=9> */
.L_x_318:
[----:B------:R-:W-:Y:S02]  /*11a70*/  IMAD.MOV.U32 R13, RZ, RZ, R0 ;  /* 0x000000ffff0d7224 */ /* 0x000fe400078e0000 */
[----:B------:R-:W-:-:S07]  /*11a80*/  IMAD.MOV.U32 R6, RZ, RZ, R14 ;  /* 0x000000ffff067224 */ /* 0x000fce00078e000e */
[----:B------:R-:W-:Y:S05]  /*11a90*/  WARPSYNC.COLLECTIVE R15, `(.L_x_319) ;  /* 0x000000000f087348 */ /* 0x000fea0003c00000 */
[----:B------:R0:W1:Y:S02]  /*11aa0*/  SHFL.IDX P6, R14, R13, R12, R11 ;  /* 0x0000000c0d0e7389 */ /* 0x00006400000c000b */
[----:B01----:R-:W-:Y:S01]  /*11ab0*/  ENDCOLLECTIVE ;  /* 0x000000000000791b */ /* 0x003fe20003800000 */
.L_x_319:
[----:B------:R-:W-:Y:S01]  /*11ac0*/  ULDC.64 UR4, c[0x0][0x208] ;  /* 0x0000820000047ab9 */ /* 0x000fe20000000a00 */
[----:B------:R-:W-:Y:S02]  /*11ad0*/  IMAD.MOV.U32 R13, RZ, RZ, R2 ;  /* 0x000000ffff0d7224 */ /* 0x000fe400078e0002 */
[----:B------:R-:W-:Y:S02]  /*11ae0*/  IMAD.MOV.U32 R12, RZ, RZ, 0x2 ;  /* 0x00000002ff0c7424 */ /* 0x000fe400078e00ff */
[----:B------:R-:W-:-:S05]  /*11af0*/  IMAD.MOV.U32 R5, RZ, RZ, R14 ;  /* 0x000000ffff057224 */ /* 0x000fca00078e000e */
[----:B------:R-:W-:-:S05]  /*11b00*/  @!P2 LEA R5, P3, R10, R5, 0x1 ;  /* 0x000000050a05a211 */ /* 0x000fca00078608ff */
[----:B------:R-:W-:-:S04]  /*11b10*/  @!P2 IMAD.X R6, RZ, RZ, R6, P3 ;  /* 0x000000ffff06a224 */ /* 0x000fc800018e0606 */
        /* <DEDUP_REMOVED lines=12> */
.L_x_320:
[----:B------:R-:W-:Y:S02]  /*11be0*/  IMAD.MOV.U32 R13, RZ, RZ, R0 ;  /* 0x000000ffff0d7224 */ /* 0x000fe400078e0000 */
[----:B------:R-:W-:-:S07]  /*11bf0*/  IMAD.MOV.U32 R6, RZ, RZ, R14 ;  /* 0x000000ffff067224 */ /* 0x000fce00078e000e */
[----:B------:R-:W-:Y:S05]  /*11c00*/  WARPSYNC.COLLECTIVE R15, `(.L_x_321) ;  /* 0x000000000f087348 */ /* 0x000fea0003c00000 */
[----:B------:R0:W1:Y:S02]  /*11c10*/  SHFL.IDX P6, R14, R13, R12, R11 ;  /* 0x0000000c0d0e7389 */ /* 0x00006400000c000b */
[----:B01----:R-:W-:Y:S01]  /*11c20*/  ENDCOLLECTIVE ;  /* 0x000000000000791b */ /* 0x003fe20003800000 */
.L_x_321:
        /* <DEDUP_REMOVED lines=18> */
.L_x_322:
[----:B------:R-:W-:Y:S02]  /*11d50*/  IMAD.MOV.U32 R13, RZ, RZ, R0 ;  /* 0x000000ffff0d7224 */ /* 0x000fe400078e0000 */
[----:B------:R-:W-:-:S07]  /*11d60*/  IMAD.MOV.U32 R6, RZ, RZ, R14 ;  /* 0x000000ffff067224 */ /* 0x000fce00078e000e */
[----:B------:R-:W-:Y:S05]  /*11d70*/  WARPSYNC.COLLECTIVE R15, `(.L_x_323) ;  /* 0x000000000f087348 */ /* 0x000fea0003c00000 */
[----:B------:R0:W1:Y:S02]  /*11d80*/  SHFL.IDX P6, R14, R13, R12, R11 ;  /* 0x0000000c0d0e7389 */ /* 0x00006400000c000b */
[----:B01----:R-:W-:Y:S01]  /*11d90*/  ENDCOLLECTIVE ;  /* 0x000000000000791b */ /* 0x003fe20003800000 */
.L_x_323:
        /* <DEDUP_REMOVED lines=18> */
.L_x_324:
[----:B------:R-:W-:Y:S02]  /*11ec0*/  IMAD.MOV.U32 R13, RZ, RZ, R0 ;  /* 0x000000ffff0d7224 */ /* 0x000fe400078e0000 */
[----:B------:R-:W-:-:S07]  /*11ed0*/  IMAD.MOV.U32 R6, RZ, RZ, R14 ;  /* 0x000000ffff067224 */ /* 0x000fce00078e000e */
[----:B------:R-:W-:Y:S05]  /*11ee0*/  WARPSYNC.COLLECTIVE R15, `(.L_x_325) ;  /* 0x000000000f087348 */ /* 0x000fea0003c00000 */
[----:B------:R0:W1:Y:S02]  /*11ef0*/  SHFL.IDX P6, R14, R13, R12, R11 ;  /* 0x0000000c0d0e7389 */ /* 0x00006400000c000b */
[----:B01----:R-:W-:Y:S01]  /*11f00*/  ENDCOLLECTIVE ;  /* 0x000000000000791b */ /* 0x003fe20003800000 */
.L_x_325:
        /* <DEDUP_REMOVED lines=18> */
.L_x_326:
[----:B------:R-:W-:Y:S02]  /*12030*/  IMAD.MOV.U32 R13, RZ, RZ, R0 ;  /* 0x000000ffff0d7224 */ /* 0x000fe400078e0000 */
[----:B------:R-:W-:-:S07]  /*12040*/  IMAD.MOV.U32 R6, RZ, RZ, R14 ;  /* 0x000000ffff067224 */ /* 0x000fce00078e000e */
[----:B------:R-:W-:Y:S05]  /*12050*/  WARPSYNC.COLLECTIVE R15, `(.L_x_327) ;  /* 0x000000000f087348 */ /* 0x000fea0003c00000 */
[----:B------:R0:W1:Y:S02]  /*12060*/  SHFL.IDX P6, R14, R13, R12, R11 ;  /* 0x0000000c0d0e7389 */ /* 0x00006400000c000b */
[----:B01----:R-:W-:Y:S01]  /*12070*/  ENDCOLLECTIVE ;  /* 0x000000000000791b */ /* 0x003fe20003800000 */
.L_x_327:
        /* <DEDUP_REMOVED lines=18> */
.L_x_328:
[----:B------:R-:W-:Y:S02]  /*121a0*/  IMAD.MOV.U32 R13, RZ, RZ, R0 ;  /* 0x000000ffff0d7224 */ /* 0x000fe400078e0000 */
[----:B------:R-:W-:-:S07]  /*121b0*/  IMAD.MOV.U32 R6, RZ, RZ, R14 ;  /* 0x000000ffff067224 */ /* 0x000fce00078e000e */
[----:B------:R-:W-:Y:S05]  /*121c0*/  WARPSYNC.COLLECTIVE R15, `(.L_x_329) ;  /* 0x000000000f087348 */ /* 0x000fea0003c00000 */
[----:B------:R0:W1:Y:S02]  /*121d0*/  SHFL.IDX P6, R14, R13, R12, R11 ;  /* 0x0000000c0d0e7389 */ /* 0x00006400000c000b */
[----:B01----:R-:W-:Y:S01]  /*121e0*/  ENDCOLLECTIVE ;  /* 0x000000000000791b */ /* 0x003fe20003800000 */
.L_x_329:
[----:B------:R-:W-:Y:S01]  /*121f0*/  ULDC.64 UR4, c[0x0][0x208] ;  /* 0x0000820000047ab9 */ /* 0x000fe20000000a00 */
[----:B------:R-:W-:Y:S02]  /*12200*/  IMAD.MOV.U32 R13, RZ, RZ, R2 ;  /* 0x000000ffff0d7224 */ /* 0x000fe400078e0002 */
[----:B------:R-:W-:Y:S02]  /*12210*/  IMAD.MOV.U32 R12, RZ, RZ, 0x7 ;  /* 0x00000007ff0c7424 */ /* 0x000fe400078e00ff */
[----:B------:R-:W-:-:S05]  /*12220*/  IMAD.MOV.U32 R5, RZ, RZ, R14 ;  /* 0x000000ffff057224 */ /* 0x000fca00078e000e */
[----:B------:R-:W-:-:S05]  /*12230*/  @!P2 LEA R5, P3, R10, R5, 0x1 ;  /* 0x000000050a05a211 */ /* 0x000fca00078608ff */
[----:B------:R-:W-:-:S04]  /*12240*/  @!P2 IMAD.X R6, RZ, RZ, R6, P3 ;  /* 0x000000ffff06a224 */ /* 0x000fc800018e0606 */
[----:B------:R-:W-:Y:S02]  /*12250*/  @!P2 IMAD.MOV.U32 R7, RZ, RZ, R6 ;  /* 0x000000ffff07a224 */ /* 0x000fe400078e0006 */
        /* <DEDUP_REMOVED lines=9> */
.L_x_330:
[----:B------:R-:W-:Y:S02]  /*122f0*/  IMAD.MOV.U32 R13, RZ, RZ, R0 ;  /* 0x000000ffff0d7224 */ /* 0x000fe400078e0000 */
[----:B------:R-:W-:-:S07]  /*12300*/  IMAD.MOV.U32 R5, RZ, RZ, R14 ;  /* 0x000000ffff057224 */ /* 0x000fce00078e000e */
[----:B------:R-:W-:Y:S05]  /*12310*/  WARPSYNC.COLLECTIVE R15, `(.L_x_331) ;  /* 0x000000000f087348 */ /* 0x000fea0003c00000 */
[----:B------:R0:W1:Y:S02]  /*12320*/  SHFL.IDX P6, R14, R13, R12, R11 ;  /* 0x0000000c0d0e7389 */ /* 0x00006400000c000b */
[----:B01----:R-:W-:Y:S01]  /*12330*/  ENDCOLLECTIVE ;  /* 0x000000000000791b */ /* 0x003fe20003800000 */
.L_x_331:
[----:B------:R-:W-:Y:S01]  /*12340*/  IMAD.MOV.U32 R0, RZ, RZ, R14 ;  /* 0x000000ffff007224 */ /* 0x000fe200078e000e */
[----:B------:R-:W-:Y:S06]  /*12350*/  BRA `(.L_x_332) ;  /* 0xffffffc4007c7947 */ /* 0x000fec000383ffff */
.L_x_230:
[----:B0-----:R-:W-:-:S04]  /*12360*/  IMAD.U32 R3, RZ, RZ, UR36 ;  /* 0x00000024ff037e24 */ /* 0x001fc8000f8e00ff */
[----:B------:R0:W2:Y:S03]  /*12370*/  SYNCS.PHASECHK.TRANS64.TRYWAIT P0, [R3+URZ+0x34820], R0 ;  /* 0x03482000030075a7 */ /* 0x0000a6000800017f */
[----:B--2---:R-:W-:Y:S05]  /*12380*/  @!P0 NANOSLEEP.SYNCS 0x989680 ;  /* 0x009896800000895d */ /* 0x004fea0003900000 */
[----:B------:R-:W2:Y:S02]  /*12390*/  @!P0 SYNCS.PHASECHK.TRANS64 P0, [R3+URZ+0x34820], R0 ;  /* 0x03482000030085a7 */ /* 0x000ea4000800007f */
[----:B--2---:R-:W-:Y:S05]  /*123a0*/  @!P0 BRA `(.L_x_230) ;  /* 0xfffffffc00ec8947 */ /* 0x004fea000383ffff */
[----:B------:R-:W-:Y:S05]  /*123b0*/  BRA `(.L_x_333) ;  /* 0xffffffc400cc7947 */ /* 0x000fea000383ffff */
.L_x_237:
[----:B--2---:R2:W3:Y:S02]  /*123c0*/  SYNCS.PHASECHK.TRANS64.TRYWAIT P0, [R3+URZ+0x34840], R2 ;  /* 0x03484002030075a7 */ /* 0x0044e4000800017f */
[----:B---3--:R-:W-:Y:S05]  /*123d0*/  @!P0 NANOSLEEP.SYNCS 0x989680 ;  /* 0x009896800000895d */ /* 0x008fea0003900000 */
[----:B------:R-:W3:Y:S02]  /*123e0*/  @!P0 SYNCS.PHASECHK.TRANS64 P0, [R3+URZ+0x34840], R2 ;  /* 0x03484002030085a7 */ /* 0x000ee4000800007f */
[----:B---3--:R-:W-:Y:S05]  /*123f0*/  @!P0 BRA `(.L_x_237) ;  /* 0xfffffffc00f08947 */ /* 0x008fea000383ffff */
[----:B------:R-:W-:Y:S05]  /*12400*/  BRA `(.L_x_334) ;  /* 0xffffffc8007c7947 */ /* 0x000fea000383ffff */
.L_x_244:
[----:B0-----:R0:W1:Y:S02]  /*12410*/  SYNCS.PHASECHK.TRANS64.TRYWAIT P0, [R2+URZ+0x34860], R3 ;  /* 0x03486003020075a7 */ /* 0x001064000800017f */
[----:B-1----:R-:W-:Y:S05]  /*12420*/  @!P0 NANOSLEEP.SYNCS 0x989680 ;  /* 0x009896800000895d */ /* 0x002fea0003900000 */
[----:B------:R-:W1:Y:S02]  /*12430*/  @!P0 SYNCS.PHASECHK.TRANS64 P0, [R2+URZ+0x34860], R3 ;  /* 0x03486003020085a7 */ /* 0x000e64000800007f */
[----:B-1----:R-:W-:Y:S05]  /*12440*/  @!P0 BRA `(.L_x_244) ;  /* 0xfffffffc00f08947 */ /* 0x002fea000383ffff */
[----:B------:R-:W-:Y:S05]  /*12450*/  BRA `(.L_x_335) ;  /* 0xffffffcc00787947 */ /* 0x000fea000383ffff */
.L_x_255:
[----:B-1----:R1:W2:Y:S02]  /*12460*/  SYNCS.PHASECHK.TRANS64.TRYWAIT P0, [R3+URZ+0x34840], R2 ;  /* 0x03484002030075a7 */ /* 0x0022a4000800017f */
[----:B--2---:R-:W-:Y:S05]  /*12470*/  @!P0 NANOSLEEP.SYNCS 0x989680 ;  /* 0x009896800000895d */ /* 0x004fea0003900000 */
[----:B------:R-:W2:Y:S02]  /*12480*/  @!P0 SYNCS.PHASECHK.TRANS64 P0, [R3+URZ+0x34840], R2 ;  /* 0x03484002030085a7 */ /* 0x000ea4000800007f */
[----:B--2---:R-:W-:Y:S05]  /*12490*/  @!P0 BRA `(.L_x_255) ;  /* 0xfffffffc00f08947 */ /* 0x004fea000383ffff */
[----:B------:R-:W-:Y:S05]  /*124a0*/  BRA `(.L_x_336) ;  /* 0xffffffd400187947 */ /* 0x000fea000383ffff */
.L_x_262:
[----:B0-----:R0:W1:Y:S02]  /*124b0*/  SYNCS.PHASECHK.TRANS64.TRYWAIT P0, [R2+URZ+0x34860], R3 ;  /* 0x03486003020075a7 */ /* 0x001064000800017f */
[----:B-1----:R-:W-:Y:S05]  /*124c0*/  @!P0 NANOSLEEP.SYNCS 0x989680 ;  /* 0x009896800000895d */ /* 0x002fea0003900000 */
[----:B------:R-:W1:Y:S02]  /*124d0*/  @!P0 SYNCS.PHASECHK.TRANS64 P0, [R2+URZ+0x34860], R3 ;  /* 0x03486003020085a7 */ /* 0x000e64000800007f */
[----:B-1----:R-:W-:Y:S05]  /*124e0*/  @!P0 BRA `(.L_x_262) ;  /* 0xfffffffc00f08947 */ /* 0x002fea000383ffff */
[----:B------:R-:W-:Y:S05]  /*124f0*/  BRA `(.L_x_337) ;  /* 0xffffffd800147947 */ /* 0x000fea000383ffff */
.L_x_272:
[----:B--2---:R2:W3:Y:S02]  /*12500*/  SYNCS.PHASECHK.TRANS64.TRYWAIT P0, [R3+URZ+0x34840], R2 ;  /* 0x03484002030075a7 */ /* 0x0044e4000800017f */
[----:B---3--:R-:W-:Y:S05]  /*12510*/  @!P0 NANOSLEEP.SYNCS 0x989680 ;  /* 0x009896800000895d */ /* 0x008fea0003900000 */
[----:B------:R-:W3:Y:S02]  /*12520*/  @!P0 SYNCS.PHASECHK.TRANS64 P0, [R3+URZ+0x34840], R2 ;  /* 0x03484002030085a7 */ /* 0x000ee4000800007f */
[----:B---3--:R-:W-:Y:S05]  /*12530*/  @!P0 BRA `(.L_x_272) ;  /* 0xfffffffc00f08947 */ /* 0x008fea000383ffff */
[----:B------:R-:W-:Y:S05]  /*12540*/  BRA `(.L_x_338) ;  /* 0xffffffdc008c7947 */ /* 0x000fea000383ffff */
.L_x_279:
[----:B0-----:R0:W1:Y:S02]  /*12550*/  SYNCS.PHASECHK.TRANS64.TRYWAIT P0, [R2+URZ+0x34860], R5 ;  /* 0x03486005020075a7 */ /* 0x001064000800017f */
[----:B-1----:R-:W-:Y:S05]  /*12560*/  @!P0 NANOSLEEP.SYNCS 0x989680 ;  /* 0x009896800000895d */ /* 0x002fea0003900000 */
[----:B------:R-:W1:Y:S02]  /*12570*/  @!P0 SYNCS.PHASECHK.TRANS64 P0, [R2+URZ+0x34860], R5 ;  /* 0x03486005020085a7 */ /* 0x000e64000800007f */
[----:B-1----:R-:W-:Y:S05]  /*12580*/  @!P0 BRA `(.L_x_279) ;  /* 0xfffffffc00f08947 */ /* 0x002fea000383ffff */
[----:B------:R-:W-:Y:S05]  /*12590*/  BRA `(.L_x_339) ;  /* 0xffffffe000847947 */ /* 0x000fea000383ffff */
.L_x_289:
[----:B0-----:R0:W3:Y:S02]  /*125a0*/  SYNCS.PHASECHK.TRANS64.TRYWAIT P0, [R0+URZ+0x34860], R3 ;  /* 0x03486003000075a7 */ /* 0x0010e4000800017f */
[----:B---3--:R-:W-:Y:S05]  /*125b0*/  @!P0 NANOSLEEP.SYNCS 0x989680 ;  /* 0x009896800000895d */ /* 0x008fea0003900000 */
[----:B------:R-:W3:Y:S02]  /*125c0*/  @!P0 SYNCS.PHASECHK.TRANS64 P0, [R0+URZ+0x34860], R3 ;  /* 0x03486003000085a7 */ /* 0x000ee4000800007f */
[----:B---3--:R-:W-:Y:S05]  /*125d0*/  @!P0 BRA `(.L_x_289) ;  /* 0xfffffffc00f08947 */ /* 0x008fea000383ffff */
[----:B------:R-:W-:Y:S05]  /*125e0*/  BRA `(.L_x_340) ;  /* 0xffffffe400987947 */ /* 0x000fea000383ffff */
.L_x_297:
[----:B0-----:R0:W1:Y:S02]  /*125f0*/  SYNCS.PHASECHK.TRANS64.TRYWAIT P0, [R0+URZ+0x34820], R3 ;  /* 0x03482003000075a7 */ /* 0x001064000800017f */
[----:B-1----:R-:W-:Y:S05]  /*12600*/  @!P0 NANOSLEEP.SYNCS 0x989680 ;  /* 0x009896800000895d */ /* 0x002fea0003900000 */
[----:B------:R-:W1:Y:S02]  /*12610*/  @!P0 SYNCS.PHASECHK.TRANS64 P0, [R0+URZ+0x34820], R3 ;  /* 0x03482003000085a7 */ /* 0x000e64000800007f */
[----:B-1----:R-:W-:Y:S05]  /*12620*/  @!P0 BRA `(.L_x_297) ;  /* 0xfffffffc00f08947 */ /* 0x002fea000383ffff */
[----:B------:R-:W-:Y:S05]  /*12630*/  BRA `(.L_x_341) ;  /* 0xffffffe800dc7947 */ /* 0x000fea000383ffff */
.L_x_298:
[----:B------:R-:W1:Y:S01]  /*12640*/  S2R R2, SR_TID.X ;  /* 0x0000000000027919 */ /* 0x000e620000002100 */
[----:B------:R-:W-:Y:S01]  /*12650*/  BSSY B0, `(.L_x_342) ;  /* 0x000000a000007945 */ /* 0x000fe20003800000 */
[----:B------:R-:W-:Y:S02]  /*12660*/  IMAD.MOV.U32 R12, RZ, RZ, RZ ;  /* 0x000000ffff0c7224 */ /* 0x000fe400078e00ff */
[----:B------:R-:W-:Y:S02]  /*12670*/  IMAD.MOV.U32 R11, RZ, RZ, 0x1f ;  /* 0x0000001fff0b7424 */ /* 0x000fe400078e00ff */
[----:B------:R-:W-:Y:S01]  /*12680*/  IMAD.MOV.U32 R15, RZ, RZ, -0x1 ;  /* 0xffffffffff0f7424 */ /* 0x000fe200078e00ff */
[----:B-1----:R-:W-:-:S04]  /*12690*/  SHF.R.U32.HI R2, RZ, 0x5, R2 ;  /* 0x00000005ff027819 */ /* 0x002fc80000011602 */
[----:B------:R-:W-:-:S05]  /*126a0*/  LOP3.LUT R2, R2, 0x3, RZ, 0xc0, !PT ;  /* 0x0000000302027812 */ /* 0x000fca00078ec0ff */
[----:B------:R-:W-:-:S07]  /*126b0*/  IMAD.MOV.U32 R13, RZ, RZ, R2 ;  /* 0x000000ffff0d7224 */ /* 0x000fce00078e0002 */
[----:B0-2---:R-:W-:Y:S05]  /*126c0*/  WARPSYNC.COLLECTIVE R15, `(.L_x_343) ;  /* 0x000000000f087348 */ /* 0x005fea0003c00000 */
[----:B------:R1:W3:Y:S02]  /*126d0*/  SHFL.IDX P6, R14, R13, R12, R11 ;  /* 0x0000000c0d0e7389 */ /* 0x0002e400000c000b */
[----:B0123--:R-:W-:Y:S01]  /*126e0*/  ENDCOLLECTIVE ;  /* 0x000000000000791b */ /* 0x00ffe20003800000 */
.L_x_343:
[----:B------:R-:W-:Y:S05]  /*126f0*/  BSYNC B0 ;  /* 0x0000000000007941 */ /* 0x000fea0003800000 */
.L_x_342:
[----:B------:R-:W-:Y:S05]  /*12700*/  BRA `(.L_x_344) ;  /* 0xffffffe800c47947 */ /* 0x000fea000383ffff */
.L_x_301:
[----:B------:R-:W-:Y:S01]  /*12710*/  BSSY B1, `(.L_x_345) ;  /* 0x0000006000017945 */ /* 0x000fe20003800000 */
[----:B------:R-:W-:-:S07]  /*12720*/  IMAD.MOV.U32 R15, RZ, RZ, -0x1 ;  /* 0xffffffffff0f7424 */ /* 0x000fce00078e00ff */
[----:B012---:R-:W-:Y:S05]  /*12730*/  WARPSYNC.COLLECTIVE R15, `(.L_x_346) ;  /* 0x000000000f0c7348 */ /* 0x007fea0003c00000 */
[----:B------:R-:W-:Y:S02]  /*12740*/  ELECT P6, UR62, PT ;  /* 0x00000000003e782f */ /* 0x000fe400038c0000 */
[----:B------:R-:W-:Y:S01]  /*12750*/  MOV R14, UR62 ;  /* 0x0000003e000e7c02 */ /* 0x000fe20008000f00 */
[----:B012---:R-:W-:Y:S10]  /*12760*/  ENDCOLLECTIVE ;  /* 0x000000000000791b */ /* 0x007ff40003800000 */
.L_x_346:
[----:B------:R-:W-:Y:S05]  /*12770*/  BSYNC B1 ;  /* 0x0000000000017941 */ /* 0x000fea0003800000 */
.L_x_345:
[----:B------:R-:W-:Y:S05]  /*12780*/  BRA `(.L_x_347) ;  /* 0xffffffe800bc7947 */ /* 0x000fea000383ffff */
.L_x_303:
[----:B0-----:R0:W1:Y:S02]  /*12790*/  SYNCS.PHASECHK.TRANS64.TRYWAIT P0, [R6+URZ], R5 ;  /* 0x00000005060075a7 */ /* 0x001064000800017f */
[----:B-1----:R-:W-:Y:S05]  /*127a0*/  @!P0 NANOSLEEP.SYNCS 0x989680 ;  /* 0x009896800000895d */ /* 0x002fea0003900000 */
[----:B------:R-:W1:Y:S02]  /*127b0*/  @!P0 SYNCS.PHASECHK.TRANS64 P0, [R6+URZ], R5 ;  /* 0x00000005060085a7 */ /* 0x000e64000800007f */
[----:B-1----:R-:W-:Y:S05]  /*127c0*/  @!P0 BRA `(.L_x_303) ;  /* 0xfffffffc00f08947 */ /* 0x002fea000383ffff */
[----:B------:R-:W-:Y:S05]  /*127d0*/  BRA `(.L_x_348) ;  /* 0xffffffe800f47947 */ /* 0x000fea000383ffff */
.L_x_304:
[----:B-1----:R1:W3:Y:S02]  /*127e0*/  SYNCS.PHASECHK.TRANS64.TRYWAIT P0, [R7+URZ], R2 ;  /* 0x00000002070075a7 */ /* 0x0022e4000800017f */
[----:B---3--:R-:W-:Y:S05]  /*127f0*/  @!P0 NANOSLEEP.SYNCS 0x989680 ;  /* 0x009896800000895d */ /* 0x008fea0003900000 */
[----:B------:R-:W3:Y:S02]  /*12800*/  @!P0 SYNCS.PHASECHK.TRANS64 P0, [R7+URZ], R2 ;  /* 0x00000002070085a7 */ /* 0x000ee4000800007f */
[----:B---3--:R-:W-:Y:S05]  /*12810*/  @!P0 BRA `(.L_x_304) ;  /* 0xfffffffc00f08947 */ /* 0x008fea000383ffff */
[----:B------:R-:W-:Y:S05]  /*12820*/  BRA `(.L_x_349) ;  /* 0xffffffe800e87947 */ /* 0x000fea000383ffff */
.L_x_306:
[----:B---3--:R3:W4:Y:S02]  /*12830*/  SYNCS.PHASECHK.TRANS64.TRYWAIT P0, [R4+URZ], R5 ;  /* 0x00000005040075a7 */ /* 0x008724000800017f */
[----:B----4-:R-:W-:Y:S05]  /*12840*/  @!P0 NANOSLEEP.SYNCS 0x989680 ;  /* 0x009896800000895d */ /* 0x010fea0003900000 */
[----:B------:R-:W4:Y:S02]  /*12850*/  @!P0 SYNCS.PHASECHK.TRANS64 P0, [R4+URZ], R5 ;  /* 0x00000005040085a7 */ /* 0x000f24000800007f */
[----:B----4-:R-:W-:Y:S05]  /*12860*/  @!P0 BRA `(.L_x_306) ;  /* 0xfffffffc00f08947 */ /* 0x010fea000383ffff */
[----:B------:R-:W-:Y:S05]  /*12870*/  BRA `(.L_x_350) ;  /* 0xffffffe800ec7947 */ /* 0x000fea000383ffff */
.L_x_351:
        /* <DEDUP_REMOVED lines=16> */
.L_x_3218:


//--------------------- .text._ZN7cutlass13device_kernelIN5flash11enable_sm90INS1_16FlashAttnFwdSm90INS1_25CollectiveMainloopFwdSm90ILi2EN4cute5tupleIJNS5_1CILi1EEES8_S8_EEENS6_IJNS7_ILi128EEENS7_ILi176EEESA_EEELi128ENS_6half_tEfNS_4arch4Sm90ELb0ELb0ELb0ELb1ELb0ELb0ELb0ELb1ELb1ELb1ELb0ELb0EEENS1_21CollectiveEpilogueFwdINS6_IJSA_SA_SB_EEES9_SD_SF_Li256ELb1ELb1ELb0ELb0EEENS1_36VarlenDynamicPersistentTileSchedulerILi128ELi176ELi256ELi128ELb0ELb1ELb1ELb0ELb1ELb1EEEEEEEEEvNT_6ParamsE --------------------------
	.section	.text._ZN7cutlass13device_kernelIN5flash11enable_sm90INS1_16FlashAttnFwdSm90INS1_25CollectiveMainloopFwdSm90ILi2EN4cute5tupleIJNS5_1CILi1EEES8_S8_EEENS6_IJNS7_ILi128EEENS7_ILi176EEESA_EEELi128ENS_6half_tEfNS_4arch4Sm90ELb0ELb0ELb0ELb1ELb0ELb0ELb0ELb1ELb1ELb1ELb0ELb0EEENS1_21CollectiveEpilogueFwdINS6_IJSA_SA_SB_EEES9_SD_SF_Li256ELb1ELb1ELb0ELb0EEENS1_36VarlenDynamicPersistentTileSchedulerILi128ELi176ELi256ELi128ELb0ELb1ELb1ELb0ELb1ELb1EEEEEEEEEvNT_6ParamsE,"ax",@progbits
	.align	128
.text._ZN7cutlass13device_kernelIN5flash11enable_sm90INS1_16FlashAttnFwdSm90INS1_25CollectiveMainloopFwdSm90ILi2EN4cute5tupleIJNS5_1CILi1EEES8_S8_EEENS6_IJNS7_ILi128EEENS7_ILi176EEESA_EEELi128ENS_6half_tEfNS_4arch4Sm90ELb0ELb0ELb0ELb1ELb0ELb0ELb0ELb1ELb1ELb1ELb0ELb0EEENS1_21CollectiveEpilogueFwdINS6_IJSA_SA_SB_EEES9_SD_SF_Li256ELb1ELb1ELb0ELb0EEENS1_36VarlenDynamicPersistentTileSchedulerILi128ELi176ELi256ELi128ELb0ELb1ELb1ELb0ELb1ELb1EEEEEEEEEvNT_6ParamsE:
        .type           _ZN7cutlass13device_kernelIN5flash11enable_sm90INS1_16FlashAttnFwdSm90INS1_25CollectiveMainloopFwdSm90ILi2EN4cute5tupleIJNS5_1CILi1EEES8_S8_EEENS6_IJNS7_ILi128EEENS7_ILi176EEESA_EEELi128ENS_6half_tEfNS_4arch4Sm90ELb0ELb0ELb0ELb1ELb0ELb0ELb0ELb1ELb1ELb1ELb0ELb0EEENS1_21CollectiveEpilogueFwdINS6_IJSA_SA_SB_EEES9_SD_SF_Li256ELb1ELb1ELb0ELb0EEENS1_36VarlenDynamicPersistentTileSchedulerILi128ELi176ELi256ELi128ELb0ELb1ELb1ELb0ELb1ELb1EEEEEEEEEvNT_6ParamsE,@function
        .size           _ZN7cutlass13device_kernelIN5flash11enable_sm90INS1_16FlashAttnFwdSm90INS1_25CollectiveMainloopFwdSm90ILi2EN4cute5tupleIJNS5_1CILi1EEES8_S8_EEENS6_IJNS7_ILi128EEENS7_ILi176EEESA_EEELi128ENS_6half_tEfNS_4arch4Sm90ELb0ELb0ELb0ELb1ELb0ELb0ELb0ELb1ELb1ELb1ELb0ELb0EEENS1_21CollectiveEpilogueFwdINS6_IJSA_SA_SB_EEES9_SD_SF_Li256ELb1ELb1ELb0ELb0EEENS1_36VarlenDynamicPersistentTileSchedulerILi128ELi176ELi256ELi128ELb0ELb1ELb1ELb0ELb1ELb1EEEEEEEEEvNT_6ParamsE,(.L_x_3219 - _ZN7cutlass13device_kernelIN5flash11enable_sm90INS1_16FlashAttnFwdSm90INS1_25CollectiveMainloopFwdSm90ILi2EN4cute5tupleIJNS5_1CILi1EEES8_S8_EEENS6_IJNS7_ILi128EEENS7_ILi176EEESA_EEELi128ENS_6half_tEfNS_4arch4Sm90ELb0ELb0ELb0ELb1ELb0ELb0ELb0ELb1ELb1ELb1ELb0ELb0EEENS1_21CollectiveEpilogueFwdINS6_IJSA_SA_SB_EEES9_SD_SF_Li256ELb1ELb1ELb0ELb0EEENS1_36VarlenDynamicPersistentTileSchedulerILi128ELi176ELi256ELi128ELb0ELb1ELb1ELb0ELb1ELb1EEEEEEEEEvNT_6ParamsE)
        .other          _ZN7cutlass13device_kernelIN5flash11enable_sm90INS1_16FlashAttnFwdSm90INS1_25CollectiveMainloopFwdSm90ILi2EN4cute5tupleIJNS5_1CILi1EEES8_S8_EEENS6_IJNS7_ILi128EEENS7_ILi176EEESA_EEELi128ENS_6half_tEfNS_4arch4Sm90ELb0ELb0ELb0ELb1ELb0ELb0ELb0ELb1ELb1ELb1ELb0ELb0EEENS1_21CollectiveEpilogueFwdINS6_IJSA_SA_SB_EEES9_SD_SF_Li256ELb1ELb1ELb0ELb0EEENS1_36VarlenDynamicPersistentTileSchedulerILi128ELi176ELi256ELi128ELb0ELb1ELb1ELb0ELb1ELb1EEEEEEEEEvNT_6ParamsE,@"STO_CUDA_ENTRY STV_DEFAULT"
_ZN7cutlass13device_kernelIN5flash11enable_sm90INS1_16FlashAttnFwdSm90INS1_25CollectiveMainloopFwdSm90ILi2EN4cute5tupleIJNS5_1CILi1EEES8_S8_EEENS6_IJNS7_ILi128EEENS7_ILi176EEESA_EEELi128ENS_6half_tEfNS_4arch4Sm90ELb0ELb0ELb0ELb1ELb0ELb0ELb0ELb1ELb1ELb1ELb0ELb0EEENS1_21CollectiveEpilogueFwdINS6_IJSA_SA_SB_EEES9_SD_SF_Li256ELb1ELb1ELb0ELb0EEENS1_36VarlenDynamicPersistentTileSchedulerILi128ELi176ELi256ELi128ELb0ELb1ELb1ELb0ELb1ELb1EEEEEEEEEvNT_6ParamsE:
        /* <DEDUP_REMOVED lines=17> */
.L_x_353:
[----:B------:R-:W-:Y:S05]  /*0110*/  BSYNC B0 ;  /* 0x0000000000007941 */ /* 0x000fea0003800000 */
.L_x_352:
        /* <DEDUP_REMOVED lines=40> */
.L_x_354:
        /* <DEDUP_REMOVED lines=22> */
.L_x_355:
        /* <DEDUP_REMOVED lines=18> */
.L_x_356:
        /* <DEDUP_REMOVED lines=22> */
.L_x_357:
        /* <DEDUP_REMOVED lines=22> */
.L_x_358:
[----:B--2---:R-:W-:Y:S01]  /*08e0*/  ISETP.NE.AND P0, PT, R2, RZ, PT ;  /* 0x000000ff0200720c */ /* 0x004fe20003f05270 */
[----:B------:R-:W-:Y:S01]  /*08f0*/  IMAD.MOV.U32 R2, RZ, RZ, 0x1 ;  /* 0x00000001ff027424 */ /* 0x000fe200078e00ff */
[----:B------:R-:W-:Y:S01]  /*0900*/  NOP ;  /* 0x0000000000007918 */ /* 0x000fe20000000000 */
[----:B------:R-:W-:-:S03]  /*0910*/  ULDC.64 UR60, c[0x0][0x208] ;  /* 0x00008200003c7ab9 */ /* 0x000fc60000000a00 */
[----:B------:R-:W-:-:S05]  /*0920*/  SEL R2, R2, 0x2, !P0 ;  /* 0x0000000202027807 */ /* 0x000fca0004000000 */
[----:B------:R2:W-:Y:S01]  /*0930*/  STL [R1+0x58], R2 ;  /* 0x0000580201007387 */ /* 0x0005e20000100800 */
[----:B01-34-:R-:W-:Y:S06]  /*0940*/  BAR.SYNC.DEFER_BLOCKING 0x0 ;  /* 0x0000000000007b1d */ /* 0x01bfec0000010000 */
[----:B------:R-:W-:Y:S05]  /*0950*/  @!P0 BRA `(.L_x_359) ;  /* 0x000000d000fc8947 */ /* 0x000fea0003800000 */
.L_x_360:
[----:B------:R-:W-:-:S08]  /*0960*/  NOP ;  /* 0x0000000000007918 */ /* 0x000fd00000000000 */
[----:B------:R-:W0:Y:S02]  /*0970*/  USETMAXREG.TRY_ALLOC.CTAPOOL UP0, 0xf0 ;  /* 0x000000f0000079c8 */ /* 0x000e240008000600 */
[----:B0-----:R-:W-:-:S13]  /*0980*/  PLOP3.LUT P0, PT, PT, PT, UP0, 0x80, 0x0 ;  /* 0x000000000000781c */ /* 0x001fda0003f0f008 */
[----:B------:R-:W-:Y:S05]  /*0990*/  @!P0 BRA `(.L_x_360) ;  /* 0xfffffffc00f08947 */ /* 0x000fea000383ffff */
[----:B--2---:R-:W0:Y:S01]  /*09a0*/  S2R R2, SR_TID.X ;  /* 0x0000000000027919 */ /* 0x004e220000002100 */
[----:B------:R-:W1:Y:S01]  /*09b0*/  S2UR UR5, SR_CgaCtaId ;  /* 0x00000000000579c3 */ /* 0x000e620000008800 */
[----:B------:R-:W-:-:S07]  /*09c0*/  UMOV UR4, 0x400 ;  /* 0x0000040000047882 */ /* 0x000fce0000000000 */
[----:B------:R-:W-:Y:S06]  /*09d0*/  BAR.ARV 0x8, 0x180 ;  /* 0x0206000000007b1d */ /* 0x000fec0000002000 */
[----:B-1----:R-:W-:Y:S01]  /*09e0*/  ULEA UR4, UR5, UR4, 0x18 ;  /* 0x0000000405047291 */ /* 0x002fe2000f8ec03f */
[----:B0-----:R-:W-:-:S04]  /*09f0*/  LOP3.LUT R0, R2, 0xffffff80, RZ, 0xc0, !PT ;  /* 0xffffff8002007812 */ /* 0x001fc800078ec0ff */
[----:B------:R-:W-:-:S13]  /*0a00*/  ISETP.NE.AND P0, PT, R0, 0x80, PT ;  /* 0x000000800000780c */ /* 0x000fda0003f05270 */
[----:B------:R-:W-:Y:S08]  /*0a10*/  @!P0 BAR.ARV 0x9, 0x100 ;  /* 0x0244000000008b1d */ /* 0x000ff00000002000 */
[----:B------:R-:W-:Y:S06]  /*0a20*/  BAR.SYNC.DEFER_BLOCKING 0x5, 0x180 ;  /* 0x0146000000007b1d */ /* 0x000fec0000010000 */
[----:B------:R-:W0:Y:S01]  /*0a30*/  LDS.128 R44, [UR4+0x348d0] ;  /* 0x0348d004ff2c7984 */ /* 0x000e220008000c00 */
[----:B------:R-:W-:Y:S01]  /*0a40*/  ULDC UR4, c[0x0][0xc3c] ;  /* 0x00030f0000047ab9 */ /* 0x000fe20000000800 */
[----:B------:R-:W-:Y:S06]  /*0a50*/  BAR.ARV 0x4, 0x180 ;  /* 0x0106000000007b1d */ /* 0x000fec0000002000 */
[----:B0-----:R-:W-:-:S13]  /*0a60*/  ISETP.GE.AND P0, PT, R47, UR4, PT ;  /* 0x000000042f007c0c */ /* 0x001fda000bf06270 */
[----:B------:R-:W-:Y:S05]  /*0a70*/  @P0 EXIT ;  /* 0x000000000000094d */ /* 0x000fea0003800000 */
[----:B------:R-:W2:Y:S01]  /*0a80*/  LDL.LU R10, [R1+0x58] ;  /* 0x00005800010a7983 */ /* 0x000ea20000300800 */
[----:B------:R-:W-:-:S05]  /*0a90*/  VIADD R234, R2, 0xffffff80 ;  /* 0xffffff8002ea7836 */ /* 0x000fca0000000000 */
[----:B------:R-:W-:-:S04]  /*0aa0*/  SHF.R.S32.HI R3, RZ, 0x1f, R234 ;  /* 0x0000001fff037819 */ /* 0x000fc800000114ea */
[CC--:B------:R-:W-:Y:S02]  /*0ab0*/  LEA.HI R0, R3.reuse, R234.reuse, RZ, 0x7 ;  /* 0x000000ea03007211 */ /* 0x0c0fe400078f38ff */
[CC--:B------:R-:W-:Y:S02]  /*0ac0*/  LEA.HI R2, R3.reuse, R234.reuse, RZ, 0x4 ;  /* 0x000000ea03027211 */ /* 0x0c0fe400078f20ff */
[----:B------:R-:W-:Y:S02]  /*0ad0*/  LOP3.LUT R5, R0, 0xffffff80, RZ, 0xc0, !PT ;  /* 0xffffff8000057812 */ /* 0x000fe400078ec0ff */
[----:B------:R-:W-:Y:S02]  /*0ae0*/  LEA.HI R4, R3, R234, RZ, 0x5 ;  /* 0x000000ea03047211 */ /* 0x000fe400078f28ff */
[----:B------:R-:W-:Y:S01]  /*0af0*/  SHF.R.S32.HI R7, RZ, 0x4, R2 ;  /* 0x00000004ff077819 */ /* 0x000fe20000011402 */
[----:B------:R-:W-:Y:S01]  /*0b00*/  IMAD.IADD R226, R234, 0x1, -R5 ;  /* 0x00000001eae27824 */ /* 0x000fe200078e0a05 */
[----:B------:R-:W-:Y:S01]  /*0b10*/  LOP3.LUT R5, R2, 0x3fffff0, RZ, 0xc0, !PT ;  /* 0x03fffff002057812 */ /* 0x000fe200078ec0ff */
[----:B------:R-:W-:Y:S01]  /*0b20*/  IMAD.SHL.U32 R4, R4, 0x20, RZ ;  /* 0x0000002004047824 */ /* 0x000fe200078e00ff */
[----:B------:R-:W-:-:S02]  /*0b30*/  LEA.HI R2, R2, R7, RZ, 0x1 ;  /* 0x0000000702027211 */ /* 0x000fc400078f08ff */
[----:B------:R-:W-:Y:S01]  /*0b40*/  SHF.R.S32.HI R9, RZ, 0x1f, R226 ;  /* 0x0000001fff097819 */ /* 0x000fe200000114e2 */
[----:B------:R-:W-:Y:S01]  /*0b50*/  IMAD.IADD R5, R234, 0x1, -R5 ;  /* 0x00000001ea057824 */ /* 0x000fe200078e0a05 */
[----:B------:R-:W-:Y:S02]  /*0b60*/  LOP3.LUT R4, R4, 0xfffffc00, RZ, 0xc0, !PT ;  /* 0xfffffc0004047812 */ /* 0x000fe400078ec0ff */
[----:B------:R-:W-:Y:S02]  /*0b70*/  LOP3.LUT R2, R2, 0x1ffffffe, RZ, 0xc0, !PT ;  /* 0x1ffffffe02027812 */ /* 0x000fe400078ec0ff */
[----:B------:R-:W-:Y:S01]  /*0b80*/  LEA.HI R6, R9, R226, RZ, 0x2 ;  /* 0x000000e209067211 */ /* 0x000fe200078f10ff */
[----:B------:R-:W-:Y:S02]  /*0b90*/  IMAD R5, R5, 0x40, R4 ;  /* 0x0000004005057824 */ /* 0x000fe400078e0204 */
[----:B------:R-:W-:Y:S01]  /*0ba0*/  IMAD.IADD R2, R7, 0x1, -R2 ;  /* 0x0000000107027824 */ /* 0x000fe200078e0a02 */
[----:B------:R-:W-:-:S02]  /*0bb0*/  LEA.HI R4, R3, R234, RZ, 0x2 ;  /* 0x000000ea03047211 */ /* 0x000fc400078f10ff */
[--C-:B------:R-:W-:Y:S01]  /*0bc0*/  SHF.R.S32.HI R8, RZ, 0x2, R6.reuse ;  /* 0x00000002ff087819 */ /* 0x100fe20000011406 */
[----:B------:R-:W-:Y:S01]  /*0bd0*/  IMAD R231, R2, 0x8, R5 ;  /* 0x0000000802e77824 */ /* 0x000fe200078e0205 */
[----:B------:R-:W-:Y:S02]  /*0be0*/  SHF.R.S32.HI R11, RZ, 0x1f, R6 ;  /* 0x0000001fff0b7819 */ /* 0x000fe40000011406 */
[----:B------:R-:W-:Y:S02]  /*0bf0*/  LOP3.LUT R5, R6, 0x7ffffffc, RZ, 0xc0, !PT ;  /* 0x7ffffffc06057812 */ /* 0x000fe400078ec0ff */
[----:B------:R-:W-:Y:S02]  /*0c00*/  LOP3.LUT R7, R4, 0xfffffffc, RZ, 0xc0, !PT ;  /* 0xfffffffc04077812 */ /* 0x000fe400078ec0ff */
[----:B------:R-:W-:Y:S02]  /*0c10*/  LEA.HI R3, R3, R234, RZ, 0x3 ;  /* 0x000000ea03037211 */ /* 0x000fe400078f18ff */
[----:B------:R-:W-:-:S02]  /*0c20*/  LEA.HI R11, R11, R8, RZ, 0x3 ;  /* 0x000000080b0b7211 */ /* 0x000fc400078f18ff */
[----:B------:R-:W-:Y:S01]  /*0c30*/  SHF.R.S32.HI R227, RZ, 0x7, R0 ;  /* 0x00000007ffe37819 */ /* 0x000fe20000011400 */
[----:B------:R-:W-:Y:S01]  /*0c40*/  IMAD.IADD R229, R226, 0x1, -R5 ;  /* 0x00000001e2e57824 */ /* 0x000fe200078e0a05 */
[----:B------:R-:W-:Y:S01]  /*0c50*/  LOP3.LUT R5, R3, 0xfffffff8, RZ, 0xc0, !PT ;  /* 0xfffffff803057812 */ /* 0x000fe200078ec0ff */
[----:B------:R-:W-:Y:S01]  /*0c60*/  IMAD.IADD R7, R234, 0x1, -R7 ;  /* 0x00000001ea077824 */ /* 0x000fe200078e0a07 */
[----:B------:R-:W-:Y:S02]  /*0c70*/  LOP3.LUT R11, R11, 0xfffffff8, RZ, 0xc0, !PT ;  /* 0xfffffff80b0b7812 */ /* 0x000fe400078ec0ff */
[----:B------:R-:W-:Y:S02]  /*0c80*/  LEA.HI R9, R9, R226, RZ, 0x5 ;  /* 0x000000e209097211 */ /* 0x000fe400078f28ff */
[----:B------:R-:W-:Y:S01]  /*0c90*/  LEA.HI R0, R0, R227, RZ, 0x1 ;  /* 0x000000e300007211 */ /* 0x000fe200078f08ff */
[----:B------:R-:W-:Y:S01]  /*0ca0*/  IMAD.IADD R220, R234, 0x1, -R5 ;  /* 0x00000001eadc7824 */ /* 0x000fe200078e0a05 */
[----:B------:R-:W-:Y:S01]  /*0cb0*/  LEA.HI R2, R7, R7, RZ, 0x1 ;  /* 0x0000000707027211 */ /* 0x000fe200078f08ff */
[----:B------:R-:W-:Y:S01]  /*0cc0*/  IMAD.IADD R8, R8, 0x1, -R11 ;  /* 0x0000000108087824 */ /* 0x000fe200078e0a0b */
[----:B------:R-:W-:-:S02]  /*0cd0*/  SHF.R.S32.HI R9, RZ, 0x5, R9 ;  /* 0x00000005ff097819 */ /* 0x000fc40000011409 */
[----:B------:R-:W-:Y:S01]  /*0ce0*/  LOP3.LUT R0, R0, 0x3fffffe, RZ, 0xc0, !PT ;  /* 0x03fffffe00007812 */ /* 0x000fe200078ec0ff */
[----:B------:R-:W-:Y:S01]  /*0cf0*/  IMAD.SHL.U32 R17, R220, 0x8, RZ ;  /* 0x00000008dc117824 */ /* 0x000fe200078e00ff */
[----:B------:R-:W-:Y:S01]  /*0d00*/  LOP3.LUT R2, R2, 0x1ffffffe, RZ, 0xc0, !PT ;  /* 0x1ffffffe02027812 */ /* 0x000fe200078ec0ff */
[----:B------:R-:W-:Y:S02]  /*0d10*/  IMAD R9, R9, 0x10, R8 ;  /* 0x0000001009097824 */ /* 0x000fe400078e0208 */
[----:B------:R-:W-:Y:S02]  /*0d20*/  IMAD.IADD R0, R227, 0x1, -R0 ;  /* 0x00000001e3007824 */ /* 0x000fe400078e0a00 */
[----:B------:R-:W-:Y:S02]  /*0d30*/  VIADD R22, R17, 0x40 ;  /* 0x0000004011167836 */ /* 0x000fe40000000000 */
[----:B------:R-:W-:Y:S02]  /*0d40*/  IMAD.MOV.U32 R4, RZ, RZ, -0x2 ;  /* 0xfffffffeff047424 */ /* 0x000fe400078e00ff */
[----:B------:R-:W-:-:S02]  /*0d50*/  IMAD.IADD R7, R7, 0x1, -R2 ;  /* 0x0000000107077824 */ /* 0x000fc400078e0a02 */
[----:B------:R-:W-:Y:S01]  /*0d60*/  IMAD R228, R0, 0x40, R9 ;  /* 0x0000004000e47824 */ /* 0x000fe200078e0209 */
[----:B------:R-:W-:Y:S01]  /*0d70*/  SHF.R.S32.HI R224, RZ, 0x3, R3 ;  /* 0x00000003ffe07819 */ /* 0x000fe20000011403 */
[----:B------:R-:W-:Y:S01]  /*0d80*/  IMAD R229, R229, R4, 0xb0 ;  /* 0x000000b0e5e57424 */ /* 0x000fe200078e0204 */
[----:B------:R-:W-:Y:S01]  /*0d90*/  SHF.R.S32.HI R233, RZ, 0x1f, R17 ;  /* 0x0000001fffe97819 */ /* 0x000fe20000011411 */
[----:B------:R-:W-:Y:S01]  /*0da0*/  IMAD.MOV.U32 R225, RZ, RZ, RZ ;  /* 0x000000ffffe17224 */ /* 0x000fe200078e00ff */
[----:B------:R-:W-:Y:S01]  /*0db0*/  SHF.R.S32.HI R232, RZ, 0x1f, R22 ;  /* 0x0000001fffe87819 */ /* 0x000fe20000011416 */
[----:B------:R-:W-:Y:S02]  /*0dc0*/  IMAD.MOV.U32 R16, RZ, RZ, RZ ;  /* 0x000000ffff107224 */ /* 0x000fe400078e00ff */
[----:B------:R-:W-:Y:S02]  /*0dd0*/  IMAD.MOV.U32 R2, RZ, RZ, RZ ;  /* 0x000000ffff027224 */ /* 0x000fe400078e00ff */
[----:B------:R-:W-:Y:S01]  /*0de0*/  IMAD R230, R7, 0x8, R228 ;  /* 0x0000000807e67824 */ /* 0x000fe200078e02e4 */
[----:B--2---:R-:W-:-:S07]  /*0df0*/  LOP3.LUT R19, R10, 0x1, RZ, 0xfc, !PT ;  /* 0x000000010a137812 */ /* 0x004fce00078efcff */
.L_x_403:
[----:B0---4-:R-:W0:Y:S01]  /*0e00*/  LDC.64 R4, c[0x0][0xc88] ;  /* 0x00032200ff047b82 */ /* 0x011e220000000a00 */
[----:B------:R-:W-:Y:S01]  /*0e10*/  ULDC.64 UR4, c[0x0][0xa28] ;  /* 0x00028a0000047ab9 */ /* 0x000fe20000000a00 */
[----:B------:R-:W-:Y:S01]  /*0e20*/  IMAD.MOV.U32 R3, RZ, RZ, RZ ;  /* 0x000000ffff037224 */ /* 0x000fe200078e00ff */
[----:B------:R-:W-:Y:S01]  /*0e30*/  ULDC.64 UR6, c[0x0][0xa20] ;  /* 0x0002880000067ab9 */ /* 0x000fe20000000a00 */
[----:B0-----:R-:W-:-:S05]  /*0e40*/  IMAD.WIDE R4, R47, 0x4, R4 ;  /* 0x000000042f047825 */ /* 0x001fca00078e0204 */
[----:B--2---:R-:W2:Y:S01]  /*0e50*/  LDG.E R23, desc[UR60][R4.64] ;  /* 0x0000003c04177981 */ /* 0x004ea2000c1e1900 */
[----:B------:R-:W-:-:S04]  /*0e60*/  ISETP.NE.U32.AND P0, PT, RZ, UR4, PT ;  /* 0x00000004ff007c0c */ /* 0x000fc8000bf05070 */
[----:B------:R-:W-:Y:S02]  /*0e70*/  ISETP.NE.AND.EX P0, PT, RZ, UR5, PT, P0 ;  /* 0x00000005ff007c0c */ /* 0x000fe4000bf05300 */
[----:B--2---:R-:W-:-:S11]  /*0e80*/  SHF.R.S32.HI R223, RZ, 0x1f, R23 ;  /* 0x0000001fffdf7819 */ /* 0x004fd60000011417 */
[----:B---3--:R-:W-:-:S04]  /*0e90*/  @P0 LEA R6, P1, R23, UR4, 0x2 ;  /* 0x0000000417060c11 */ /* 0x008fc8000f8210ff */
[----:B------:R-:W-:Y:S01]  /*0ea0*/  @P0 LEA.HI.X R7, R23, UR5, R223, 0x2, P1 ;  /* 0x0000000517070c11 */ /* 0x000fe200088f14df */
[----:B------:R-:W-:-:S04]  /*0eb0*/  ULDC.64 UR4, c[0x0][0x418] ;  /* 0x0001060000047ab9 */ /* 0x000fc80000000a00 */
[----:B------:R0:W5:Y:S01]  /*0ec0*/  @P0 LDG.E R3, desc[UR60][R6.64] ;  /* 0x0000003c06030981 */ /* 0x000162000c1e1900 */
[----:B------:R-:W-:Y:S01]  /*0ed0*/  ISETP.NE.U32.AND P0, PT, RZ, UR6, PT ;  /* 0x00000006ff007c0c */ /* 0x000fe2000bf05070 */
[----:B------:R-:W-:-:S03]  /*0ee0*/  UISETP.NE.U32.AND UP0, UPT, UR4, URZ, UPT ;  /* 0x0000003f0400728c */ /* 0x000fc6000bf05070 */
[----:B------:R-:W-:Y:S01]  /*0ef0*/  ISETP.NE.AND.EX P0, PT, RZ, UR7, PT, P0 ;  /* 0x00000007ff007c0c */ /* 0x000fe2000bf05300 */
[----:B------:R-:W-:Y:S01]  /*0f00*/  UISETP.NE.AND.EX UP0, UPT, UR5, URZ, UPT, UP0 ;  /* 0x0000003f0500728c */ /* 0x000fe2000bf05300 */
[----:B------:R-:W-:Y:S02]  /*0f10*/  ULDC UR4, c[0x0][0x424] ;  /* 0x0001090000047ab9 */ /* 0x000fe40000000800 */
[----:B------:R-:W-:Y:S01]  /*0f20*/  ULDC UR5, c[0x0][0x2f0] ;  /* 0x0000bc0000057ab9 */ /* 0x000fe20000000800 */
[----:B------:R-:W-:-:S04]  /*0f30*/  USEL UR4, UR4, 0x1, UP0 ;  /* 0x0000000104047887 */ /* 0x000fc80008000000 */
[----:B------:R-:W-:-:S04]  /*0f40*/  UIMAD UR4, UR4, UR5, URZ ;  /* 0x00000005040472a4 */ /* 0x000fc8000f8e023f */
[C---:B------:R-:W-:Y:S02]  /*0f50*/  @P0 LEA R4, P1, R23.reuse, UR6, 0x2 ;  /* 0x0000000617040c11 */ /* 0x040fe4000f8210ff */
[----:B------:R-:W-:Y:S02]  /*0f60*/  IMAD.U32 R80, RZ, RZ, UR4 ;  /* 0x00000004ff507e24 */ /* 0x000fe4000f8e00ff */
[----:B------:R-:W-:-:S05]  /*0f70*/  @P0 LEA.HI.X R5, R23, UR7, R223, 0x2, P1 ;  /* 0x0000000717050c11 */ /* 0x000fca00088f14df */
[----:B------:R0:W5:Y:S01]  /*0f80*/  @P0 LDG.E R80, desc[UR60][R4.64] ;  /* 0x0000003c04500981 */ /* 0x000162000c1e1900 */
[----:B------:R-:W-:Y:S05]  /*0f90*/  @P0 BRA `(.L_x_361) ;  /* 0x0000000000240947 */ /* 0x000fea0003800000 */
[----:B------:R-:W-:Y:S02]  /*0fa0*/  ULDC.64 UR4, c[0x0][0xa08] ;  /* 0x0002820000047ab9 */ /* 0x000fe40000000a00 */
[----:B------:R-:W-:-:S04]  /*0fb0*/  ISETP.NE.U32.AND P0, PT, RZ, UR4, PT ;  /* 0x00000004ff007c0c */ /* 0x000fc8000bf05070 */
[----:B------:R-:W-:-:S13]  /*0fc0*/  ISETP.NE.AND.EX P0, PT, RZ, UR5, PT, P0 ;  /* 0x00000005ff007c0c */ /* 0x000fda000bf05300 */
[----:B------:R-:W-:Y:S05]  /*0fd0*/  @!P0 BRA `(.L_x_361) ;  /* 0x0000000000148947 */ /* 0x000fea0003800000 */
[----:B0-----:R-:W0:Y:S02]  /*0fe0*/  LDC.64 R4, c[0x0][0xa08] ;  /* 0x00028200ff047b82 */ /* 0x001e240000000a00 */
[----:B0-----:R-:W-:-:S05]  /*0ff0*/  IMAD.WIDE R4, R23, 0x4, R4 ;  /* 0x0000000417047825 */ /* 0x001fca00078e0204 */
[----:B-----5:R-:W2:Y:S04]  /*1000*/  LDG.E R80, desc[UR60][R4.64] ;  /* 0x0000003c04507981 */ /* 0x020ea8000c1e1900 */
[----:B------:R-:W2:Y:S02]  /*1010*/  LDG.E R7, desc[UR60][R4.64+0x4] ;  /* 0x0000043c04077981 */ /* 0x000ea4000c1e1900 */
[----:B--2---:R-:W-:-:S07]  /*1020*/  IMAD.IADD R80, R7, 0x1, -R80 ;  /* 0x0000000107507824 */ /* 0x004fce00078e0a50 */
.L_x_361:
[----:B-----5:R-:W-:Y:S01]  /*1030*/  IMAD.IADD R80, R80, 0x1, -R3 ;  /* 0x0000000150507824 */ /* 0x020fe200078e0a03 */
[----:B------:R-:W-:Y:S01]  /*1040*/  PLOP3.LUT P0, PT, PT, PT, PT, 0x80, 0x0 ;  /* 0x000000000000781c */ /* 0x000fe20003f0f070 */
[----:B------:R-:W-:Y:S01]  /*1050*/  IMAD.MOV.U32 R222, RZ, RZ, R45 ;  /* 0x000000ffffde7224 */ /* 0x000fe200078e002d */
[----:B------:R-:W-:Y:S01]  /*1060*/  CS2R R32, SRZ ;  /* 0x0000000000207805 */ /* 0x000fe2000001ff00 */
[C---:B------:R-:W-:Y:S01]  /*1070*/  VIADD R0, R80.reuse, 0xaf ;  /* 0x000000af50007836 */ /* 0x040fe20000000000 */
[----:B------:R-:W-:Y:S01]  /*1080*/  ISETP.GE.AND P1, PT, R80, 0x1, PT ;  /* 0x000000015000780c */ /* 0x000fe20003f26270 */
[----:B------:R-:W-:Y:S01]  /*1090*/  IMAD.MOV.U32 R221, RZ, RZ, R46 ;  /* 0x000000ffffdd7224 */ /* 0x000fe200078e002e */
[----:B------:R-:W-:Y:S01]  /*10a0*/  CS2R R36, SRZ ;  /* 0x0000000000247805 */ /* 0x000fe2000001ff00 */
[----:B------:R-:W-:Y:S01]  /*10b0*/  IMAD.HI R0, R0, 0x2e8ba2e9, RZ ;  /* 0x2e8ba2e900007827 */ /* 0x000fe200078e02ff */
[----:B------:R-:W-:Y:S02]  /*10c0*/  CS2R R34, SRZ ;  /* 0x0000000000227805 */ /* 0x000fe4000001ff00 */
[----:B------:R-:W-:-:S02]  /*10d0*/  CS2R R40, SRZ ;  /* 0x0000000000287805 */ /* 0x000fc4000001ff00 */
[----:B------:R-:W-:Y:S01]  /*10e0*/  CS2R R38, SRZ ;  /* 0x0000000000267805 */ /* 0x000fe2000001ff00 */
[----:B------:R-:W-:Y:S01]  /*10f0*/  IMAD.MOV.U32 R87, RZ, RZ, RZ ;  /* 0x000000ffff577224 */ /* 0x000fe200078e00ff */
[----:B------:R-:W-:Y:S02]  /*1100*/  SHF.R.U32.HI R3, RZ, 0x1f, R0 ;  /* 0x0000001fff037819 */ /* 0x000fe40000011600 */
[----:B------:R-:W-:Y:S02]  /*1110*/  CS2R R48, SRZ ;  /* 0x0000000000307805 */ /* 0x000fe4000001ff00 */
[----:B------:R-:W-:Y:S02]  /*1120*/  CS2R R42, SRZ ;  /* 0x00000000002a7805 */ /* 0x000fe4000001ff00 */
[----:B------:R-:W-:Y:S02]  /*1130*/  CS2R R52, SRZ ;  /* 0x0000000000347805 */ /* 0x000fe4000001ff00 */
[----:B------:R-:W-:Y:S01]  /*1140*/  LEA.HI.SX32 R120, R0, R3, 0x1b ;  /* 0x0000000300787211 */ /* 0x000fe200078fdaff */
[----:B------:R-:W-:Y:S01]  /*1150*/  IMAD.MOV.U32 R3, RZ, RZ, RZ ;  /* 0x000000ffff037224 */ /* 0x000fe200078e00ff */
[----:B------:R-:W-:Y:S01]  /*1160*/  CS2R R30, SRZ ;  /* 0x00000000001e7805 */ /* 0x000fe2000001ff00 */
[----:B------:R-:W-:Y:S01]  /*1170*/  IMAD.MOV.U32 R0, RZ, RZ, RZ ;  /* 0x000000ffff007224 */ /* 0x000fe200078e00ff */
[----:B------:R-:W-:-:S02]  /*1180*/  CS2R R50, SRZ ;  /* 0x0000000000327805 */ /* 0x000fc4000001ff00 */
[----:B------:R-:W-:Y:S02]  /*1190*/  CS2R R56, SRZ ;  /* 0x0000000000387805 */ /* 0x000fe4000001ff00 */
[----:B------:R-:W-:Y:S02]  /*11a0*/  CS2R R60, SRZ ;  /* 0x00000000003c7805 */ /* 0x000fe4000001ff00 */
[----:B------:R-:W-:Y:S02]  /*11b0*/  CS2R R54, SRZ ;  /* 0x0000000000367805 */ /* 0x000fe4000001ff00 */
[----:B------:R-:W-:Y:S01]  /*11c0*/  CS2R R88, SRZ ;  /* 0x0000000000587805 */ /* 0x000fe2000001ff00 */
[----:B------:R-:W-:Y:S01]  /*11d0*/  IMAD.MOV.U32 R58, RZ, RZ, RZ ;  /* 0x000000ffff3a7224 */ /* 0x000fe200078e00ff */
[----:B------:R-:W-:Y:S02]  /*11e0*/  CS2R R64, SRZ ;  /* 0x0000000000407805 */ /* 0x000fe4000001ff00 */
[----:B------:R-:W-:-:S02]  /*11f0*/  CS2R R90, SRZ ;  /* 0x00000000005a7805 */ /* 0x000fc4000001ff00 */
[----:B------:R-:W-:Y:S02]  /*1200*/  CS2R R68, SRZ ;  /* 0x0000000000447805 */ /* 0x000fe4000001ff00 */
[----:B------:R-:W-:Y:S02]  /*1210*/  CS2R R92, SRZ ;  /* 0x00000000005c7805 */ /* 0x000fe4000001ff00 */
[----:B------:R-:W-:Y:S02]  /*1220*/  CS2R R72, SRZ ;  /* 0x0000000000487805 */ /* 0x000fe4000001ff00 */
[----:B------:R-:W-:Y:S02]  /*1230*/  CS2R R94, SRZ ;  /* 0x00000000005e7805 */ /* 0x000fe4000001ff00 */
[----:B------:R-:W-:Y:S02]  /*1240*/  CS2R R76, SRZ ;  /* 0x00000000004c7805 */ /* 0x000fe4000001ff00 */
[----:B------:R-:W-:Y:S01]  /*1250*/  CS2R R96, SRZ ;  /* 0x0000000000607805 */ /* 0x000fe2000001ff00 */
[----:B------:R-:W-:Y:S01]  /*1260*/  IMAD.MOV.U32 R81, RZ, RZ, RZ ;  /* 0x000000ffff517224 */ /* 0x000fe200078e00ff */
[----:B------:R-:W-:-:S02]  /*1270*/  CS2R R98, SRZ ;  /* 0x0000000000627805 */ /* 0x000fc4000001ff00 */
[----:B------:R-:W-:Y:S02]  /*1280*/  CS2R R84, SRZ ;  /* 0x0000000000547805 */ /* 0x000fe4000001ff00 */
[----:B------:R-:W-:Y:S02]  /*1290*/  CS2R R100, SRZ ;  /* 0x0000000000647805 */ /* 0x000fe4000001ff00 */
[----:B------:R-:W-:Y:S02]  /*12a0*/  CS2R R102, SRZ ;  /* 0x0000000000667805 */ /* 0x000fe4000001ff00 */
[----:B------:R-:W-:Y:S02]  /*12b0*/  CS2R R104, SRZ ;  /* 0x0000000000687805 */ /* 0x000fe4000001ff00 */
[----:B0-----:R-:W-:Y:S01]  /*12c0*/  CS2R R6, SRZ ;  /* 0x0000000000067805 */ /* 0x001fe2000001ff00 */
[----:B------:R-:W-:Y:S01]  /*12d0*/  IMAD.MOV.U32 R8, RZ, RZ, RZ ;  /* 0x000000ffff087224 */ /* 0x000fe200078e00ff */
[----:B------:R-:W-:Y:S01]  /*12e0*/  CS2R R106, SRZ ;  /* 0x00000000006a7805 */ /* 0x000fe2000001ff00 */
[----:B------:R-:W-:-:S02]  /*12f0*/  IMAD.MOV.U32 R10, RZ, RZ, RZ ;  /* 0x000000ffff0a7224 */ /* 0x000fc400078e00ff */
[----:B------:R-:W-:Y:S01]  /*1300*/  IMAD.MOV.U32 R109, RZ, RZ, RZ ;  /* 0x000000ffff6d7224 */ /* 0x000fe200078e00ff */
[----:B------:R-:W-:Y:S06]  /*1310*/  @!P1 BRA `(.L_x_362) ;  /* 0x000000a800a49947 */ /* 0x000fec0003800000 */
[----:B------:R-:W0:Y:S01]  /*1320*/  SHFL.IDX PT, R0, R227, RZ, 0x1f ;  /* 0x00001fffe3007589 */ /* 0x000e2200000e0000 */
[----:B------:R-:W1:Y:S01]  /*1330*/  S2UR UR6, SR_CgaCtaId ;  /* 0x00000000000679c3 */ /* 0x000e620000008800 */
[----:B------:R-:W-:Y:S01]  /*1340*/  UMOV UR5, 0x400 ;  /* 0x0000040000057882 */ /* 0x000fe20000000000 */
[----:B0-----:R-:W-:Y:S01]  /*1350*/  R2UR UR7, R0 ;  /* 0x00000000000772ca */ /* 0x001fe200000e0000 */
[----:B-1----:R-:W-:-:S04]  /*1360*/  ULEA UR5, UR6, UR5, 0x18 ;  /* 0x0000000506057291 */ /* 0x002fc8000f8ec03f */
[----:B------:R-:W-:-:S04]  /*1370*/  UIADD3 UR5, UR5, 0x16400, URZ ;  /* 0x0001640005057890 */ /* 0x000fc8000fffe03f */
[----:B------:R-:W-:-:S04]  /*1380*/  ULOP3.LUT UP0, URZ, UR5, 0x9f, URZ, 0xc0, !UPT ;  /* 0x0000009f053f7892 */ /* 0x000fc8000f80c03f */
[----:B------:R-:W-:Y:S02]  /*1390*/  ULEA.HI UR4, UR7, UR7, URZ, 0x1 ;  /* 0x0000000707047291 */ /* 0x000fe4000f8f083f */
[----:B------:R-:W-:Y:S01]  /*13a0*/  IMAD.U32 R18, RZ, RZ, UR7 ;  /* 0x00000007ff127e24 */ /* 0x000fe2000f8e00ff */
[----:B------:R-:W-:Y:S01]  /*13b0*/  PLOP3.LUT P0, PT, PT, PT, UP0, 0x80, 0x0 ;  /* 0x000000000000781c */ /* 0x000fe20003f0f008 */
[----:B------:R-:W-:-:S04]  /*13c0*/  ULOP3.LUT UR4, UR4, 0x1e, URZ, 0xc0, !UPT ;  /* 0x0000001e04047892 */ /* 0x000fc8000f8ec03f */
[----:B------:R-:W-:-:S04]  /*13d0*/  UIADD3 UR4, UR7, -UR4, URZ ;  /* 0x8000000407047290 */ /* 0x000fc8000fffe03f */
[----:B------:R-:W-:-:S04]  /*13e0*/  ULEA UR4, UR4, UR5, 0xd ;  /* 0x0000000504047291 */ /* 0x000fc8000f8e683f */
[----:B------:R-:W-:-:S04]  /*13f0*/  USHF.R.U32.HI UR4, URZ, 0x4, UR4 ;  /* 0x000000043f047899 */ /* 0x000fc80008011604 */
[----:B------:R-:W-:Y:S01]  /*1400*/  ULOP3.LUT UR36, UR4, 0x3fff, URZ, 0xc0, !UPT ;  /* 0x00003fff04247892 */ /* 0x000fe2000f8ec03f */
[----:B------:R-:W-:Y:S11]  /*1410*/  @!P0 BRA `(.L_x_363) ;  /* 0x0000000000408947 */ /* 0x000ff60003800000 */
        /* <DEDUP_REMOVED lines=16> */
.L_x_363:
[----:B------:R-:W0:Y:S01]  /*1520*/  S2UR UR5, SR_CgaCtaId ;  /* 0x00000000000579c3 */ /* 0x000e220000008800 */
[----:B------:R-:W-:Y:S01]  /*1530*/  LEA.HI R0, R225, R225, RZ, 0x1 ;  /* 0x000000e1e1007211 */ /* 0x000fe200078f08ff */
[----:B------:R-:W-:Y:S01]  /*1540*/  UMOV UR4, 0x400 ;  /* 0x0000040000047882 */ /* 0x000fe20000000000 */
[----:B------:R-:W-:Y:S01]  /*1550*/  BSSY B0, `(.L_x_364) ;  /* 0x0000009000007945 */ /* 0x000fe20003800000 */
[----:B------:R-:W-:Y:S02]  /*1560*/  ISETP.NE.AND P0, PT, R19, 0x3, PT ;  /* 0x000000031300780c */ /* 0x000fe40003f05270 */
[----:B------:R-:W-:-:S05]  /*1570*/  LOP3.LUT R0, R0, 0xfffffffe, RZ, 0xc0, !PT ;  /* 0xfffffffe00007812 */ /* 0x000fca00078ec0ff */
[----:B------:R-:W-:-:S05]  /*1580*/  IMAD.IADD R3, R225, 0x1, -R0 ;  /* 0x00000001e1037824 */ /* 0x000fca00078e0a00 */
[----:B------:R-:W-:Y:S01]  /*1590*/  SHF.L.U32 R3, R3, 0x1f, RZ ;  /* 0x0000001f03037819 */ /* 0x000fe200000006ff */
[----:B0-----:R-:W-:-:S06]  /*15a0*/  ULEA UR4, UR5, UR4, 0x18 ;  /* 0x0000000405047291 */ /* 0x001fcc000f8ec03f */
[----:B------:R-:W-:-:S04]  /*15b0*/  IMAD.U32 R0, RZ, RZ, UR4 ;  /* 0x00000004ff007e24 */ /* 0x000fc8000f8e00ff */
[----:B------:R-:W0:Y:S02]  /*15c0*/  SYNCS.PHASECHK.TRANS64.TRYWAIT P1, [R0+URZ+0x34800], R3 ;  /* 0x03480003000075a7 */ /* 0x000e24000802017f */
[----:B0-----:R-:W-:Y:S05]  /*15d0*/  @!P1 BRA `(.L_x_365) ;  /* 0x0000012400249947 */ /* 0x001fea0003800000 */
.L_x_525:
[----:B------:R-:W-:Y:S05]  /*15e0*/  BSYNC B0 ;  /* 0x0000000000007941 */ /* 0x000fea0003800000 */
.L_x_364:
[----:B------:R-:W-:Y:S05]  /*15f0*/  @!P0 BRA `(.L_x_366) ;  /* 0x0000000000048947 */ /* 0x000fea0003800000 */
[----:B------:R-:W-:Y:S01]  /*1600*/  BPT.TRAP 0x1 ;  /* 0x000000040000795c */ /* 0x000fe20000300000 */
.L_x_366:
[----:B------:R-:W-:Y:S01]  /*1610*/  IMAD R12, R2, 0x8, R0 ;  /* 0x00000008020c7824 */ /* 0x000fe200078e0200 */
[----:B0-----:R-:W-:-:S04]  /*1620*/  SHF.L.U32 R3, R16, 0x1f, RZ ;  /* 0x0000001f10037819 */ /* 0x001fc800000006ff */
[----:B------:R0:W1:Y:S01]  /*1630*/  SYNCS.PHASECHK.TRANS64.TRYWAIT P2, [R12+URZ+0x34830], R3 ;  /* 0x034830030c0075a7 */ /* 0x000062000804017f */
[----:B------:R-:W-:Y:S05]  /*1640*/  @!P0 BRA `(.L_x_367) ;  /* 0x0000000000048947 */ /* 0x000fea0003800000 */
[----:B------:R-:W-:Y:S01]  /*1650*/  BPT.TRAP 0x1 ;  /* 0x000000040000795c */ /* 0x000fe20000300000 */
.L_x_367:
[----:B------:R-:W2:Y:S01]  /*1660*/  S2R R4, SR_TID.X ;  /* 0x0000000000047919 */ /* 0x000ea20000002100 */
[----:B------:R-:W-:Y:S01]  /*1670*/  IMAD.MOV.U32 R87, RZ, RZ, RZ ;  /* 0x000000ffff577224 */ /* 0x000fe200078e00ff */
[----:B--2---:R-:W-:Y:S01]  /*1680*/  LOP3.LUT P1, RZ, R4, 0x7f, RZ, 0xc0, !PT ;  /* 0x0000007f04ff7812 */ /* 0x004fe2000782c0ff */
[----:B-1----:R-:W-:-:S12]  /*1690*/  @P2 BRA `(.L_x_368) ;  /* 0x0000000000082947 */ /* 0x002fd80003800000 */
[----:B------:R-:W1:Y:S02]  /*16a0*/  SYNCS.PHASECHK.TRANS64.TRYWAIT P2, [R12+URZ+0x34830], R3 ;  /* 0x034830030c0075a7 */ /* 0x000e64000804017f */
[----:B-1----:R-:W-:Y:S05]  /*16b0*/  @!P2 BRA `(.L_x_369) ;  /* 0x000001240000a947 */ /* 0x002fea0003800000 */
.L_x_368:
[----:B------:R-:W-:Y:S05]  /*16c0*/  WARPSYNC.ALL ;  /* 0x0000000000007948 */ /* 0x000fea0003800000 */
[----:B01----:R-:W-:Y:S01]  /*16d0*/  VIADD R3, R0, 0x1e400 ;  /* 0x0001e40000037836 */ /* 0x003fe20000000000 */
[----:B------:R-:W-:Y:S01]  /*16e0*/  ULOP3.LUT UR25, UR36, 0x10000, URZ, 0xfc, !UPT ;  /* 0x0001000024197892 */ /* 0x000fe2000f8efc3f */
[----:B------:R-:W-:Y:S01]  /*16f0*/  WARPGROUP.ARRIVE ;  /* 0x00000000000079c5 */ /* 0x000fe20000000000 */
[----:B------:R-:W-:Y:S01]  /*1700*/  UMOV UR5, 0x40000040 ;  /* 0x4000004000057882 */ /* 0x000fe20000000000 */
[----:B------:R-:W-:Y:S01]  /*1710*/  UMOV UR7, 0x40000040 ;  /* 0x4000004000077882 */ /* 0x000fe20000000000 */
[----:B------:R-:W-:Y:S01]  /*1720*/  SHF.R.U32.HI R3, RZ, 0x4, R3 ;  /* 0x00000004ff037819 */ /* 0x000fe20000011603 */
[----:B------:R-:W-:Y:S01]  /*1730*/  UMOV UR41, UR5 ;  /* 0x0000000500297c82 */ /* 0x000fe20008000000 */
[----:B------:R-:W-:Y:S01]  /*1740*/  UMOV UR15, 0x40000040 ;  /* 0x40000040000f7882 */ /* 0x000fe20000000000 */
[----:B------:R-:W-:Y:S01]  /*1750*/  UMOV UR4, UR25 ;  /* 0x0000001900047c82 */ /* 0x000fe20008000000 */
[----:B------:R-:W-:Y:S01]  /*1760*/  LOP3.LUT R3, R3, 0x3fff, RZ, 0xc0, !PT ;  /* 0x00003fff03037812 */ /* 0x000fe200078ec0ff */
[----:B------:R-:W-:Y:S01]  /*1770*/  UMOV UR40, UR4 ;  /* 0x0000000400287c82 */ /* 0x000fe20008000000 */
[----:B------:R-:W-:Y:S01]  /*1780*/  UMOV UR13, UR41 ;  /* 0x00000029000d7c82 */ /* 0x000fe20008000000 */
[----:B------:R-:W-:Y:S01]  /*1790*/  UMOV UR12, UR40 ;  /* 0x00000028000c7c82 */ /* 0x000fe20008000000 */
[----:B------:R-:W-:Y:S01]  /*17a0*/  LOP3.LUT R3, R3, 0x10000, RZ, 0xfc, !PT ;  /* 0x0001000003037812 */ /* 0x000fe200078efcff */
[----:B------:R-:W-:Y:S01]  /*17b0*/  IMAD.U32 R8, RZ, RZ, UR4 ;  /* 0x00000004ff087e24 */ /* 0x000fe2000f8e00ff */
[----:B------:R-:W-:Y:S01]  /*17c0*/  UMOV UR8, UR40 ;  /* 0x0000002800087c82 */ /* 0x000fe20008000000 */
[----:B------:R-:W-:Y:S01]  /*17d0*/  IMAD.U32 R9, RZ, RZ, UR5 ;  /* 0x00000005ff097e24 */ /* 0x000fe2000f8e00ff */
[----:B------:R-:W-:Y:S01]  /*17e0*/  UMOV UR9, UR41 ;  /* 0x0000002900097c82 */ /* 0x000fe20008000000 */
[----:B------:R-:W-:Y:S01]  /*17f0*/  IMAD R4, R2, 0xb00, R3 ;  /* 0x00000b0002047824 */ /* 0x000fe200078e0203 */
[----:B------:R-:W-:Y:S01]  /*1800*/  UMOV UR11, 0x40000040 ;  /* 0x40000040000b7882 */ /* 0x000fe20000000000 */
[----:B------:R-:W-:Y:S01]  /*1810*/  UMOV UR36, UR40 ;  /* 0x0000002800247c82 */ /* 0x000fe20008000000 */
[----:B------:R-:W-:Y:S01]  /*1820*/  UMOV UR37, UR41 ;  /* 0x0000002900257c82 */ /* 0x000fe20008000000 */
[----:B------:R-:W-:Y:S01]  /*1830*/  UMOV UR39, 0x40000040 ;  /* 0x4000004000277882 */ /* 0x000fe20000000000 */
[----:B------:R-:W-:Y:S01]  /*1840*/  R2UR UR24, R4 ;  /* 0x00000000041872ca */ /* 0x000fe200000e0000 */
[----:B------:R-:W-:Y:S01]  /*1850*/  UMOV UR32, UR40 ;  /* 0x0000002800207c82 */ /* 0x000fe20008000000 */
[----:B------:R-:W-:Y:S01]  /*1860*/  UMOV UR33, UR41 ;  /* 0x0000002900217c82 */ /* 0x000fe20008000000 */
[----:B------:R-:W-:Y:S01]  /*1870*/  UMOV UR35, 0x40000040 ;  /* 0x4000004000237882 */ /* 0x000fe20000000000 */
        /* <DEDUP_REMOVED lines=10> */
[----:B------:R-:W-:Y:S01]  /*1920*/  UIADD3 UR14, UR24, 0x80, URZ ;  /* 0x00000080180e7890 */ /* 0x000fe2000fffe03f */
[----:B------:R-:W-:Y:S01]  /*1930*/  HGMMA.64x16x16.F32 R112, gdesc[UR4], RZ, !UPT, gsb0 ;  /* 0x00200000047079f0 */ /* 0x000fe2000c0008ff */
[----:B------:R-:W-:Y:S01]  /*1940*/  UIADD3 UR6, UR24, 0x100, URZ ;  /* 0x0000010018067890 */ /* 0x000fe2000fffe03f */
[----:B------:R-:W-:Y:S01]  /*1950*/  IMAD.IADD R13, R229, 0x1, R80 ;  /* 0x00000001e50d7824 */ /* 0x000fe200078e0250 */
[----:B------:R-:W-:Y:S01]  /*1960*/  UMOV UR4, UR40 ;  /* 0x0000002800047c82 */ /* 0x000fe20008000000 */
[----:B------:R-:W-:Y:S01]  /*1970*/  UMOV UR5, UR41 ;  /* 0x0000002900057c82 */ /* 0x000fe20008000000 */
[----:B------:R-:W-:Y:S01]  /*1980*/  UMOV UR7, 0x40000040 ;  /* 0x4000004000077882 */ /* 0x000fe20000000000 */
[----:B------:R-:W-:Y:S01]  /*1990*/  UIADD3 UR10, UR24, 0x180, URZ ;  /* 0x00000180180a7890 */ /* 0x000fe2000fffe03f */
[----:B------:R-:W-:Y:S01]  /*19a0*/  IMAD R13, R120, -0xb0, R13 ;  /* 0xffffff50780d7824 */ /* 0x000fe200078e020d */
[----:B------:R-:W-:Y:S01]  /*19b0*/  UIADD3 UR38, UR24, 0x200, URZ ;  /* 0x0000020018267890 */ /* 0x000fe2000fffe03f */
[----:B------:R-:W-:Y:S01]  /*19c0*/  P2R R21, PR, RZ, 0x2 ;  /* 0x00000002ff157803 */ /* 0x000fe20000000000 */
[----:B------:R-:W-:Y:S01]  /*19d0*/  UIADD3 UR34, UR24, 0x280, URZ ;  /* 0x0000028018227890 */ /* 0x000fe2000fffe03f */
[----:B------:R-:W-:Y:S01]  /*19e0*/  P2R R15, PR, RZ, 0x1 ;  /* 0x00000001ff0f7803 */ /* 0x000fe20000000000 */
[----:B------:R-:W-:Y:S01]  /*19f0*/  UIADD3 UR30, UR24, 0x300, URZ ;  /* 0x00000300181e7890 */ /* 0x000fe2000fffe03f */
[C---:B------:R-:W-:Y:S01]  /*1a00*/  ISETP.GT.AND P2, PT, R13.reuse, RZ, PT ;  /* 0x000000ff0d00720c */ /* 0x040fe20003f44270 */
[----:B------:R-:W-:Y:S01]  /*1a10*/  UIADD3 UR22, UR24, 0x380, URZ ;  /* 0x0000038018167890 */ /* 0x000fe2000fffe03f */
[C---:B------:R-:W-:Y:S01]  /*1a20*/  ISETP.GT.AND P3, PT, R13.reuse, 0x1, PT ;  /* 0x000000010d00780c */ /* 0x040fe20003f64270 */
[----:B------:R-:W-:Y:S01]  /*1a30*/  UIADD3 UR18, UR24, 0x400, URZ ;  /* 0x0000040018127890 */ /* 0x000fe2000fffe03f */
[C---:B------:R-:W-:Y:S01]  /*1a40*/  ISETP.GT.AND P4, PT, R13.reuse, 0x8, PT ;  /* 0x000000080d00780c */ /* 0x040fe20003f84270 */
[----:B------:R-:W-:Y:S01]  /*1a50*/  UIADD3 UR26, UR25, 0x2, URZ ;  /* 0x00000002191a7890 */ /* 0x000fe2000fffe03f */
[C---:B------:R-:W-:Y:S01]  /*1a60*/  ISETP.GT.AND P5, PT, R13.reuse, 0x9, PT ;  /* 0x000000090d00780c */ /* 0x040fe20003fa4270 */
[----:B------:R-:W-:Y:S01]  /*1a70*/  UIADD3 UR42, UR24, 0xa00, URZ ;  /* 0x00000a00182a7890 */ /* 0x000fe2000fffe03f */
[C---:B------:R-:W-:Y:S01]  /*1a80*/  ISETP.GT.AND P6, PT, R13.reuse, 0x61, PT ;  /* 0x000000610d00780c */ /* 0x040fe20003fc4270 */
[----:B------:R-:W-:Y:S01]  /*1a90*/  UMOV UR43, 0x40000040 ;  /* 0x40000040002b7882 */ /* 0x000fe20000000000 */
[----:B------:R-:W-:Y:S01]  /*1aa0*/  UIADD3 UR46, UR24, 0xa02, URZ ;  /* 0x00000a02182e7890 */ /* 0x000fe2000fffe03f */
[C---:B------:R-:W-:Y:S01]  /*1ab0*/  ISETP.GT.AND P1, PT, R13.reuse, 0x89, PT ;  /* 0x000000890d00780c */ /* 0x040fe20003f24270 */
[----:B------:R-:W-:Y:S01]  /*1ac0*/  UMOV UR47, 0x40000040 ;  /* 0x40000040002f7882 */ /* 0x000fe20000000000 */
[----:B------:R-:W-:Y:S01]  /*1ad0*/  UIADD3 UR50, UR24, 0x684, URZ ;  /* 0x0000068418327890 */ /* 0x000fe2000fffe03f */
[----:B------:R-:W-:Y:S01]  /*1ae0*/  ISETP.GT.AND P0, PT, R13, 0x90, PT ;  /* 0x000000900d00780c */ /* 0x000fe20003f04270 */
[----:B------:R-:W-:Y:S01]  /*1af0*/  UMOV UR51, 0x40000040 ;  /* 0x4000004000337882 */ /* 0x000fe20000000000 */
[----:B------:R-:W-:-:S02]  /*1b00*/  IMAD.MOV.U32 R85, RZ, RZ, R87 ;  /* 0x000000ffff557224 */ /* 0x000fc400078e0057 */
[--C-:B------:R-:W-:Y:S02]  /*1b10*/  IMAD.MOV.U32 R83, RZ, RZ, R87.reuse ;  /* 0x000000ffff537224 */ /* 0x100fe400078e0057 */
[----:B------:R-:W-:Y:S01]  /*1b20*/  IMAD.MOV.U32 R81, RZ, RZ, R87 ;  /* 0x000000ffff517224 */ /* 0x000fe200078e0057 */
        /* <DEDUP_REMOVED lines=696> */
[----:B------:R-:W-:Y:S02]  /*46b0*/  ISETP.GT.AND P5, PT, R13, 0xa8, PT ;  /* 0x000000a80d00780c */ /* 0x000fe40003fa4270 */
[----:B------:R-:W-:Y:S01]  /*46c0*/  P2R R45, PR, RZ, 0x2 ;  /* 0x00000002ff2d7803 */ /* 0x000fe20000000000 */
        /* <DEDUP_REMOVED lines=12> */
[C---:B------:R-:W-:Y:S02]  /*4790*/  ISETP.GT.AND P3, PT, R13.reuse, 0xa0, PT ;  /* 0x000000a00d00780c */ /* 0x040fe40003f64270 */
[----:B------:R-:W-:Y:S02]  /*47a0*/  FMNMX.FTZ R11, R194, R11, !PT ;  /* 0x0000000bc20b7209 */ /* 0x000fe40007810000 */
[----:B------:R-:W-:Y:S02]  /*47b0*/  P2R R33, PR, RZ, 0x4 ;  /* 0x00000004ff217803 */ /* 0x000fe40000000000 */
[----:B------:R-:W-:-:S02]  /*47c0*/  ISETP.GT.AND P1, PT, R13, 0x90, PT ;  /* 0x000000900d00780c */ /* 0x000fc40003f24270 */
[----:B------:R-:W-:Y:S02]  /*47d0*/  P2R R43, PR, RZ, 0x1 ;  /* 0x00000001ff2b7803 */ /* 0x000fe40000000000 */
[----:B------:R-:W-:Y:S02]  /*47e0*/  FSEL R34, R34, -INF , P1 ;  /* 0xff80000022227808 */ /* 0x000fe40000800000 */
[----:B------:R-:W-:Y:S02]  /*47f0*/  ISETP.NE.AND P1, PT, R45, RZ, PT ;  /* 0x000000ff2d00720c */ /* 0x000fe40003f25270 */
[----:B------:R-:W-:Y:S01]  /*4800*/  ISETP.GT.AND P0, PT, R13, 0x89, PT ;  /* 0x000000890d00780c */ /* 0x000fe20003f04270 */
[----:B------:R-:W-:Y:S02]  /*4810*/  WARPGROUP.DEPBAR.LE gsb0, 0x0 ;  /* 0x00008000000079c5 */ /* 0x000fe40000010000 */
[----:B------:R-:W-:Y:S02]  /*4820*/  FSEL R196, R24, -INF , P3 ;  /* 0xff80000018c47808 */ /* 0x000fe40001800000 */
[----:B------:R-:W-:-:S02]  /*4830*/  FSEL R200, R25, -INF , P4 ;  /* 0xff80000019c87808 */ /* 0x000fc40002000000 */
[----:B------:R-:W-:Y:S02]  /*4840*/  FMNMX.FTZ R11, R196, R11, !PT ;  /* 0x0000000bc40b7209 */ /* 0x000fe40007810000 */
[----:B------:R-:W-:Y:S02]  /*4850*/  FSEL R198, R28, -INF , P5 ;  /* 0xff8000001cc67808 */ /* 0x000fe40002800000 */
[----:B------:R-:W-:Y:S02]  /*4860*/  FMNMX.FTZ R11, R200, R11, !PT ;  /* 0x0000000bc80b7209 */ /* 0x000fe40007810000 */
[----:B------:R-:W-:Y:S02]  /*4870*/  FSEL R202, R29, -INF , P6 ;  /* 0xff8000001dca7808 */ /* 0x000fe40003000000 */
[----:B------:R-:W-:Y:S02]  /*4880*/  FMNMX.FTZ R11, R198, R11, !PT ;  /* 0x0000000bc60b7209 */ /* 0x000fe40007810000 */
[----:B------:R-:W-:-:S02]  /*4890*/  FSEL R28, R35, -INF , P1 ;  /* 0xff800000231c7808 */ /* 0x000fc40000800000 */
[----:B------:R-:W-:Y:S01]  /*48a0*/  FMNMX.FTZ R25, R202, R11, !PT ;  /* 0x0000000bca197209 */ /* 0x000fe20007810000 */
[----:B------:R-:W-:Y:S01]  /*48b0*/  IMAD.U32 R11, RZ, RZ, UR6 ;  /* 0x00000006ff0b7e24 */ /* 0x000fe2000f8e00ff */
[----:B------:R-:W-:Y:S02]  /*48c0*/  FSEL R24, R47, -INF , P0 ;  /* 0xff8000002f187808 */ /* 0x000fe40000000000 */
[----:B------:R-:W-:Y:S01]  /*48d0*/  ISETP.NE.AND P0, PT, R43, RZ, PT ;  /* 0x000000ff2b00720c */ /* 0x000fe20003f05270 */
[----:B------:R-:W0:Y:S01]  /*48e0*/  SHFL.BFLY PT, R10, R25, 0x2, 0x1f ;  /* 0x0c401f00190a7f89 */ /* 0x000e2200000e0000 */
[----:B------:R-:W-:Y:S02]  /*48f0*/  FSEL R26, R26, -INF , P3 ;  /* 0xff8000001a1a7808 */ /* 0x000fe40001800000 */
[----:B------:R-:W-:Y:S02]  /*4900*/  FSEL R38, R38, -INF , P0 ;  /* 0xff80000026267808 */ /* 0x000fe40000000000 */
[----:B------:R-:W-:-:S02]  /*4910*/  FSEL R30, R30, -INF , P5 ;  /* 0xff8000001e1e7808 */ /* 0x000fc40002800000 */
[----:B------:R-:W-:Y:S02]  /*4920*/  ISETP.NE.AND P0, PT, R15, RZ, PT ;  /* 0x000000ff0f00720c */ /* 0x000fe40003f05270 */
[----:B------:R-:W-:-:S13]  /*4930*/  ISETP.NE.AND P1, PT, R21, RZ, PT ;  /* 0x000000ff1500720c */ /* 0x000fda0003f25270 */
[----:B------:R-:W-:Y:S01]  /*4940*/  @!P1 VIADD R12, R12, 0x34840 ;  /* 0x000348400c0c9836 */ /* 0x000fe20000000000 */
[----:B0-----:R-:W-:-:S05]  /*4950*/  FMNMX.FTZ R29, R25, R10, !PT ;  /* 0x0000000a191d7209 */ /* 0x001fca0007810000 */
[----:B------:R-:W0:Y:S02]  /*4960*/  SHFL.BFLY PT, R10, R29, 0x1, 0x1f ;  /* 0x0c201f001d0a7f89 */ /* 0x000e2400000e0000 */
        /* <DEDUP_REMOVED lines=28> */
[----:B------:R0:W-:Y:S01]  /*4b30*/  MUFU.EX2 R33, R100 ;  /* 0x0000006400217308 */ /* 0x0001e20000000800 */
[----:B------:R-:W-:Y:S01]  /*4b40*/  FMNMX.FTZ R35, R82, R35, !PT ;  /* 0x0000002352237209 */ /* 0x000fe20007810000 */
[-CC-:B------:R-:W-:Y:S01]  /*4b50*/  FFMA.FTZ R29, R132, R11.reuse, -R41.reuse ;  /* 0x0000000b841d7223 */ /* 0x180fe20000010829 */
[-CC-:B------:R-:W-:Y:S01]  /*4b60*/  FFMA.FTZ R186, R130, R11.reuse, -R41.reuse ;  /* 0x0000000b82ba7223 */ /* 0x180fe20000010829 */
[--C-:B------:R-:W-:Y:S01]  /*4b70*/  FFMA.FTZ R188, R140, R11, -R41.reuse ;  /* 0x0000000b8cbc7223 */ /* 0x100fe20000010829 */
[----:B------:R-:W-:Y:S01]  /*4b80*/  FMNMX.FTZ R35, R98, R35, !PT ;  /* 0x0000002362237209 */ /* 0x000fe20007810000 */
[-CC-:B------:R-:W-:Y:S01]  /*4b90*/  FFMA.FTZ R138, R138, R11.reuse, -R41.reuse ;  /* 0x0000000b8a8a7223 */ /* 0x180fe20000010829 */
[--C-:B------:R-:W-:Y:S01]  /*4ba0*/  FFMA.FTZ R134, R134, R11, -R41.reuse ;  /* 0x0000000b86867223 */ /* 0x100fe20000010829 */
[----:B------:R-:W1:Y:S01]  /*4bb0*/  MUFU.EX2 R13, R13 ;  /* 0x0000000d000d7308 */ /* 0x000e620000000800 */
[----:B------:R-:W-:Y:S01]  /*4bc0*/  FMNMX.FTZ R37, R84, R35, !PT ;  /* 0x0000002354257209 */ /* 0x000fe20007810000 */
[-CC-:B0-----:R-:W-:Y:S01]  /*4bd0*/  FFMA.FTZ R100, R92, R11.reuse, -R41.reuse ;  /* 0x0000000b5c647223 */ /* 0x181fe20000010829 */
        /* <DEDUP_REMOVED lines=15> */
[----:B-1----:R-:W-:Y:S01]  /*4cd0*/  FADD.FTZ R65, R176, R13 ;  /* 0x0000000db0417221 */ /* 0x002fe20000010000 */
        /* <DEDUP_REMOVED lines=11> */
[--C-:B------:R-:W-:Y:S01]  /*4d90*/  FFMA.FTZ R210, R170, R11, -R41.reuse ;  /* 0x0000000baad27223 */ /* 0x100fe20000010829 */
[----:B------:R-:W-:Y:S01]  /*4da0*/  F2FP.F16.F32.PACK_AB R176, R13, R176 ;  /* 0x000000b00db0723e */ /* 0x000fe200000000ff */
        /* <DEDUP_REMOVED lines=9> */
[----:B------:R-:W-:-:S04]  /*4e40*/  FMNMX.FTZ R47, R76, R45, !PT ;  /* 0x0000002d4c2f7209 */ /* 0x000fc80007810000 */
[----:B------:R-:W-:-:S03]  /*4e50*/  FMNMX.FTZ R47, R66, R47, !PT ;  /* 0x0000002f422f7209 */ /* 0x000fc60007810000 */
        /* <DEDUP_REMOVED lines=21> */
[----:B------:R-:W0:Y:S01]  /*4fb0*/  MUFU.EX2 R100, R100 ;  /* 0x0000006400647308 */ /* 0x000e220000000800 */
[----:B------:R-:W-:-:S04]  /*4fc0*/  FMNMX.FTZ R55, R24, R53, !PT ;  /* 0x0000003518377209 */ /* 0x000fc80007810000 */
[----:B------:R-:W-:-:S03]  /*4fd0*/  FMNMX.FTZ R55, R34, R55, !PT ;  /* 0x0000003722377209 */ /* 0x000fc60007810000 */
[----:B------:R-:W-:Y:S01]  /*4fe0*/  MUFU.EX2 R43, R158 ;  /* 0x0000009e002b7308 */ /* 0x000fe20000000800 */
[----:B------:R-:W-:-:S04]  /*4ff0*/  FMNMX.FTZ R55, R28, R55, !PT ;  /* 0x000000371c377209 */ /* 0x000fc80007810000 */
[----:B------:R-:W-:-:S03]  /*5000*/  FMNMX.FTZ R55, R38, R55, !PT ;  /* 0x0000003726377209 */ /* 0x000fc60007810000 */
[----:B------:R-:W-:Y:S01]  /*5010*/  MUFU.EX2 R104, R104 ;  /* 0x0000006800687308 */ /* 0x000fe20000000800 */
[----:B------:R-:W-:Y:S02]  /*5020*/  FMNMX.FTZ R55, R126, R55, !PT ;  /* 0x000000377e377209 */ /* 0x000fe40007810000 */
[----:B0-----:R-:W-:Y:S02]  /*5030*/  F2FP.F16.F32.PACK_AB R190, R100, R37 ;  /* 0x0000002564be723e */ /* 0x001fe400000000ff */
[----:B------:R-:W-:-:S03]  /*5040*/  FMNMX.FTZ R55, R26, R55, !PT ;  /* 0x000000371a377209 */ /* 0x000fc60007810000 */
[----:B------:R-:W-:Y:S01]  /*5050*/  MUFU.EX2 R45, R156 ;  /* 0x0000009c002d7308 */ /* 0x000fe20000000800 */
[----:B------:R-:W-:-:S04]  /*5060*/  FMNMX.FTZ R55, R60, R55, !PT ;  /* 0x000000373c377209 */ /* 0x000fc80007810000 */
[----:B------:R-:W-:-:S03]  /*5070*/  FMNMX.FTZ R55, R30, R55, !PT ;  /* 0x000000371e377209 */ /* 0x000fc60007810000 */
[----:B------:R-:W0:Y:S01]  /*5080*/  MUFU.EX2 R108, R108 ;  /* 0x0000006c006c7308 */ /* 0x000e220000000800 */
[----:B------:R-:W-:Y:S01]  /*5090*/  FMNMX.FTZ R57, R56, R55, !PT ;  /* 0x0000003738397209 */ /* 0x000fe20007810000 */
[----:B------:R-:W-:-:S04]  /*50a0*/  FFMA.FTZ R55, R174, R11, -R41 ;  /* 0x0000000bae377223 */ /* 0x000fc80000010829 */
[----:B------:R-:W1:Y:S02]  /*50b0*/  SHFL.BFLY PT, R92, R57, 0x2, 0x1f ;  /* 0x0c401f00395c7f89 */ /* 0x000e6400000e0000 */
[----:B------:R-:W-:Y:S08]  /*50c0*/  MUFU.EX2 R47, R172 ;  /* 0x000000ac002f7308 */ /* 0x000ff00000000800 */
[----:B------:R-:W2:Y:S01]  /*50d0*/  MUFU.EX2 R112, R112 ;  /* 0x0000007000707308 */ /* 0x000ea20000000800 */
[----:B0-----:R-:W-:-:S07]  /*50e0*/  F2FP.F16.F32.PACK_AB R194, R108, R45 ;  /* 0x0000002d6cc2723e */ /* 0x001fce00000000ff */
[----:B------:R-:W-:Y:S01]  /*50f0*/  MUFU.EX2 R49, R166 ;  /* 0x000000a600317308 */ /* 0x000fe20000000800 */
[----:B-1----:R-:W-:Y:S01]  /*5100*/  FMNMX.FTZ R61, R57, R92, !PT ;  /* 0x0000005c393d7209 */ /* 0x002fe20007810000 */
[----:B------:R-:W-:-:S06]  /*5110*/  FFMA.FTZ R57, R192, R11, -R41 ;  /* 0x0000000bc0397223 */ /* 0x000fcc0000010829 */
[----:B------:R-:W0:Y:S01]  /*5120*/  MUFU.EX2 R116, R116 ;  /* 0x0000007400747308 */ /* 0x000e220000000800 */
[----:B------:R-:W-:Y:S01]  /*5130*/  FFMA.FTZ R41, R202, R11, -R41 ;  /* 0x0000000bca297223 */ /* 0x000fe20000010829 */
[----:B------:R-:W-:Y:S01]  /*5140*/  F2FP.F16.F32.PACK_AB R192, R104, R43 ;  /* 0x0000002b68c0723e */ /* 0x000fe200000000ff */
[----:B------:R-:W1:Y:S01]  /*5150*/  SHFL.BFLY PT, R92, R61, 0x1, 0x1f ;  /* 0x0c201f003d5c7f89 */ /* 0x000e6200000e0000 */
[----:B--2---:R-:W-:-:S04]  /*5160*/  F2FP.F16.F32.PACK_AB R196, R112, R47 ;  /* 0x0000002f70c4723e */ /* 0x004fc800000000ff */
[----:B------:R-:W-:Y:S08]  /*5170*/  MUFU.EX2 R51, R164 ;  /* 0x000000a400337308 */ /* 0x000ff00000000800 */
[----:B------:R-:W-:Y:S01]  /*5180*/  MUFU.EX2 R122, R122 ;  /* 0x0000007a007a7308 */ /* 0x000fe20000000800 */
[----:B0-----:R-:W-:-:S07]  /*5190*/  F2FP.F16.F32.PACK_AB R198, R116, R49 ;  /* 0x0000003174c6723e */ /* 0x001fce00000000ff */
[----:B------:R-:W-:Y:S01]  /*51a0*/  MUFU.EX2 R53, R148 ;  /* 0x0000009400357308 */ /* 0x000fe20000000800 */
[----:B-1----:R-:W-:-:S04]  /*51b0*/  FMNMX.FTZ R92, R61, R92, !PT ;  /* 0x0000005c3d5c7209 */ /* 0x002fc80007810000 */
[C---:B------:R-:W-:Y:S01]  /*51c0*/  FSETP.NEU.FTZ.AND P2, PT, R92.reuse, -INF , PT ;  /* 0xff8000005c00780b */ /* 0x040fe20003f5d000 */
[-C--:B------:R-:W-:Y:S02]  /*51d0*/  FMUL.FTZ R63, R92, R11.reuse ;  /* 0x0000000b5c3f7220 */ /* 0x080fe40000410000 */
[----:B------:R-:W-:Y:S03]  /*51e0*/  MUFU.EX2 R124, R124 ;  /* 0x0000007c007c7308 */ /* 0x000fe60000000800 */
[----:B------:R-:W-:Y:S02]  /*51f0*/  FSEL R63, R63, RZ, P2 ;  /* 0x000000ff3f3f7208 */ /* 0x000fe40001000000 */
[----:B------:R-:W-:Y:S01]  /*5200*/  ISETP.GE.AND P2, PT, R80, 0xb1, PT ;  /* 0x000000b15000780c */ /* 0x000fe20003f46270 */
[----:B------:R-:W-:Y:S02]  /*5210*/  IMAD.MOV.U32 R80, RZ, RZ, R87 ;  /* 0x000000ffff507224 */ /* 0x000fe400078e0057 */
        /* <DEDUP_REMOVED lines=8> */
[-C--:B------:R-:W-:Y:S01]  /*52a0*/  FFMA.FTZ R181, R106, R11.reuse, -R63 ;  /* 0x0000000b6ab57223 */ /* 0x080fe2000001083f */
[----:B------:R-:W-:Y:S01]  /*52b0*/  MUFU.EX2 R177, R177 ;  /* 0x000000b100b17308 */ /* 0x000fe20000000800 */
[----:B------:R-:W-:Y:S01]  /*52c0*/  FADD.FTZ R66, R180, R65 ;  /* 0x00000041b4427221 */ /* 0x000fe20000010000 */
[-CC-:B------:R-:W-:Y:S01]  /*52d0*/  FFMA.FTZ R20, R20, R11.reuse, -R63.reuse ;  /* 0x0000000b14147223 */ /* 0x180fe2000001083f */
[-CC-:B------:R-:W-:Y:S01]  /*52e0*/  FFMA.FTZ R183, R110, R11.reuse, -R63.reuse ;  /* 0x0000000b6eb77223 */ /* 0x180fe2000001083f */
[-CC-:B------:R-:W-:Y:S01]  /*52f0*/  FFMA.FTZ R201, R58, R11.reuse, -R63.reuse ;  /* 0x0000000b3ac97223 */ /* 0x180fe2000001083f */
[----:B------:R-:W-:Y:S01]  /*5300*/  FADD.FTZ R65, R21, R66 ;  /* 0x0000004215417221 */ /* 0x000fe20000010000 */
[-CC-:B------:R-:W-:Y:S01]  /*5310*/  FFMA.FTZ R66, R68, R11.reuse, -R63.reuse ;  /* 0x0000000b44427223 */ /* 0x180fe2000001083f */
[-C--:B------:R-:W-:Y:S01]  /*5320*/  FFMA.FTZ R82, R82, R11.reuse, -R63 ;  /* 0x0000000b52527223 */ /* 0x080fe2000001083f */
[----:B------:R-:W0:Y:S01]  /*5330*/  MUFU.EX2 R36, R36 ;  /* 0x0000002400247308 */ /* 0x000e220000000800 */
[----:B------:R-:W-:Y:S01]  /*5340*/  FADD.FTZ R68, R182, R65 ;  /* 0x00000041b6447221 */ /* 0x000fe20000010000 */
[-CC-:B------:R-:W-:Y:S01]  /*5350*/  FFMA.FTZ R185, R98, R11.reuse, -R63.reuse ;  /* 0x0000000b62b97223 */ /* 0x180fe2000001083f */
[-CC-:B------:R-:W-:Y:S01]  /*5360*/  FFMA.FTZ R84, R84, R11.reuse, -R63.reuse ;  /* 0x0000000b54547223 */ /* 0x180fe2000001083f */
[-CC-:B------:R-:W-:Y:S01]  /*5370*/  FFMA.FTZ R187, R102, R11.reuse, -R63.reuse ;  /* 0x0000000b66bb7223 */ /* 0x180fe2000001083f */
[----:B------:R-:W-:Y:S01]  /*5380*/  FADD.FTZ R65, R25, R68 ;  /* 0x0000004419417221 */ /* 0x000fe20000010000 */
[-CC-:B------:R-:W-:Y:S01]  /*5390*/  FFMA.FTZ R203, R62, R11.reuse, -R63.reuse ;  /* 0x0000000b3ecb7223 */ /* 0x180fe2000001083f */
[-C--:B------:R-:W-:Y:S01]  /*53a0*/  FFMA.FTZ R86, R86, R11.reuse, -R63 ;  /* 0x0000000b56567223 */ /* 0x080fe2000001083f */
[----:B------:R-:W1:Y:S01]  /*53b0*/  MUFU.EX2 R179, R179 ;  /* 0x000000b300b37308 */ /* 0x000e620000000800 */
[----:B------:R-:W-:Y:S01]  /*53c0*/  FADD.FTZ R68, R184, R65 ;  /* 0x00000041b8447221 */ /* 0x000fe20000010000 */
[-CC-:B------:R-:W-:Y:S01]  /*53d0*/  FFMA.FTZ R189, R90, R11.reuse, -R63.reuse ;  /* 0x0000000b5abd7223 */ /* 0x180fe2000001083f */
[-CC-:B------:R-:W-:Y:S01]  /*53e0*/  FFMA.FTZ R88, R88, R11.reuse, -R63.reuse ;  /* 0x0000000b58587223 */ /* 0x180fe2000001083f */
[-CC-:B------:R-:W-:Y:S01]  /*53f0*/  FFMA.FTZ R191, R94, R11.reuse, -R63.reuse ;  /* 0x0000000b5ebf7223 */ /* 0x180fe2000001083f */
[----:B------:R-:W-:Y:S01]  /*5400*/  FADD.FTZ R67, R29, R68 ;  /* 0x000000441d437221 */ /* 0x000fe20000010000 */
        /* <DEDUP_REMOVED lines=9> */
[----:B------:R-:W-:Y:S01]  /*54a0*/  @!P1 PRMT R40, RZ, 0x654, R12 ;  /* 0x00000654ff289816 */ /* 0x000fe2000000000c */
[----:B------:R-:W0:Y:S01]  /*54b0*/  MUFU.EX2 R181, R181 ;  /* 0x000000b500b57308 */ /* 0x000e220000000800 */
[----:B-1----:R-:W-:Y:S01]  /*54c0*/  FADD.FTZ R65, R179, R58 ;  /* 0x0000003ab3417221 */ /* 0x002fe20000010000 */
[----:B------:R-:W-:Y:S01]  /*54d0*/  FADD.FTZ R62, R188, R67 ;  /* 0x00000043bc3e7221 */ /* 0x000fe20000010000 */
[-CC-:B------:R-:W-:Y:S01]  /*54e0*/  FFMA.FTZ R195, R78, R11.reuse, -R63.reuse ;  /* 0x0000000b4ec37223 */ /* 0x180fe2000001083f */
[----:B------:R1:W-:Y:S01]  /*54f0*/  @!P1 SYNCS.ARRIVE.TRANS64.RED.A1T0 RZ, [R40+URZ], RZ ;  /* 0x000000ff28ff99a7 */ /* 0x0003e2000810043f */
[-CC-:B------:R-:W-:Y:S01]  /*5500*/  FFMA.FTZ R74, R76, R11.reuse, -R63.reuse ;  /* 0x0000000b4c4a7223 */ /* 0x180fe2000001083f */
[----:B------:R-:W-:Y:S01]  /*5510*/  FADD.FTZ R62, R35, R62 ;  /* 0x0000003e233e7221 */ /* 0x000fe20000010000 */
[-C--:B------:R-:W-:Y:S01]  /*5520*/  FFMA.FTZ R207, R54, R11.reuse, -R63 ;  /* 0x0000000b36cf7223 */ /* 0x080fe2000001083f */
[----:B------:R-:W3:Y:S01]  /*5530*/  MUFU.EX2 R20, R20 ;  /* 0x0000001400147308 */ /* 0x000ee20000000800 */
[----:B--2---:R-:W-:Y:S01]  /*5540*/  FADD.FTZ R58, R14, R65 ;  /* 0x000000410e3a7221 */ /* 0x004fe20000010000 */
[----:B------:R-:W-:Y:S01]  /*5550*/  FADD.FTZ R67, R37, R62 ;  /* 0x0000003e25437221 */ /* 0x000fe20000010000 */
[-CC-:B------:R-:W-:Y:S01]  /*5560*/  FFMA.FTZ R64, R64, R11.reuse, -R63.reuse ;  /* 0x0000000b40407223 */ /* 0x180fe2000001083f */
[-CC-:B------:R-:W-:Y:S01]  /*5570*/  FFMA.FTZ R199, R70, R11.reuse, -R63.reuse ;  /* 0x0000000b46c77223 */ /* 0x180fe2000001083f */
[-C--:B------:R-:W-:Y:S01]  /*5580*/  FFMA.FTZ R48, R48, R11.reuse, -R63 ;  /* 0x0000000b30307223 */ /* 0x080fe2000001083f */
[----:B------:R-:W-:Y:S01]  /*5590*/  FADD.FTZ R62, R100, R67 ;  /* 0x00000043643e7221 */ /* 0x000fe20000010000 */
[-CC-:B------:R-:W-:Y:S01]  /*55a0*/  FFMA.FTZ R52, R52, R11.reuse, -R63.reuse ;  /* 0x0000000b34347223 */ /* 0x180fe2000001083f */
[----:B------:R-:W2:Y:S01]  /*55b0*/  MUFU.EX2 R183, R183 ;  /* 0x000000b700b77308 */ /* 0x000ea20000000800 */
[----:B0-----:R-:W-:Y:S01]  /*55c0*/  FADD.FTZ R65, R181, R58 ;  /* 0x0000003ab5417221 */ /* 0x001fe20000010000 */
[----:B------:R-:W-:Y:S01]  /*55d0*/  FADD.FTZ R67, R43, R62 ;  /* 0x0000003e2b437221 */ /* 0x000fe20000010000 */
[-CC-:B------:R-:W-:Y:S01]  /*55e0*/  FFMA.FTZ R44, R44, R11.reuse, -R63.reuse ;  /* 0x0000000b2c2c7223 */ /* 0x180fe2000001083f */
[-CC-:B------:R-:W-:Y:S01]  /*55f0*/  FFMA.FTZ R42, R42, R11.reuse, -R63.reuse ;  /* 0x0000000b2a2a7223 */ /* 0x180fe2000001083f */
[-C--:B------:R-:W-:Y:S01]  /*5600*/  FFMA.FTZ R32, R32, R11.reuse, -R63 ;  /* 0x0000000b20207223 */ /* 0x080fe2000001083f */
[----:B------:R-:W-:Y:S01]  /*5610*/  FADD.FTZ R62, R104, R67 ;  /* 0x00000043683e7221 */ /* 0x000fe20000010000 */
[-C--:B------:R-:W-:Y:S01]  /*5620*/  FFMA.FTZ R46, R46, R11.reuse, -R63 ;  /* 0x0000000b2e2e7223 */ /* 0x080fe2000001083f */
[----:B------:R-:W0:Y:S01]  /*5630*/  MUFU.EX2 R82, R82 ;  /* 0x0000005200527308 */ /* 0x000e220000000800 */
[----:B---3--:R-:W-:Y:S01]  /*5640*/  FADD.FTZ R58, R20, R65 ;  /* 0x00000041143a7221 */ /* 0x008fe20000010000 */
[----:B------:R-:W-:Y:S01]  /*5650*/  FADD.FTZ R67, R45, R62 ;  /* 0x0000003e2d437221 */ /* 0x000fe20000010000 */
[-CC-:B------:R-:W-:Y:S01]  /*5660*/  FFMA.FTZ R24, R24, R11.reuse, -R63.reuse ;  /* 0x0000000b18187223 */ /* 0x180fe2000001083f */
[-CC-:B------:R-:W-:Y:S01]  /*5670*/  FFMA.FTZ R34, R34, R11.reuse, -R63.reuse ;  /* 0x0000000b22227223 */ /* 0x180fe2000001083f */
[-C--:B------:R-:W-:Y:S01]  /*5680*/  FFMA.FTZ R28, R28, R11.reuse, -R63 ;  /* 0x0000000b1c1c7223 */ /* 0x080fe2000001083f */
[----:B------:R-:W-:Y:S01]  /*5690*/  FADD.FTZ R62, R108, R67 ;  /* 0x000000436c3e7221 */ /* 0x000fe20000010000 */
[-CC-:B------:R-:W-:Y:S01]  /*56a0*/  FFMA.FTZ R38, R38, R11.reuse, -R63.reuse ;  /* 0x0000000b26267223 */ /* 0x180fe2000001083f */
[----:B------:R-:W3:Y:S01]  /*56b0*/  MUFU.EX2 R185, R185 ;  /* 0x000000b900b97308 */ /* 0x000ee20000000800 */
[----:B--2---:R-:W-:Y:S01]  /*56c0*/  FADD.FTZ R65, R183, R58 ;  /* 0x0000003ab7417221 */ /* 0x004fe20000010000 */
[----:B------:R-:W-:Y:S01]  /*56d0*/  FADD.FTZ R67, R47, R62 ;  /* 0x0000003e2f437221 */ /* 0x000fe20000010000 */
[-CC-:B------:R-:W-:Y:S01]  /*56e0*/  FFMA.FTZ R126, R126, R11.reuse, -R63.reuse ;  /* 0x0000000b7e7e7223 */ /* 0x180fe2000001083f */
[-CC-:B------:R-:W-:Y:S01]  /*56f0*/  FFMA.FTZ R26, R26, R11.reuse, -R63.reuse ;  /* 0x0000000b1a1a7223 */ /* 0x180fe2000001083f */
[-C--:B------:R-:W-:Y:S01]  /*5700*/  FFMA.FTZ R60, R60, R11.reuse, -R63 ;  /* 0x0000000b3c3c7223 */ /* 0x080fe2000001083f */
[----:B------:R-:W-:Y:S01]  /*5710*/  FADD.FTZ R54, R112, R67 ;  /* 0x0000004370367221 */ /* 0x000fe20000010000 */
[-C--:B------:R-:W-:Y:S01]  /*5720*/  FFMA.FTZ R30, R30, R11.reuse, -R63 ;  /* 0x0000000b1e1e7223 */ /* 0x080fe2000001083f */
[----:B------:R-:W2:Y:S01]  /*5730*/  MUFU.EX2 R84, R84 ;  /* 0x0000005400547308 */ /* 0x000ea20000000800 */
[----:B0-----:R-:W-:Y:S01]  /*5740*/  FADD.FTZ R58, R82, R65 ;  /* 0x00000041523a7221 */ /* 0x001fe20000010000 */
[----:B------:R-:W-:Y:S01]  /*5750*/  FADD.FTZ R67, R49, R54 ;  /* 0x0000003631437221 */ /* 0x000fe20000010000 */
[----:B------:R-:W-:Y:S01]  /*5760*/  FFMA.FTZ R56, R56, R11, -R63 ;  /* 0x0000000b38387223 */ /* 0x000fe2000001083f */
[----:B------:R-:W-:Y:S01]  /*5770*/  F2FP.F16.F32.PACK_AB R178, R15, R178 ;  /* 0x000000b20fb2723e */ /* 0x000fe200000000ff */
[--C-:B------:R-:W-:Y:S01]  /*5780*/  IMAD.MOV.U32 R78, RZ, RZ, R87.reuse ;  /* 0x000000ffff4e7224 */ /* 0x100fe200078e0057 */
[----:B------:R-:W-:Y:S01]  /*5790*/  F2FP.F16.F32.PACK_AB R179, R14, R179 ;  /* 0x000000b30eb3723e */ /* 0x000fe200000000ff */
[--C-:B------:R-:W-:Y:S01]  /*57a0*/  IMAD.MOV.U32 R76, RZ, RZ, R87.reuse ;  /* 0x000000ffff4c7224 */ /* 0x100fe200078e0057 */
[----:B------:R-:W0:Y:S01]  /*57b0*/  MUFU.EX2 R187, R187 ;  /* 0x000000bb00bb7308 */ /* 0x000e220000000800 */
[----:B---3--:R-:W-:Y:S01]  /*57c0*/  FADD.FTZ R65, R185, R58 ;  /* 0x0000003ab9417221 */ /* 0x008fe20000010000 */
[----:B------:R-:W-:Y:S01]  /*57d0*/  F2FP.F16.F32.PACK_AB R182, R25, R182 ;  /* 0x000000b619b6723e */ /* 0x000fe200000000ff */
[--C-:B------:R-:W-:Y:S01]  /*57e0*/  IMAD.MOV.U32 R70, RZ, RZ, R87.reuse ;  /* 0x000000ffff467224 */ /* 0x100fe200078e0057 */
[----:B------:R-:W-:Y:S01]  /*57f0*/  F2FP.F16.F32.PACK_AB R184, R29, R184 ;  /* 0x000000b81db8723e */ /* 0x000fe200000000ff */
[--C-:B------:R-:W-:Y:S01]  /*5800*/  IMAD.MOV.U32 R68, RZ, RZ, R87.reuse ;  /* 0x000000ffff447224 */ /* 0x100fe200078e0057 */
[----:B------:R-:W-:Y:S01]  /*5810*/  F2FP.F16.F32.PACK_AB R186, R33, R186 ;  /* 0x000000ba21ba723e */ /* 0x000fe200000000ff */
[----:B------:R-:W-:Y:S01]  /*5820*/  IMAD.MOV.U32 R62, RZ, RZ, R87 ;  /* 0x000000ffff3e7224 */ /* 0x000fe200078e0057 */
[----:B------:R-:W3:Y:S01]  /*5830*/  MUFU.EX2 R86, R86 ;  /* 0x0000005600567308 */ /* 0x000ee20000000800 */
[----:B--2---:R-:W-:Y:S01]  /*5840*/  FADD.FTZ R58, R84, R65 ;  /* 0x00000041543a7221 */ /* 0x004fe20000010000 */
[----:B------:R-:W-:Y:S01]  /*5850*/  F2FP.F16.F32.PACK_AB R188, R35, R188 ;  /* 0x000000bc23bc723e */ /* 0x000fe200000000ff */
[--C-:B------:R-:W-:Y:S01]  /*5860*/  IMAD.MOV.U32 R54, RZ, RZ, R87.reuse ;  /* 0x000000ffff367224 */ /* 0x100fe200078e0057 */
[----:B------:R-:W-:Y:S01]  /*5870*/  F2FP.F16.F32.PACK_AB R202, R124, R53 ;  /* 0x000000357cca723e */ /* 0x000fe200000000ff */
[--C-:B------:R-:W-:Y:S01]  /*5880*/  IMAD.MOV.U32 R49, RZ, RZ, R87.reuse ;  /* 0x000000ffff317224 */ /* 0x100fe200078e0057 */
[----:B------:R-:W-:Y:S01]  /*5890*/  F2FP.F16.F32.PACK_AB R177, R36, R177 ;  /* 0x000000b124b1723e */ /* 0x000fe200000000ff */
[--C-:B------:R-:W-:Y:S01]  /*58a0*/  IMAD.MOV.U32 R47, RZ, RZ, R87.reuse ;  /* 0x000000ffff2f7224 */ /* 0x100fe200078e0057 */
[----:B------:R-:W2:Y:S01]  /*58b0*/  MUFU.EX2 R189, R189 ;  /* 0x000000bd00bd7308 */ /* 0x000ea20000000800 */
[----:B0-----:R-:W-:Y:S01]  /*58c0*/  FADD.FTZ R65, R187, R58 ;  /* 0x0000003abb417221 */ /* 0x001fe20000010000 */
[----:B------:R-:W-:Y:S01]  /*58d0*/  F2FP.F16.F32.PACK_AB R183, R82, R183 ;  /* 0x000000b752b7723e */ /* 0x000fe200000000ff */
[--C-:B------:R-:W-:Y:S01]  /*58e0*/  IMAD.MOV.U32 R82, RZ, RZ, R87.reuse ;  /* 0x000000ffff527224 */ /* 0x100fe200078e0057 */
[----:B------:R-:W-:Y:S01]  /*58f0*/  F2FP.F16.F32.PACK_AB R185, R84, R185 ;  /* 0x000000b954b9723e */ /* 0x000fe200000000ff */
[--C-:B------:R-:W-:Y:S01]  /*5900*/  IMAD.MOV.U32 R84, RZ, RZ, R87.reuse ;  /* 0x000000ffff547224 */ /* 0x100fe200078e0057 */
[----:B------:R-:W-:Y:S01]  /*5910*/  F2FP.F16.F32.PACK_AB R180, R21, R180 ;  /* 0x000000b415b4723e */ /* 0x000fe200000000ff */
[----:B------:R-:W-:Y:S01]  /*5920*/  IMAD.MOV.U32 R45, RZ, RZ, R87 ;  /* 0x000000ffff2d7224 */ /* 0x000fe200078e0057 */
[----:B------:R-:W1:Y:S01]  /*5930*/  MUFU.EX2 R88, R88 ;  /* 0x0000005800587308 */ /* 0x000e620000000800 */
[C---:B---3--:R-:W-:Y:S01]  /*5940*/  FADD.FTZ R58, R86.reuse, R65 ;  /* 0x00000041563a7221 */ /* 0x048fe20000010000 */
[----:B------:R-:W-:Y:S01]  /*5950*/  F2FP.F16.F32.PACK_AB R187, R86, R187 ;  /* 0x000000bb56bb723e */ /* 0x000fe200000000ff */
[--C-:B------:R-:W-:Y:S01]  /*5960*/  IMAD.MOV.U32 R86, RZ, RZ, R87.reuse ;  /* 0x000000ffff567224 */ /* 0x100fe200078e0057 */
[----:B------:R-:W-:Y:S01]  /*5970*/  F2FP.F16.F32.PACK_AB R181, R20, R181 ;  /* 0x000000b514b5723e */ /* 0x000fe200000000ff */
[----:B------:R-:W-:-:S02]  /*5980*/  IMAD.MOV.U32 R43, RZ, RZ, R87 ;  /* 0x000000ffff2b7224 */ /* 0x000fc400078e0057 */
[--C-:B------:R-:W-:Y:S01]  /*5990*/  IMAD.MOV.U32 R37, RZ, RZ, R87.reuse ;  /* 0x000000ffff257224 */ /* 0x100fe200078e0057 */
[----:B------:R-:W0:Y:S01]  /*59a0*/  MUFU.EX2 R191, R191 ;  /* 0x000000bf00bf7308 */ /* 0x000e220000000800 */
[----:B--2---:R-:W-:Y:S01]  /*59b0*/  FADD.FTZ R65, R189, R58 ;  /* 0x0000003abd417221 */ /* 0x004fe20000010000 */
[--C-:B------:R-:W-:Y:S02]  /*59c0*/  IMAD.MOV.U32 R58, RZ, RZ, R87.reuse ;  /* 0x000000ffff3a7224 */ /* 0x100fe400078e0057 */
[--C-:B------:R-:W-:Y:S02]  /*59d0*/  IMAD.MOV.U32 R36, RZ, RZ, R87.reuse ;  /* 0x000000ffff247224 */ /* 0x100fe400078e0057 */
[----:B------:R-:W-:Y:S02]  /*59e0*/  IMAD.MOV.U32 R35, RZ, RZ, R87 ;  /* 0x000000ffff237224 */ /* 0x000fe400078e0057 */
[----:B------:R-:W2:Y:S01]  /*59f0*/  MUFU.EX2 R90, R90 ;  /* 0x0000005a005a7308 */ /* 0x000ea20000000800 */
[C---:B-1----:R-:W-:Y:S01]  /*5a00*/  FADD.FTZ R40, R88.reuse, R65 ;  /* 0x0000004158287221 */ /* 0x042fe20000010000 */
[----:B------:R-:W-:Y:S01]  /*5a10*/  F2FP.F16.F32.PACK_AB R189, R88, R189 ;  /* 0x000000bd58bd723e */ /* 0x000fe200000000ff */
[----:B------:R-:W-:-:S02]  /*5a20*/  IMAD.MOV.U32 R33, RZ, RZ, R87 ;  /* 0x000000ffff217224 */ /* 0x000fc400078e0057 */
[--C-:B------:R-:W-:Y:S02]  /*5a30*/  IMAD.MOV.U32 R29, RZ, RZ, R87.reuse ;  /* 0x000000ffff1d7224 */ /* 0x100fe400078e0057 */
[----:B------:R-:W-:Y:S01]  /*5a40*/  IMAD.MOV.U32 R25, RZ, RZ, R87 ;  /* 0x000000ffff197224 */ /* 0x000fe200078e0057 */
[----:B------:R-:W1:Y:S01]  /*5a50*/  MUFU.EX2 R193, R193 ;  /* 0x000000c100c17308 */ /* 0x000e620000000800 */
[----:B0-----:R-:W-:-:S07]  /*5a60*/  FADD.FTZ R65, R191, R40 ;  /* 0x00000028bf417221 */ /* 0x001fce0000010000 */
[----:B------:R-:W0:Y:S01]  /*5a70*/  MUFU.EX2 R72, R72 ;  /* 0x0000004800487308 */ /* 0x000e220000000800 */
[C---:B--2---:R-:W-:Y:S01]  /*5a80*/  FADD.FTZ R40, R90.reuse, R65 ;  /* 0x000000415a287221 */ /* 0x044fe20000010000 */
[----:B------:R-:W-:-:S06]  /*5a90*/  F2FP.F16.F32.PACK_AB R191, R90, R191 ;  /* 0x000000bf5abf723e */ /* 0x000fcc00000000ff */
[----:B------:R-:W2:Y:S01]  /*5aa0*/  MUFU.EX2 R195, R195 ;  /* 0x000000c300c37308 */ /* 0x000ea20000000800 */
[----:B-1----:R-:W-:-:S07]  /*5ab0*/  FADD.FTZ R65, R193, R40 ;  /* 0x00000028c1417221 */ /* 0x002fce0000010000 */
[----:B------:R-:W1:Y:S01]  /*5ac0*/  MUFU.EX2 R74, R74 ;  /* 0x0000004a004a7308 */ /* 0x000e620000000800 */
[C---:B0-----:R-:W-:Y:S01]  /*5ad0*/  FADD.FTZ R40, R72.reuse, R65 ;  /* 0x0000004148287221 */ /* 0x041fe20000010000 */
[----:B------:R-:W-:Y:S01]  /*5ae0*/  F2FP.F16.F32.PACK_AB R193, R72, R193 ;  /* 0x000000c148c1723e */ /* 0x000fe200000000ff */
[----:B------:R-:W-:-:S05]  /*5af0*/  IMAD.MOV.U32 R72, RZ, RZ, R87 ;  /* 0x000000ffff487224 */ /* 0x000fca00078e0057 */
[----:B------:R0:W-:Y:S01]  /*5b00*/  MUFU.EX2 R12, R50 ;  /* 0x00000032000c7308 */ /* 0x0001e20000000800 */
[----:B--2---:R-:W-:-:S07]  /*5b10*/  FADD.FTZ R65, R195, R40 ;  /* 0x00000028c3417221 */ /* 0x004fce0000010000 */
[----:B------:R-:W2:Y:S01]  /*5b20*/  MUFU.EX2 R197, R197 ;  /* 0x000000c500c57308 */ /* 0x000ea20000000800 */
[----:B0-----:R-:W-:Y:S01]  /*5b30*/  FADD.FTZ R50, R116, R67 ;  /* 0x0000004374327221 */ /* 0x001fe20000010000 */
[C---:B-1----:R-:W-:Y:S01]  /*5b40*/  FADD.FTZ R40, R74.reuse, R65 ;  /* 0x000000414a287221 */ /* 0x042fe20000010000 */
[----:B------:R-:W-:Y:S01]  /*5b50*/  F2FP.F16.F32.PACK_AB R195, R74, R195 ;  /* 0x000000c34ac3723e */ /* 0x000fe200000000ff */
[----:B------:R-:W-:Y:S02]  /*5b60*/  IMAD.MOV.U32 R74, RZ, RZ, R87 ;  /* 0x000000ffff4a7224 */ /* 0x000fe400078e0057 */
[----:B------:R-:W-:Y:S02]  /*5b70*/  FADD.FTZ R67, R51, R50 ;  /* 0x0000003233437221 */ /* 0x000fe40000010000 */
[----:B------:R-:W0:Y:S02]  /*5b80*/  MUFU.EX2 R64, R64 ;  /* 0x0000004000407308 */ /* 0x000e240000000800 */
[----:B------:R-:W-:-:S04]  /*5b90*/  FADD.FTZ R50, R122, R67 ;  /* 0x000000437a327221 */ /* 0x000fc80000010000 */
[----:B------:R-:W-:Y:S01]  /*5ba0*/  FADD.FTZ R67, R53, R50 ;  /* 0x0000003235437221 */ /* 0x000fe20000010000 */
[----:B------:R-:W-:Y:S01]  /*5bb0*/  IMAD.MOV.U32 R53, RZ, RZ, R87 ;  /* 0x000000ffff357224 */ /* 0x000fe200078e0057 */
[----:B------:R-:W1:Y:S02]  /*5bc0*/  MUFU.EX2 R27, R27 ;  /* 0x0000001b001b7308 */ /* 0x000e640000000800 */
[----:B------:R-:W-:Y:S01]  /*5bd0*/  FADD.FTZ R67, R124, R67 ;  /* 0x000000437c437221 */ /* 0x000fe20000010000 */
[----:B--2---:R-:W-:-:S03]  /*5be0*/  FADD.FTZ R65, R197, R40 ;  /* 0x00000028c5417221 */ /* 0x004fc60000010000 */
[----:B------:R-:W-:Y:S01]  /*5bf0*/  FADD.FTZ R50, R204, R67 ;  /* 0x00000043cc327221 */ /* 0x000fe20000010000 */
[----:B------:R-:W-:Y:S01]  /*5c00*/  IMAD.MOV.U32 R67, RZ, RZ, R87 ;  /* 0x000000ffff437224 */ /* 0x000fe200078e0057 */
[----:B------:R-:W2:Y:S01]  /*5c10*/  MUFU.EX2 R199, R199 ;  /* 0x000000c700c77308 */ /* 0x000ea20000000800 */
[C---:B0-----:R-:W-:Y:S01]  /*5c20*/  FADD.FTZ R40, R64.reuse, R65 ;  /* 0x0000004140287221 */ /* 0x041fe20000010000 */
[----:B------:R-:W-:Y:S01]  /*5c30*/  F2FP.F16.F32.PACK_AB R197, R64, R197 ;  /* 0x000000c540c5723e */ /* 0x000fe200000000ff */
[--C-:B------:R-:W-:Y:S02]  /*5c40*/  IMAD.MOV.U32 R65, RZ, RZ, R87.reuse ;  /* 0x000000ffff417224 */ /* 0x100fe400078e0057 */
[----:B------:R-:W-:-:S03]  /*5c50*/  IMAD.MOV.U32 R64, RZ, RZ, R87 ;  /* 0x000000ffff407224 */ /* 0x000fc600078e0057 */
[----:B------:R-:W0:Y:S01]  /*5c60*/  MUFU.EX2 R206, R206 ;  /* 0x000000ce00ce7308 */ /* 0x000e220000000800 */
[C---:B-1----:R-:W-:Y:S01]  /*5c70*/  FADD.FTZ R63, R27.reuse, R50 ;  /* 0x000000321b3f7221 */ /* 0x042fe20000010000 */
[----:B------:R-:W-:Y:S01]  /*5c80*/  F2FP.F16.F32.PACK_AB R204, R27, R204 ;  /* 0x000000cc1bcc723e */ /* 0x000fe200000000ff */
[--C-:B------:R-:W-:Y:S02]  /*5c90*/  IMAD.MOV.U32 R50, RZ, RZ, R87.reuse ;  /* 0x000000ffff327224 */ /* 0x100fe400078e0057 */
[----:B------:R-:W-:-:S03]  /*5ca0*/  IMAD.MOV.U32 R27, RZ, RZ, R87 ;  /* 0x000000ffff1b7224 */ /* 0x000fc600078e0057 */
[----:B------:R-:W1:Y:S01]  /*5cb0*/  MUFU.EX2 R66, R66 ;  /* 0x0000004200427308 */ /* 0x000e620000000800 */
[----:B--2---:R-:W-:-:S07]  /*5cc0*/  FADD.FTZ R13, R199, R40 ;  /* 0x00000028c70d7221 */ /* 0x004fce0000010000 */
[----:B------:R-:W2:Y:S01]  /*5cd0*/  MUFU.EX2 R31, R31 ;  /* 0x0000001f001f7308 */ /* 0x000ea20000000800 */
[----:B0-----:R-:W-:Y:S01]  /*5ce0*/  FADD.FTZ R40, R206, R63 ;  /* 0x0000003fce287221 */ /* 0x001fe20000010000 */
[----:B------:R-:W-:-:S06]  /*5cf0*/  IMAD.MOV.U32 R63, RZ, RZ, R87 ;  /* 0x000000ffff3f7224 */ /* 0x000fcc00078e0057 */
[----:B------:R-:W-:Y:S01]  /*5d00*/  MUFU.EX2 R201, R201 ;  /* 0x000000c900c97308 */ /* 0x000fe20000000800 */
[----:B-1----:R-:W-:-:S07]  /*5d10*/  F2FP.F16.F32.PACK_AB R199, R66, R199 ;  /* 0x000000c742c7723e */ /* 0x002fce00000000ff */
[----:B------:R-:W0:Y:S01]  /*5d20*/  MUFU.EX2 R208, R208 ;  /* 0x000000d000d07308 */ /* 0x000e220000000800 */
[C---:B--2---:R-:W-:Y:S01]  /*5d30*/  FADD.FTZ R15, R31.reuse, R40 ;  /* 0x000000281f0f7221 */ /* 0x044fe20000010000 */
[----:B------:R-:W-:Y:S01]  /*5d40*/  F2FP.F16.F32.PACK_AB R206, R31, R206 ;  /* 0x000000ce1fce723e */ /* 0x000fe200000000ff */
[----:B------:R-:W-:-:S05]  /*5d50*/  IMAD.MOV.U32 R31, RZ, RZ, R87 ;  /* 0x000000ffff1f7224 */ /* 0x000fca00078e0057 */
[----:B------:R-:W-:Y:S08]  /*5d60*/  MUFU.EX2 R48, R48 ;  /* 0x0000003000307308 */ /* 0x000ff00000000800 */
[----:B------:R-:W1:Y:S01]  /*5d70*/  MUFU.EX2 R39, R39 ;  /* 0x0000002700277308 */ /* 0x000e620000000800 */
[----:B0-----:R-:W-:-:S07]  /*5d80*/  FADD.FTZ R40, R208, R15 ;  /* 0x0000000fd0287221 */ /* 0x001fce0000010000 */
[----:B------:R-:W0:Y:S08]  /*5d90*/  MUFU.EX2 R203, R203 ;  /* 0x000000cb00cb7308 */ /* 0x000e300000000800 */
[----:B------:R-:W2:Y:S01]  /*5da0*/  MUFU.EX2 R210, R210 ;  /* 0x000000d200d27308 */ /* 0x000ea20000000800 */
[C---:B-1----:R-:W-:Y:S01]  /*5db0*/  FADD.FTZ R15, R39.reuse, R40 ;  /* 0x00000028270f7221 */ /* 0x042fe20000010000 */
[----:B------:R-:W-:Y:S01]  /*5dc0*/  F2FP.F16.F32.PACK_AB R208, R39, R208 ;  /* 0x000000d027d0723e */ /* 0x000fe200000000ff */
[----:B------:R-:W-:-:S02]  /*5dd0*/  IMAD.MOV.U32 R40, RZ, RZ, R87 ;  /* 0x000000ffff287224 */ /* 0x000fc400078e0057 */
[----:B------:R-:W-:-:S03]  /*5de0*/  IMAD.MOV.U32 R39, RZ, RZ, R87 ;  /* 0x000000ffff277224 */ /* 0x000fc600078e0057 */
[----:B------:R-:W1:Y:S08]  /*5df0*/  MUFU.EX2 R52, R52 ;  /* 0x0000003400347308 */ /* 0x000e700000000800 */
[----:B------:R3:W-:Y:S08]  /*5e00*/  MUFU.EX2 R209, R32 ;  /* 0x0000002000d17308 */ /* 0x0007f00000000800 */
[----:B------:R-:W4:Y:S01]  /*5e10*/  MUFU.EX2 R55, R55 ;  /* 0x0000003700377308 */ /* 0x000f220000000800 */
[----:B---3--:R-:W-:Y:S01]  /*5e20*/  FADD.FTZ R32, R66, R13 ;  /* 0x0000000d42207221 */ /* 0x008fe20000010000 */
[----:B------:R-:W-:-:S03]  /*5e30*/  IMAD.MOV.U32 R66, RZ, RZ, R87 ;  /* 0x000000ffff427224 */ /* 0x000fc600078e0057 */
[----:B------:R-:W-:Y:S01]  /*5e40*/  FADD.FTZ R13, R201, R32 ;  /* 0x00000020c90d7221 */ /* 0x000fe20000010000 */
[C---:B------:R-:W-:Y:S02]  /*5e50*/  F2FP.F16.F32.PACK_AB R201, R48.reuse, R201 ;  /* 0x000000c930c9723e */ /* 0x040fe400000000ff */
[----:B------:R-:W-:Y:S01]  /*5e60*/  MUFU.EX2 R205, R205 ;  /* 0x000000cd00cd7308 */ /* 0x000fe20000000800 */
[----:B------:R-:W-:Y:S01]  /*5e70*/  FADD.FTZ R32, R48, R13 ;  /* 0x0000000d30207221 */ /* 0x000fe20000010000 */
[----:B------:R-:W-:-:S03]  /*5e80*/  IMAD.MOV.U32 R48, RZ, RZ, R87 ;  /* 0x000000ffff307224 */ /* 0x000fc600078e0057 */
[----:B0-----:R-:W-:Y:S01]  /*5e90*/  FADD.FTZ R13, R203, R32 ;  /* 0x00000020cb0d7221 */ /* 0x001fe20000010000 */
[----:B--2---:R-:W-:Y:S01]  /*5ea0*/  FADD.FTZ R32, R210, R15 ;  /* 0x0000000fd2207221 */ /* 0x004fe20000010000 */
[----:B-1----:R-:W-:Y:S01]  /*5eb0*/  F2FP.F16.F32.PACK_AB R203, R52, R203 ;  /* 0x000000cb34cb723e */ /* 0x002fe200000000ff */
[----:B------:R-:W0:Y:S01]  /*5ec0*/  MUFU.EX2 R212, R212 ;  /* 0x000000d400d47308 */ /* 0x000e220000000800 */
[C---:B----4-:R-:W-:Y:S01]  /*5ed0*/  F2FP.F16.F32.PACK_AB R210, R55.reuse, R210 ;  /* 0x000000d237d2723e */ /* 0x050fe200000000ff */
[----:B------:R-:W-:Y:S01]  /*5ee0*/  FADD.FTZ R15, R55, R32 ;  /* 0x00000020370f7221 */ /* 0x000fe20000010000 */
[----:B------:R-:W-:-:S05]  /*5ef0*/  IMAD.MOV.U32 R55, RZ, RZ, R87 ;  /* 0x000000ffff377224 */ /* 0x000fca00078e0057 */
[----:B------:R-:W1:Y:S08]  /*5f00*/  MUFU.EX2 R57, R57 ;  /* 0x0000003900397308 */ /* 0x000e700000000800 */
[----:B------:R-:W2:Y:S01]  /*5f10*/  MUFU.EX2 R207, R207 ;  /* 0x000000cf00cf7308 */ /* 0x000ea20000000800 */
[----:B0-----:R-:W-:-:S07]  /*5f20*/  FADD.FTZ R32, R212, R15 ;  /* 0x0000000fd4207221 */ /* 0x001fce0000010000 */
[----:B------:R-:W0:Y:S01]  /*5f30*/  MUFU.EX2 R214, R214 ;  /* 0x000000d600d67308 */ /* 0x000e220000000800 */
[C---:B-1----:R-:W-:Y:S01]  /*5f40*/  FADD.FTZ R15, R57.reuse, R32 ;  /* 0x00000020390f7221 */ /* 0x042fe20000010000 */
[----:B------:R-:W-:Y:S01]  /*5f50*/  F2FP.F16.F32.PACK_AB R212, R57, R212 ;  /* 0x000000d439d4723e */ /* 0x000fe200000000ff */
[--C-:B------:R-:W-:Y:S02]  /*5f60*/  IMAD.MOV.U32 R57, RZ, RZ, R87.reuse ;  /* 0x000000ffff397224 */ /* 0x100fe400078e0057 */
        /* <DEDUP_REMOVED lines=8> */
[----:B------:R-:W3:Y:S01]  /*5ff0*/  MUFU.EX2 R42, R42 ;  /* 0x0000002a002a7308 */ /* 0x000ee20000000800 */
[----:B------:R-:W-:-:S04]  /*6000*/  FADD.FTZ R24, R12, R13 ;  /* 0x0000000d0c187221 */ /* 0x000fc80000010000 */
[----:B--2---:R-:W-:Y:S01]  /*6010*/  FADD.FTZ R13, R207, R24 ;  /* 0x00000018cf0d7221 */ /* 0x004fe20000010000 */
[----:B0-----:R-:W-:Y:S01]  /*6020*/  FADD.FTZ R24, R214, R15 ;  /* 0x0000000fd6187221 */ /* 0x001fe20000010000 */
[C---:B-1----:R-:W-:Y:S01]  /*6030*/  F2FP.F16.F32.PACK_AB R207, R44.reuse, R207 ;  /* 0x000000cf2ccf723e */ /* 0x042fe200000000ff */
[----:B------:R-:W-:Y:S01]  /*6040*/  MUFU.EX2 R216, R216 ;  /* 0x000000d800d87308 */ /* 0x000fe20000000800 */
[----:B------:R-:W-:Y:S01]  /*6050*/  FADD.FTZ R13, R44, R13 ;  /* 0x0000000d2c0d7221 */ /* 0x000fe20000010000 */
[C---:B----4-:R-:W-:Y:S01]  /*6060*/  FADD.FTZ R15, R59.reuse, R24 ;  /* 0x000000183b0f7221 */ /* 0x050fe20000010000 */
[----:B------:R-:W-:Y:S01]  /*6070*/  F2FP.F16.F32.PACK_AB R214, R59, R214 ;  /* 0x000000d63bd6723e */ /* 0x000fe200000000ff */
[--C-:B------:R-:W-:Y:S02]  /*6080*/  IMAD.MOV.U32 R59, RZ, RZ, R87.reuse ;  /* 0x000000ffff3b7224 */ /* 0x100fe400078e0057 */
[----:B------:R-:W-:Y:S02]  /*6090*/  IMAD.MOV.U32 R44, RZ, RZ, R87 ;  /* 0x000000ffff2c7224 */ /* 0x000fe400078e0057 */
[----:B------:R0:W-:Y:S01]  /*60a0*/  MUFU.EX2 R61, R200 ;  /* 0x000000c8003d7308 */ /* 0x0001e20000000800 */
[----:B---3--:R-:W-:-:S04]  /*60b0*/  FADD.FTZ R24, R42, R13 ;  /* 0x0000000d2a187221 */ /* 0x008fc80000010000 */
[C---:B------:R-:W-:Y:S01]  /*60c0*/  FADD.FTZ R13, R209.reuse, R24 ;  /* 0x00000018d10d7221 */ /* 0x040fe20000010000 */
[----:B------:R-:W-:Y:S01]  /*60d0*/  F2FP.F16.F32.PACK_AB R209, R209, R42 ;  /* 0x0000002ad1d1723e */ /* 0x000fe200000000ff */
[--C-:B------:R-:W-:Y:S01]  /*60e0*/  IMAD.MOV.U32 R42, RZ, RZ, R87.reuse ;  /* 0x000000ffff2a7224 */ /* 0x100fe200078e0057 */
[----:B------:R-:W1:Y:S01]  /*60f0*/  MUFU.EX2 R46, R46 ;  /* 0x0000002e002e7308 */ /* 0x000e620000000800 */
[----:B0-----:R-:W-:Y:S01]  /*6100*/  F2FP.F16.F32.PACK_AB R200, R122, R51 ;  /* 0x000000337ac8723e */ /* 0x001fe200000000ff */
[----:B------:R-:W-:-:S06]  /*6110*/  IMAD.MOV.U32 R51, RZ, RZ, R87 ;  /* 0x000000ffff337224 */ /* 0x000fcc00078e0057 */
[----:B------:R-:W0:Y:S08]  /*6120*/  MUFU.EX2 R218, R218 ;  /* 0x000000da00da7308 */ /* 0x000e300000000800 */
[----:B------:R-:W2:Y:S01]  /*6130*/  MUFU.EX2 R34, R34 ;  /* 0x0000002200227308 */ /* 0x000ea20000000800 */
[----:B-1----:R-:W-:-:S07]  /*6140*/  FADD.FTZ R24, R46, R13 ;  /* 0x0000000d2e187221 */ /* 0x002fce0000010000 */
[----:B------:R1:W3:Y:S08]  /*6150*/  MUFU.EX2 R213, R28 ;  /* 0x0000001c00d57308 */ /* 0x0002f00000000800 */
[----:B------:R-:W4:Y:S01]  /*6160*/  MUFU.EX2 R38, R38 ;  /* 0x0000002600267308 */ /* 0x000f220000000800 */
[----:B-1----:R-:W-:Y:S01]  /*6170*/  FADD.FTZ R28, R216, R15 ;  /* 0x0000000fd81c7221 */ /* 0x002fe20000010000 */
[----:B------:R-:W-:-:S03]  /*6180*/  F2FP.F16.F32.PACK_AB R216, R61, R216 ;  /* 0x000000d83dd8723e */ /* 0x000fc600000000ff */
[----:B------:R-:W-:Y:S01]  /*6190*/  FADD.FTZ R15, R61, R28 ;  /* 0x0000001c3d0f7221 */ /* 0x000fe20000010000 */
[----:B------:R-:W-:Y:S02]  /*61a0*/  IMAD.MOV.U32 R61, RZ, RZ, R87 ;  /* 0x000000ffff3d7224 */ /* 0x000fe400078e0057 */
[----:B------:R-:W1:Y:S01]  /*61b0*/  MUFU.EX2 R215, R126 ;  /* 0x0000007e00d77308 */ /* 0x000e620000000800 */
[----:B0-----:R-:W-:Y:S01]  /*61c0*/  FADD.FTZ R28, R218, R15 ;  /* 0x0000000fda1c7221 */ /* 0x001fe20000010000 */
[C---:B------:R-:W-:Y:S01]  /*61d0*/  FADD.FTZ R15, R211.reuse, R24 ;  /* 0x00000018d30f7221 */ /* 0x040fe20000010000 */
[----:B------:R-:W-:Y:S01]  /*61e0*/  F2FP.F16.F32.PACK_AB R211, R211, R46 ;  /* 0x0000002ed3d3723e */ /* 0x000fe200000000ff */
[----:B------:R-:W-:Y:S02]  /*61f0*/  IMAD.MOV.U32 R46, RZ, RZ, R87 ;  /* 0x000000ffff2e7224 */ /* 0x000fe400078e0057 */
[----:B--2---:R-:W-:Y:S01]  /*6200*/  FADD.FTZ R14, R34, R15 ;  /* 0x0000000f220e7221 */ /* 0x004fe20000010000 */
[--C-:B------:R-:W-:Y:S01]  /*6210*/  IMAD.MOV.U32 R24, RZ, RZ, R87.reuse ;  /* 0x000000ffff187224 */ /* 0x100fe200078e0057 */
[----:B------:R-:W0:Y:S02]  /*6220*/  MUFU.EX2 R26, R26 ;  /* 0x0000001a001a7308 */ /* 0x000e240000000800 */
[C---:B---3--:R-:W-:Y:S01]  /*6230*/  FADD.FTZ R15, R213.reuse, R14 ;  /* 0x0000000ed50f7221 */ /* 0x048fe20000010000 */
[----:B------:R-:W-:Y:S01]  /*6240*/  F2FP.F16.F32.PACK_AB R213, R213, R34 ;  /* 0x00000022d5d5723e */ /* 0x000fe200000000ff */
[----:B------:R-:W-:-:S02]  /*6250*/  IMAD.MOV.U32 R34, RZ, RZ, R87 ;  /* 0x000000ffff227224 */ /* 0x000fc400078e0057 */
[----:B----4-:R-:W-:Y:S02]  /*6260*/  FADD.FTZ R14, R38, R15 ;  /* 0x0000000f260e7221 */ /* 0x010fe40000010000 */
[----:B------:R2:W3:Y:S02]  /*6270*/  MUFU.EX2 R217, R60 ;  /* 0x0000003c00d97308 */ /* 0x0004e40000000800 */
[C---:B-1----:R-:W-:Y:S01]  /*6280*/  FADD.FTZ R15, R215.reuse, R14 ;  /* 0x0000000ed70f7221 */ /* 0x042fe20000010000 */
[----:B------:R-:W-:Y:S01]  /*6290*/  F2FP.F16.F32.PACK_AB R215, R215, R38 ;  /* 0x00000026d7d7723e */ /* 0x000fe200000000ff */
[----:B------:R-:W-:-:S04]  /*62a0*/  IMAD.MOV.U32 R38, RZ, RZ, R87 ;  /* 0x000000ffff267224 */ /* 0x000fc800078e0057 */
[----:B------:R-:W1:Y:S01]  /*62b0*/  MUFU.EX2 R30, R30 ;  /* 0x0000001e001e7308 */ /* 0x000e620000000800 */
[----:B0-----:R-:W-:Y:S01]  /*62c0*/  FADD.FTZ R14, R26, R15 ;  /* 0x0000000f1a0e7221 */ /* 0x001fe20000010000 */
[----:B--2---:R-:W-:-:S06]  /*62d0*/  IMAD.MOV.U32 R60, RZ, RZ, R87 ;  /* 0x000000ffff3c7224 */ /* 0x004fcc00078e0057 */
[----:B------:R0:W2:Y:S01]  /*62e0*/  MUFU.EX2 R219, R56 ;  /* 0x0000003800db7308 */ /* 0x0000a20000000800 */
[C---:B---3--:R-:W-:Y:S01]  /*62f0*/  FADD.FTZ R15, R217.reuse, R14 ;  /* 0x0000000ed90f7221 */ /* 0x048fe20000010000 */
[----:B------:R-:W-:Y:S01]  /*6300*/  F2FP.F16.F32.PACK_AB R217, R217, R26 ;  /* 0x0000001ad9d9723e */ /* 0x000fe200000000ff */
[----:B------:R-:W-:-:S05]  /*6310*/  IMAD.MOV.U32 R26, RZ, RZ, R87 ;  /* 0x000000ffff1a7224 */ /* 0x000fca00078e0057 */
[----:B------:R-:W3:Y:S01]  /*6320*/  MUFU.EX2 R41, R41 ;  /* 0x0000002900297308 */ /* 0x000ee20000000800 */
[----:B-1----:R-:W-:Y:S01]  /*6330*/  FADD.FTZ R12, R30, R15 ;  /* 0x0000000f1e0c7221 */ /* 0x002fe20000010000 */
[----:B0-----:R-:W-:-:S03]  /*6340*/  IMAD.MOV.U32 R56, RZ, RZ, R87 ;  /* 0x000000ffff387224 */ /* 0x001fc600078e0057 */
[C---:B--2---:R-:W-:Y:S01]  /*6350*/  FADD.FTZ R12, R219.reuse, R12 ;  /* 0x0000000cdb0c7221 */ /* 0x044fe20000010000 */
[----:B------:R-:W-:Y:S01]  /*6360*/  F2FP.F16.F32.PACK_AB R219, R219, R30 ;  /* 0x0000001edbdb723e */ /* 0x000fe200000000ff */
[--C-:B------:R-:W-:Y:S02]  /*6370*/  IMAD.MOV.U32 R30, RZ, RZ, R87.reuse ;  /* 0x000000ffff1e7224 */ /* 0x100fe400078e0057 */
[C---:B---3--:R-:W-:Y:S01]  /*6380*/  FADD.FTZ R13, R41.reuse, R28 ;  /* 0x0000001c290d7221 */ /* 0x048fe20000010000 */
[----:B------:R-:W-:Y:S01]  /*6390*/  F2FP.F16.F32.PACK_AB R218, R41, R218 ;  /* 0x000000da29da723e */ /* 0x000fe200000000ff */
[--C-:B------:R-:W-:Y:S02]  /*63a0*/  IMAD.MOV.U32 R41, RZ, RZ, R87.reuse ;  /* 0x000000ffff297224 */ /* 0x100fe400078e0057 */
        /* <DEDUP_REMOVED lines=8> */
[----:B------:R-:W-:Y:S01]  /*6430*/  CS2R R82, SRZ ;  /* 0x0000000000527805 */ /* 0x000fe2000001ff00 */
[----:B------:R-:W-:Y:S01]  /*6440*/  IMAD.MOV.U32 R20, RZ, RZ, R16 ;  /* 0x000000ffff147224 */ /* 0x000fe200078e0010 */
        /* <DEDUP_REMOVED lines=28> */
[----:B------:R-:W-:-:S07]  /*6610*/  CS2R R24, SRZ ;  /* 0x0000000000187805 */ /* 0x000fce000001ff00 */
.L_x_379:
[----:B------:R-:W-:Y:S01]  /*6620*/  R2UR UR11, R18 ;  /* 0x00000000120b72ca */ /* 0x000fe200000e0000 */
[----:B------:R-:W-:-:S04]  /*6630*/  UIADD3 UR6, UR7, 0x1, URZ ;  /* 0x0000000107067890 */ /* 0x000fc8000fffe03f */
[----:B------:R-:W-:-:S04]  /*6640*/  UISETP.NE.AND UP0, UPT, UR6, 0x2, UPT ;  /* 0x000000020600788c */ /* 0x000fc8000bf05270 */
[----:B------:R-:W-:Y:S02]  /*6650*/  USEL UR10, URZ, 0x1, UP0 ;  /* 0x000000013f0a7887 */ /* 0x000fe40008000000 */
[----:B------:R-:W-:Y:S02]  /*6660*/  USEL UR6, UR6, URZ, UP0 ;  /* 0x0000003f06067287 */ /* 0x000fe40008000000 */
[----:B------:R-:W-:Y:S02]  /*6670*/  ISETP.NE.AND P3, PT, RZ, UR11, PT ;  /* 0x0000000bff007c0c */ /* 0x000fe4000bf65270 */
[----:B------:R-:W-:Y:S02]  /*6680*/  LOP3.LUT R16, R20, UR10, RZ, 0x3c, !PT ;  /* 0x0000000a14107c12 */ /* 0x000fe4000f8e3cff */
[----:B------:R-:W-:-:S09]  /*6690*/  IMAD.U32 R2, RZ, RZ, UR6 ;  /* 0x00000006ff027e24 */ /* 0x000fd2000f8e00ff */
[----:B------:R-:W-:Y:S05]  /*66a0*/  @P3 BRA `(.L_x_371) ;  /* 0x0000000000343947 */ /* 0x000fea0003800000 */
[----:B------:R-:W-:Y:S05]  /*66b0*/  @!P0 BRA `(.L_x_372) ;  /* 0x0000000000048947 */ /* 0x000fea0003800000 */
[----:B------:R-:W-:Y:S01]  /*66c0*/  BPT.TRAP 0x1 ;  /* 0x000000040000795c */ /* 0x000fe20000300000 */
.L_x_372:
[----:B------:R-:W0:Y:S01]  /*66d0*/  S2UR UR10, SR_CgaCtaId ;  /* 0x00000000000a79c3 */ /* 0x000e220000008800 */
[----:B------:R-:W-:Y:S01]  /*66e0*/  UMOV UR6, 0x400 ;  /* 0x0000040000067882 */ /* 0x000fe20000000000 */
[----:B------:R-:W-:Y:S01]  /*66f0*/  SHF.L.U32 R11, R16, 0x1f, RZ ;  /* 0x0000001f100b7819 */ /* 0x000fe200000006ff */
[----:B0-----:R-:W-:-:S06]  /*6700*/  ULEA UR6, UR10, UR6, 0x18 ;  /* 0x000000060a067291 */ /* 0x001fcc000f8ec03f */
[----:B------:R-:W-:-:S04]  /*6710*/  LEA R0, R2, UR6, 0x3 ;  /* 0x0000000602007c11 */ /* 0x000fc8000f8e18ff */
[----:B------:R0:W1:Y:S01]  /*6720*/  SYNCS.PHASECHK.TRANS64.TRYWAIT P2, [R0+URZ+0x34830], R11 ;  /* 0x0348300b000075a7 */ /* 0x000062000804017f */
[----:B------:R-:W-:Y:S05]  /*6730*/  @!P0 BRA `(.L_x_373) ;  /* 0x0000000000048947 */ /* 0x000fea0003800000 */
[----:B------:R-:W-:Y:S01]  /*6740*/  BPT.TRAP 0x1 ;  /* 0x000000040000795c */ /* 0x000fe20000300000 */
.L_x_373:
[----:B-1----:R-:W-:Y:S05]  /*6750*/  @P2 BRA `(.L_x_371) ;  /* 0x0000000000082947 */ /* 0x002fea0003800000 */
[----:B------:R-:W1:Y:S02]  /*6760*/  SYNCS.PHASECHK.TRANS64.TRYWAIT P2, [R0+URZ+0x34830], R11 ;  /* 0x0348300b000075a7 */ /* 0x000e64000804017f */
[----:B-1----:R-:W-:Y:S05]  /*6770*/  @!P2 BRA `(.L_x_374) ;  /* 0x000000d000e4a947 */ /* 0x002fea0003800000 */
.L_x_371:
[----:B------:R-:W2:Y:S01]  /*6780*/  S2R R10, SR_TID.X ;  /* 0x00000000000a7919 */ /* 0x000ea20000002100 */
[----:B01----:R-:W-:Y:S01]  /*6790*/  IMAD R0, R2, 0xb00, R3 ;  /* 0x00000b0002007824 */ /* 0x003fe200078e0203 */
        /* <DEDUP_REMOVED lines=8> */
[----:B------:R-:W-:Y:S01]  /*6820*/  R2UR UR18, R6 ;  /* 0x00000000061272ca */ /* 0x000fe200000e0000 */
[----:B------:R-:W-:Y:S01]  /*6830*/  UMOV UR59, 0x40000040 ;  /* 0x40000040003b7882 */ /* 0x000fe20000000000 */
[----:B------:R-:W-:Y:S01]  /*6840*/  R2UR UR19, R7 ;  /* 0x00000000071372ca */ /* 0x000fe200000e0000 */
[----:B------:R-:W-:Y:S01]  /*6850*/  UMOV UR47, 0x40000040 ;  /* 0x40000040002f7882 */ /* 0x000fe20000000000 */
[----:B------:R-:W-:Y:S01]  /*6860*/  UMOV UR51, 0x40000040 ;  /* 0x4000004000337882 */ /* 0x000fe20000000000 */
[----:B------:R-:W-:Y:S01]  /*6870*/  UMOV UR40, UR10 ;  /* 0x0000000a00287c82 */ /* 0x000fe20008000000 */
[----:B------:R-:W-:Y:S01]  /*6880*/  UMOV UR36, UR10 ;  /* 0x0000000a00247c82 */ /* 0x000fe20008000000 */
[----:B------:R-:W-:Y:S01]  /*6890*/  UMOV UR41, UR11 ;  /* 0x0000000b00297c82 */ /* 0x000fe20008000000 */
[----:B------:R-:W-:Y:S01]  /*68a0*/  UMOV UR37, UR11 ;  /* 0x0000000b00257c82 */ /* 0x000fe20008000000 */
[----:B------:R-:W-:Y:S01]  /*68b0*/  UMOV UR42, UR6 ;  /* 0x00000006002a7c82 */ /* 0x000fe20008000000 */
[----:B------:R-:W-:Y:S01]  /*68c0*/  UIADD3 UR38, UR6, 0x80, URZ ;  /* 0x0000008006267890 */ /* 0x000fe2000fffe03f */
[----:B------:R-:W-:Y:S01]  /*68d0*/  R2UR UR14, R4 ;  /* 0x00000000040e72ca */ /* 0x000fe200000e0000 */
[----:B------:R-:W-:Y:S01]  /*68e0*/  UIADD3 UR26, UR6, 0x100, URZ ;  /* 0x00000100061a7890 */ /* 0x000fe2000fffe03f */
[----:B------:R-:W-:Y:S01]  /*68f0*/  R2UR UR15, R5 ;  /* 0x00000000050f72ca */ /* 0x000fe200000e0000 */
[----:B------:R-:W-:Y:S01]  /*6900*/  UMOV UR24, UR10 ;  /* 0x0000000a00187c82 */ /* 0x000fe20008000000 */
[----:B------:R-:W-:Y:S01]  /*6910*/  UMOV UR25, UR11 ;  /* 0x0000000b00197c82 */ /* 0x000fe20008000000 */
[----:B------:R-:W-:Y:S01]  /*6920*/  UIADD3 UR30, UR6, 0x180, URZ ;  /* 0x00000180061e7890 */ /* 0x000fe2000fffe03f */
[----:B------:R-:W-:Y:S01]  /*6930*/  UMOV UR28, UR10 ;  /* 0x0000000a001c7c82 */ /* 0x000fe20008000000 */
[----:B------:R-:W-:Y:S01]  /*6940*/  UMOV UR29, UR11 ;  /* 0x0000000b001d7c82 */ /* 0x000fe20008000000 */
[----:B------:R-:W-:Y:S01]  /*6950*/  UIADD3 UR34, UR6, 0x200, URZ ;  /* 0x0000020006227890 */ /* 0x000fe2000fffe03f */
[----:B--2---:R-:W-:Y:S01]  /*6960*/  SHF.R.U32.HI R10, RZ, 0x7, R10 ;  /* 0x00000007ff0a7819 */ /* 0x004fe2000001160a */
[----:B------:R-:W-:Y:S01]  /*6970*/  UMOV UR32, UR10 ;  /* 0x0000000a00207c82 */ /* 0x000fe20008000000 */
[----:B------:R-:W-:Y:S01]  /*6980*/  UMOV UR33, UR11 ;  /* 0x0000000b00217c82 */ /* 0x000fe20008000000 */
[----:B------:R-:W-:-:S02]  /*6990*/  UIADD3 UR58, UR6, 0x2, URZ ;  /* 0x00000002063a7890 */ /* 0x000fc4000fffe03f */
[----:B------:R-:W-:Y:S01]  /*69a0*/  VIADD R0, R10, 0x8 ;  /* 0x000000080a007836 */ /* 0x000fe20000000000 */
        /* <DEDUP_REMOVED lines=56> */
[----:B------:R-:W-:Y:S01]  /*6d30*/  UIADD3 UR10, UR6, 0x502, URZ ;  /* 0x00000502060a7890 */ /* 0x000fe2000fffe03f */
        /* <DEDUP_REMOVED lines=522> */
.L_x_376:
[----:B------:R-:W0:Y:S01]  /*8de0*/  S2UR UR10, SR_CgaCtaId ;  /* 0x00000000000a79c3 */ /* 0x000e220000008800 */
[----:B------:R-:W-:Y:S01]  /*8df0*/  UMOV UR6, 0x400 ;  /* 0x0000040000067882 */ /* 0x000fe20000000000 */
[----:B------:R-:W-:Y:S01]  /*8e00*/  SHF.L.U32 R0, R20, 0x1f, RZ ;  /* 0x0000001f14007819 */ /* 0x000fe200000006ff */
[----:B0-----:R-:W-:-:S04]  /*8e10*/  ULEA UR6, UR10, UR6, 0x18 ;  /* 0x000000060a067291 */ /* 0x001fc8000f8ec03f */
[----:B------:R-:W-:-:S09]  /*8e20*/  ULEA UR6, UR7, UR6, 0x3 ;  /* 0x0000000607067291 */ /* 0x000fd2000f8e183f */
[----:B------:R0:W1:Y:S01]  /*8e30*/  SYNCS.PHASECHK.TRANS64.TRYWAIT P2, [UR6+0x34850], R0 ;  /* 0x03485000ff0075a7 */ /* 0x0000620008040146 */
[----:B------:R-:W-:Y:S05]  /*8e40*/  @!P0 BRA `(.L_x_377) ;  /* 0x0000000000048947 */ /* 0x000fea0003800000 */
[----:B------:R-:W-:Y:S01]  /*8e50*/  BPT.TRAP 0x1 ;  /* 0x000000040000795c */ /* 0x000fe20000300000 */
.L_x_377:
[----:B-1----:R-:W-:Y:S05]  /*8e60*/  @P2 BRA `(.L_x_375) ;  /* 0x0000000000082947 */ /* 0x002fea0003800000 */
[----:B------:R-:W1:Y:S02]  /*8e70*/  SYNCS.PHASECHK.TRANS64.TRYWAIT P2, [UR6+0x34850], R0 ;  /* 0x03485000ff0075a7 */ /* 0x000e640008040146 */
[----:B-1----:R-:W-:Y:S05]  /*8e80*/  @!P2 BRA `(.L_x_378) ;  /* 0x000000ac0034a947 */ /* 0x002fea0003800000 */
.L_x_375:
[----:B------:R-:W2:Y:S01]  /*8e90*/  S2UR UR10, SR_CgaCtaId ;  /* 0x00000000000a79c3 */ /* 0x000ea20000008800 */
[----:B------:R-:W-:Y:S01]  /*8ea0*/  UMOV UR6, 0x400 ;  /* 0x0000040000067882 */ /* 0x000fe20000000000 */
[----:B------:R-:W-:Y:S01]  /*8eb0*/  WARPGROUP.ARRIVE ;  /* 0x00000000000079c5 */ /* 0x000fe20000000000 */
[----:B------:R-:W-:Y:S01]  /*8ec0*/  UMOV UR11, 0x40000040 ;  /* 0x40000040000b7882 */ /* 0x000fe20000000000 */
[----:B------:R-:W-:-:S04]  /*8ed0*/  FMNMX.FTZ R10, R168, R21, !PT ;  /* 0x00000015a80a7209 */ /* 0x000fc80007810000 */
[----:B------:R-:W3:Y:S01]  /*8ee0*/  S2R R235, SR_TID.X ;  /* 0x0000000000eb7919 */ /* 0x000ee20000002100 */
[C---:B------:R-:W-:Y:S01]  /*8ef0*/  ISETP.GT.AND P2, PT, R14.reuse, RZ, PT ;  /* 0x000000ff0e00720c */ /* 0x040fe20003f44270 */
[----:B------:R-:W-:Y:S01]  /*8f00*/  VIADD R14, R14, 0xffffffff ;  /* 0xffffffff0e0e7836 */ /* 0x000fe20000000000 */
[----:B-1----:R-:W-:-:S04]  /*8f10*/  FMNMX.FTZ R11, R169, R10, !PT ;  /* 0x0000000aa90b7209 */ /* 0x002fc80007810000 */
[----:B------:R-:W-:-:S04]  /*8f20*/  FMNMX.FTZ R10, R172, R11, !PT ;  /* 0x0000000bac0a7209 */ /* 0x000fc80007810000 */
[----:B------:R-:W-:-:S04]  /*8f30*/  FMNMX.FTZ R11, R173, R10, !PT ;  /* 0x0000000aad0b7209 */ /* 0x000fc80007810000 */
[----:B------:R-:W-:Y:S01]  /*8f40*/  FMNMX.FTZ R10, R160, R11, !PT ;  /* 0x0000000ba00a7209 */ /* 0x000fe20007810000 */
[----:B--2---:R-:W-:-:S03]  /*8f50*/  ULEA UR6, UR10, UR6, 0x18 ;  /* 0x000000060a067291 */ /* 0x004fc6000f8ec03f */
[----:B------:R-:W-:-:S04]  /*8f60*/  FMNMX.FTZ R11, R161, R10, !PT ;  /* 0x0000000aa10b7209 */ /* 0x000fc80007810000 */
[----:B------:R-:W-:Y:S01]  /*8f70*/  FMNMX.FTZ R10, R164, R11, !PT ;  /* 0x0000000ba40a7209 */ /* 0x000fe20007810000 */
[----:B0-----:R-:W-:-:S03]  /*8f80*/  IMAD.U32 R0, RZ, RZ, UR6 ;  /* 0x00000006ff007e24 */ /* 0x001fc6000f8e00ff */
[----:B------:R-:W-:Y:S02]  /*8f90*/  FMNMX.FTZ R11, R165, R10, !PT ;  /* 0x0000000aa50b7209 */ /* 0x000fe40007810000 */
[----:B------:R-:W-:Y:S02]  /*8fa0*/  R2UR UR6, R0 ;  /* 0x00000000000672ca */ /* 0x000fe400000e0000 */
[----:B------:R-:W-:Y:S02]  /*8fb0*/  FMNMX.FTZ R10, R152, R11, !PT ;  /* 0x0000000b980a7209 */ /* 0x000fe40007810000 */
[----:B---3--:R-:W-:Y:S02]  /*8fc0*/  SHF.R.U32.HI R235, RZ, 0x7, R235 ;  /* 0x00000007ffeb7819 */ /* 0x008fe400000116eb */
[----:B------:R-:W-:-:S04]  /*8fd0*/  FMNMX.FTZ R11, R153, R10, !PT ;  /* 0x0000000a990b7209 */ /* 0x000fc80007810000 */
[----:B------:R-:W-:-:S03]  /*8fe0*/  FMNMX.FTZ R10, R156, R11, !PT ;  /* 0x0000000b9c0a7209 */ /* 0x000fc60007810000 */
[----:B------:R-:W-:Y:S01]  /*8ff0*/  UIADD3 UR6, UR6, 0x400, URZ ;  /* 0x0000040006067890 */ /* 0x000fe2000fffe03f */
[----:B------:R-:W-:-:S03]  /*9000*/  FMNMX.FTZ R11, R157, R10, !PT ;  /* 0x0000000a9d0b7209 */ /* 0x000fc60007810000 */
[----:B------:R-:W-:Y:S01]  /*9010*/  USHF.R.U32.HI UR6, URZ, 0x4, UR6 ;  /* 0x000000043f067899 */ /* 0x000fe20008011606 */
[----:B------:R-:W-:-:S03]  /*9020*/  FMNMX.FTZ R10, R144, R11, !PT ;  /* 0x0000000b900a7209 */ /* 0x000fc60007810000 */
[----:B------:R-:W-:Y:S01]  /*9030*/  ULOP3.LUT UR6, UR6, 0x3fff, URZ, 0xc0, !UPT ;  /* 0x00003fff06067892 */ /* 0x000fe2000f8ec03f */
[----:B------:R-:W-:-:S03]  /*9040*/  FMNMX.FTZ R11, R145, R10, !PT ;  /* 0x0000000a910b7209 */ /* 0x000fc60007810000 */
        /* <DEDUP_REMOVED lines=34> */
[----:B------:R-:W-:Y:S02]  /*9270*/  FMNMX.FTZ R10, R92, R11, !PT ;  /* 0x0000000b5c0a7209 */ /* 0x000fe40007810000 */
[----:B------:R-:W0:Y:S01]  /*9280*/  LDC R11, c[0x0][0x988] ;  /* 0x00026200ff0b7b82 */ /* 0x000e220000000800 */
[----:B------:R-:W-:Y:S02]  /*9290*/  WARPGROUP.DEPBAR.LE gsb0, 0x0 ;  /* 0x00008000000079c5 */ /* 0x000fe40000010000 */
[----:B------:R-:W-:Y:S01]  /*92a0*/  WARPGROUP.ARRIVE ;  /* 0x00000000000079c5 */ /* 0x000fe20000000000 */
[----:B------:R-:W-:-:S05]  /*92b0*/  FMNMX.FTZ R177, R93, R10, !PT ;  /* 0x0000000a5db17209 */ /* 0x000fca0007810000 */
[----:B------:R-:W-:Y:S01]  /*92c0*/  HGMMA.64x128x16.F32 R24, R180, gdesc[UR8].tnspB, R24, gsb0 ;  /* 0x41e00008b4187df0 */ /* 0x000fe20008000818 */
[----:B------:R-:W-:Y:S01]  /*92d0*/  UIADD3 UR10, UR6, 0x100, URZ ;  /* 0x00000100060a7890 */ /* 0x000fe2000fffe03f */
[----:B------:R-:W1:Y:S01]  /*92e0*/  SHFL.BFLY PT, R10, R177, 0x2, 0x1f ;  /* 0x0c401f00b10a7f89 */ /* 0x000e6200000e0000 */
[----:B------:R-:W-:Y:S01]  /*92f0*/  UMOV UR11, 0x40000040 ;  /* 0x40000040000b7882 */ /* 0x000fe20000000000 */
[----:B-1----:R-:W-:-:S05]  /*9300*/  FMNMX.FTZ R178, R177, R10, !PT ;  /* 0x0000000ab1b27209 */ /* 0x002fca0007810000 */
[----:B------:R-:W1:Y:S02]  /*9310*/  SHFL.BFLY PT, R179, R178, 0x1, 0x1f ;  /* 0x0c201f00b2b37f89 */ /* 0x000e6400000e0000 */
[----:B-1----:R-:W-:-:S05]  /*9320*/  FMNMX.FTZ R10, R178, R179, !PT ;  /* 0x000000b3b20a7209 */ /* 0x002fca0007810000 */
[C---:B0-----:R-:W-:Y:S01]  /*9330*/  FMUL.FTZ R176, R10.reuse, R11 ;  /* 0x0000000b0ab07220 */ /* 0x041fe20000410000 */
        /* <DEDUP_REMOVED lines=24> */
[----:B------:R-:W-:Y:S01]  /*94c0*/  FMUL.FTZ R20, R20, R11 ;  /* 0x0000000b14147220 */ /* 0x000fe20000410000 */
[----:B------:R-:W-:Y:S08]  /*94d0*/  MUFU.EX2 R21, R21 ;  /* 0x0000001500157308 */ /* 0x000ff00000000800 */
[----:B------:R-:W0:Y:S08]  /*94e0*/  MUFU.EX2 R20, R20 ;  /* 0x0000001400147308 */ /* 0x000e300000000800 */
[----:B------:R-:W1:Y:S08]  /*94f0*/  MUFU.EX2 R168, R168 ;  /* 0x000000a800a87308 */ /* 0x000e700000000800 */
[----:B------:R-:W2:Y:S01]  /*9500*/  MUFU.EX2 R178, R178 ;  /* 0x000000b200b27308 */ /* 0x000ea20000000800 */
[----:B0-----:R-:W-:-:S07]  /*9510*/  FFMA.FTZ R13, R20, R13, R21 ;  /* 0x0000000d140d7223 */ /* 0x001fce0000010015 */
[----:B------:R-:W-:Y:S01]  /*9520*/  MUFU.EX2 R169, R169 ;  /* 0x000000a900a97308 */ /* 0x000fe20000000800 */
[----:B-1----:R-:W-:-:S07]  /*9530*/  FADD.FTZ R13, R168, R13 ;  /* 0x0000000da80d7221 */ /* 0x002fce0000010000 */
[----:B------:R-:W-:Y:S08]  /*9540*/  MUFU.EX2 R173, R173 ;  /* 0x000000ad00ad7308 */ /* 0x000ff00000000800 */
[----:B------:R-:W-:Y:S01]  /*9550*/  MUFU.EX2 R161, R161 ;  /* 0x000000a100a17308 */ /* 0x000fe20000000800 */
[----:B------:R-:W-:Y:S02]  /*9560*/  WARPGROUP.DEPBAR.LE gsb0, 0x0 ;  /* 0x00008000000079c5 */ /* 0x000fe40000010000 */
[----:B------:R-:W-:Y:S01]  /*9570*/  WARPGROUP.ARRIVE ;  /* 0x00000000000079c5 */ /* 0x000fe20000000000 */
[-CC-:B------:R-:W-:Y:S01]  /*9580*/  FFMA.FTZ R180, R160, R11.reuse, -R176.reuse ;  /* 0x0000000ba0b47223 */ /* 0x180fe200000108b0 */
[----:B------:R-:W-:-:S03]  /*9590*/  FFMA.FTZ R182, R164, R11, -R176 ;  /* 0x0000000ba4b67223 */ /* 0x000fc600000108b0 */
[----:B------:R-:W-:Y:S01]  /*95a0*/  MUFU.EX2 R165, R165 ;  /* 0x000000a500a57308 */ /* 0x000fe20000000800 */
[----:B------:R-:W-:Y:S01]  /*95b0*/  HGMMA.64x128x16.F32 R24, R184, gdesc[UR8].tnspB, R24, gsb0 ;  /* 0x41e00008b8187df0 */ /* 0x000fe20008000818 */
[----:B------:R-:W-:Y:S01]  /*95c0*/  UIADD3 UR10, UR6, 0x180, URZ ;  /* 0x00000180060a7890 */ /* 0x000fe2000fffe03f */
[----:B------:R-:W-:-:S05]  /*95d0*/  UMOV UR11, 0x40000040 ;  /* 0x40000040000b7882 */ /* 0x000fca0000000000 */
        /* <DEDUP_REMOVED lines=114> */
[----:B------:R-:W-:Y:S01]  /*9d00*/  FMNMX.FTZ R133, R103, R112, !PT ;  /* 0x0000007067857209 */ /* 0x000fe20007810000 */
[----:B------:R-:W-:Y:S01]  /*9d10*/  UIADD3 UR10, UR6, 0x480, URZ ;  /* 0x00000480060a7890 */ /* 0x000fe2000fffe03f */
[----:B------:R-:W-:Y:S01]  /*9d20*/  MUFU.EX2 R204, R204 ;  /* 0x000000cc00cc7308 */ /* 0x000fe20000000800 */
[----:B------:R-:W-:Y:S01]  /*9d30*/  UMOV UR11, 0x40000040 ;  /* 0x40000040000b7882 */ /* 0x000fe20000000000 */
[----:B------:R-:W-:Y:S01]  /*9d40*/  FMNMX.FTZ R112, R90, R133, !PT ;  /* 0x000000855a707209 */ /* 0x000fe20007810000 */
[----:B------:R-:W-:-:S03]  /*9d50*/  UIADD3 UR6, UR6, 0x500, URZ ;  /* 0x0000050006067890 */ /* 0x000fc6000fffe03f */
[----:B------:R-:W-:Y:S02]  /*9d60*/  FMNMX.FTZ R133, R91, R112, !PT ;  /* 0x000000705b857209 */ /* 0x000fe40007810000 */
[----:B------:R-:W-:Y:S02]  /*9d70*/  MUFU.EX2 R206, R206 ;  /* 0x000000ce00ce7308 */ /* 0x000fe40000000800 */
        /* <DEDUP_REMOVED lines=13> */
[----:B------:R-:W-:Y:S08]  /*9e50*/  MUFU.EX2 R208, R208 ;  /* 0x000000d000d07308 */ /* 0x000ff00000000800 */
[----:B------:R-:W-:Y:S01]  /*9e60*/  MUFU.EX2 R210, R210 ;  /* 0x000000d200d27308 */ /* 0x000fe20000000800 */
[----:B0-----:R-:W-:Y:S01]  /*9e70*/  FMNMX.FTZ R92, R133, R104, !PT ;  /* 0x00000068855c7209 */ /* 0x001fe20007810000 */
[----:B------:R-:W-:-:S06]  /*9e80*/  @!P1 IMAD R133, R2, 0x8, R0 ;  /* 0x0000000802859824 */ /* 0x000fcc00078e0200 */
[----:B------:R0:W-:Y:S01]  /*9e90*/  MUFU.EX2 R104, R116 ;  /* 0x0000007400687308 */ /* 0x0001e20000000800 */
[C---:B------:R-:W-:Y:S01]  /*9ea0*/  FADD.FTZ R108, -R92.reuse, R15 ;  /* 0x0000000f5c6c7221 */ /* 0x040fe20000010100 */
[-C--:B------:R-:W-:Y:S01]  /*9eb0*/  FMUL.FTZ R112, R92, R11.reuse ;  /* 0x0000000b5c707220 */ /* 0x080fe20000410000 */
[----:B------:R-:W-:Y:S02]  /*9ec0*/  @!P1 VIADD R133, R133, 0x34840 ;  /* 0x0003484085859836 */ /* 0x000fe40000000000 */
[-C--:B------:R-:W-:Y:S01]  /*9ed0*/  FMUL.FTZ R93, R108, R11.reuse ;  /* 0x0000000b6c5d7220 */ /* 0x080fe20000410000 */
[-CC-:B------:R-:W-:Y:S01]  /*9ee0*/  FFMA.FTZ R108, R170, R11.reuse, -R112.reuse ;  /* 0x0000000baa6c7223 */ /* 0x180fe20000010870 */
[-CC-:B------:R-:W-:Y:S01]  /*9ef0*/  FFMA.FTZ R177, R171, R11.reuse, -R112.reuse ;  /* 0x0000000babb17223 */ /* 0x180fe20000010870 */
[-CC-:B------:R-:W-:Y:S01]  /*9f00*/  FFMA.FTZ R179, R174, R11.reuse, -R112.reuse ;  /* 0x0000000baeb37223 */ /* 0x180fe20000010870 */
[-CC-:B0-----:R-:W-:Y:S01]  /*9f10*/  FFMA.FTZ R116, R175, R11.reuse, -R112.reuse ;  /* 0x0000000baf747223 */ /* 0x181fe20000010870 */
[-CC-:B------:R-:W-:Y:S01]  /*9f20*/  FFMA.FTZ R181, R162, R11.reuse, -R112.reuse ;  /* 0x0000000ba2b57223 */ /* 0x180fe20000010870 */
[----:B------:R-:W-:Y:S01]  /*9f30*/  MUFU.EX2 R93, R93 ;  /* 0x0000005d005d7308 */ /* 0x000fe20000000800 */
[-CC-:B------:R-:W-:Y:S01]  /*9f40*/  FFMA.FTZ R120, R163, R11.reuse, -R112.reuse ;  /* 0x0000000ba3787223 */ /* 0x180fe20000010870 */
[-CC-:B------:R-:W-:Y:S01]  /*9f50*/  FFMA.FTZ R183, R166, R11.reuse, -R112.reuse ;  /* 0x0000000ba6b77223 */ /* 0x180fe20000010870 */
[-CC-:B------:R-:W-:Y:S01]  /*9f60*/  FFMA.FTZ R201, R122, R11.reuse, -R112.reuse ;  /* 0x0000000b7ac97223 */ /* 0x180fe20000010870 */
[-CC-:B------:R-:W-:Y:S01]  /*9f70*/  FFMA.FTZ R144, R167, R11.reuse, -R112.reuse ;  /* 0x0000000ba7907223 */ /* 0x180fe20000010870 */
[-CC-:B------:R-:W-:Y:S01]  /*9f80*/  FFMA.FTZ R195, R142, R11.reuse, -R112.reuse ;  /* 0x0000000b8ec37223 */ /* 0x180fe20000010870 */
[----:B--2---:R-:W-:Y:S01]  /*9f90*/  FADD.FTZ R142, R178, R13 ;  /* 0x0000000db28e7221 */ /* 0x004fe20000010000 */
        /* <DEDUP_REMOVED lines=16> */
[-C--:B------:R-:W-:Y:S01]  /*a0a0*/  FFMA.FTZ R115, R115, R11.reuse, -R112 ;  /* 0x0000000b73737223 */ /* 0x080fe20000010870 */
[----:B------:R-:W2:Y:S01]  /*a0b0*/  MUFU.EX2 R179, R179 ;  /* 0x000000b300b37308 */ /* 0x000ea20000000800 */
[----:B0-----:R-:W-:Y:S01]  /*a0c0*/  FFMA.FTZ R12, R93, R12, R108 ;  /* 0x0000000c5d0c7223 */ /* 0x001fe2000001006c */
[-CC-:B------:R-:W-:Y:S01]  /*a0d0*/  FFMA.FTZ R138, R143, R11.reuse, -R112.reuse ;  /* 0x0000000b8f8a7223 */ /* 0x180fe20000010870 */
[-CC-:B------:R-:W-:Y:S01]  /*a0e0*/  FFMA.FTZ R197, R130, R11.reuse, -R112.reuse ;  /* 0x0000000b82c57223 */ /* 0x180fe20000010870 */
[-CC-:B------:R-:W-:Y:S01]  /*a0f0*/  FFMA.FTZ R130, R131, R11.reuse, -R112.reuse ;  /* 0x0000000b83827223 */ /* 0x180fe20000010870 */
[-CC-:B------:R-:W-:Y:S01]  /*a100*/  FFMA.FTZ R134, R134, R11.reuse, -R112.reuse ;  /* 0x0000000b86867223 */ /* 0x180fe20000010870 */
[-CC-:B------:R-:W-:Y:S01]  /*a110*/  FFMA.FTZ R199, R135, R11.reuse, -R112.reuse ;  /* 0x0000000b87c77223 */ /* 0x180fe20000010870 */
[-C--:B------:R-:W-:Y:S01]  /*a120*/  FFMA.FTZ R203, R126, R11.reuse, -R112 ;  /* 0x0000000b7ecb7223 */ /* 0x080fe20000010870 */
[----:B------:R-:W0:Y:S01]  /*a130*/  MUFU.EX2 R116, R116 ;  /* 0x0000007400747308 */ /* 0x000e220000000800 */
[----:B-1----:R-:W-:Y:S01]  /*a140*/  FADD.FTZ R122, R177, R12 ;  /* 0x0000000cb17a7221 */ /* 0x002fe20000010000 */
[-C--:B------:R-:W-:Y:S01]  /*a150*/  FFMA.FTZ R12, R123, R11.reuse, -R112 ;  /* 0x0000000b7b0c7223 */ /* 0x080fe20000010870 */
[----:B------:R-:W-:Y:S01]  /*a160*/  FADD.FTZ R123, R169, R142 ;  /* 0x0000008ea97b7221 */ /* 0x000fe20000010000 */
[-CC-:B------:R-:W-:Y:S01]  /*a170*/  FFMA.FTZ R119, R119, R11.reuse, -R112.reuse ;  /* 0x0000000b77777223 */ /* 0x180fe20000010870 */
[-CC-:B------:R-:W-:Y:S01]  /*a180*/  FFMA.FTZ R107, R107, R11.reuse, -R112.reuse ;  /* 0x0000000b6b6b7223 */ /* 0x180fe20000010870 */
[-C--:B------:R-:W-:Y:S01]  /*a190*/  FFMA.FTZ R110, R110, R11.reuse, -R112 ;  /* 0x0000000b6e6e7223 */ /* 0x080fe20000010870 */
[----:B------:R-:W-:Y:S01]  /*a1a0*/  FADD.FTZ R142, R180, R123 ;  /* 0x0000007bb48e7221 */ /* 0x000fe20000010000 */
[----:B------:R-:W1:Y:S01]  /*a1b0*/  MUFU.EX2 R181, R181 ;  /* 0x000000b500b57308 */ /* 0x000e620000000800 */
[----:B--2---:R-:W-:Y:S01]  /*a1c0*/  FADD.FTZ R13, R179, R122 ;  /* 0x0000007ab30d7221 */ /* 0x004fe20000010000 */
[-C--:B------:R-:W-:Y:S01]  /*a1d0*/  FFMA.FTZ R111, R111, R11.reuse, -R112 ;  /* 0x0000000b6f6f7223 */ /* 0x080fe20000010870 */
[----:B------:R-:W-:Y:S01]  /*a1e0*/  FADD.FTZ R123, R173, R142 ;  /* 0x0000008ead7b7221 */ /* 0x000fe20000010000 */
[-CC-:B------:R-:W-:Y:S01]  /*a1f0*/  FFMA.FTZ R99, R99, R11.reuse, -R112.reuse ;  /* 0x0000000b63637223 */ /* 0x180fe20000010870 */
[-CC-:B------:R-:W-:Y:S01]  /*a200*/  FFMA.FTZ R102, R102, R11.reuse, -R112.reuse ;  /* 0x0000000b66667223 */ /* 0x180fe20000010870 */
[-CC-:B------:R-:W-:Y:S01]  /*a210*/  FFMA.FTZ R103, R103, R11.reuse, -R112.reuse ;  /* 0x0000000b67677223 */ /* 0x180fe20000010870 */
[----:B------:R-:W-:Y:S01]  /*a220*/  FADD.FTZ R114, R182, R123 ;  /* 0x0000007bb6727221 */ /* 0x000fe20000010000 */
[----:B------:R-:W2:Y:S01]  /*a230*/  MUFU.EX2 R120, R120 ;  /* 0x0000007800787308 */ /* 0x000ea20000000800 */
[----:B0-----:R-:W-:Y:S01]  /*a240*/  FADD.FTZ R122, R116, R13 ;  /* 0x0000000d747a7221 */ /* 0x001fe20000010000 */
[-C--:B------:R-:W-:Y:S01]  /*a250*/  FFMA.FTZ R90, R90, R11.reuse, -R112 ;  /* 0x0000000b5a5a7223 */ /* 0x080fe20000010870 */
[----:B------:R-:W-:Y:S01]  /*a260*/  FADD.FTZ R123, R161, R114 ;  /* 0x00000072a17b7221 */ /* 0x000fe20000010000 */
[-CC-:B------:R-:W-:Y:S01]  /*a270*/  FFMA.FTZ R91, R91, R11.reuse, -R112.reuse ;  /* 0x0000000b5b5b7223 */ /* 0x180fe20000010870 */
[-CC-:B------:R-:W-:Y:S01]  /*a280*/  FFMA.FTZ R94, R94, R11.reuse, -R112.reuse ;  /* 0x0000000b5e5e7223 */ /* 0x180fe20000010870 */
[----:B------:R-:W-:Y:S01]  /*a290*/  FFMA.FTZ R95, R95, R11, -R112 ;  /* 0x0000000b5f5f7223 */ /* 0x000fe20000010870 */
[----:B------:R-:W-:Y:S01]  /*a2a0*/  F2FP.F16.F32.PACK_AB R179, R116, R179 ;  /* 0x000000b374b3723e */ /* 0x000fe200000000ff */
[----:B------:R-:W0:Y:S01]  /*a2b0*/  MUFU.EX2 R183, R183 ;  /* 0x000000b700b77308 */ /* 0x000e220000000800 */
[----:B-1----:R-:W-:Y:S01]  /*a2c0*/  FADD.FTZ R13, R181, R122 ;  /* 0x0000007ab50d7221 */ /* 0x002fe20000010000 */
[----:B------:R-:W-:-:S02]  /*a2d0*/  F2FP.F16.F32.PACK_AB R177, R177, R108 ;  /* 0x0000006cb1b1723e */ /* 0x000fc400000000ff */
[----:B------:R-:W-:Y:S02]  /*a2e0*/  IADD3 R131, -R235, 0xb, RZ ;  /* 0x0000000beb837810 */ /* 0x000fe40007ffe1ff */
[----:B------:R-:W-:Y:S02]  /*a2f0*/  @!P1 PRMT R133, RZ, 0x654, R133 ;  /* 0x00000654ff859816 */ /* 0x000fe40000000085 */
[----:B------:R-:W1:Y:S01]  /*a300*/  MUFU.EX2 R144, R144 ;  /* 0x0000009000907308 */ /* 0x000e620000000800 */
[C---:B--2---:R-:W-:Y:S01]  /*a310*/  FADD.FTZ R122, R120.reuse, R13 ;  /* 0x0000000d787a7221 */ /* 0x044fe20000010000 */
[----:B------:R-:W-:Y:S02]  /*a320*/  F2FP.F16.F32.PACK_AB R178, R169, R178 ;  /* 0x000000b2a9b2723e */ /* 0x000fe400000000ff */
[----:B------:R-:W-:Y:S02]  /*a330*/  F2FP.F16.F32.PACK_AB R180, R173, R180 ;  /* 0x000000b4adb4723e */ /* 0x000fe400000000ff */
[----:B------:R-:W-:-:S02]  /*a340*/  F2FP.F16.F32.PACK_AB R181, R120, R181 ;  /* 0x000000b578b5723e */ /* 0x000fc400000000ff */
[----:B------:R-:W2:Y:S01]  /*a350*/  MUFU.EX2 R185, R185 ;  /* 0x000000b900b97308 */ /* 0x000ea20000000800 */
[----:B0-----:R-:W-:Y:S01]  /*a360*/  FADD.FTZ R13, R183, R122 ;  /* 0x0000007ab70d7221 */ /* 0x001fe20000010000 */
[----:B------:R-:W-:Y:S01]  /*a370*/  FADD.FTZ R122, R184, R123 ;  /* 0x0000007bb87a7221 */ /* 0x000fe20000010000 */
[----:B------:R-:W-:Y:S02]  /*a380*/  F2FP.F16.F32.PACK_AB R182, R161, R182 ;  /* 0x000000b6a1b6723e */ /* 0x000fe400000000ff */
[C---:B------:R-:W-:Y:S01]  /*a390*/  F2FP.F16.F32.PACK_AB R184, R165.reuse, R184 ;  /* 0x000000b8a5b8723e */ /* 0x040fe200000000ff */
[----:B------:R-:W-:Y:S02]  /*a3a0*/  FADD.FTZ R123, R165, R122 ;  /* 0x0000007aa57b7221 */ /* 0x000fe40000010000 */
[----:B------:R-:W0:Y:S01]  /*a3b0*/  MUFU.EX2 R124, R124 ;  /* 0x0000007c007c7308 */ /* 0x000e220000000800 */
[C---:B-1----:R-:W-:Y:S01]  /*a3c0*/  FADD.FTZ R118, R144.reuse, R13 ;  /* 0x0000000d90767221 */ /* 0x042fe20000010000 */
[----:B------:R-:W-:-:S06]  /*a3d0*/  F2FP.F16.F32.PACK_AB R183, R144, R183 ;  /* 0x000000b790b7723e */ /* 0x000fcc00000000ff */
[----:B------:R-:W1:Y:S01]  /*a3e0*/  MUFU.EX2 R187, R187 ;  /* 0x000000bb00bb7308 */ /* 0x000e620000000800 */
[----:B--2---:R-:W-:Y:S01]  /*a3f0*/  FADD.FTZ R13, R185, R118 ;  /* 0x00000076b90d7221 */ /* 0x004fe20000010000 */
[----:B------:R-:W-:Y:S01]  /*a400*/  FADD.FTZ R118, R186, R123 ;  /* 0x0000007bba767221 */ /* 0x000fe20000010000 */
[----:B------:R-:W-:-:S05]  /*a410*/  F2FP.F16.F32.PACK_AB R186, R153, R186 ;  /* 0x000000ba99ba723e */ /* 0x000fca00000000ff */
[----:B------:R-:W2:Y:S01]  /*a420*/  MUFU.EX2 R128, R128 ;  /* 0x0000008000807308 */ /* 0x000ea20000000800 */
[----:B0-----:R-:W-:Y:S01]  /*a430*/  FADD.FTZ R106, R124, R13 ;  /* 0x0000000d7c6a7221 */ /* 0x001fe20000010000 */
[----:B------:R-:W-:Y:S01]  /*a440*/  FFMA.FTZ R13, R98, R11, -R112 ;  /* 0x0000000b620d7223 */ /* 0x000fe20000010870 */
[----:B------:R-:W-:-:S05]  /*a450*/  F2FP.F16.F32.PACK_AB R185, R124, R185 ;  /* 0x000000b97cb9723e */ /* 0x000fca00000000ff */
[----:B------:R-:W0:Y:S01]  /*a460*/  MUFU.EX2 R189, R189 ;  /* 0x000000bd00bd7308 */ /* 0x000e220000000800 */
[----:B-1----:R-:W-:Y:S01]  /*a470*/  FADD.FTZ R123, R187, R106 ;  /* 0x0000006abb7b7221 */ /* 0x002fe20000010000 */
[----:B------:R-:W-:Y:S02]  /*a480*/  WARPGROUP.DEPBAR.LE gsb0, 0x0 ;  /* 0x00008000000079c5 */ /* 0x000fe40000010000 */
[----:B------:R-:W-:Y:S01]  /*a490*/  WARPGROUP.ARRIVE ;  /* 0x00000000000079c5 */ /* 0x000fe20000000000 */
[----:B------:R-:W-:Y:S02]  /*a4a0*/  F2FP.F16.F32.PACK_AB R212, R97, R96 ;  /* 0x0000006061d4723e */ /* 0x000fe400000000ff */
[----:B------:R-:W-:Y:S01]  /*a4b0*/  F2FP.F16.F32.PACK_AB R214, R101, R100 ;  /* 0x0000006465d6723e */ /* 0x000fe200000000ff */
[----:B------:R-:W1:Y:S01]  /*a4c0*/  MUFU.EX2 R140, R140 ;  /* 0x0000008c008c7308 */ /* 0x000e620000000800 */
[C---:B--2---:R-:W-:Y:S01]  /*a4d0*/  FADD.FTZ R106, R128.reuse, R123 ;  /* 0x0000007b806a7221 */ /* 0x044fe20000010000 */
[----:B------:R-:W-:Y:S01]  /*a4e0*/  HGMMA.64x128x16.F32 R24, R216, gdesc[UR8].tnspB, R24, gsb0 ;  /* 0x41e00008d8187df0 */ /* 0x000fe20008000818 */
[----:B------:R-:W-:-:S05]  /*a4f0*/  F2FP.F16.F32.PACK_AB R187, R128, R187 ;  /* 0x000000bb80bb723e */ /* 0x000fca00000000ff */
[----:B------:R-:W2:Y:S01]  /*a500*/  MUFU.EX2 R191, R191 ;  /* 0x000000bf00bf7308 */ /* 0x000ea20000000800 */
[----:B0-----:R-:W-:-:S07]  /*a510*/  FADD.FTZ R123, R189, R106 ;  /* 0x0000006abd7b7221 */ /* 0x001fce0000010000 */
[----:B------:R0:W-:Y:S01]  /*a520*/  MUFU.EX2 R114, R127 ;  /* 0x0000007f00727308 */ /* 0x0001e20000000800 */
[C---:B-1----:R-:W-:Y:S01]  /*a530*/  FADD.FTZ R106, R140.reuse, R123 ;  /* 0x0000007b8c6a7221 */ /* 0x042fe20000010000 */
[----:B------:R-:W-:-:S06]  /*a540*/  F2FP.F16.F32.PACK_AB R189, R140, R189 ;  /* 0x000000bd8cbd723e */ /* 0x000fcc00000000ff */
[----:B------:R-:W1:Y:S01]  /*a550*/  MUFU.EX2 R132, R132 ;  /* 0x0000008400847308 */ /* 0x000e620000000800 */
[----:B0-----:R-:W-:-:S04]  /*a560*/  FADD.FTZ R127, R153, R118 ;  /* 0x00000076997f7221 */ /* 0x001fc80000010000 */
[----:B------:R-:W-:Y:S01]  /*a570*/  FADD.FTZ R118, R188, R127 ;  /* 0x0000007fbc767221 */ /* 0x000fe20000010000 */
[C---:B------:R-:W-:Y:S02]  /*a580*/  F2FP.F16.F32.PACK_AB R188, R145.reuse, R188 ;  /* 0x000000bc91bc723e */ /* 0x040fe400000000ff */
[----:B------:R-:W0:Y:S01]  /*a590*/  MUFU.EX2 R193, R193 ;  /* 0x000000c100c17308 */ /* 0x000e220000000800 */
[----:B------:R-:W-:-:S04]  /*a5a0*/  FADD.FTZ R127, R145, R118 ;  /* 0x00000076917f7221 */ /* 0x000fc80000010000 */
[----:B------:R-:W-:Y:S01]  /*a5b0*/  FADD.FTZ R118, R190, R127 ;  /* 0x0000007fbe767221 */ /* 0x000fe20000010000 */
[C---:B------:R-:W-:Y:S02]  /*a5c0*/  F2FP.F16.F32.PACK_AB R190, R149.reuse, R190 ;  /* 0x000000be95be723e */ /* 0x040fe400000000ff */
[----:B------:R-:W3:Y:S01]  /*a5d0*/  MUFU.EX2 R136, R136 ;  /* 0x0000008800887308 */ /* 0x000ee20000000800 */
[----:B------:R-:W-:-:S04]  /*a5e0*/  FADD.FTZ R123, R149, R118 ;  /* 0x00000076957b7221 */ /* 0x000fc80000010000 */
[----:B------:R-:W-:Y:S01]  /*a5f0*/  FADD.FTZ R112, R192, R123 ;  /* 0x0000007bc0707221 */ /* 0x000fe20000010000 */
[----:B------:R-:W-:Y:S02]  /*a600*/  F2FP.F16.F32.PACK_AB R192, R137, R192 ;  /* 0x000000c089c0723e */ /* 0x000fe400000000ff */
[----:B------:R-:W4:Y:S08]  /*a610*/  MUFU.EX2 R195, R195 ;  /* 0x000000c300c37308 */ /* 0x000f300000000800 */
[----:B------:R2:W-:Y:S08]  /*a620*/  MUFU.EX2 R98, R115 ;  /* 0x0000007300627308 */ /* 0x0005f00000000800 */
[----:B------:R-:W5:Y:S01]  /*a630*/  MUFU.EX2 R138, R138 ;  /* 0x0000008a008a7308 */ /* 0x000f620000000800 */
[----:B--2---:R-:W-:Y:S01]  /*a640*/  FADD.FTZ R115, R191, R106 ;  /* 0x0000006abf737221 */ /* 0x004fe20000010000 */
[----:B-1----:R-:W-:-:S03]  /*a650*/  F2FP.F16.F32.PACK_AB R191, R132, R191 ;  /* 0x000000bf84bf723e */ /* 0x002fc600000000ff */
[----:B------:R-:W-:Y:S01]  /*a660*/  FADD.FTZ R118, R132, R115 ;  /* 0x0000007384767221 */ /* 0x000fe20000010000 */
[----:B------:R-:W-:Y:S02]  /*a670*/  FADD.FTZ R115, R137, R112 ;  /* 0x0000007089737221 */ /* 0x000fe40000010000 */
[----:B------:R1:W-:Y:S08]  /*a680*/  MUFU.EX2 R15, R176 ;  /* 0x000000b0000f7308 */ /* 0x0003f00000000800 */
[----:B------:R-:W2:Y:S01]  /*a690*/  MUFU.EX2 R197, R197 ;  /* 0x000000c500c57308 */ /* 0x000ea20000000800 */
[----:B-1----:R-:W-:Y:S01]  /*a6a0*/  F2FP.F16.F32.PACK_AB R176, R168, R21 ;  /* 0x00000015a8b0723e */ /* 0x002fe200000000ff */
[----:B0-----:R-:W-:Y:S01]  /*a6b0*/  FADD.FTZ R21, R193, R118 ;  /* 0x00000076c1157221 */ /* 0x001fe20000010000 */
[----:B------:R-:W-:Y:S01]  /*a6c0*/  FADD.FTZ R118, R194, R115 ;  /* 0x00000073c2767221 */ /* 0x000fe20000010000 */
[----:B---3--:R-:W-:-:S02]  /*a6d0*/  F2FP.F16.F32.PACK_AB R193, R136, R193 ;  /* 0x000000c188c1723e */ /* 0x008fc400000000ff */
[----:B------:R-:W-:Y:S01]  /*a6e0*/  FADD.FTZ R112, R136, R21 ;  /* 0x0000001588707221 */ /* 0x000fe20000010000 */
[C---:B------:R-:W-:Y:S01]  /*a6f0*/  FADD.FTZ R115, R141.reuse, R118 ;  /* 0x000000768d737221 */ /* 0x040fe20000010000 */
[----:B------:R-:W0:Y:S01]  /*a700*/  MUFU.EX2 R130, R130 ;  /* 0x0000008200827308 */ /* 0x000e220000000800 */
[----:B------:R-:W-:Y:S01]  /*a710*/  F2FP.F16.F32.PACK_AB R194, R141, R194 ;  /* 0x000000c28dc2723e */ /* 0x000fe200000000ff */
[----:B----4-:R-:W-:Y:S01]  /*a720*/  FADD.FTZ R21, R195, R112 ;  /* 0x00000070c3157221 */ /* 0x010fe20000010000 */
[----:B------:R-:W-:Y:S01]  /*a730*/  FADD.FTZ R116, R196, R115 ;  /* 0x00000073c4747221 */ /* 0x000fe20000010000 */
[C---:B-----5:R-:W-:Y:S02]  /*a740*/  F2FP.F16.F32.PACK_AB R195, R138.reuse, R195 ;  /* 0x000000c38ac3723e */ /* 0x060fe400000000ff */
[----:B------:R-:W-:Y:S01]  /*a750*/  FADD.FTZ R112, R138, R21 ;  /* 0x000000158a707221 */ /* 0x000fe20000010000 */
[C---:B------:R-:W-:Y:S01]  /*a760*/  FADD.FTZ R115, R157.reuse, R116 ;  /* 0x000000749d737221 */ /* 0x040fe20000010000 */
[----:B------:R-:W1:Y:S01]  /*a770*/  MUFU.EX2 R134, R134 ;  /* 0x0000008600867308 */ /* 0x000e620000000800 */
[----:B------:R-:W-:Y:S01]  /*a780*/  F2FP.F16.F32.PACK_AB R196, R157, R196 ;  /* 0x000000c49dc4723e */ /* 0x000fe200000000ff */
[----:B--2---:R-:W-:Y:S01]  /*a790*/  FADD.FTZ R21, R197, R112 ;  /* 0x00000070c5157221 */ /* 0x004fe20000010000 */
[----:B------:R-:W-:Y:S01]  /*a7a0*/  FADD.FTZ R112, R198, R115 ;  /* 0x00000073c6707221 */ /* 0x000fe20000010000 */
[----:B------:R-:W-:-:S04]  /*a7b0*/  F2FP.F16.F32.PACK_AB R198, R129, R198 ;  /* 0x000000c681c6723e */ /* 0x000fc800000000ff */
[----:B------:R-:W2:Y:S01]  /*a7c0*/  MUFU.EX2 R199, R199 ;  /* 0x000000c700c77308 */ /* 0x000ea20000000800 */
[C---:B0-----:R-:W-:Y:S01]  /*a7d0*/  FADD.FTZ R21, R130.reuse, R21 ;  /* 0x0000001582157221 */ /* 0x041fe20000010000 */
[----:B------:R-:W-:-:S06]  /*a7e0*/  F2FP.F16.F32.PACK_AB R197, R130, R197 ;  /* 0x000000c582c5723e */ /* 0x000fcc00000000ff */
[----:B------:R-:W0:Y:S01]  /*a7f0*/  MUFU.EX2 R201, R201 ;  /* 0x000000c900c97308 */ /* 0x000e220000000800 */
[----:B-1----:R-:W-:Y:S01]  /*a800*/  FADD.FTZ R116, R134, R21 ;  /* 0x0000001586747221 */ /* 0x002fe20000010000 */
[----:B------:R-:W-:-:S04]  /*a810*/  FADD.FTZ R21, R129, R112 ;  /* 0x0000007081157221 */ /* 0x000fc80000010000 */
[----:B------:R-:W-:Y:S01]  /*a820*/  FADD.FTZ R112, R200, R21 ;  /* 0x00000015c8707221 */ /* 0x000fe20000010000 */
[----:B------:R-:W-:Y:S01]  /*a830*/  F2FP.F16.F32.PACK_AB R200, R121, R200 ;  /* 0x000000c879c8723e */ /* 0x000fe200000000ff */
[----:B------:R-:W1:Y:S01]  /*a840*/  MUFU.EX2 R12, R12 ;  /* 0x0000000c000c7308 */ /* 0x000e620000000800 */
[C---:B--2---:R-:W-:Y:S01]  /*a850*/  FADD.FTZ R116, R199.reuse, R116 ;  /* 0x00000074c7747221 */ /* 0x044fe20000010000 */
[----:B------:R-:W-:-:S06]  /*a860*/  F2FP.F16.F32.PACK_AB R199, R199, R134 ;  /* 0x00000086c7c7723e */ /* 0x000fcc00000000ff */
[----:B------:R-:W2:Y:S01]  /*a870*/  MUFU.EX2 R203, R203 ;  /* 0x000000cb00cb7308 */ /* 0x000ea20000000800 */
[----:B0-----:R-:W-:-:S07]  /*a880*/  FADD.FTZ R21, R201, R116 ;  /* 0x00000074c9157221 */ /* 0x001fce0000010000 */
[----:B------:R-:W0:Y:S01]  /*a890*/  MUFU.EX2 R205, R205 ;  /* 0x000000cd00cd7308 */ /* 0x000e220000000800 */
[----:B-1----:R-:W-:-:S07]  /*a8a0*/  F2FP.F16.F32.PACK_AB R201, R12, R201 ;  /* 0x000000c90cc9723e */ /* 0x002fce00000000ff */
[----:B------:R1:W-:Y:S01]  /*a8b0*/  MUFU.EX2 R108, R107 ;  /* 0x0000006b006c7308 */ /* 0x0003e20000000800 */
[----:B------:R-:W-:Y:S02]  /*a8c0*/  WARPGROUP.DEPBAR.LE gsb0, 0x0 ;  /* 0x00008000000079c5 */ /* 0x000fe40000010000 */
[----:B------:R3:W-:Y:S06]  /*a8d0*/  BAR.ARV R131, 0x100 ;  /* 0x000400830000751d */ /* 0x0007ec0000002000 */
[----:B-1----:R-:W-:Y:S01]  /*a8e0*/  FADD.FTZ R107, R121, R112 ;  /* 0x00000070796b7221 */ /* 0x002fe20000010000 */
[----:B------:R-:W-:Y:S01]  /*a8f0*/  FADD.FTZ R112, R12, R21 ;  /* 0x000000150c707221 */ /* 0x000fe20000010000 */
[----:B------:R-:W1:Y:S01]  /*a900*/  MUFU.EX2 R207, R207 ;  /* 0x000000cf00cf7308 */ /* 0x000e620000000800 */
[----:B------:R4:W-:Y:S01]  /*a910*/  @!P1 SYNCS.ARRIVE.TRANS64.RED.A1T0 RZ, [R133+URZ], RZ ;  /* 0x000000ff85ff99a7 */ /* 0x0009e2000810043f */
[----:B------:R-:W-:Y:S01]  /*a920*/  FADD.FTZ R116, R202, R107 ;  /* 0x0000006bca747221 */ /* 0x000fe20000010000 */
[----:B--2---:R-:W-:Y:S01]  /*a930*/  FADD.FTZ R21, R203, R112 ;  /* 0x00000070cb157221 */ /* 0x004fe20000010000 */
[----:B------:R-:W-:Y:S01]  /*a940*/  F2FP.F16.F32.PACK_AB R218, R15, R104 ;  /* 0x000000680fda723e */ /* 0x000fe200000000ff */
[----:B------:R-:W-:Y:S01]  /*a950*/  FMUL.FTZ R24, R24, R20 ;  /* 0x0000001418187220 */ /* 0x000fe20000410000 */
[----:B------:R-:W-:Y:S01]  /*a960*/  FADD.FTZ R107, R125, R116 ;  /* 0x000000747d6b7221 */ /* 0x000fe20000010000 */
[----:B------:R-:W-:Y:S01]  /*a970*/  FADD.FTZ R112, R114, R21 ;  /* 0x0000001572707221 */ /* 0x000fe20000010000 */
[----:B------:R-:W2:Y:S01]  /*a980*/  MUFU.EX2 R106, R119 ;  /* 0x00000077006a7308 */ /* 0x000ea20000000800 */
[----:B----4-:R-:W-:-:S02]  /*a990*/  IMAD.U32 R133, RZ, RZ, UR7 ;  /* 0x00000007ff857e24 */ /* 0x010fc4000f8e00ff */
[----:B------:R-:W-:Y:S01]  /*a9a0*/  FADD.FTZ R116, R204, R107 ;  /* 0x0000006bcc747221 */ /* 0x000fe20000010000 */
[----:B0-----:R-:W-:Y:S01]  /*a9b0*/  FADD.FTZ R21, R205, R112 ;  /* 0x00000070cd157221 */ /* 0x001fe20000010000 */
[----:B------:R-:W-:Y:S01]  /*a9c0*/  R2UR UR7, R2 ;  /* 0x00000000020772ca */ /* 0x000fe200000e0000 */
[----:B------:R-:W-:Y:S02]  /*a9d0*/  @!P1 IMAD R133, R133, 0x8, R0 ;  /* 0x0000000885859824 */ /* 0x000fe400078e0200 */
[----:B------:R-:W-:Y:S01]  /*a9e0*/  FADD.FTZ R107, R113, R116 ;  /* 0x00000074716b7221 */ /* 0x000fe20000010000 */
[----:B------:R-:W-:Y:S01]  /*a9f0*/  FADD.FTZ R112, R98, R21 ;  /* 0x0000001562707221 */ /* 0x000fe20000010000 */
[----:B------:R-:W0:Y:S01]  /*aa00*/  MUFU.EX2 R209, R209 ;  /* 0x000000d100d17308 */ /* 0x000e220000000800 */
[----:B---3--:R-:W-:Y:S02]  /*aa10*/  @!P1 VIADD R131, R133, 0x34860 ;  /* 0x0003486085839836 */ /* 0x008fe40000000000 */
[----:B------:R-:W-:Y:S01]  /*aa20*/  FADD.FTZ R116, R206, R107 ;  /* 0x0000006bce747221 */ /* 0x000fe20000010000 */
[----:B-1----:R-:W-:Y:S01]  /*aa30*/  FADD.FTZ R21, R207, R112 ;  /* 0x00000070cf157221 */ /* 0x002fe20000010000 */
[-C--:B------:R-:W-:Y:S01]  /*aa40*/  FMUL.FTZ R25, R25, R20.reuse ;  /* 0x0000001419197220 */ /* 0x080fe20000410000 */
[-C--:B------:R-:W-:Y:S01]  /*aa50*/  FMUL.FTZ R28, R28, R20.reuse ;  /* 0x000000141c1c7220 */ /* 0x080fe20000410000 */
[----:B------:R-:W-:Y:S01]  /*aa60*/  @!P1 PRMT R131, RZ, 0x654, R131 ;  /* 0x00000654ff839816 */ /* 0x000fe20000000083 */
[-C--:B------:R-:W-:Y:S01]  /*aa70*/  FMUL.FTZ R29, R29, R20.reuse ;  /* 0x000000141d1d7220 */ /* 0x080fe20000410000 */
[----:B------:R-:W1:Y:S01]  /*aa80*/  MUFU.EX2 R110, R110 ;  /* 0x0000006e006e7308 */ /* 0x000e620000000800 */
[----:B--2---:R-:W-:Y:S01]  /*aa90*/  FADD.FTZ R112, R106, R21 ;  /* 0x000000156a707221 */ /* 0x004fe20000010000 */
[----:B------:R2:W-:Y:S01]  /*aaa0*/  @!P1 SYNCS.ARRIVE.TRANS64.RED.A1T0 RZ, [R131+URZ], RZ ;  /* 0x000000ff83ff99a7 */ /* 0x0005e2000810043f */
[-C--:B------:R-:W-:Y:S01]  /*aab0*/  FMUL.FTZ R32, R32, R20.reuse ;  /* 0x0000001420207220 */ /* 0x080fe20000410000 */
[-C--:B------:R-:W-:Y:S01]  /*aac0*/  FMUL.FTZ R33, R33, R20.reuse ;  /* 0x0000001421217220 */ /* 0x080fe20000410000 */
[-C--:B------:R-:W-:Y:S01]  /*aad0*/  FMUL.FTZ R36, R36, R20.reuse ;  /* 0x0000001424247220 */ /* 0x080fe20000410000 */
[-C--:B------:R-:W-:Y:S01]  /*aae0*/  FMUL.FTZ R37, R37, R20.reuse ;  /* 0x0000001425257220 */ /* 0x080fe20000410000 */
[-C--:B------:R-:W-:Y:S01]  /*aaf0*/  FMUL.FTZ R40, R40, R20.reuse ;  /* 0x0000001428287220 */ /* 0x080fe20000410000 */
[----:B------:R3:W-:Y:S01]  /*ab00*/  MUFU.EX2 R213, R99 ;  /* 0x0000006300d57308 */ /* 0x0007e20000000800 */
[----:B0-----:R-:W-:Y:S01]  /*ab10*/  FADD.FTZ R21, R209, R112 ;  /* 0x00000070d1157221 */ /* 0x001fe20000010000 */
[-C--:B------:R-:W-:Y:S01]  /*ab20*/  FMUL.FTZ R41, R41, R20.reuse ;  /* 0x0000001429297220 */ /* 0x080fe20000410000 */
[-C--:B------:R-:W-:Y:S01]  /*ab30*/  FMUL.FTZ R44, R44, R20.reuse ;  /* 0x000000142c2c7220 */ /* 0x080fe20000410000 */
[-C--:B------:R-:W-:Y:S01]  /*ab40*/  FMUL.FTZ R45, R45, R20.reuse ;  /* 0x000000142d2d7220 */ /* 0x080fe20000410000 */
[----:B------:R-:W-:Y:S01]  /*ab50*/  FADD.FTZ R21, R108, R21 ;  /* 0x000000156c157221 */ /* 0x000fe20000010000 */
[-C--:B------:R-:W-:Y:S01]  /*ab60*/  FMUL.FTZ R48, R48, R20.reuse ;  /* 0x0000001430307220 */ /* 0x080fe20000410000 */
[-C--:B------:R-:W-:Y:S01]  /*ab70*/  FMUL.FTZ R49, R49, R20.reuse ;  /* 0x0000001431317220 */ /* 0x080fe20000410000 */
[----:B------:R-:W0:Y:S01]  /*ab80*/  MUFU.EX2 R111, R111 ;  /* 0x0000006f006f7308 */ /* 0x000e220000000800 */
[----:B---3--:R-:W-:Y:S01]  /*ab90*/  FADD.FTZ R99, R117, R116 ;  /* 0x0000007475637221 */ /* 0x008fe20000010000 */
[-C--:B------:R-:W-:Y:S01]  /*aba0*/  FMUL.FTZ R52, R52, R20.reuse ;  /* 0x0000001434347220 */ /* 0x080fe20000410000 */
[-C--:B------:R-:W-:Y:S01]  /*abb0*/  FMUL.FTZ R53, R53, R20.reuse ;  /* 0x0000001435357220 */ /* 0x080fe20000410000 */
[-C--:B------:R-:W-:Y:S01]  /*abc0*/  FMUL.FTZ R56, R56, R20.reuse ;  /* 0x0000001438387220 */ /* 0x080fe20000410000 */
[-C--:B------:R-:W-:Y:S01]  /*abd0*/  FMUL.FTZ R57, R57, R20.reuse ;  /* 0x0000001439397220 */ /* 0x080fe20000410000 */
[-C--:B------:R-:W-:Y:S01]  /*abe0*/  FMUL.FTZ R60, R60, R20.reuse ;  /* 0x000000143c3c7220 */ /* 0x080fe20000410000 */
[-C--:B------:R-:W-:Y:S01]  /*abf0*/  FMUL.FTZ R61, R61, R20.reuse ;  /* 0x000000143d3d7220 */ /* 0x080fe20000410000 */
[----:B------:R3:W-:Y:S01]  /*ac00*/  MUFU.EX2 R215, R102 ;  /* 0x0000006600d77308 */ /* 0x0007e20000000800 */
[-C--:B------:R-:W-:Y:S01]  /*ac10*/  FMUL.FTZ R64, R64, R20.reuse ;  /* 0x0000001440407220 */ /* 0x080fe20000410000 */
[-C--:B------:R-:W-:Y:S01]  /*ac20*/  FMUL.FTZ R65, R65, R20.reuse ;  /* 0x0000001441417220 */ /* 0x080fe20000410000 */
[-C--:B------:R-:W-:Y:S01]  /*ac30*/  FMUL.FTZ R68, R68, R20.reuse ;  /* 0x0000001444447220 */ /* 0x080fe20000410000 */
[-C--:B------:R-:W-:Y:S01]  /*ac40*/  FMUL.FTZ R69, R69, R20.reuse ;  /* 0x0000001445457220 */ /* 0x080fe20000410000 */
[-C--:B------:R-:W-:Y:S01]  /*ac50*/  FMUL.FTZ R72, R72, R20.reuse ;  /* 0x0000001448487220 */ /* 0x080fe20000410000 */
[-C--:B------:R-:W-:Y:S01]  /*ac60*/  FMUL.FTZ R73, R73, R20.reuse ;  /* 0x0000001449497220 */ /* 0x080fe20000410000 */
[-C--:B------:R-:W-:Y:S01]  /*ac70*/  FMUL.FTZ R76, R76, R20.reuse ;  /* 0x000000144c4c7220 */ /* 0x080fe20000410000 */
[----:B------:R-:W4:Y:S01]  /*ac80*/  MUFU.EX2 R13, R13 ;  /* 0x0000000d000d7308 */ /* 0x000f220000000800 */
[----:B---3--:R-:W-:Y:S01]  /*ac90*/  FADD.FTZ R102, R208, R99 ;  /* 0x00000063d0667221 */ /* 0x008fe20000010000 */
[-C--:B------:R-:W-:Y:S01]  /*aca0*/  FMUL.FTZ R77, R77, R20.reuse ;  /* 0x000000144d4d7220 */ /* 0x080fe20000410000 */
[-C--:B------:R-:W-:Y:S01]  /*acb0*/  FMUL.FTZ R80, R80, R20.reuse ;  /* 0x0000001450507220 */ /* 0x080fe20000410000 */
[-C--:B------:R-:W-:Y:S01]  /*acc0*/  FMUL.FTZ R81, R81, R20.reuse ;  /* 0x0000001451517220 */ /* 0x080fe20000410000 */
[----:B------:R-:W-:Y:S01]  /*acd0*/  FADD.FTZ R99, R105, R102 ;  /* 0x0000006669637221 */ /* 0x000fe20000010000 */
[----:B-1----:R-:W-:Y:S01]  /*ace0*/  FADD.FTZ R102, R110, R21 ;  /* 0x000000156e667221 */ /* 0x002fe20000010000 */
[-C--:B------:R-:W-:Y:S01]  /*acf0*/  FMUL.FTZ R84, R84, R20.reuse ;  /* 0x0000001454547220 */ /* 0x080fe20000410000 */
[----:B------:R-:W1:Y:S01]  /*ad00*/  MUFU.EX2 R103, R103 ;  /* 0x0000006700677308 */ /* 0x000e620000000800 */
[----:B------:R-:W-:Y:S01]  /*ad10*/  FADD.FTZ R12, R210, R99 ;  /* 0x00000063d20c7221 */ /* 0x000fe20000010000 */
[----:B0-----:R-:W-:Y:S01]  /*ad20*/  FADD.FTZ R102, R111, R102 ;  /* 0x000000666f667221 */ /* 0x001fe20000010000 */
[----:B------:R-:W-:Y:S01]  /*ad30*/  FMUL.FTZ R85, R85, R20 ;  /* 0x0000001455557220 */ /* 0x000fe20000410000 */
[----:B------:R-:W-:Y:S01]  /*ad40*/  F2FP.F16.F32.PACK_AB R202, R125, R202 ;  /* 0x000000ca7dca723e */ /* 0x000fe200000000ff */
[----:B------:R-:W-:Y:S01]  /*ad50*/  FADD.FTZ R21, R109, R12 ;  /* 0x0000000c6d157221 */ /* 0x000fe20000010000 */
[----:B------:R-:W-:Y:S01]  /*ad60*/  F2FP.F16.F32.PACK_AB R203, R114, R203 ;  /* 0x000000cb72cb723e */ /* 0x000fe200000000ff */
[-C--:B------:R-:W-:Y:S01]  /*ad70*/  FMUL.FTZ R26, R26, R93.reuse ;  /* 0x0000005d1a1a7220 */ /* 0x080fe20000410000 */
[----:B------:R-:W0:Y:S01]  /*ad80*/  MUFU.EX2 R217, R90 ;  /* 0x0000005a00d97308 */ /* 0x000e220000000800 */
[----:B------:R-:W-:Y:S01]  /*ad90*/  FADD.FTZ R12, R96, R21 ;  /* 0x00000015600c7221 */ /* 0x000fe20000010000 */
[----:B----4-:R-:W-:Y:S01]  /*ada0*/  FADD.FTZ R102, R13, R102 ;  /* 0x000000660d667221 */ /* 0x010fe20000010000 */
[----:B------:R-:W-:Y:S01]  /*adb0*/  F2FP.F16.F32.PACK_AB R204, R113, R204 ;  /* 0x000000cc71cc723e */ /* 0x000fe200000000ff */
[----:B------:R-:W-:Y:S01]  /*adc0*/  FMUL.FTZ R27, R27, R93 ;  /* 0x0000005d1b1b7220 */ /* 0x000fe20000410000 */
[----:B------:R-:W-:Y:S01]  /*add0*/  FADD.FTZ R21, R97, R12 ;  /* 0x0000000c61157221 */ /* 0x000fe20000010000 */
[C---:B------:R-:W-:Y:S01]  /*ade0*/  FADD.FTZ R102, R213.reuse, R102 ;  /* 0x00000066d5667221 */ /* 0x040fe20000010000 */
[----:B------:R-:W-:Y:S01]  /*adf0*/  F2FP.F16.F32.PACK_AB R213, R213, R13 ;  /* 0x0000000dd5d5723e */ /* 0x000fe200000000ff */
[----:B------:R-:W3:Y:S01]  /*ae00*/  MUFU.EX2 R91, R91 ;  /* 0x0000005b005b7308 */ /* 0x000ee20000000800 */
[----:B------:R-:W-:Y:S01]  /*ae10*/  FADD.FTZ R12, R100, R21 ;  /* 0x00000015640c7221 */ /* 0x000fe20000010000 */
[----:B------:R-:W-:Y:S01]  /*ae20*/  FADD.FTZ R102, R215, R102 ;  /* 0x00000066d7667221 */ /* 0x000fe20000010000 */
[----:B------:R-:W-:Y:S01]  /*ae30*/  F2FP.F16.F32.PACK_AB R205, R98, R205 ;  /* 0x000000cd62cd723e */ /* 0x000fe200000000ff */
[----:B------:R-:W-:Y:S01]  /*ae40*/  FMUL.FTZ R30, R30, R93 ;  /* 0x0000005d1e1e7220 */ /* 0x000fe20000410000 */
[----:B------:R-:W-:Y:S01]  /*ae50*/  FADD.FTZ R21, R101, R12 ;  /* 0x0000000c65157221 */ /* 0x000fe20000010000 */
[----:B-1----:R-:W-:Y:S01]  /*ae60*/  FADD.FTZ R102, R103, R102 ;  /* 0x0000006667667221 */ /* 0x002fe20000010000 */
[----:B------:R-:W-:Y:S01]  /*ae70*/  F2FP.F16.F32.PACK_AB R206, R117, R206 ;  /* 0x000000ce75ce723e */ /* 0x000fe200000000ff */
[----:B------:R-:W1:Y:S01]  /*ae80*/  MUFU.EX2 R219, R94 ;  /* 0x0000005e00db7308 */ /* 0x000e620000000800 */
[----:B------:R-:W-:Y:S01]  /*ae90*/  FADD.FTZ R12, R88, R21 ;  /* 0x00000015580c7221 */ /* 0x000fe20000010000 */
[----:B0-----:R-:W-:Y:S01]  /*aea0*/  FADD.FTZ R102, R217, R102 ;  /* 0x00000066d9667221 */ /* 0x001fe20000010000 */
[----:B------:R-:W-:Y:S01]  /*aeb0*/  F2FP.F16.F32.PACK_AB R207, R106, R207 ;  /* 0x000000cf6acf723e */ /* 0x000fe200000000ff */
[-C--:B------:R-:W-:Y:S01]  /*aec0*/  FMUL.FTZ R31, R31, R93.reuse ;  /* 0x0000005d1f1f7220 */ /* 0x080fe20000410000 */
[----:B------:R-:W-:Y:S01]  /*aed0*/  FADD.FTZ R13, R89, R12 ;  /* 0x0000000c590d7221 */ /* 0x000fe20000010000 */
[----:B------:R-:W-:Y:S01]  /*aee0*/  F2FP.F16.F32.PACK_AB R208, R105, R208 ;  /* 0x000000d069d0723e */ /* 0x000fe200000000ff */
[----:B------:R-:W-:Y:S01]  /*aef0*/  FMUL.FTZ R34, R34, R93 ;  /* 0x0000005d22227220 */ /* 0x000fe20000410000 */
[----:B------:R-:W0:Y:S01]  /*af00*/  MUFU.EX2 R95, R95 ;  /* 0x0000005f005f7308 */ /* 0x000e220000000800 */
[----:B---3--:R-:W-:Y:S01]  /*af10*/  FADD.FTZ R102, R91, R102 ;  /* 0x000000665b667221 */ /* 0x008fe20000010000 */
[----:B------:R-:W-:Y:S01]  /*af20*/  FADD.FTZ R12, R104, R13 ;  /* 0x0000000d680c7221 */ /* 0x000fe20000010000 */
[----:B------:R-:W-:Y:S01]  /*af30*/  F2FP.F16.F32.PACK_AB R209, R108, R209 ;  /* 0x000000d16cd1723e */ /* 0x000fe200000000ff */
[-C--:B------:R-:W-:Y:S01]  /*af40*/  FMUL.FTZ R35, R35, R93.reuse ;  /* 0x0000005d23237220 */ /* 0x080fe20000410000 */
[----:B------:R-:W-:Y:S01]  /*af50*/  F2FP.F16.F32.PACK_AB R210, R109, R210 ;  /* 0x000000d26dd2723e */ /* 0x000fe200000000ff */
[----:B------:R-:W-:Y:S01]  /*af60*/  FADD.FTZ R13, R15, R12 ;  /* 0x0000000c0f0d7221 */ /* 0x000fe20000010000 */
[----:B------:R-:W-:Y:S01]  /*af70*/  F2FP.F16.F32.PACK_AB R211, R111, R110 ;  /* 0x0000006e6fd3723e */ /* 0x000fe200000000ff */
[----:B------:R-:W-:Y:S01]  /*af80*/  FMUL.FTZ R38, R38, R93 ;  /* 0x0000005d26267220 */ /* 0x000fe20000410000 */
[----:B-1----:R-:W-:Y:S01]  /*af90*/  FADD.FTZ R102, R219, R102 ;  /* 0x00000066db667221 */ /* 0x002fe20000010000 */
[----:B------:R-:W-:Y:S01]  /*afa0*/  F2FP.F16.F32.PACK_AB R215, R103, R215 ;  /* 0x000000d767d7723e */ /* 0x000fe200000000ff */
[-C--:B------:R-:W-:Y:S01]  /*afb0*/  FMUL.FTZ R39, R39, R93.reuse ;  /* 0x0000005d27277220 */ /* 0x080fe20000410000 */
[----:B------:R-:W-:Y:S01]  /*afc0*/  F2FP.F16.F32.PACK_AB R216, R89, R88 ;  /* 0x0000005859d8723e */ /* 0x000fe200000000ff */
[----:B------:R-:W-:Y:S01]  /*afd0*/  FMUL.FTZ R42, R42, R93 ;  /* 0x0000005d2a2a7220 */ /* 0x000fe20000410000 */
[----:B------:R-:W-:Y:S01]  /*afe0*/  F2FP.F16.F32.PACK_AB R217, R91, R217 ;  /* 0x000000d95bd9723e */ /* 0x000fe200000000ff */
[-C--:B------:R-:W-:Y:S01]  /*aff0*/  FMUL.FTZ R43, R43, R93.reuse ;  /* 0x0000005d2b2b7220 */ /* 0x080fe20000410000 */
[----:B------:R-:W-:Y:S01]  /*b000*/  FMUL.FTZ R46, R46, R93 ;  /* 0x0000005d2e2e7220 */ /* 0x000fe20000410000 */
[C---:B0-----:R-:W-:Y:S01]  /*b010*/  FADD.FTZ R12, R95.reuse, R102 ;  /* 0x000000665f0c7221 */ /* 0x041fe20000010000 */
        /* <DEDUP_REMOVED lines=22> */
[----:B------:R-:W-:-:S02]  /*b180*/  IMAD.MOV.U32 R20, RZ, RZ, R16 ;  /* 0x000000ffff147224 */ /* 0x000fc400078e0010 */
[----:B------:R-:W-:Y:S02]  /*b190*/  IMAD.MOV.U32 R15, RZ, RZ, R92 ;  /* 0x000000ffff0f7224 */ /* 0x000fe400078e005c */
[----:B------:R-:W-:Y:S01]  /*b1a0*/  IMAD.MOV.U32 R21, RZ, RZ, R10 ;  /* 0x000000ffff157224 */ /* 0x000fe200078e000a */
[----:B--2---:R-:W-:Y:S06]  /*b1b0*/  @P2 BRA `(.L_x_379) ;  /* 0xffffffb400182947 */ /* 0x004fec000383ffff */
.L_x_370:
[----:B------:R-:W-:Y:S06]  /*b1c0*/  BAR.ARV 0x8, 0x180 ;  /* 0x0206000000007b1d */ /* 0x000fec0000002000 */
[----:B------:R-:W-:Y:S05]  /*b1d0*/  @!P0 BRA `(.L_x_380) ;  /* 0x0000000000048947 */ /* 0x000fea0003800000 */
[----:B------:R-:W-:Y:S01]  /*b1e0*/  BPT.TRAP 0x1 ;  /* 0x000000040000795c */ /* 0x000fe20000300000 */
.L_x_380:
[----:B------:R-:W-:Y:S01]  /*b1f0*/  IMAD R8, R2, 0x8, R0 ;  /* 0x0000000802087824 */ /* 0x000fe200078e0200 */
[----:B------:R-:W-:-:S04]  /*b200*/  SHF.L.U32 R3, R16, 0x1f, RZ ;  /* 0x0000001f10037819 */ /* 0x000fc800000006ff */
[----:B------:R0:W1:Y:S01]  /*b210*/  SYNCS.PHASECHK.TRANS64.TRYWAIT P2, [R8+URZ+0x34850], R3 ;  /* 0x03485003080075a7 */ /* 0x000062000804017f */
[----:B------:R-:W-:Y:S05]  /*b220*/  @!P0 BRA `(.L_x_381) ;  /* 0x0000000000048947 */ /* 0x000fea0003800000 */
[----:B------:R-:W-:Y:S01]  /*b230*/  BPT.TRAP 0x1 ;  /* 0x000000040000795c */ /* 0x000fe20000300000 */
.L_x_381:
[----:B-1----:R-:W-:Y:S05]  /*b240*/  @P2 BRA `(.L_x_382) ;  /* 0x0000000000082947 */ /* 0x002fea0003800000 */
[----:B------:R-:W1:Y:S02]  /*b250*/  SYNCS.PHASECHK.TRANS64.TRYWAIT P0, [R8+URZ+0x34850], R3 ;  /* 0x03485003080075a7 */ /* 0x000e64000800017f */
[----:B-1----:R-:W-:Y:S05]  /*b260*/  @!P0 BRA `(.L_x_383) ;  /* 0x0000008800548947 */ /* 0x002fea0003800000 */
.L_x_382:
[----:B------:R-:W-:Y:S05]  /*b270*/  WARPSYNC.ALL ;  /* 0x0000000000007948 */ /* 0x000fea0003800000 */
[----:B------:R-:W-:Y:S01]  /*b280*/  VIADD R0, R0, 0x400 ;  /* 0x0000040000007836 */ /* 0x000fe20000000000 */
[----:B------:R-:W-:Y:S01]  /*b290*/  WARPGROUP.ARRIVE ;  /* 0x00000000000079c5 */ /* 0x000fe20000000000 */
[----:B------:R-:W-:Y:S01]  /*b2a0*/  IMAD.MOV.U32 R7, RZ, RZ, 0x40000040 ;  /* 0x40000040ff077424 */ /* 0x000fe200078e00ff */
[----:B01----:R-:W-:Y:S01]  /*b2b0*/  SHFL.BFLY PT, R3, R12, 0x2, 0x1f ;  /* 0x0c401f000c037f89 */ /* 0x003fe200000e0000 */
[----:B------:R-:W-:Y:S01]  /*b2c0*/  VIADD R9, R2, 0x1 ;  /* 0x0000000102097836 */ /* 0x000fe20000000000 */
[----:B------:R-:W-:Y:S01]  /*b2d0*/  SHF.R.U32.HI R0, RZ, 0x4, R0 ;  /* 0x00000004ff007819 */ /* 0x000fe20000011600 */
[----:B------:R-:W-:-:S02]  /*b2e0*/  @!P1 VIADD R8, R8, 0x34860 ;  /* 0x0003486008089836 */ /* 0x000fc40000000000 */
[----:B------:R-:W-:Y:S01]  /*b2f0*/  VIADD R225, R225, 0x1 ;  /* 0x00000001e1e17836 */ /* 0x000fe20000000000 */
[----:B------:R-:W-:Y:S02]  /*b300*/  LOP3.LUT R0, R0, 0x3fff, RZ, 0xc0, !PT ;  /* 0x00003fff00007812 */ /* 0x000fe400078ec0ff */
[----:B------:R-:W-:Y:S02]  /*b310*/  ISETP.NE.AND P2, PT, R9, 0x2, PT ;  /* 0x000000020900780c */ /* 0x000fe40003f45270 */
[----:B------:R-:W-:Y:S02]  /*b320*/  LOP3.LUT R5, R0, 0x5800000, RZ, 0xfc, !PT ;  /* 0x0580000000057812 */ /* 0x000fe400078efcff */
[----:B------:R-:W0:Y:S01]  /*b330*/  SHFL.BFLY PT, R0, R13, 0x2, 0x1f ;  /* 0x0c401f000d007f89 */ /* 0x000e2200000e0000 */
[----:B------:R-:W-:Y:S02]  /*b340*/  @!P1 PRMT R8, RZ, 0x654, R8 ;  /* 0x00000654ff089816 */ /* 0x000fe40000000008 */
[----:B------:R-:W-:-:S02]  /*b350*/  IMAD R4, R2, 0xb00, R5 ;  /* 0x00000b0002047824 */ /* 0x000fc400078e0205 */
[----:B------:R-:W-:Y:S02]  /*b360*/  IMAD.MOV.U32 R5, RZ, RZ, 0x40000040 ;  /* 0x40000040ff057424 */ /* 0x000fe400078e00ff */
[C---:B------:R-:W-:Y:S01]  /*b370*/  VIADD R6, R4.reuse, 0x80 ;  /* 0x0000008004067836 */ /* 0x040fe20000000000 */
[----:B------:R-:W-:Y:S01]  /*b380*/  R2UR UR6, R4 ;  /* 0x00000000040672ca */ /* 0x000fe200000e0000 */
[----:B------:R-:W-:Y:S01]  /*b390*/  IMAD.MOV.U32 R2, RZ, RZ, RZ ;  /* 0x000000ffff027224 */ /* 0x000fe200078e00ff */
[----:B------:R-:W-:Y:S01]  /*b3a0*/  R2UR UR7, R5 ;  /* 0x00000000050772ca */ /* 0x000fe200000e0000 */
[----:B------:R-:W-:-:S12]  /*b3b0*/  IMAD.MOV.U32 R5, RZ, RZ, 0x40000040 ;  /* 0x40000040ff057424 */ /* 0x000fd800078e00ff */
[----:B------:R-:W-:Y:S01]  /*b3c0*/  HGMMA.64x128x16.F32 R24, R176, gdesc[UR4].tnspB, R24, gsb0 ;  /* 0x41e00004b0187df0 */ /* 0x000fe20008000818 */
[----:B------:R-:W-:Y:S01]  /*b3d0*/  R2UR UR6, R6 ;  /* 0x00000000060672ca */ /* 0x000fe200000e0000 */
[----:B------:R-:W-:Y:S01]  /*b3e0*/  VIADD R6, R4, 0x100 ;  /* 0x0000010004067836 */ /* 0x000fe20000000000 */
[----:B------:R-:W-:Y:S01]  /*b3f0*/  R2UR UR7, R7 ;  /* 0x00000000070772ca */ /* 0x000fe200000e0000 */
[----:B------:R-:W-:Y:S02]  /*b400*/  IMAD.MOV.U32 R7, RZ, RZ, 0x40000040 ;  /* 0x40000040ff077424 */ /* 0x000fe400078e00ff */
[----:B0-----:R-:W-:Y:S01]  /*b410*/  FADD.FTZ R0, R0, R13 ;  /* 0x0000000d00007221 */ /* 0x001fe20000010000 */
[----:B------:R-:W-:Y:S02]  /*b420*/  WARPGROUP.DEPBAR.LE gsb0, 0x0 ;  /* 0x00008000000079c5 */ /* 0x000fe40000010000 */
[----:B------:R-:W-:-:S07]  /*b430*/  WARPGROUP.ARRIVE ;  /* 0x00000000000079c5 */ /* 0x000fce0000000000 */
[----:B------:R-:W-:Y:S01]  /*b440*/  HGMMA.64x128x16.F32 R24, R180, gdesc[UR4].tnspB, R24, gsb0 ;  /* 0x41e00004b4187df0 */ /* 0x000fe20008000818 */
[----:B------:R-:W-:Y:S01]  /*b450*/  R2UR UR6, R6 ;  /* 0x00000000060672ca */ /* 0x000fe200000e0000 */
[----:B------:R-:W-:Y:S01]  /*b460*/  VIADD R6, R4, 0x180 ;  /* 0x0000018004067836 */ /* 0x000fe20000000000 */
[----:B------:R-:W-:Y:S01]  /*b470*/  R2UR UR7, R7 ;  /* 0x00000000070772ca */ /* 0x000fe200000e0000 */
[----:B------:R-:W-:Y:S01]  /*b480*/  IMAD.MOV.U32 R7, RZ, RZ, 0x40000040 ;  /* 0x40000040ff077424 */ /* 0x000fe200078e00ff */
[----:B------:R-:W-:Y:S02]  /*b490*/  WARPGROUP.DEPBAR.LE gsb0, 0x0 ;  /* 0x00008000000079c5 */ /* 0x000fe40000010000 */
[----:B------:R-:W-:-:S09]  /*b4a0*/  WARPGROUP.ARRIVE ;  /* 0x00000000000079c5 */ /* 0x000fd20000000000 */
        /* <DEDUP_REMOVED lines=37> */
[C---:B------:R-:W-:Y:S01]  /*b700*/  VIADD R6, R4.reuse, 0x480 ;  /* 0x0000048004067836 */ /* 0x040fe20000000000 */
[----:B------:R-:W-:Y:S01]  /*b710*/  R2UR UR7, R7 ;  /* 0x00000000070772ca */ /* 0x000fe200000e0000 */
[----:B------:R-:W-:Y:S02]  /*b720*/  IMAD.MOV.U32 R7, RZ, RZ, 0x40000040 ;  /* 0x40000040ff077424 */ /* 0x000fe400078e00ff */
[----:B------:R-:W-:Y:S01]  /*b730*/  VIADD R4, R4, 0x500 ;  /* 0x0000050004047836 */ /* 0x000fe20000000000 */
[----:B------:R-:W-:Y:S02]  /*b740*/  WARPGROUP.DEPBAR.LE gsb0, 0x0 ;  /* 0x00008000000079c5 */ /* 0x000fe40000010000 */
[----:B------:R-:W-:-:S07]  /*b750*/  WARPGROUP.ARRIVE ;  /* 0x00000000000079c5 */ /* 0x000fce0000000000 */
[----:B------:R-:W-:Y:S01]  /*b760*/  HGMMA.64x128x16.F32 R24, R208, gdesc[UR4].tnspB, R24, gsb0 ;  /* 0x41e00004d0187df0 */ /* 0x000fe20008000818 */
[----:B------:R-:W-:Y:S02]  /*b770*/  R2UR UR6, R6 ;  /* 0x00000000060672ca */ /* 0x000fe400000e0000 */
[----:B------:R-:W-:Y:S01]  /*b780*/  R2UR UR7, R7 ;  /* 0x00000000070772ca */ /* 0x000fe200000e0000 */
[----:B------:R-:W-:Y:S02]  /*b790*/  WARPGROUP.DEPBAR.LE gsb0, 0x0 ;  /* 0x00008000000079c5 */ /* 0x000fe40000010000 */
[----:B------:R-:W-:-:S10]  /*b7a0*/  WARPGROUP.ARRIVE ;  /* 0x00000000000079c5 */ /* 0x000fd40000000000 */
[----:B------:R-:W-:Y:S01]  /*b7b0*/  HGMMA.64x128x16.F32 R24, R212, gdesc[UR4].tnspB, R24, gsb0 ;  /* 0x41e00004d4187df0 */ /* 0x000fe20008000818 */
[----:B------:R-:W-:Y:S01]  /*b7c0*/  R2UR UR6, R4 ;  /* 0x00000000040672ca */ /* 0x000fe200000e0000 */
[----:B------:R-:W-:Y:S01]  /*b7d0*/  FADD.FTZ R4, R3, R12 ;  /* 0x0000000c03047221 */ /* 0x000fe20000010000 */
[----:B------:R-:W-:Y:S01]  /*b7e0*/  R2UR UR7, R5 ;  /* 0x00000000050772ca */ /* 0x000fe200000e0000 */
[----:B------:R-:W0:Y:S04]  /*b7f0*/  SHFL.BFLY PT, R3, R0, 0x1, 0x1f ;  /* 0x0c201f0000037f89 */ /* 0x000e2800000e0000 */
[----:B------:R-:W1:Y:S01]  /*b800*/  SHFL.BFLY PT, R5, R4, 0x1, 0x1f ;  /* 0x0c201f0004057f89 */ /* 0x000e6200000e0000 */
[----:B0-----:R-:W-:Y:S01]  /*b810*/  FADD.FTZ R14, R0, R3 ;  /* 0x00000003000e7221 */ /* 0x001fe20000010000 */
[----:B------:R-:W-:Y:S01]  /*b820*/  SEL R3, RZ, 0x1, P2 ;  /* 0x00000001ff037807 */ /* 0x000fe20001000000 */
[----:B------:R-:W-:-:S02]  /*b830*/  IMAD.MOV.U32 R0, RZ, RZ, -0x800000 ;  /* 0xff800000ff007424 */ /* 0x000fc400078e00ff */
[----:B-1----:R-:W-:Y:S01]  /*b840*/  FADD.FTZ R15, R4, R5 ;  /* 0x00000005040f7221 */ /* 0x002fe20000010000 */
[----:B------:R-:W-:Y:S01]  /*b850*/  FSETP.NE.FTZ.AND P0, PT, R14, RZ, PT ;  /* 0x000000ff0e00720b */ /* 0x000fe20003f15000 */
[----:B------:R-:W-:Y:S01]  /*b860*/  IMAD.MOV.U32 R4, RZ, RZ, RZ ;  /* 0x000000ffff047224 */ /* 0x000fe200078e00ff */
[----:B------:R-:W-:Y:S01]  /*b870*/  LOP3.LUT R16, R16, R3, RZ, 0x3c, !PT ;  /* 0x0000000310107212 */ /* 0x000fe200078e3cff */
[----:B------:R-:W-:Y:S01]  /*b880*/  IMAD.MOV.U32 R3, RZ, RZ, -0x800000 ;  /* 0xff800000ff037424 */ /* 0x000fe200078e00ff */
[----:B------:R-:W-:-:S09]  /*b890*/  FSETP.NE.FTZ.AND P3, PT, R15, RZ, PT ;  /* 0x000000ff0f00720b */ /* 0x000fd20003f75000 */
[----:B------:R-:W0:Y:S01]  /*b8a0*/  @P0 MUFU.LG2 R6, R14 ;  /* 0x0000000e00060308 */ /* 0x000e220000000c00 */
[----:B------:R-:W-:-:S03]  /*b8b0*/  @P0 FMUL.FTZ R5, R11, 0.69314718246459960938 ;  /* 0x3f3172180b050820 */ /* 0x000fc60000410000 */
[----:B------:R-:W-:-:S04]  /*b8c0*/  @P3 FMUL.FTZ R12, R11, 0.69314718246459960938 ;  /* 0x3f3172180b0c3820 */ /* 0x000fc80000410000 */
[----:B------:R-:W1:Y:S08]  /*b8d0*/  @P3 MUFU.LG2 R7, R15 ;  /* 0x0000000f00073308 */ /* 0x000e700000000c00 */
[----:B------:R-:W2:Y:S01]  /*b8e0*/  @P0 MUFU.RCP R2, R14 ;  /* 0x0000000e00020308 */ /* 0x000ea20000001000 */
[----:B0-----:R-:W-:-:S04]  /*b8f0*/  @P0 FMUL.FTZ R6, R6, 0.69314718246459960938 ;  /* 0x3f31721806060820 */ /* 0x001fc80000410000 */
[----:B------:R-:W-:Y:S01]  /*b900*/  @P0 FFMA.FTZ R0, R5, R10, R6 ;  /* 0x0000000a05000223 */ /* 0x000fe20000010006 */
[----:B------:R-:W-:Y:S02]  /*b910*/  PLOP3.LUT P0, PT, PT, PT, PT, 0x8, 0x0 ;  /* 0x000000000000781c */ /* 0x000fe40003f0e170 */
[----:B------:R-:W0:Y:S01]  /*b920*/  @P3 MUFU.RCP R4, R15 ;  /* 0x0000000f00043308 */ /* 0x000e220000001000 */
[----:B-1----:R-:W-:-:S04]  /*b930*/  @P3 FMUL.FTZ R7, R7, 0.69314718246459960938 ;  /* 0x3f31721807073820 */ /* 0x002fc80000410000 */
[----:B------:R-:W-:Y:S01]  /*b940*/  @P3 FFMA.FTZ R3, R12, R92, R7 ;  /* 0x0000005c0c033223 */ /* 0x000fe20000010007 */
[----:B------:R-:W-:Y:S02]  /*b950*/  WARPGROUP.DEPBAR.LE gsb0, 0x0 ;  /* 0x00008000000079c5 */ /* 0x000fe40000010000 */
[----:B------:R-:W-:-:S06]  /*b960*/  WARPGROUP.ARRIVE ;  /* 0x00000000000079c5 */ /* 0x000fcc0000000000 */
[----:B------:R-:W-:Y:S03]  /*b970*/  HGMMA.64x128x16.F32 R24, R216, gdesc[UR4].tnspB, R24, gsb0 ;  /* 0x41e00004d8187df0 */ /* 0x000fe60008000818 */
[----:B------:R-:W-:Y:S02]  /*b980*/  WARPGROUP.DEPBAR.LE gsb0, 0x0 ;  /* 0x00008000000079c5 */ /* 0x000fe40000010000 */
        /* <DEDUP_REMOVED lines=9> */
[----:B------:R0:W-:Y:S01]  /*ba20*/  @!P1 SYNCS.ARRIVE.TRANS64.RED.A1T0 RZ, [R8+URZ], RZ ;  /* 0x000000ff08ff99a7 */ /* 0x0001e2000810043f */
        /* <DEDUP_REMOVED lines=23> */
[-C--:B0-----:R-:W-:Y:S01]  /*bba0*/  FMUL.FTZ R8, R30, R4.reuse ;  /* 0x000000041e087220 */ /* 0x081fe20000410000 */
        /* <DEDUP_REMOVED lines=31> */
[----:B------:R-:W-:-:S07]  /*bda0*/  SEL R2, R9, RZ, P2 ;  /* 0x000000ff09027207 */ /* 0x000fce0001000000 */
.L_x_362:
[----:B------:R-:W0:Y:S01]  /*bdb0*/  S2R R5, SR_CgaCtaId ;  /* 0x0000000000057919 */ /* 0x000e220000008800 */
[----:B------:R-:W-:Y:S01]  /*bdc0*/  MOV R18, 0x400 ;  /* 0x0000040000127802 */ /* 0x000fe20000000f00 */
[----:B------:R-:W-:Y:S01]  /*bdd0*/  BSSY B0, `(.L_x_384) ;  /* 0x00001f3000007945 */ /* 0x000fe20003800000 */
[----:B------:R-:W-:Y:S02]  /*bde0*/  BAR.SYNC.DEFER_BLOCKING 0x5, 0x180 ;  /* 0x0146000000007b1d */ /* 0x000fe40000010000 */
[----:B0-----:R-:W-:-:S05]  /*bdf0*/  LEA R18, R5, R18, 0x18 ;  /* 0x0000001205127211 */ /* 0x001fca00078ec0ff */
[----:B------:R0:W1:Y:S01]  /*be00*/  LDS.128 R44, [R18+0x348d0] ;  /* 0x0348d000122c7984 */ /* 0x0000620000000c00 */
[----:B------:R-:W-:Y:S06]  /*be10*/  BAR.ARV 0x4, 0x180 ;  /* 0x0106000000007b1d */ /* 0x000fec0000002000 */
[----:B------:R-:W-:Y:S05]  /*be20*/  @P0 BRA `(.L_x_385) ;  /* 0x0000001400040947 */ /* 0x000fea0003800000 */
[----:B------:R-:W2:Y:S01]  /*be30*/  S2R R5, SR_SWINHI ;  /* 0x0000000000057919 */ /* 0x000ea20000002f00 */
[----:B------:R-:W-:Y:S01]  /*be40*/  F2FP.F16.F32.PACK_AB R7, R7, R8 ;  /* 0x000000080707723e */ /* 0x000fe200000000ff */
[----:B------:R-:W-:Y:S01]  /*be50*/  ULDC.64 UR4, c[0x0][0xc08] ;  /* 0x0003020000047ab9 */ /* 0x000fe20000000a00 */
[----:B------:R-:W-:Y:S02]  /*be60*/  F2FP.F16.F32.PACK_AB R6, R6, R105 ;  /* 0x000000690606723e */ /* 0x000fe400000000ff */
[----:B------:R-:W-:Y:S02]  /*be70*/  F2FP.F16.F32.PACK_AB R31, R31, R50 ;  /* 0x000000321f1f723e */ /* 0x000fe400000000ff */
[----:B------:R-:W-:Y:S02]  /*be80*/  F2FP.F16.F32.PACK_AB R52, R49, R52 ;  /* 0x000000343134723e */ /* 0x000fe400000000ff */
[----:B------:R-:W-:Y:S02]  /*be90*/  F2FP.F16.F32.PACK_AB R40, R37, R40 ;  /* 0x000000282528723e */ /* 0x000fe400000000ff */
[----:B------:R-:W-:-:S02]  /*bea0*/  MOV R20, R18 ;  /* 0x0000001200147202 */ /* 0x000fc40000000f00 */
[----:B--2---:R-:W-:-:S03]  /*beb0*/  MOV R21, R5 ;  /* 0x0000000500157202 */ /* 0x004fc60000000f00 */
[----:B------:R-:W-:-:S03]  /*bec0*/  IMAD.WIDE R4, R231, 0x2, R20 ;  /* 0x00000002e7047825 */ /* 0x000fc600078e0214 */
[C---:B------:R-:W-:Y:S02]  /*bed0*/  IADD3 R59, P6, R4.reuse, 0x20, RZ ;  /* 0x00000020043b7810 */ /* 0x040fe40007fde0ff */
[C---:B------:R-:W-:Y:S02]  /*bee0*/  IADD3 R71, P3, R4.reuse, 0x4000, RZ ;  /* 0x0000400004477810 */ /* 0x040fe40007f7e0ff */
[C---:B------:R-:W-:Y:S01]  /*bef0*/  LOP3.LUT R9, R4.reuse, 0x380, RZ, 0xc0, !PT ;  /* 0x0000038004097812 */ /* 0x040fe200078ec0ff */
[--C-:B------:R-:W-:Y:S01]  /*bf00*/  IMAD.X R27, RZ, RZ, R5.reuse, P6 ;  /* 0x000000ffff1b7224 */ /* 0x100fe200030e0605 */
[C---:B------:R-:W-:Y:S01]  /*bf10*/  IADD3 R63, P5, R4.reuse, 0x40, RZ ;  /* 0x00000040043f7810 */ /* 0x040fe20007fbe0ff */
[--C-:B------:R-:W-:Y:S01]  /*bf20*/  IMAD.X R13, RZ, RZ, R5.reuse, P3 ;  /* 0x000000ffff0d7224 */ /* 0x100fe200018e0605 */
[----:B------:R-:W-:Y:S02]  /*bf30*/  IADD3 R67, P4, R4, 0x60, RZ ;  /* 0x0000006004437810 */ /* 0x000fe40007f9e0ff */
[----:B------:R-:W-:Y:S01]  /*bf40*/  LOP3.LUT R12, R59, 0x380, RZ, 0xc0, !PT ;  /* 0x000003803b0c7812 */ /* 0x000fe200078ec0ff */
[--C-:B------:R-:W-:Y:S01]  /*bf50*/  IMAD.X R25, RZ, RZ, R5.reuse, P5 ;  /* 0x000000ffff197224 */ /* 0x100fe200028e0605 */
[----:B-1----:R-:W-:Y:S01]  /*bf60*/  LOP3.LUT R44, R71, 0x380, RZ, 0xc0, !PT ;  /* 0x00000380472c7812 */ /* 0x002fe200078ec0ff */
[----:B------:R-:W-:Y:S01]  /*bf70*/  IMAD.X R15, RZ, RZ, R5, P4 ;  /* 0x000000ffff0f7224 */ /* 0x000fe200020e0605 */
[----:B------:R-:W-:-:S02]  /*bf80*/  SHF.R.U64 R9, R9, 0x3, RZ ;  /* 0x0000000309097819 */ /* 0x000fc400000012ff */
[----:B------:R-:W-:Y:S02]  /*bf90*/  LOP3.LUT R14, R63, 0x380, RZ, 0xc0, !PT ;  /* 0x000003803f0e7812 */ /* 0x000fe400078ec0ff */
[----:B------:R-:W-:Y:S02]  /*bfa0*/  LOP3.LUT R28, R67, 0x380, RZ, 0xc0, !PT ;  /* 0x00000380431c7812 */ /* 0x000fe400078ec0ff */
[----:B------:R-:W-:Y:S01]  /*bfb0*/  SHF.R.U64 R12, R12, 0x3, RZ ;  /* 0x000000030c0c7819 */ /* 0x000fe200000012ff */
[----:B------:R-:W-:Y:S01]  /*bfc0*/  BAR.SYNC.DEFER_BLOCKING 0x1, 0x100 ;  /* 0x0044000000007b1d */ /* 0x000fe20000010000 */
[C---:B------:R-:W-:Y:S02]  /*bfd0*/  IADD3 R75, P2, R4.reuse, 0x4020, RZ ;  /* 0x00004020044b7810 */ /* 0x040fe40007f5e0ff */
[C---:B------:R-:W-:Y:S02]  /*bfe0*/  IADD3 R79, P1, R4.reuse, 0x4040, RZ ;  /* 0x00004040044f7810 */ /* 0x040fe40007f3e0ff */
[----:B------:R-:W-:Y:S01]  /*bff0*/  IADD3 R62, P0, R4, 0x4060, RZ ;  /* 0x00004060043e7810 */ /* 0x000fe20007f1e0ff */
[----:B------:R-:W-:Y:S01]  /*c000*/  IMAD.X R11, RZ, RZ, R5, P2 ;  /* 0x000000ffff0b7224 */ /* 0x000fe200010e0605 */
[----:B------:R-:W-:-:S02]  /*c010*/  SHF.R.U64 R44, R44, 0x3, RZ ;  /* 0x000000032c2c7819 */ /* 0x000fc400000012ff */
[----:B------:R-:W-:Y:S01]  /*c020*/  LOP3.LUT R4, R9, R4, RZ, 0x3c, !PT ;  /* 0x0000000409047212 */ /* 0x000fe200078e3cff */
[--C-:B------:R-:W-:Y:S01]  /*c030*/  IMAD.X R9, RZ, RZ, R5.reuse, P1 ;  /* 0x000000ffff097224 */ /* 0x100fe200008e0605 */
[----:B------:R-:W-:Y:S01]  /*c040*/  SHF.R.U64 R14, R14, 0x3, RZ ;  /* 0x000000030e0e7819 */ /* 0x000fe200000012ff */
[----:B------:R-:W-:Y:S01]  /*c050*/  IMAD.X R29, RZ, RZ, R5, P0 ;  /* 0x000000ffff1d7224 */ /* 0x000fe200000e0605 */
[----:B------:R-:W-:Y:S02]  /*c060*/  SHF.R.U64 R28, R28, 0x3, RZ ;  /* 0x000000031c1c7819 */ /* 0x000fe400000012ff */
[----:B------:R-:W-:Y:S02]  /*c070*/  LOP3.LUT R26, R12, R59, RZ, 0x3c, !PT ;  /* 0x0000003b0c1a7212 */ /* 0x000fe400078e3cff */
[----:B------:R-:W-:Y:S02]  /*c080*/  LOP3.LUT R12, R44, R71, RZ, 0x3c, !PT ;  /* 0x000000472c0c7212 */ /* 0x000fe400078e3cff */
[----:B------:R-:W-:-:S02]  /*c090*/  MOV R44, R4 ;  /* 0x00000004002c7202 */ /* 0x000fc40000000f00 */
[----:B------:R-:W-:Y:S02]  /*c0a0*/  LOP3.LUT R24, R14, R63, RZ, 0x3c, !PT ;  /* 0x0000003f0e187212 */ /* 0x000fe400078e3cff */
[----:B------:R-:W-:Y:S02]  /*c0b0*/  F2FP.F16.F32.PACK_AB R5, R10, R107 ;  /* 0x0000006b0a05723e */ /* 0x000fe400000000ff */
[----:B------:R-:W-:Y:S02]  /*c0c0*/  LOP3.LUT R14, R28, R67, RZ, 0x3c, !PT ;  /* 0x000000431c0e7212 */ /* 0x000fe400078e3cff */
[----:B------:R-:W-:Y:S02]  /*c0d0*/  LOP3.LUT R10, R75, 0x380, RZ, 0xc0, !PT ;  /* 0x000003804b0a7812 */ /* 0x000fe400078ec0ff */
[----:B------:R-:W-:Y:S02]  /*c0e0*/  LOP3.LUT R28, R79, 0x380, RZ, 0xc0, !PT ;  /* 0x000003804f1c7812 */ /* 0x000fe400078ec0ff */
[----:B------:R-:W-:-:S02]  /*c0f0*/  LOP3.LUT R59, R62, 0x380, RZ, 0xc0, !PT ;  /* 0x000003803e3b7812 */ /* 0x000fc400078ec0ff */
[----:B------:R-:W-:Y:S02]  /*c100*/  SHF.R.U64 R10, R10, 0x3, RZ ;  /* 0x000000030a0a7819 */ /* 0x000fe400000012ff */
[----:B------:R-:W-:Y:S02]  /*c110*/  SHF.R.U64 R28, R28, 0x3, RZ ;  /* 0x000000031c1c7819 */ /* 0x000fe400000012ff */
[----:B------:R-:W-:Y:S02]  /*c120*/  SHF.R.U64 R59, R59, 0x3, RZ ;  /* 0x000000033b3b7819 */ /* 0x000fe400000012ff */
[----:B------:R-:W-:Y:S02]  /*c130*/  LOP3.LUT R10, R10, R75, RZ, 0x3c, !PT ;  /* 0x0000004b0a0a7212 */ /* 0x000fe400078e3cff */
[----:B------:R-:W-:Y:S01]  /*c140*/  F2FP.F16.F32.PACK_AB R4, R106, R109 ;  /* 0x0000006d6a04723e */ /* 0x000fe200000000ff */
[----:B------:R-:W1:Y:S01]  /*c150*/  LDC.64 R74, c[0x0][0xc00] ;  /* 0x00030000ff4a7b82 */ /* 0x000e620000000a00 */
[----:B------:R-:W-:-:S02]  /*c160*/  LOP3.LUT R8, R28, R79, RZ, 0x3c, !PT ;  /* 0x0000004f1c087212 */ /* 0x000fc400078e3cff */
[----:B------:R-:W-:Y:S01]  /*c170*/  LOP3.LUT R28, R59, R62, RZ, 0x3c, !PT ;  /* 0x0000003e3b1c7212 */ /* 0x000fe200078e3cff */
[----:B------:R2:W-:Y:S01]  /*c180*/  STSM.16.M88.4 [R44], R4 ;  /* 0x000000042c007844 */ /* 0x0005e20000000200 */
[----:B------:R-:W-:Y:S02]  /*c190*/  MOV R62, R10 ;  /* 0x0000000a003e7202 */ /* 0x000fe40000000f00 */
[----:B------:R-:W-:Y:S02]  /*c1a0*/  MOV R59, R8 ;  /* 0x00000008003b7202 */ /* 0x000fe40000000f00 */
[----:B------:R-:W-:Y:S02]  /*c1b0*/  MOV R70, R26 ;  /* 0x0000001a00467202 */ /* 0x000fe40000000f00 */
[----:B------:R-:W-:Y:S02]  /*c1c0*/  F2FP.F16.F32.PACK_AB R8, R103, R104 ;  /* 0x000000686708723e */ /* 0x000fe400000000ff */
[----:B------:R-:W-:-:S02]  /*c1d0*/  F2FP.F16.F32.PACK_AB R9, R101, R102 ;  /* 0x000000666509723e */ /* 0x000fc400000000ff */
[----:B------:R-:W-:Y:S02]  /*c1e0*/  F2FP.F16.F32.PACK_AB R10, R99, R100 ;  /* 0x00000064630a723e */ /* 0x000fe400000000ff */
[----:B------:R-:W-:Y:S02]  /*c1f0*/  F2FP.F16.F32.PACK_AB R11, R84, R85 ;  /* 0x00000055540b723e */ /* 0x000fe400000000ff */
[----:B------:R-:W-:Y:S02]  /*c200*/  MOV R67, R24 ;  /* 0x0000001800437202 */ /* 0x000fe40000000f00 */
[----:B------:R-:W-:Y:S01]  /*c210*/  MOV R66, R14 ;  /* 0x0000000e00427202 */ /* 0x000fe20000000f00 */
[----:B------:R-:W-:Y:S01]  /*c220*/  STSM.16.M88.4 [R70], R8 ;  /* 0x0000000846007844 */ /* 0x000fe20000000200 */
[----:B------:R-:W-:Y:S02]  /*c230*/  MOV R63, R12 ;  /* 0x0000000c003f7202 */ /* 0x000fe40000000f00 */
[----:B--2---:R-:W-:-:S02]  /*c240*/  F2FP.F16.F32.PACK_AB R4, R97, R98 ;  /* 0x000000626104723e */ /* 0x004fc400000000ff */
[----:B------:R-:W-:Y:S02]  /*c250*/  F2FP.F16.F32.PACK_AB R5, R76, R81 ;  /* 0x000000514c05723e */ /* 0x000fe400000000ff */
[----:B------:R-:W-:Y:S02]  /*c260*/  F2FP.F16.F32.PACK_AB R6, R95, R96 ;  /* 0x000000605f06723e */ /* 0x000fe400000000ff */
[----:B------:R-:W-:Y:S02]  /*c270*/  F2FP.F16.F32.PACK_AB R7, R72, R77 ;  /* 0x0000004d4807723e */ /* 0x000fe400000000ff */
[----:B------:R-:W-:Y:S02]  /*c280*/  F2FP.F16.F32.PACK_AB R12, R93, R94 ;  /* 0x0000005e5d0c723e */ /* 0x000fe400000000ff */
[----:B------:R-:W-:Y:S01]  /*c290*/  F2FP.F16.F32.PACK_AB R13, R68, R73 ;  /* 0x00000049440d723e */ /* 0x000fe200000000ff */
[----:B------:R2:W-:Y:S01]  /*c2a0*/  STSM.16.M88.4 [R67], R4 ;  /* 0x0000000443007844 */ /* 0x0005e20000000200 */
[----:B------:R-:W-:-:S02]  /*c2b0*/  F2FP.F16.F32.PACK_AB R14, R91, R92 ;  /* 0x0000005c5b0e723e */ /* 0x000fc400000000ff */
[----:B------:R-:W-:Y:S02]  /*c2c0*/  F2FP.F16.F32.PACK_AB R15, R64, R69 ;  /* 0x00000045400f723e */ /* 0x000fe400000000ff */
[----:B------:R-:W-:Y:S02]  /*c2d0*/  MOV R44, R28 ;  /* 0x0000001c002c7202 */ /* 0x000fe40000000f00 */
[----:B------:R-:W-:Y:S01]  /*c2e0*/  F2FP.F16.F32.PACK_AB R24, R89, R90 ;  /* 0x0000005a5918723e */ /* 0x000fe200000000ff */
[----:B------:R3:W-:Y:S01]  /*c2f0*/  STSM.16.M88.4 [R66], R12 ;  /* 0x0000000c42007844 */ /* 0x0007e20000000200 */
[----:B------:R-:W-:Y:S02]  /*c300*/  F2FP.F16.F32.PACK_AB R25, R58, R65 ;  /* 0x000000413a19723e */ /* 0x000fe400000000ff */
[----:B------:R-:W-:Y:S02]  /*c310*/  F2FP.F16.F32.PACK_AB R26, R61, R88 ;  /* 0x000000583d1a723e */ /* 0x000fe400000000ff */
[----:B------:R-:W-:-:S02]  /*c320*/  F2FP.F16.F32.PACK_AB R27, R54, R55 ;  /* 0x00000037361b723e */ /* 0x000fc400000000ff */
[----:B------:R-:W-:Y:S01]  /*c330*/  F2FP.F16.F32.PACK_AB R29, R30, R51 ;  /* 0x000000331e1d723e */ /* 0x000fe200000000ff */
[----:B--2---:R-:W-:Y:S01]  /*c340*/  IMAD.SHL.U32 R5, R23, 0x4, RZ ;  /* 0x0000000417057824 */ /* 0x004fe200078e00ff */
[----:B------:R-:W-:Y:S01]  /*c350*/  F2FP.F16.F32.PACK_AB R28, R57, R60 ;  /* 0x0000003c391c723e */ /* 0x000fe200000000ff */
[----:B------:R3:W-:Y:S01]  /*c360*/  STSM.16.M88.4 [R63], R24 ;  /* 0x000000183f007844 */ /* 0x0007e20000000200 */
[----:B------:R-:W-:Y:S02]  /*c370*/  F2FP.F16.F32.PACK_AB R30, R53, R56 ;  /* 0x00000038351e723e */ /* 0x000fe400000000ff */
[----:B------:R-:W-:Y:S01]  /*c380*/  F2FP.F16.F32.PACK_AB R53, R42, R43 ;  /* 0x0000002b2a35723e */ /* 0x000fe200000000ff */
[----:B------:R-:W2:Y:S01]  /*c390*/  LDC R56, c[0x0][0xbe8] ;  /* 0x0002fa00ff387b82 */ /* 0x000ea20000000800 */
[----:B------:R-:W-:Y:S01]  /*c3a0*/  F2FP.F16.F32.PACK_AB R54, R41, R48 ;  /* 0x000000302936723e */ /* 0x000fe200000000ff */
[----:B------:R3:W-:Y:S01]  /*c3b0*/  STSM.16.M88.4 [R62], R28 ;  /* 0x0000001c3e007844 */ /* 0x0007e20000000200 */
[----:B------:R-:W-:Y:S01]  /*c3c0*/  F2FP.F16.F32.PACK_AB R55, R38, R39 ;  /* 0x000000272637723e */ /* 0x000fe200000000ff */
[----:B------:R-:W-:Y:S01]  /*c3d0*/  IMAD.MOV.U32 R48, RZ, RZ, RZ ;  /* 0x000000ffff307224 */ /* 0x000fe200078e00ff */
[----:B------:R-:W-:-:S02]  /*c3e0*/  F2FP.F16.F32.PACK_AB R41, R34, R35 ;  /* 0x000000232229723e */ /* 0x000fc400000000ff */
[----:B------:R-:W-:Y:S01]  /*c3f0*/  F2FP.F16.F32.PACK_AB R42, R33, R36 ;  /* 0x00000024212a723e */ /* 0x000fe200000000ff */
[----:B------:R3:W-:Y:S01]  /*c400*/  STSM.16.M88.4 [R59], R52 ;  /* 0x000000343b007844 */ /* 0x0007e20000000200 */
[----:B------:R-:W-:Y:S02]  /*c410*/  F2FP.F16.F32.PACK_AB R43, R87, R32 ;  /* 0x00000020572b723e */ /* 0x000fe400000000ff */
[----:B------:R-:W-:Y:S02]  /*c420*/  ISETP.NE.U32.AND P2, PT, RZ, UR4, PT ;  /* 0x00000004ff007c0c */ /* 0x000fe4000bf45070 */
[----:B-1----:R-:W-:Y:S01]  /*c430*/  ISETP.NE.U32.AND P0, PT, R74, RZ, PT ;  /* 0x000000ff4a00720c */ /* 0x002fe20003f05070 */
[----:B------:R3:W-:Y:S01]  /*c440*/  STSM.16.M88.4 [R44], R40 ;  /* 0x000000282c007844 */ /* 0x0007e20000000200 */
[----:B------:R-:W-:Y:S01]  /*c450*/  BAR.SYNC.DEFER_BLOCKING 0x1, 0x100 ;  /* 0x0044000000007b1d */ /* 0x000fe20000010000 */
[----:B------:R-:W-:Y:S02]  /*c460*/  ISETP.NE.AND.EX P2, PT, RZ, UR5, PT, P2 ;  /* 0x00000005ff007c0c */ /* 0x000fe4000bf45320 */
[----:B------:R-:W-:-:S02]  /*c470*/  ISETP.NE.AND.EX P0, PT, R75, RZ, PT, P0 ;  /* 0x000000ff4b00720c */ /* 0x000fc40003f05300 */
[----:B------:R-:W-:Y:S02]  /*c480*/  SHF.L.U64.HI R10, R23, 0x2, R223 ;  /* 0x00000002170a7819 */ /* 0x000fe400000102df */
[----:B------:R-:W-:-:S05]  /*c490*/  IADD3 R6, P1, R5, R74, RZ ;  /* 0x0000004a05067210 */ /* 0x000fca0007f3e0ff */
[C---:B------:R-:W-:Y:S02]  /*c4a0*/  IMAD.X R7, R10.reuse, 0x1, R75, P1 ;  /* 0x000000010a077824 */ /* 0x040fe400008e064b */
[----:B------:R-:W-:Y:S01]  /*c4b0*/  @P2 IADD3 R4, P3, R5, UR4, RZ ;  /* 0x0000000405042c10 */ /* 0x000fe2000ff7e0ff */
[----:B------:R-:W-:Y:S02]  /*c4c0*/  ULDC UR4, c[0x0][0xa88] ;  /* 0x0002a20000047ab9 */ /* 0x000fe40000000800 */
[----:B------:R-:W-:Y:S01]  /*c4d0*/  IMAD.U32 R9, RZ, RZ, UR4 ;  /* 0x00000004ff097e24 */ /* 0x000fe2000f8e00ff */
[----:B------:R-:W-:Y:S01]  /*c4e0*/  @P2 IADD3.X R5, R10, UR5, RZ, P3, !PT ;  /* 0x000000050a052c10 */ /* 0x000fe20009ffe4ff */
[----:B------:R3:W5:Y:S01]  /*c4f0*/  @P0 LDG.E R48, desc[UR60][R6.64] ;  /* 0x0000003c06300981 */ /* 0x000762000c1e1900 */
[----:B--2---:R-:W-:-:S03]  /*c500*/  ISETP.NE.AND P1, PT, R56, 0x1, PT ;  /* 0x000000013800780c */ /* 0x004fc60003f25270 */
[----:B------:R3:W5:Y:S10]  /*c510*/  @P2 LDG.E R9, desc[UR60][R4.64] ;  /* 0x0000003c04092981 */ /* 0x000774000c1e1900 */
[----:B------:R-:W1:Y:S08]  /*c520*/  @P1 LDC R8, c[0x0][0xbec] ;  /* 0x0002fb00ff081b82 */ /* 0x000e700000000800 */
[----:B------:R-:W2:Y:S01]  /*c530*/  @P1 LDC R11, c[0x0][0xbf0] ;  /* 0x0002fc00ff0b1b82 */ /* 0x000ea20000000800 */
[----:B---3--:R-:W-:Y:S05]  /*c540*/  @P2 BRA `(.L_x_386) ;  /* 0x0000000000102947 */ /* 0x008fea0003800000 */
[----:B------:R-:W-:Y:S05]  /*c550*/  @!P0 BRA `(.L_x_386) ;  /* 0x00000000000c8947 */ /* 0x000fea0003800000 */
[----:B------:R-:W3:Y:S04]  /*c560*/  LDG.E R4, desc[UR60][R6.64] ;  /* 0x0000003c06047981 */ /* 0x000ee8000c1e1900 */
[----:B-----5:R-:W3:Y:S02]  /*c570*/  LDG.E R9, desc[UR60][R6.64+0x4] ;  /* 0x0000043c06097981 */ /* 0x020ee4000c1e1900 */
[----:B---3--:R-:W-:-:S07]  /*c580*/  IMAD.IADD R9, R9, 0x1, -R4 ;  /* 0x0000000109097824 */ /* 0x008fce00078e0a04 */
.L_x_386:
[----:B------:R-:W-:Y:S01]  /*c590*/  SHF.R.S32.HI R44, RZ, 0x1f, R221 ;  /* 0x0000001fff2c7819 */ /* 0x000fe200000114dd */
[C---:B------:R-:W-:Y:S01]  /*c5a0*/  IMAD R15, R222.reuse, 0x80, R230 ;  /* 0x00000080de0f7824 */ /* 0x040fe200078e02e6 */
[----:B------:R-:W-:Y:S01]  /*c5b0*/  ULDC.64 UR4, c[0x0][0xb90] ;  /* 0x0002e40000047ab9 */ /* 0x000fe20000000a00 */
[----:B-----5:R-:W-:Y:S01]  /*c5c0*/  SHF.R.S32.HI R49, RZ, 0x1f, R48 ;  /* 0x0000001fff317819 */ /* 0x020fe20000011430 */
[----:B------:R-:W-:Y:S01]  /*c5d0*/  IMAD R24, R222, 0x80, R228 ;  /* 0x00000080de187824 */ /* 0x000fe200078e02e4 */
[----:B------:R-:W-:Y:S01]  /*c5e0*/  SEL R223, R223, RZ, !P0 ;  /* 0x000000ffdfdf7207 */ /* 0x000fe20004000000 */
[----:B------:R-:W-:Y:S01]  /*c5f0*/  IMAD R4, R44, UR4, RZ ;  /* 0x000000042c047c24 */ /* 0x000fe2000f8e02ff */
[----:B------:R-:W-:Y:S01]  /*c600*/  SEL R55, R23, RZ, !P0 ;  /* 0x000000ff17377207 */ /* 0x000fe20004000000 */
[----:B-1----:R-:W-:-:S04]  /*c610*/  @P1 IMAD.HI.U32 R6, R15, R8, RZ ;  /* 0x000000080f061227 */ /* 0x002fc800078e00ff */
[----:B------:R-:W-:Y:S01]  /*c620*/  IMAD.MOV.U32 R7, RZ, RZ, R15 ;  /* 0x000000ffff077224 */ /* 0x000fe200078e000f */
[----:B--2---:R-:W-:Y:S01]  /*c630*/  @P1 SHF.R.U32.HI R7, RZ, R11, R6 ;  /* 0x0000000bff071219 */ /* 0x004fe20000011606 */
[C---:B------:R-:W-:Y:S02]  /*c640*/  IMAD R13, R221.reuse, UR5, R4 ;  /* 0x00000005dd0d7c24 */ /* 0x040fe4000f8e0204 */
[----:B------:R-:W-:Y:S01]  /*c650*/  IMAD.WIDE.U32 R4, R221, UR4, R48 ;  /* 0x00000004dd047c25 */ /* 0x000fe2000f8e0030 */
[----:B------:R-:W-:-:S03]  /*c660*/  ULDC.64 UR4, c[0x0][0xb98] ;  /* 0x0002e60000047ab9 */ /* 0x000fc60000000a00 */
[----:B------:R-:W-:Y:S02]  /*c670*/  IMAD R11, R224, 0x40, R17 ;  /* 0x00000040e00b7824 */ /* 0x000fe400078e0211 */
[----:B------:R-:W-:Y:S02]  /*c680*/  IMAD.IADD R5, R5, 0x1, R13 ;  /* 0x0000000105057824 */ /* 0x000fe400078e020d */
[----:B------:R-:W-:Y:S02]  /*c690*/  IMAD.MOV R13, RZ, RZ, -R7 ;  /* 0x000000ffff0d7224 */ /* 0x000fe400078e0a07 */
[----:B------:R-:W-:-:S04]  /*c6a0*/  IMAD.WIDE R20, R11, 0x2, R20 ;  /* 0x000000020b147825 */ /* 0x000fc800078e0214 */
[----:B------:R-:W-:Y:S01]  /*c6b0*/  IMAD R6, R223, UR4, RZ ;  /* 0x00000004df067c24 */ /* 0x000fe2000f8e02ff */
[C---:B------:R-:W-:Y:S01]  /*c6c0*/  IADD3 R23, P0, R20.reuse, 0x1000, RZ ;  /* 0x0000100014177810 */ /* 0x040fe20007f1e0ff */
[----:B------:R-:W-:Y:S01]  /*c6d0*/  IMAD.WIDE.U32 R4, R55, UR4, R4 ;  /* 0x0000000437047c25 */ /* 0x000fe2000f8e0004 */
[----:B------:R-:W-:Y:S02]  /*c6e0*/  IADD3 R41, P6, R20, 0x4000, RZ ;  /* 0x0000400014297810 */ /* 0x000fe40007fde0ff */
[----:B------:R-:W-:Y:S01]  /*c6f0*/  LOP3.LUT R12, R23, 0x380, RZ, 0xc0, !PT ;  /* 0x00000380170c7812 */ /* 0x000fe200078ec0ff */
[----:B------:R-:W-:Y:S01]  /*c700*/  IMAD R11, R56, R13, R15 ;  /* 0x0000000d380b7224 */ /* 0x000fe200078e020f */
[----:B------:R-:W-:Y:S01]  /*c710*/  SHF.R.S32.HI R13, RZ, 0x1f, R7 ;  /* 0x0000001fff0d7819 */ /* 0x000fe20000011407 */
[----:B------:R-:W-:Y:S01]  /*c720*/  IMAD R8, R55, UR5, R6 ;  /* 0x0000000537087c24 */ /* 0x000fe2000f8e0206 */
[----:B------:R-:W-:Y:S01]  /*c730*/  IADD3 R4, P2, R7, R4, RZ ;  /* 0x0000000407047210 */ /* 0x000fe20007f5e0ff */
[----:B------:R-:W-:Y:S01]  /*c740*/  ULDC.64 UR4, c[0x0][0xb88] ;  /* 0x0002e20000047ab9 */ /* 0x000fe20000000a00 */
[----:B------:R-:W-:Y:S01]  /*c750*/  SHF.R.S32.HI R6, RZ, 0x1f, R11 ;  /* 0x0000001fff067819 */ /* 0x000fe2000001140b */
[----:B------:R-:W-:Y:S01]  /*c760*/  IMAD R57, R9, R56, RZ ;  /* 0x0000003809397224 */ /* 0x000fe200078e02ff */
[----:B------:R-:W-:-:S02]  /*c770*/  IADD3.X R5, R13, R5, R8, P2, !PT ;  /* 0x000000050d057210 */ /* 0x000fc400017fe408 */
[----:B------:R-:W-:Y:S01]  /*c780*/  IADD3 R15, P3, R20, 0x2000, RZ ;  /* 0x00002000140f7810 */ /* 0x000fe20007f7e0ff */
[----:B------:R-:W-:Y:S01]  /*c790*/  IMAD R8, R6, UR4, RZ ;  /* 0x0000000406087c24 */ /* 0x000fe2000f8e02ff */
[----:B------:R-:W-:Y:S01]  /*c7a0*/  SHF.R.U64 R12, R12, 0x3, RZ ;  /* 0x000000030c0c7819 */ /* 0x000fe200000012ff */
[----:B------:R-:W-:Y:S01]  /*c7b0*/  IMAD.WIDE.U32 R4, R11, UR4, R4 ;  /* 0x000000040b047c25 */ /* 0x000fe2000f8e0004 */
[----:B------:R-:W-:Y:S02]  /*c7c0*/  LOP3.LUT R7, R15, 0x380, RZ, 0xc0, !PT ;  /* 0x000003800f077812 */ /* 0x000fe400078ec0ff */
[----:B------:R-:W-:Y:S01]  /*c7d0*/  IADD3 R37, P5, R20, 0x5000, RZ ;  /* 0x0000500014257810 */ /* 0x000fe20007fbe0ff */
[----:B------:R-:W-:Y:S01]  /*c7e0*/  IMAD R13, R11, UR5, R8 ;  /* 0x000000050b0d7c24 */ /* 0x000fe2000f8e0208 */
[----:B------:R-:W-:Y:S01]  /*c7f0*/  ULDC.64 UR4, c[0x0][0xb50] ;  /* 0x0002d40000047ab9 */ /* 0x000fe20000000a00 */
[----:B------:R-:W-:Y:S02]  /*c800*/  SHF.R.U64 R6, R7, 0x3, RZ ;  /* 0x0000000307067819 */ /* 0x000fe400000012ff */
[----:B------:R-:W-:Y:S01]  /*c810*/  IMAD.IADD R5, R5, 0x1, R13 ;  /* 0x0000000105057824 */ /* 0x000fe200078e020d */
[----:B------:R-:W-:Y:S01]  /*c820*/  LEA R10, P4, R4, UR4, 0x2 ;  /* 0x00000004040a7c11 */ /* 0x000fe2000f8810ff */
[----:B------:R-:W-:Y:S01]  /*c830*/  IMAD.X R13, RZ, RZ, R21, P0 ;  /* 0x000000ffff0d7224 */ /* 0x000fe200000e0615 */
[----:B------:R-:W-:-:S02]  /*c840*/  IADD3 R7, P2, R20, 0x3000, RZ ;  /* 0x0000300014077810 */ /* 0x000fc40007f5e0ff */
[----:B------:R-:W-:Y:S01]  /*c850*/  LEA.HI.X R14, R4, UR5, R5, 0x2, P4 ;  /* 0x00000005040e7c11 */ /* 0x000fe2000a0f1405 */
[----:B------:R-:W-:Y:S01]  /*c860*/  SHFL.IDX PT, R50, R10, RZ, 0x1c1f ;  /* 0x001c1fff0a327589 */ /* 0x000fe200000e0000 */
[----:B------:R-:W-:Y:S01]  /*c870*/  LOP3.LUT P0, RZ, R226, 0x3, RZ, 0xc0, !PT ;  /* 0x00000003e2ff7812 */ /* 0x000fe2000780c0ff */
[C---:B------:R-:W-:Y:S01]  /*c880*/  VIADD R4, R24.reuse, 0x8 ;  /* 0x0000000818047836 */ /* 0x040fe20000000000 */
[----:B------:R-:W-:Y:S01]  /*c890*/  LOP3.LUT R8, R7, 0x380, RZ, 0xc0, !PT ;  /* 0x0000038007087812 */ /* 0x000fe200078ec0ff */
[----:B------:R-:W1:Y:S01]  /*c8a0*/  SHFL.IDX PT, R51, R14, RZ, 0x1c1f ;  /* 0x001c1fff0e337589 */ /* 0x000e6200000e0000 */
[----:B------:R-:W-:Y:S01]  /*c8b0*/  IMAD.X R9, RZ, RZ, R21, P2 ;  /* 0x000000ffff097224 */ /* 0x000fe200010e0615 */
[-C--:B------:R-:W-:Y:S01]  /*c8c0*/  ISETP.GE.OR P2, PT, R24, R57.reuse, P0 ;  /* 0x000000391800720c */ /* 0x080fe20000746670 */
[----:B------:R-:W-:Y:S01]  /*c8d0*/  ULDC.64 UR4, c[0x0][0xaa0] ;  /* 0x0002a80000047ab9 */ /* 0x000fe20000000a00 */
[----:B------:R-:W-:Y:S01]  /*c8e0*/  SHFL.IDX PT, R52, R10, 0x1, 0x1c1f ;  /* 0x003c1f000a347f89 */ /* 0x000fe200000e0000 */
[----:B------:R-:W-:-:S02]  /*c8f0*/  ISETP.GE.OR P0, PT, R4, R57, P0 ;  /* 0x000000390400720c */ /* 0x000fc40000706670 */
[C---:B------:R-:W-:Y:S01]  /*c900*/  IADD3 R33, P4, R20.reuse, 0x6000, RZ ;  /* 0x0000600014217810 */ /* 0x040fe20007f9e0ff */
[----:B------:R-:W2:Y:S01]  /*c910*/  SHFL.IDX PT, R53, R14, 0x1, 0x1c1f ;  /* 0x003c1f000e357f89 */ /* 0x000ea200000e0000 */
[----:B------:R-:W-:Y:S02]  /*c920*/  LOP3.LUT R11, R20, 0x380, RZ, 0xc0, !PT ;  /* 0x00000380140b7812 */ /* 0x000fe400078ec0ff */
[----:B------:R-:W-:Y:S02]  /*c930*/  SHF.R.U64 R8, R8, 0x3, RZ ;  /* 0x0000000308087819 */ /* 0x000fe400000012ff */
[----:B------:R-:W-:Y:S02]  /*c940*/  LOP3.LUT R12, R12, R23, RZ, 0x3c, !PT ;  /* 0x000000170c0c7212 */ /* 0x000fe400078e3cff */
[----:B------:R-:W3:Y:S01]  /*c950*/  @P1 LDC R23, c[0x0][0xbec] ;  /* 0x0002fb00ff171b82 */ /* 0x000ee20000000800 */
[----:B------:R-:W-:Y:S02]  /*c960*/  LOP3.LUT R40, R41, 0x380, RZ, 0xc0, !PT ;  /* 0x0000038029287812 */ /* 0x000fe400078ec0ff */
[----:B------:R-:W-:-:S02]  /*c970*/  LOP3.LUT R36, R37, 0x380, RZ, 0xc0, !PT ;  /* 0x0000038025247812 */ /* 0x000fc400078ec0ff */
[----:B------:R-:W-:Y:S02]  /*c980*/  LOP3.LUT R32, R33, 0x380, RZ, 0xc0, !PT ;  /* 0x0000038021207812 */ /* 0x000fe400078ec0ff */
[----:B------:R-:W-:Y:S02]  /*c990*/  SHF.R.U64 R11, R11, 0x3, RZ ;  /* 0x000000030b0b7819 */ /* 0x000fe400000012ff */
[----:B------:R-:W-:Y:S01]  /*c9a0*/  LOP3.LUT R8, R8, R7, RZ, 0x3c, !PT ;  /* 0x0000000708087212 */ /* 0x000fe200078e3cff */
[----:B-1----:R-:W-:Y:S01]  /*c9b0*/  @!P2 ST.E desc[UR60][R50.64], R0 ;  /* 0x000000003200a985 */ /* 0x002fe2000c10193c */
[--C-:B------:R-:W-:Y:S01]  /*c9c0*/  IMAD.X R7, RZ, RZ, R21.reuse, P3 ;  /* 0x000000ffff077224 */ /* 0x100fe200018e0615 */
[----:B------:R-:W-:Y:S02]  /*c9d0*/  IADD3 R5, P3, R20, 0x7000, RZ ;  /* 0x0000700014057810 */ /* 0x000fe40007f7e0ff */
[----:B------:R-:W-:Y:S02]  /*c9e0*/  SHF.R.U64 R40, R40, 0x3, RZ ;  /* 0x0000000328287819 */ /* 0x000fe400000012ff */
[----:B------:R-:W-:Y:S01]  /*c9f0*/  SHF.R.U64 R36, R36, 0x3, RZ ;  /* 0x0000000324247819 */ /* 0x000fe200000012ff */
[----:B--2---:R1:W-:Y:S01]  /*ca00*/  @!P0 ST.E desc[UR60][R52.64], R3 ;  /* 0x0000000334008985 */ /* 0x0043e2000c10193c */
[----:B------:R-:W-:Y:S01]  /*ca10*/  SHF.R.U64 R32, R32, 0x3, RZ ;  /* 0x0000000320207819 */ /* 0x000fe200000012ff */
[----:B------:R-:W-:Y:S01]  /*ca20*/  IMAD.X R29, RZ, RZ, R21, P3 ;  /* 0x000000ffff1d7224 */ /* 0x000fe200018e0615 */
[----:B------:R-:W-:-:S02]  /*ca30*/  LOP3.LUT R20, R11, R20, RZ, 0x3c, !PT ;  /* 0x000000140b147212 */ /* 0x000fc400078e3cff */
[----:B------:R-:W-:Y:S01]  /*ca40*/  LOP3.LUT R40, R40, R41, RZ, 0x3c, !PT ;  /* 0x0000002928287212 */ /* 0x000fe200078e3cff */
[--C-:B------:R-:W-:Y:S01]  /*ca50*/  IMAD.X R41, RZ, RZ, R21.reuse, P6 ;  /* 0x000000ffff297224 */ /* 0x100fe200030e0615 */
[----:B------:R-:W-:Y:S01]  /*ca60*/  LOP3.LUT R36, R36, R37, RZ, 0x3c, !PT ;  /* 0x0000002524247212 */ /* 0x000fe200078e3cff */
[--C-:B------:R-:W-:Y:S01]  /*ca70*/  IMAD.X R37, RZ, RZ, R21.reuse, P5 ;  /* 0x000000ffff257224 */ /* 0x100fe200028e0615 */
[----:B------:R-:W-:Y:S01]  /*ca80*/  LOP3.LUT R32, R32, R33, RZ, 0x3c, !PT ;  /* 0x0000002120207212 */ /* 0x000fe200078e3cff */
[----:B------:R-:W-:Y:S01]  /*ca90*/  IMAD.X R33, RZ, RZ, R21, P4 ;  /* 0x000000ffff217224 */ /* 0x000fe200020e0615 */
[----:B------:R2:W5:Y:S01]  /*caa0*/  LD.E.128 R24, desc[UR60][R20.64] ;  /* 0x0000003c14187980 */ /* 0x000562000c101d00 */
[----:B-1----:R-:W-:Y:S01]  /*cab0*/  IMAD R3, R49, UR4, RZ ;  /* 0x0000000431037c24 */ /* 0x002fe2000f8e02ff */
[----:B------:R-:W-:Y:S01]  /*cac0*/  LOP3.LUT R4, R5, 0x380, RZ, 0xc0, !PT ;  /* 0x0000038005047812 */ /* 0x000fe200078ec0ff */
[----:B------:R-:W1:Y:S01]  /*cad0*/  @P1 LDC R49, c[0x0][0xbf0] ;  /* 0x0002fc00ff311b82 */ /* 0x000e620000000800 */
[----:B------:R-:W-:Y:S01]  /*cae0*/  LOP3.LUT R6, R6, R15, RZ, 0x3c, !PT ;  /* 0x0000000f06067212 */ /* 0x000fe200078e3cff */
[----:B------:R-:W-:Y:S01]  /*caf0*/  IMAD R3, R48, UR5, R3 ;  /* 0x0000000530037c24 */ /* 0x000fe2000f8e0203 */
[----:B------:R-:W-:Y:S01]  /*cb00*/  SHF.R.U64 R4, R4, 0x3, RZ ;  /* 0x0000000304047819 */ /* 0x000fe200000012ff */
[----:B------:R-:W5:Y:S01]  /*cb10*/  LD.E.128 R12, desc[UR60][R12.64] ;  /* 0x0000003c0c0c7980 */ /* 0x000f62000c101d00 */
[----:B--2---:R-:W-:Y:S01]  /*cb20*/  IMAD.WIDE.U32 R20, R48, UR4, RZ ;  /* 0x0000000430147c25 */ /* 0x004fe2000f8e00ff */
[----:B------:R-:W-:Y:S01]  /*cb30*/  ULDC.64 UR4, c[0x0][0xae8] ;  /* 0x0002ba0000047ab9 */ /* 0x000fe20000000a00 */
[----:B------:R-:W-:Y:S01]  /*cb40*/  LOP3.LUT R28, R4, R5, RZ, 0x3c, !PT ;  /* 0x00000005041c7212 */ /* 0x000fe200078e3cff */
[----:B------:R-:W5:Y:S01]  /*cb50*/  LD.E.128 R8, desc[UR60][R8.64] ;  /* 0x0000003c08087980 */ /* 0x000f62000c101d00 */
[----:B------:R-:W-:-:S02]  /*cb60*/  IMAD.IADD R21, R21, 0x1, R3 ;  /* 0x0000000115157824 */ /* 0x000fc400078e0203 */
[----:B------:R-:W-:Y:S01]  /*cb70*/  IMAD R3, R220, 0x20, R224 ;  /* 0x00000020dc037824 */ /* 0x000fe200078e02e0 */
[----:B------:R-:W5:Y:S01]  /*cb80*/  LD.E.128 R4, desc[UR60][R6.64] ;  /* 0x0000003c06047980 */ /* 0x000f62000c101d00 */
[----:B------:R-:W-:Y:S02]  /*cb90*/  IMAD R0, R44, UR4, RZ ;  /* 0x000000042c007c24 */ /* 0x000fe4000f8e02ff */
[----:B------:R-:W-:Y:S01]  /*cba0*/  IMAD R44, R222, 0x80, R3 ;  /* 0x00000080de2c7824 */ /* 0x000fe200078e0203 */
[----:B------:R-:W5:Y:S01]  /*cbb0*/  LD.E.128 R40, desc[UR60][R40.64] ;  /* 0x0000003c28287980 */ /* 0x000f62000c101d00 */
[C---:B------:R-:W-:Y:S02]  /*cbc0*/  IMAD R3, R221.reuse, UR5, R0 ;  /* 0x00000005dd037c24 */ /* 0x040fe4000f8e0200 */
[----:B------:R-:W-:Y:S01]  /*cbd0*/  IMAD.WIDE.U32 R20, R221, UR4, R20 ;  /* 0x00000004dd147c25 */ /* 0x000fe2000f8e0014 */
[----:B------:R-:W-:Y:S01]  /*cbe0*/  ULDC.64 UR4, c[0x0][0xaf0] ;  /* 0x0002bc0000047ab9 */ /* 0x000fe20000000a00 */
[----:B------:R-:W5:Y:S02]  /*cbf0*/  LD.E.128 R36, desc[UR60][R36.64] ;  /* 0x0000003c24247980 */ /* 0x000f64000c101d00 */
[----:B---3--:R-:W-:-:S02]  /*cc00*/  @P1 IMAD.HI.U32 R0, R44, R23, RZ ;  /* 0x000000172c001227 */ /* 0x008fc400078e00ff */
[----:B------:R-:W5:Y:S02]  /*cc10*/  LD.E.128 R32, desc[UR60][R32.64] ;  /* 0x0000003c20207980 */ /* 0x000f64000c101d00 */
[----:B------:R-:W-:Y:S02]  /*cc20*/  IMAD.IADD R21, R21, 0x1, R3 ;  /* 0x0000000115157824 */ /* 0x000fe400078e0203 */
[----:B------:R-:W-:Y:S01]  /*cc30*/  IMAD.MOV.U32 R3, RZ, RZ, R44 ;  /* 0x000000ffff037224 */ /* 0x000fe200078e002c */
[----:B-1----:R-:W-:Y:S01]  /*cc40*/  @P1 SHF.R.U32.HI R3, RZ, R49, R0 ;  /* 0x00000031ff031219 */ /* 0x002fe20000011600 */
[----:B------:R-:W-:Y:S01]  /*cc50*/  IMAD R23, R223, UR4, RZ ;  /* 0x00000004df177c24 */ /* 0x000fe2000f8e02ff */
[----:B------:R-:W5:Y:S01]  /*cc60*/  LD.E.128 R28, desc[UR60][R28.64] ;  /* 0x0000003c1c1c7980 */ /* 0x000f62000c101d00 */
[C---:B------:R-:W-:Y:S01]  /*cc70*/  IMAD.WIDE.U32 R20, R55.reuse, UR4, R20 ;  /* 0x0000000437147c25 */ /* 0x040fe2000f8e0014 */
[----:B------:R-:W-:Y:S01]  /*cc80*/  SHF.R.S32.HI R0, RZ, 0x1f, R3 ;  /* 0x0000001fff007819 */ /* 0x000fe20000011403 */
[----:B------:R-:W-:Y:S01]  /*cc90*/  @!PT LDS RZ, [RZ] ;  /* 0x00000000fffff984 */ /* 0x000fe20000000800 */
[----:B------:R-:W-:Y:S01]  /*cca0*/  @!PT LDS RZ, [RZ] ;  /* 0x00000000fffff984 */ /* 0x000fe20000000800 */
[----:B------:R-:W-:Y:S01]  /*ccb0*/  @!PT LDS RZ, [RZ] ;  /* 0x00000000fffff984 */ /* 0x000fe20000000800 */
[----:B------:R-:W-:Y:S01]  /*ccc0*/  @!PT LDS RZ, [RZ] ;  /* 0x00000000fffff984 */ /* 0x000fe20000000800 */
[----:B------:R1:W-:Y:S06]  /*ccd0*/  MEMBAR.ALL.CTA ;  /* 0x0000000000007992 */ /* 0x0003ec0000008000 */
[----:B-1----:R-:W1:Y:S01]  /*cce0*/  FENCE.VIEW.ASYNC.S ;  /* 0x00000000000073c6 */ /* 0x002e620000000000 */
[----:B------:R-:W-:Y:S01]  /*ccf0*/  IMAD R23, R55, UR5, R23 ;  /* 0x0000000537177c24 */ /* 0x000fe2000f8e0217 */
[----:B------:R-:W-:Y:S01]  /*cd00*/  ULDC.64 UR4, c[0x0][0xae0] ;  /* 0x0002b80000047ab9 */ /* 0x000fe20000000a00 */
[----:B------:R-:W-:-:S02]  /*cd10*/  IMAD.MOV R49, RZ, RZ, -R3 ;  /* 0x000000ffff317224 */ /* 0x000fc400078e0a03 */
[----:B------:R-:W-:Y:S02]  /*cd20*/  IMAD.IADD R21, R21, 0x1, R23 ;  /* 0x0000000115157824 */ /* 0x000fe400078e0217 */
[----:B------:R-:W-:Y:S02]  /*cd30*/  IMAD R0, R0, UR4, RZ ;  /* 0x0000000400007c24 */ /* 0x000fe4000f8e02ff */
[----:B------:R-:W-:Y:S02]  /*cd40*/  IMAD R23, R56, R49, R44 ;  /* 0x0000003138177224 */ /* 0x000fe400078e022c */
[C---:B------:R-:W-:Y:S02]  /*cd50*/  IMAD R49, R3.reuse, UR5, R0 ;  /* 0x0000000503317c24 */ /* 0x040fe4000f8e0200 */
[----:B------:R-:W-:Y:S01]  /*cd60*/  IMAD.WIDE.U32 R20, R3, UR4, R20 ;  /* 0x0000000403147c25 */ /* 0x000fe2000f8e0014 */
[----:B------:R-:W-:Y:S01]  /*cd70*/  SHF.R.S32.HI R0, RZ, 0x1f, R23 ;  /* 0x0000001fff007819 */ /* 0x000fe20000011417 */
[----:B------:R-:W-:-:S02]  /*cd80*/  ULDC.64 UR4, c[0x0][0xad8] ;  /* 0x0002b60000047ab9 */ /* 0x000fc40000000a00 */
[----:B------:R-:W-:Y:S02]  /*cd90*/  IMAD.IADD R21, R21, 0x1, R49 ;  /* 0x0000000115157824 */ /* 0x000fe400078e0231 */
[----:B------:R-:W-:Y:S02]  /*cda0*/  IMAD R44, R0, UR4, RZ ;  /* 0x00000004002c7c24 */ /* 0x000fe4000f8e02ff */
[----:B------:R-:W-:Y:S02]  /*cdb0*/  IMAD R50, R222, 0x80, R224 ;  /* 0x00000080de327824 */ /* 0x000fe400078e02e0 */
[C---:B------:R-:W-:Y:S02]  /*cdc0*/  IMAD R3, R23.reuse, UR5, R44 ;  /* 0x0000000517037c24 */ /* 0x040fe4000f8e022c */
[----:B------:R-:W-:Y:S01]  /*cdd0*/  IMAD.WIDE.U32 R20, R23, UR4, R20 ;  /* 0x0000000417147c25 */ /* 0x000fe2000f8e0014 */
[----:B------:R-:W-:Y:S01]  /*cde0*/  ISETP.GE.AND P2, PT, R50, R57, PT ;  /* 0x000000393200720c */ /* 0x000fe20003f46270 */
[----:B------:R-:W-:-:S02]  /*cdf0*/  ULDC.64 UR4, c[0x0][0xa80] ;  /* 0x0002a00000047ab9 */ /* 0x000fc40000000a00 */
[----:B------:R-:W-:Y:S01]  /*ce00*/  VIADD R0, R50, 0x20 ;  /* 0x0000002032007836 */ /* 0x000fe20000000000 */
[----:B------:R-:W-:Y:S01]  /*ce10*/  LEA R23, P3, R20, UR4, 0x1 ;  /* 0x0000000414177c11 */ /* 0x000fe2000f8608ff */
[----:B------:R-:W-:Y:S02]  /*ce20*/  IMAD.IADD R3, R21, 0x1, R3 ;  /* 0x0000000115037824 */ /* 0x000fe400078e0203 */
[----:B0-----:R-:W-:Y:S01]  /*ce30*/  VIADD R18, R18, 0x34820 ;  /* 0x0003482012127836 */ /* 0x001fe20000000000 */
[-C--:B------:R-:W-:Y:S01]  /*ce40*/  ISETP.GE.AND P0, PT, R0, R57.reuse, PT ;  /* 0x000000390000720c */ /* 0x080fe20003f06270 */
[----:B------:R-:W-:Y:S01]  /*ce50*/  VIADD R0, R50, 0x40 ;  /* 0x0000004032007836 */ /* 0x000fe20000000000 */
[----:B------:R-:W-:Y:S02]  /*ce60*/  LEA.HI.X R3, R20, UR5, R3, 0x1, P3 ;  /* 0x0000000514037c11 */ /* 0x000fe400098f0c03 */
[----:B------:R-:W-:Y:S01]  /*ce70*/  PRMT R18, RZ, 0x654, R18 ;  /* 0x00000654ff127816 */ /* 0x000fe20000000012 */
[----:B-1----:R0:W1:Y:S01]  /*ce80*/  SHFL.IDX PT, R48, R23, RZ, 0x181f ;  /* 0x00181fff17307589 */ /* 0x00206200000e0000 */
[----:B------:R-:W-:Y:S01]  /*ce90*/  ISETP.GE.AND P1, PT, R0, R57, PT ;  /* 0x000000390000720c */ /* 0x000fe20003f26270 */
[----:B------:R-:W-:Y:S01]  /*cea0*/  BSSY B1, `(.L_x_387) ;  /* 0x000000d000017945 */ /* 0x000fe20003800000 */
[----:B------:R0:W-:Y:S01]  /*ceb0*/  SYNCS.ARRIVE.TRANS64.RED.A1T0 RZ, [R18+URZ], RZ ;  /* 0x000000ff12ff79a7 */ /* 0x0001e2000810043f */
[----:B------:R0:W2:Y:S02]  /*cec0*/  SHFL.IDX PT, R0, R3, RZ, 0x181f ;  /* 0x00181fff03007589 */ /* 0x0000a400000e0000 */
[----:B------:R-:W-:Y:S08]  /*ced0*/  @P2 BRA `(.L_x_388) ;  /* 0x0000000000242947 */ /* 0x000ff00003800000 */
[----:B------:R-:W-:Y:S02]  /*cee0*/  ULDC UR4, c[0x0][0xac8] ;  /* 0x0002b20000047ab9 */ /* 0x000fe40000000800 */
[----:B------:R-:W-:Y:S02]  /*cef0*/  ISETP.GE.AND P2, PT, R17, UR4, PT ;  /* 0x0000000411007c0c */ /* 0x000fe4000bf46270 */
[----:B------:R-:W-:-:S11]  /*cf00*/  ISETP.GE.AND P3, PT, R22, UR4, PT ;  /* 0x0000000416007c0c */ /* 0x000fd6000bf66270 */
[CC--:B-1----:R-:W-:Y:S02]  /*cf10*/  @!P2 LEA R20, P4, R17.reuse, R48.reuse, 0x1 ;  /* 0x000000301114a211 */ /* 0x0c2fe400078808ff */
[C---:B------:R-:W-:Y:S02]  /*cf20*/  @!P3 LEA R48, P5, R22.reuse, R48, 0x1 ;  /* 0x000000301630b211 */ /* 0x040fe400078a08ff */
[-C--:B--2---:R-:W-:Y:S02]  /*cf30*/  @!P2 LEA.HI.X R21, R17, R0.reuse, R233, 0x1, P4 ;  /* 0x000000001115a211 */ /* 0x084fe400020f0ce9 */
[----:B------:R-:W-:-:S03]  /*cf40*/  @!P3 LEA.HI.X R49, R22, R0, R232, 0x1, P5 ;  /* 0x000000001631b211 */ /* 0x000fc600028f0ce8 */
[----:B-----5:R3:W-:Y:S04]  /*cf50*/  @!P2 ST.E.128 desc[UR60][R20.64], R24 ;  /* 0x000000181400a985 */ /* 0x0207e8000c101d3c */
[----:B------:R3:W-:Y:S02]  /*cf60*/  @!P3 ST.E.128 desc[UR60][R48.64], R40 ;  /* 0x000000283000b985 */ /* 0x0007e4000c101d3c */
.L_x_388:
[----:B------:R-:W-:Y:S05]  /*cf70*/  BSYNC B1 ;  /* 0x0000000000017941 */ /* 0x000fea0003800000 */
.L_x_387:
[----:B--2---:R2:W4:Y:S01]  /*cf80*/  SHFL.IDX PT, R0, R3, 0x1, 0x181f ;  /* 0x00381f0003007f89 */ /* 0x00452200000e0000 */
[----:B------:R-:W-:Y:S03]  /*cf90*/  BSSY B1, `(.L_x_389) ;  /* 0x000000c000017945 */ /* 0x000fe60003800000 */
[----:B---3-5:R2:W3:Y:S01]  /*cfa0*/  SHFL.IDX PT, R24, R23, 0x1, 0x181f ;  /* 0x00381f0017187f89 */ /* 0x0284e200000e0000 */
[----:B------:R-:W-:Y:S05]  /*cfb0*/  @P0 BRA `(.L_x_390) ;  /* 0x0000000000240947 */ /* 0x000fea0003800000 */
[----:B------:R-:W-:Y:S02]  /*cfc0*/  ULDC UR4, c[0x0][0xac8] ;  /* 0x0002b20000047ab9 */ /* 0x000fe40000000800 */
[----:B------:R-:W-:Y:S02]  /*cfd0*/  ISETP.GE.AND P3, PT, R17, UR4, PT ;  /* 0x0000000411007c0c */ /* 0x000fe4000bf66270 */
[----:B------:R-:W-:-:S11]  /*cfe0*/  ISETP.GE.AND P4, PT, R22, UR4, PT ;  /* 0x0000000416007c0c */ /* 0x000fd6000bf86270 */
[CC--:B---3--:R-:W-:Y:S02]  /*cff0*/  @!P3 LEA R20, P0, R17.reuse, R24.reuse, 0x1 ;  /* 0x000000181114b211 */ /* 0x0c8fe400078008ff */
[C---:B------:R-:W-:Y:S02]  /*d000*/  @!P4 LEA R24, P2, R22.reuse, R24, 0x1 ;  /* 0x000000181618c211 */ /* 0x040fe400078408ff */
[-C--:B----4-:R-:W-:Y:S02]  /*d010*/  @!P3 LEA.HI.X R21, R17, R0.reuse, R233, 0x1, P0 ;  /* 0x000000001115b211 */ /* 0x090fe400000f0ce9 */
[----:B------:R-:W-:-:S03]  /*d020*/  @!P4 LEA.HI.X R25, R22, R0, R232, 0x1, P2 ;  /* 0x000000001619c211 */ /* 0x000fc600010f0ce8 */
[----:B------:R3:W-:Y:S04]  /*d030*/  @!P3 ST.E.128 desc[UR60][R20.64], R12 ;  /* 0x0000000c1400b985 */ /* 0x0007e8000c101d3c */
[----:B------:R3:W-:Y:S02]  /*d040*/  @!P4 ST.E.128 desc[UR60][R24.64], R36 ;  /* 0x000000241800c985 */ /* 0x0007e4000c101d3c */
.L_x_390:
[----:B------:R-:W-:Y:S05]  /*d050*/  BSYNC B1 ;  /* 0x0000000000017941 */ /* 0x000fea0003800000 */
.L_x_389:
[----:B----4-:R4:W0:Y:S01]  /*d060*/  SHFL.IDX PT, R0, R3, 0x2, 0x181f ;  /* 0x00581f0003007f89 */ /* 0x01082200000e0000 */
[----:B------:R-:W-:Y:S03]  /*d070*/  BSSY B1, `(.L_x_391) ;  /* 0x000000c000017945 */ /* 0x000fe60003800000 */
[----:B---3--:R4:W3:Y:S01]  /*d080*/  SHFL.IDX PT, R14, R23, 0x2, 0x181f ;  /* 0x00581f00170e7f89 */ /* 0x0088e200000e0000 */
[----:B------:R-:W-:Y:S05]  /*d090*/  @P1 BRA `(.L_x_392) ;  /* 0x0000000000241947 */ /* 0x000fea0003800000 */
[----:B------:R-:W-:Y:S02]  /*d0a0*/  ULDC UR4, c[0x0][0xac8] ;  /* 0x0002b20000047ab9 */ /* 0x000fe40000000800 */
[----:B------:R-:W-:Y:S02]  /*d0b0*/  ISETP.GE.AND P2, PT, R17, UR4, PT ;  /* 0x0000000411007c0c */ /* 0x000fe4000bf46270 */
[----:B------:R-:W-:-:S11]  /*d0c0*/  ISETP.GE.AND P3, PT, R22, UR4, PT ;  /* 0x0000000416007c0c */ /* 0x000fd6000bf66270 */
[CC--:B---3--:R-:W-:Y:S02]  /*d0d0*/  @!P2 LEA R12, P0, R17.reuse, R14.reuse, 0x1 ;  /* 0x0000000e110ca211 */ /* 0x0c8fe400078008ff */
[C---:B------:R-:W-:Y:S02]  /*d0e0*/  @!P3 LEA R14, P1, R22.reuse, R14, 0x1 ;  /* 0x0000000e160eb211 */ /* 0x040fe400078208ff */
[-C--:B0-----:R-:W-:Y:S02]  /*d0f0*/  @!P2 LEA.HI.X R13, R17, R0.reuse, R233, 0x1, P0 ;  /* 0x00000000110da211 */ /* 0x081fe400000f0ce9 */
[----:B------:R-:W-:-:S03]  /*d100*/  @!P3 LEA.HI.X R15, R22, R0, R232, 0x1, P1 ;  /* 0x00000000160fb211 */ /* 0x000fc600008f0ce8 */
[----:B------:R0:W-:Y:S04]  /*d110*/  @!P2 ST.E.128 desc[UR60][R12.64], R4 ;  /* 0x000000040c00a985 */ /* 0x0001e8000c101d3c */
[----:B------:R0:W-:Y:S02]  /*d120*/  @!P3 ST.E.128 desc[UR60][R14.64], R32 ;  /* 0x000000200e00b985 */ /* 0x0001e4000c101d3c */
.L_x_392:
[----:B------:R-:W-:Y:S05]  /*d130*/  BSYNC B1 ;  /* 0x0000000000017941 */ /* 0x000fea0003800000 */
.L_x_391:
[----:B0-----:R-:W-:Y:S01]  /*d140*/  VIADD R0, R50, 0x60 ;  /* 0x0000006032007836 */ /* 0x001fe20000000000 */
[----:B--2-4-:R-:W0:Y:S04]  /*d150*/  SHFL.IDX PT, R3, R3, 0x3, 0x181f ;  /* 0x00781f0003037f89 */ /* 0x014e2800000e0000 */
[----:B------:R-:W-:Y:S01]  /*d160*/  ISETP.GE.AND P0, PT, R0, R57, PT ;  /* 0x000000390000720c */ /* 0x000fe20003f06270 */
[----:B------:R-:W2:-:S12]  /*d170*/  SHFL.IDX PT, R23, R23, 0x3, 0x181f ;  /* 0x00781f0017177f89 */ /* 0x000e9800000e0000 */
[----:B------:R-:W-:Y:S05]  /*d180*/  @P0 BRA `(.L_x_393) ;  /* 0x0000000800dc0947 */ /* 0x000fea0003800000 */
[----:B------:R-:W-:Y:S02]  /*d190*/  ULDC UR4, c[0x0][0xac8] ;  /* 0x0002b20000047ab9 */ /* 0x000fe40000000800 */
[----:B------:R-:W-:-:S13]  /*d1a0*/  ISETP.GE.AND P1, PT, R17, UR4, PT ;  /* 0x0000000411007c0c */ /* 0x000fda000bf26270 */
[----:B--2---:R-:W-:-:S04]  /*d1b0*/  @!P1 LEA R4, P0, R17, R23, 0x1 ;  /* 0x0000001711049211 */ /* 0x004fc800078008ff */
[----:B0-----:R-:W-:Y:S02]  /*d1c0*/  @!P1 LEA.HI.X R5, R17, R3, R233, 0x1, P0 ;  /* 0x0000000311059211 */ /* 0x001fe400000f0ce9 */
[----:B------:R-:W-:-:S03]  /*d1d0*/  ISETP.GE.AND P0, PT, R22, UR4, PT ;  /* 0x0000000416007c0c */ /* 0x000fc6000bf06270 */
[----:B------:R4:W-:Y:S10]  /*d1e0*/  @!P1 ST.E.128 desc[UR60][R4.64], R8 ;  /* 0x0000000804009985 */ /* 0x0009f4000c101d3c */
[----:B------:R-:W-:Y:S05]  /*d1f0*/  @P0 BRA `(.L_x_393) ;  /* 0x0000000800c00947 */ /* 0x000fea0003800000 */
[----:B----4-:R-:W-:-:S04]  /*d200*/  LEA R4, P0, R22, R23, 0x1 ;  /* 0x0000001716047211 */ /* 0x010fc800078008ff */
[----:B------:R-:W-:-:S05]  /*d210*/  LEA.HI.X R5, R22, R3, R232, 0x1, P0 ;  /* 0x0000000316057211 */ /* 0x000fca00000f0ce8 */
[----:B------:R0:W-:Y:S01]  /*d220*/  ST.E.128 desc[UR60][R4.64], R28 ;  /* 0x0000001c04007985 */ /* 0x0001e2000c101d3c */
[----:B------:R-:W-:Y:S05]  /*d230*/  BRA `(.L_x_393) ;  /* 0x0000000800b07947 */ /* 0x000fea0003800000 */
.L_x_385:
[----:B------:R-:W2:Y:S01]  /*d240*/  LDC.64 R6, c[0x0][0xc00] ;  /* 0x00030000ff067b82 */ /* 0x000ea20000000a00 */
[----:B------:R-:W-:Y:S01]  /*d250*/  ULDC.64 UR4, c[0x0][0xc08] ;  /* 0x0003020000047ab9 */ /* 0x000fe20000000a00 */
[----:B------:R-:W-:-:S06]  /*d260*/  IMAD.MOV.U32 R3, RZ, RZ, RZ ;  /* 0x000000ffff037224 */ /* 0x000fcc00078e00ff */
[----:B------:R-:W3:Y:S01]  /*d270*/  LDC.64 R4, c[0x0][0xc00] ;  /* 0x00030000ff047b82 */ /* 0x000ee20000000a00 */
[----:B------:R-:W-:-:S04]  /*d280*/  ISETP.NE.U32.AND P1, PT, RZ, UR4, PT ;  /* 0x00000004ff007c0c */ /* 0x000fc8000bf25070 */
[----:B------:R-:W-:-:S03]  /*d290*/  ISETP.NE.AND.EX P1, PT, RZ, UR5, PT, P1 ;  /* 0x00000005ff007c0c */ /* 0x000fc6000bf25310 */
[----:B------:R-:W4:Y:S01]  /*d2a0*/  LDC R21, c[0x0][0xbe8] ;  /* 0x0002fa00ff157b82 */ /* 0x000f220000000800 */
[----:B--2---:R-:W-:-:S04]  /*d2b0*/  ISETP.NE.U32.AND P0, PT, R6, RZ, PT ;  /* 0x000000ff0600720c */ /* 0x004fc80003f05070 */
[----:B------:R-:W-:Y:S01]  /*d2c0*/  ISETP.NE.AND.EX P0, PT, R7, RZ, PT, P0 ;  /* 0x000000ff0700720c */ /* 0x000fe20003f05300 */
[----:B---3--:R-:W-:-:S04]  /*d2d0*/  IMAD.WIDE R6, R23, 0x4, R4 ;  /* 0x0000000417067825 */ /* 0x008fc800078e0204 */
[----:B------:R-:W2:Y:S01]  /*d2e0*/  @P1 LDC.64 R4, c[0x0][0xc08] ;  /* 0x00030200ff041b82 */ /* 0x000ea20000000a00 */
[----:B------:R-:W-:Y:S02]  /*d2f0*/  ULDC UR4, c[0x0][0xa88] ;  /* 0x0002a20000047ab9 */ /* 0x000fe40000000800 */
[----:B------:R-:W-:-:S05]  /*d300*/  IMAD.U32 R0, RZ, RZ, UR4 ;  /* 0x00000004ff007e24 */ /* 0x000fca000f8e00ff */
[----:B------:R3:W5:Y:S01]  /*d310*/  @P0 LDG.E R3, desc[UR60][R6.64] ;  /* 0x0000003c06030981 */ /* 0x000762000c1e1900 */
[----:B--2---:R-:W-:-:S05]  /*d320*/  @P1 IMAD.WIDE R4, R23, 0x4, R4 ;  /* 0x0000000417041825 */ /* 0x004fca00078e0204 */
[----:B------:R3:W5:Y:S01]  /*d330*/  @P1 LDG.E R0, desc[UR60][R4.64] ;  /* 0x0000003c04001981 */ /* 0x000762000c1e1900 */
[----:B----4-:R-:W-:Y:S02]  /*d340*/  ISETP.NE.AND P2, PT, R21, 0x1, PT ;  /* 0x000000011500780c */ /* 0x010fe40003f45270 */
[----:B------:R-:W-:-:S11]  /*d350*/  ISETP.GE.AND P3, PT, R234, 0x80, PT ;  /* 0x00000080ea00780c */ /* 0x000fd60003f66270 */
[----:B------:R-:W2:Y:S08]  /*d360*/  @P2 LDC R14, c[0x0][0xbec] ;  /* 0x0002fb00ff0e2b82 */ /* 0x000eb00000000800 */
[----:B------:R-:W4:Y:S01]  /*d370*/  @P2 LDC R25, c[0x0][0xbf0] ;  /* 0x0002fc00ff192b82 */ /* 0x000f220000000800 */
[----:B---3--:R-:W-:Y:S05]  /*d380*/  @P1 BRA `(.L_x_394) ;  /* 0x0000000000101947 */ /* 0x008fea0003800000 */
[----:B------:R-:W-:Y:S05]  /*d390*/  @!P0 BRA `(.L_x_394) ;  /* 0x00000000000c8947 */ /* 0x000fea0003800000 */
[----:B------:R-:W3:Y:S04]  /*d3a0*/  LDG.E R5, desc[UR60][R6.64] ;  /* 0x0000003c06057981 */ /* 0x000ee8000c1e1900 */
[----:B-----5:R-:W3:Y:S02]  /*d3b0*/  LDG.E R0, desc[UR60][R6.64+0x4] ;  /* 0x0000043c06007981 */ /* 0x020ee4000c1e1900 */
[----:B---3--:R-:W-:-:S07]  /*d3c0*/  IMAD.IADD R0, R0, 0x1, -R5 ;  /* 0x0000000100007824 */ /* 0x008fce00078e0a05 */
.L_x_394:
[----:B------:R-:W-:Y:S01]  /*d3d0*/  BSSY B1, `(.L_x_395) ;  /* 0x000002e000017945 */ /* 0x000fe20003800000 */
[----:B------:R-:W-:Y:S02]  /*d3e0*/  SHF.R.S32.HI R13, RZ, 0x1f, R221 ;  /* 0x0000001fff0d7819 */ /* 0x000fe400000114dd */
[----:B------:R-:W-:Y:S02]  /*d3f0*/  SEL R23, R23, RZ, !P0 ;  /* 0x000000ff17177207 */ /* 0x000fe40004000000 */
[----:B------:R-:W-:Y:S02]  /*d400*/  SEL R223, R223, RZ, !P0 ;  /* 0x000000ffdfdf7207 */ /* 0x000fe40004000000 */
[----:B-----5:R-:W-:Y:S01]  /*d410*/  SHF.R.S32.HI R10, RZ, 0x1f, R3 ;  /* 0x0000001fff0a7819 */ /* 0x020fe20000011403 */
[----:B------:R-:W-:Y:S06]  /*d420*/  @P3 BRA `(.L_x_396) ;  /* 0x0000000000a03947 */ /* 0x000fec0003800000 */
[----:B------:R-:W3:Y:S01]  /*d430*/  S2R R4, SR_TID.X ;  /* 0x0000000000047919 */ /* 0x000ee20000002100 */
[----:B------:R-:W5:Y:S02]  /*d440*/  LDC R11, c[0x0][0xbe8] ;  /* 0x0002fa00ff0b7b82 */ /* 0x000f640000000800 */
[----:B-----5:R-:W-:Y:S02]  /*d450*/  IMAD R5, R0, R11, RZ ;  /* 0x0000000b00057224 */ /* 0x020fe400078e02ff */
[----:B---3--:R-:W-:-:S04]  /*d460*/  IMAD R4, R222, 0x80, R4 ;  /* 0x00000080de047824 */ /* 0x008fc800078e0204 */
[----:B------:R-:W-:-:S05]  /*d470*/  VIADD R12, R4, 0xffffff80 ;  /* 0xffffff80040c7836 */ /* 0x000fca0000000000 */
[----:B------:R-:W-:-:S13]  /*d480*/  ISETP.GE.AND P0, PT, R12, R5, PT ;  /* 0x000000050c00720c */ /* 0x000fda0003f06270 */
[----:B------:R-:W-:Y:S05]  /*d490*/  @P0 BRA `(.L_x_396) ;  /* 0x0000000000840947 */ /* 0x000fea0003800000 */
[----:B------:R-:W-:Y:S01]  /*d4a0*/  ISETP.NE.AND P0, PT, R11, 0x1, PT ;  /* 0x000000010b00780c */ /* 0x000fe20003f05270 */
[----:B------:R-:W-:Y:S01]  /*d4b0*/  ULDC.64 UR4, c[0x0][0xb90] ;  /* 0x0002e40000047ab9 */ /* 0x000fe20000000a00 */
[----:B------:R-:W-:Y:S02]  /*d4c0*/  IMAD.MOV.U32 R4, RZ, RZ, R3 ;  /* 0x000000ffff047224 */ /* 0x000fe400078e0003 */
[----:B------:R-:W-:Y:S02]  /*d4d0*/  IMAD R8, R13, UR4, RZ ;  /* 0x000000040d087c24 */ /* 0x000fe4000f8e02ff */
[----:B------:R-:W-:Y:S02]  /*d4e0*/  IMAD.MOV.U32 R5, RZ, RZ, R10 ;  /* 0x000000ffff057224 */ /* 0x000fe400078e000a */
[----:B------:R-:W-:Y:S02]  /*d4f0*/  IMAD.MOV.U32 R7, RZ, RZ, R12 ;  /* 0x000000ffff077224 */ /* 0x000fe400078e000c */
[----:B------:R-:W-:-:S03]  /*d500*/  IMAD.WIDE.U32 R4, R221, UR4, R4 ;  /* 0x00000004dd047c25 */ /* 0x000fc6000f8e0004 */
[----:B------:R-:W3:Y:S08]  /*d510*/  @P0 LDC R9, c[0x0][0xbec] ;  /* 0x0002fb00ff090b82 */ /* 0x000ef00000000800 */
[----:B------:R-:W5:Y:S01]  /*d520*/  @P0 LDC R15, c[0x0][0xbf0] ;  /* 0x0002fc00ff0f0b82 */ /* 0x000f620000000800 */
[----:B---3--:R-:W-:-:S04]  /*d530*/  @P0 IMAD.HI.U32 R6, R12, R9, RZ ;  /* 0x000000090c060227 */ /* 0x008fc800078e00ff */
[----:B------:R-:W-:Y:S01]  /*d540*/  IMAD R9, R221, UR5, R8 ;  /* 0x00000005dd097c24 */ /* 0x000fe2000f8e0208 */
[----:B------:R-:W-:Y:S01]  /*d550*/  ULDC.64 UR4, c[0x0][0xb98] ;  /* 0x0002e60000047ab9 */ /* 0x000fe20000000a00 */
[----:B-----5:R-:W-:Y:S02]  /*d560*/  @P0 SHF.R.U32.HI R7, RZ, R15, R6 ;  /* 0x0000000fff070219 */ /* 0x020fe40000011606 */
[----:B------:R-:W-:Y:S02]  /*d570*/  IMAD.IADD R5, R5, 0x1, R9 ;  /* 0x0000000105057824 */ /* 0x000fe400078e0209 */
[----:B------:R-:W-:Y:S02]  /*d580*/  IMAD R6, R223, UR4, RZ ;  /* 0x00000004df067c24 */ /* 0x000fe4000f8e02ff */
[----:B------:R-:W-:Y:S02]  /*d590*/  IMAD.MOV R9, RZ, RZ, -R7 ;  /* 0x000000ffff097224 */ /* 0x000fe400078e0a07 */
[----:B------:R-:W-:-:S04]  /*d5a0*/  IMAD.WIDE.U32 R4, R23, UR4, R4 ;  /* 0x0000000417047c25 */ /* 0x000fc8000f8e0004 */
[----:B------:R-:W-:Y:S01]  /*d5b0*/  IMAD R9, R11, R9, R12 ;  /* 0x000000090b097224 */ /* 0x000fe200078e020c */
[----:B------:R-:W-:Y:S01]  /*d5c0*/  SHF.R.S32.HI R11, RZ, 0x1f, R7 ;  /* 0x0000001fff0b7819 */ /* 0x000fe20000011407 */
[----:B------:R-:W-:Y:S01]  /*d5d0*/  IMAD R8, R23, UR5, R6 ;  /* 0x0000000517087c24 */ /* 0x000fe2000f8e0206 */
[----:B------:R-:W-:Y:S01]  /*d5e0*/  IADD3 R4, P0, R7, R4, RZ ;  /* 0x0000000407047210 */ /* 0x000fe20007f1e0ff */
[----:B------:R-:W-:Y:S01]  /*d5f0*/  ULDC.64 UR4, c[0x0][0xb88] ;  /* 0x0002e20000047ab9 */ /* 0x000fe20000000a00 */
[----:B------:R-:W-:Y:S02]  /*d600*/  SHF.R.S32.HI R6, RZ, 0x1f, R9 ;  /* 0x0000001fff067819 */ /* 0x000fe40000011409 */
[----:B------:R-:W-:-:S03]  /*d610*/  IADD3.X R5, R11, R5, R8, P0, !PT ;  /* 0x000000050b057210 */ /* 0x000fc600007fe408 */
[----:B------:R-:W-:Y:S02]  /*d620*/  IMAD R6, R6, UR4, RZ ;  /* 0x0000000406067c24 */ /* 0x000fe4000f8e02ff */
[----:B------:R-:W-:-:S04]  /*d630*/  IMAD.WIDE.U32 R4, R9, UR4, R4 ;  /* 0x0000000409047c25 */ /* 0x000fc8000f8e0004 */
[----:B------:R-:W-:Y:S01]  /*d640*/  IMAD R7, R9, UR5, R6 ;  /* 0x0000000509077c24 */ /* 0x000fe2000f8e0206 */
[----:B------:R-:W-:Y:S02]  /*d650*/  ULDC.64 UR4, c[0x0][0xb50] ;  /* 0x0002d40000047ab9 */ /* 0x000fe40000000a00 */
[----:B------:R-:W-:Y:S01]  /*d660*/  LEA R6, P0, R4, UR4, 0x2 ;  /* 0x0000000404067c11 */ /* 0x000fe2000f8010ff */
[----:B------:R-:W-:-:S05]  /*d670*/  IMAD.IADD R5, R5, 0x1, R7 ;  /* 0x0000000105057824 */ /* 0x000fca00078e0207 */
[----:B------:R-:W-:Y:S01]  /*d680*/  LEA.HI.X R7, R4, UR5, R5, 0x2, P0 ;  /* 0x0000000504077c11 */ /* 0x000fe200080f1405 */
[----:B------:R-:W-:-:S05]  /*d690*/  IMAD.MOV.U32 R5, RZ, RZ, -0x800000 ;  /* 0xff800000ff057424 */ /* 0x000fca00078e00ff */
[----:B------:R3:W-:Y:S02]  /*d6a0*/  STG.E desc[UR60][R6.64], R5 ;  /* 0x0000000506007986 */ /* 0x0007e4000c10193c */
.L_x_396:
[----:B------:R-:W-:Y:S05]  /*d6b0*/  BSYNC B1 ;  /* 0x0000000000017941 */ /* 0x000fea0003800000 */
.L_x_395:
[----:B------:R-:W-:Y:S01]  /*d6c0*/  ULDC.64 UR4, c[0x0][0xaa0] ;  /* 0x0002a80000047ab9 */ /* 0x000fe20000000a00 */
[----:B------:R-:W-:Y:S01]  /*d6d0*/  BSSY B1, `(.L_x_397) ;  /* 0x0000038000017945 */ /* 0x000fe20003800000 */
[----:B------:R-:W-:-:S04]  /*d6e0*/  IMAD R4, R10, UR4, RZ ;  /* 0x000000040a047c24 */ /* 0x000fc8000f8e02ff */
[C---:B---3--:R-:W-:Y:S02]  /*d6f0*/  IMAD R7, R3.reuse, UR5, R4 ;  /* 0x0000000503077c24 */ /* 0x048fe4000f8e0204 */
[----:B------:R-:W-:Y:S01]  /*d700*/  IMAD.WIDE.U32 R4, R3, UR4, RZ ;  /* 0x0000000403047c25 */ /* 0x000fe2000f8e00ff */
[----:B------:R-:W-:-:S03]  /*d710*/  ULDC.64 UR4, c[0x0][0xae8] ;  /* 0x0002ba0000047ab9 */ /* 0x000fc60000000a00 */
[----:B------:R-:W-:Y:S02]  /*d720*/  IMAD R3, R220, 0x20, R224 ;  /* 0x00000020dc037824 */ /* 0x000fe400078e02e0 */
[----:B------:R-:W-:Y:S02]  /*d730*/  IMAD.IADD R5, R5, 0x1, R7 ;  /* 0x0000000105057824 */ /* 0x000fe400078e0207 */
[----:B------:R-:W-:Y:S02]  /*d740*/  IMAD R9, R222, 0x80, R3 ;  /* 0x00000080de097824 */ /* 0x000fe400078e0203 */
[----:B------:R-:W-:Y:S02]  /*d750*/  IMAD R8, R13, UR4, RZ ;  /* 0x000000040d087c24 */ /* 0x000fe4000f8e02ff */
[----:B--2---:R-:W-:-:S04]  /*d760*/  @P2 IMAD.HI.U32 R6, R9, R14, RZ ;  /* 0x0000000e09062227 */ /* 0x004fc800078e00ff */
[C---:B------:R-:W-:Y:S02]  /*d770*/  IMAD R7, R221.reuse, UR5, R8 ;  /* 0x00000005dd077c24 */ /* 0x040fe4000f8e0208 */
[----:B------:R-:W-:Y:S01]  /*d780*/  IMAD.WIDE.U32 R4, R221, UR4, R4 ;  /* 0x00000004dd047c25 */ /* 0x000fe2000f8e0004 */
[----:B------:R-:W-:-:S03]  /*d790*/  ULDC.64 UR4, c[0x0][0xaf0] ;  /* 0x0002bc0000047ab9 */ /* 0x000fc60000000a00 */
[----:B------:R-:W-:Y:S01]  /*d7a0*/  IMAD.MOV.U32 R3, RZ, RZ, R9 ;  /* 0x000000ffff037224 */ /* 0x000fe200078e0009 */
[----:B----4-:R-:W-:Y:S01]  /*d7b0*/  @P2 SHF.R.U32.HI R3, RZ, R25, R6 ;  /* 0x00000019ff032219 */ /* 0x010fe20000011606 */
[----:B------:R-:W-:Y:S02]  /*d7c0*/  IMAD R8, R223, UR4, RZ ;  /* 0x00000004df087c24 */ /* 0x000fe4000f8e02ff */
[----:B------:R-:W-:Y:S01]  /*d7d0*/  IMAD.IADD R5, R5, 0x1, R7 ;  /* 0x0000000105057824 */ /* 0x000fe200078e0207 */
[----:B------:R-:W-:Y:S01]  /*d7e0*/  SHF.R.S32.HI R6, RZ, 0x1f, R3 ;  /* 0x0000001fff067819 */ /* 0x000fe20000011403 */
[C---:B------:R-:W-:Y:S02]  /*d7f0*/  IMAD R7, R23.reuse, UR5, R8 ;  /* 0x0000000517077c24 */ /* 0x040fe4000f8e0208 */
[----:B------:R-:W-:Y:S01]  /*d800*/  IMAD.WIDE.U32 R4, R23, UR4, R4 ;  /* 0x0000000417047c25 */ /* 0x000fe2000f8e0004 */
[----:B------:R-:W-:-:S03]  /*d810*/  ULDC.64 UR4, c[0x0][0xae0] ;  /* 0x0002b80000047ab9 */ /* 0x000fc60000000a00 */
[----:B------:R-:W-:Y:S02]  /*d820*/  IMAD.MOV R8, RZ, RZ, -R3 ;  /* 0x000000ffff087224 */ /* 0x000fe400078e0a03 */
        /* <DEDUP_REMOVED lines=10> */
[----:B------:R-:W-:Y:S02]  /*d8d0*/  IMAD R21, R0, R21, RZ ;  /* 0x0000001500157224 */ /* 0x000fe400078e02ff */
[C---:B------:R-:W-:Y:S02]  /*d8e0*/  IMAD R3, R7.reuse, UR5, R6 ;  /* 0x0000000507037c24 */ /* 0x040fe4000f8e0206 */
[----:B------:R-:W-:Y:S01]  /*d8f0*/  IMAD.WIDE.U32 R4, R7, UR4, R4 ;  /* 0x0000000407047c25 */ /* 0x000fe2000f8e0004 */
[----:B------:R-:W-:Y:S01]  /*d900*/  ISETP.GE.AND P2, PT, R8, R21, PT ;  /* 0x000000150800720c */ /* 0x000fe20003f46270 */
[----:B------:R-:W-:-:S02]  /*d910*/  ULDC.64 UR4, c[0x0][0xa80] ;  /* 0x0002a00000047ab9 */ /* 0x000fc40000000a00 */
[----:B------:R-:W-:Y:S01]  /*d920*/  VIADD R0, R8, 0x20 ;  /* 0x0000002008007836 */ /* 0x000fe20000000000 */
[----:B------:R-:W-:Y:S01]  /*d930*/  LEA R6, P3, R4, UR4, 0x1 ;  /* 0x0000000404067c11 */ /* 0x000fe2000f8608ff */
[----:B------:R-:W-:-:S03]  /*d940*/  IMAD.IADD R3, R5, 0x1, R3 ;  /* 0x0000000105037824 */ /* 0x000fc600078e0203 */
[-C--:B------:R-:W-:Y:S01]  /*d950*/  ISETP.GE.AND P1, PT, R0, R21.reuse, PT ;  /* 0x000000150000720c */ /* 0x080fe20003f26270 */
[----:B------:R-:W-:Y:S01]  /*d960*/  VIADD R0, R8, 0x40 ;  /* 0x0000004008007836 */ /* 0x000fe20000000000 */
[----:B------:R-:W-:Y:S02]  /*d970*/  LEA.HI.X R3, R4, UR5, R3, 0x1, P3 ;  /* 0x0000000504037c11 */ /* 0x000fe400098f0c03 */
[----:B------:R2:W3:Y:S02]  /*d980*/  SHFL.IDX PT, R4, R6, RZ, 0x181f ;  /* 0x00181fff06047589 */ /* 0x0004e400000e0000 */
[----:B------:R-:W-:Y:S02]  /*d990*/  ISETP.GE.AND P0, PT, R0, R21, PT ;  /* 0x000000150000720c */ /* 0x000fe40003f06270 */
[----:B------:R2:W4:Y:S01]  /*d9a0*/  SHFL.IDX PT, R0, R3, RZ, 0x181f ;  /* 0x00181fff03007589 */ /* 0x00052200000e0000 */
[----:B------:R-:W-:Y:S10]  /*d9b0*/  @P2 BRA `(.L_x_398) ;  /* 0x0000000000242947 */ /* 0x000ff40003800000 */
[----:B------:R-:W-:Y:S02]  /*d9c0*/  ULDC UR4, c[0x0][0xac8] ;  /* 0x0002b20000047ab9 */ /* 0x000fe40000000800 */
[----:B------:R-:W-:Y:S02]  /*d9d0*/  ISETP.GE.AND P4, PT, R17, UR4, PT ;  /* 0x0000000411007c0c */ /* 0x000fe4000bf86270 */
[----:B------:R-:W-:-:S11]  /*d9e0*/  ISETP.GE.AND P5, PT, R22, UR4, PT ;  /* 0x0000000416007c0c */ /* 0x000fd6000bfa6270 */
[CC--:B---3--:R-:W-:Y:S02]  /*d9f0*/  @!P4 LEA R10, P2, R17.reuse, R4.reuse, 0x1 ;  /* 0x00000004110ac211 */ /* 0x0c8fe400078408ff */
[C---:B------:R-:W-:Y:S02]  /*da00*/  @!P5 LEA R4, P3, R22.reuse, R4, 0x1 ;  /* 0x000000041604d211 */ /* 0x040fe400078608ff */
[-C--:B----4-:R-:W-:Y:S02]  /*da10*/  @!P4 LEA.HI.X R11, R17, R0.reuse, R233, 0x1, P2 ;  /* 0x00000000110bc211 */ /* 0x090fe400010f0ce9 */
[----:B------:R-:W-:-:S03]  /*da20*/  @!P5 LEA.HI.X R5, R22, R0, R232, 0x1, P3 ;  /* 0x000000001605d211 */ /* 0x000fc600018f0ce8 */
[----:B------:R3:W-:Y:S04]  /*da30*/  @!P4 ST.E.128 desc[UR60][R10.64], RZ ;  /* 0x000000ff0a00c985 */ /* 0x0007e8000c101d3c */
[----:B------:R3:W-:Y:S02]  /*da40*/  @!P5 ST.E.128 desc[UR60][R4.64], RZ ;  /* 0x000000ff0400d985 */ /* 0x0007e4000c101d3c */
.L_x_398:
[----:B------:R-:W-:Y:S05]  /*da50*/  BSYNC B1 ;  /* 0x0000000000017941 */ /* 0x000fea0003800000 */
.L_x_397:
        /* <DEDUP_REMOVED lines=11> */
[----:B------:R0:W-:Y:S04]  /*db10*/  @!P3 ST.E.128 desc[UR60][R10.64], RZ ;  /* 0x000000ff0a00b985 */ /* 0x0001e8000c101d3c */
[----:B------:R0:W-:Y:S02]  /*db20*/  @!P4 ST.E.128 desc[UR60][R4.64], RZ ;  /* 0x000000ff0400c985 */ /* 0x0001e4000c101d3c */
.L_x_400:
[----:B------:R-:W-:Y:S05]  /*db30*/  BSYNC B1 ;  /* 0x0000000000017941 */ /* 0x000fea0003800000 */
.L_x_399:
[----:B0-----:R0:W0:Y:S01]  /*db40*/  SHFL.IDX PT, R0, R3, 0x2, 0x181f ;  /* 0x00581f0003007f89 */ /* 0x00102200000e0000 */
[----:B------:R-:W-:Y:S03]  /*db50*/  BSSY B1, `(.L_x_401) ;  /* 0x000000c000017945 */ /* 0x000fe60003800000 */
[----:B---3--:R3:W0:Y:S01]  /*db60*/  SHFL.IDX PT, R4, R6, 0x2, 0x181f ;  /* 0x00581f0006047f89 */ /* 0x00862200000e0000 */
[----:B------:R-:W-:Y:S05]  /*db70*/  @P0 BRA `(.L_x_402) ;  /* 0x0000000000240947 */ /* 0x000fea0003800000 */
[----:B------:R-:W-:Y:S02]  /*db80*/  ULDC UR4, c[0x0][0xac8] ;  /* 0x0002b20000047ab9 */ /* 0x000fe40000000800 */
[----:B------:R-:W-:Y:S02]  /*db90*/  ISETP.GE.AND P2, PT, R17, UR4, PT ;  /* 0x0000000411007c0c */ /* 0x000fe4000bf46270 */
[----:B------:R-:W-:-:S11]  /*dba0*/  ISETP.GE.AND P3, PT, R22, UR4, PT ;  /* 0x0000000416007c0c */ /* 0x000fd6000bf66270 */
[CC--:B0-----:R-:W-:Y:S02]  /*dbb0*/  @!P2 LEA R10, P0, R17.reuse, R4.reuse, 0x1 ;  /* 0x00000004110aa211 */ /* 0x0c1fe400078008ff */
[C---:B------:R-:W-:Y:S02]  /*dbc0*/  @!P3 LEA R4, P1, R22.reuse, R4, 0x1 ;  /* 0x000000041604b211 */ /* 0x040fe400078208ff */
[-C--:B------:R-:W-:Y:S02]  /*dbd0*/  @!P2 LEA.HI.X R11, R17, R0.reuse, R233, 0x1, P0 ;  /* 0x00000000110ba211 */ /* 0x080fe400000f0ce9 */
[----:B------:R-:W-:-:S03]  /*dbe0*/  @!P3 LEA.HI.X R5, R22, R0, R232, 0x1, P1 ;  /* 0x000000001605b211 */ /* 0x000fc600008f0ce8 */
[----:B------:R0:W-:Y:S04]  /*dbf0*/  @!P2 ST.E.128 desc[UR60][R10.64], RZ ;  /* 0x000000ff0a00a985 */ /* 0x0001e8000c101d3c */
[----:B------:R0:W-:Y:S02]  /*dc00*/  @!P3 ST.E.128 desc[UR60][R4.64], RZ ;  /* 0x000000ff0400b985 */ /* 0x0001e4000c101d3c */
.L_x_402:
[----:B------:R-:W-:Y:S05]  /*dc10*/  BSYNC B1 ;  /* 0x0000000000017941 */ /* 0x000fea0003800000 */
.L_x_401:
[----:B0-----:R-:W-:Y:S01]  /*dc20*/  VIADD R0, R8, 0x60 ;  /* 0x0000006008007836 */ /* 0x001fe20000000000 */
[----:B--2-4-:R-:W0:Y:S04]  /*dc30*/  SHFL.IDX PT, R3, R3, 0x3, 0x181f ;  /* 0x00781f0003037f89 */ /* 0x014e2800000e0000 */
[----:B------:R-:W-:Y:S01]  /*dc40*/  ISETP.GE.AND P0, PT, R0, R21, PT ;  /* 0x000000150000720c */ /* 0x000fe20003f06270 */
[----:B------:R2:W4:-:S12]  /*dc50*/  SHFL.IDX PT, R4, R6, 0x3, 0x181f ;  /* 0x00781f0006047f89 */ /* 0x00051800000e0000 */
[----:B--2---:R-:W-:Y:S05]  /*dc60*/  @P0 BRA `(.L_x_393) ;  /* 0x0000000000240947 */ /* 0x004fea0003800000 */
[----:B------:R-:W-:Y:S02]  /*dc70*/  ULDC UR4, c[0x0][0xac8] ;  /* 0x0002b20000047ab9 */ /* 0x000fe40000000800 */
[----:B------:R-:W-:Y:S02]  /*dc80*/  ISETP.GE.AND P2, PT, R17, UR4, PT ;  /* 0x0000000411007c0c */ /* 0x000fe4000bf46270 */
[----:B------:R-:W-:-:S11]  /*dc90*/  ISETP.GE.AND P3, PT, R22, UR4, PT ;  /* 0x0000000416007c0c */ /* 0x000fd6000bf66270 */
[CC--:B---34-:R-:W-:Y:S02]  /*dca0*/  @!P2 LEA R6, P0, R17.reuse, R4.reuse, 0x1 ;  /* 0x000000041106a211 */ /* 0x0d8fe400078008ff */
[C---:B------:R-:W-:Y:S02]  /*dcb0*/  @!P3 LEA R4, P1, R22.reuse, R4, 0x1 ;  /* 0x000000041604b211 */ /* 0x040fe400078208ff */
[-C--:B0-----:R-:W-:Y:S02]  /*dcc0*/  @!P2 LEA.HI.X R7, R17, R3.reuse, R233, 0x1, P0 ;  /* 0x000000031107a211 */ /* 0x081fe400000f0ce9 */
[----:B------:R-:W-:-:S03]  /*dcd0*/  @!P3 LEA.HI.X R5, R22, R3, R232, 0x1, P1 ;  /* 0x000000031605b211 */ /* 0x000fc600008f0ce8 */
[----:B------:R0:W-:Y:S04]  /*dce0*/  @!P2 ST.E.128 desc[UR60][R6.64], RZ ;  /* 0x000000ff0600a985 */ /* 0x0001e8000c101d3c */
[----:B------:R0:W-:Y:S02]  /*dcf0*/  @!P3 ST.E.128 desc[UR60][R4.64], RZ ;  /* 0x000000ff0400b985 */ /* 0x0001e4000c101d3c */
.L_x_393:
[----:B------:R-:W-:Y:S05]  /*dd00*/  BSYNC B0 ;  /* 0x0000000000007941 */ /* 0x000fea0003800000 */
.L_x_384:
[----:B------:R-:W-:Y:S02]  /*dd10*/  ULDC UR4, c[0x0][0xc3c] ;  /* 0x00030f0000047ab9 */ /* 0x000fe40000000800 */
[----:B-1----:R-:W-:-:S13]  /*dd20*/  ISETP.GE.AND P0, PT, R47, UR4, PT ;  /* 0x000000042f007c0c */ /* 0x002fda000bf06270 */
[----:B------:R-:W-:Y:S05]  /*dd30*/  @!P0 BRA `(.L_x_403) ;  /* 0xffffff3000308947 */ /* 0x000fea000383ffff */
[----:B------:R-:W-:Y:S05]  /*dd40*/  EXIT ;  /* 0x000000000000794d */ /* 0x000fea0003800000 */
.L_x_359:
[----:B------:R-:W-:-:S08]  /*dd50*/  NOP ;  /* 0x0000000000007918 */ /* 0x000fd00000000000 */
[----:B--2---:R-:W0:-:S00]  /*dd60*/  USETMAXREG.DEALLOC.CTAPOOL 0x18 ;  /* 0x00000018000079c8 */ /* 0x004e0000080e0500 */
[----:B0-----:R-:W2:Y:S01]  /*dd70*/  LDL.LU R2, [R1+0x1c] ;  /* 0x00001c0001027983 */ /* 0x001ea20000300800 */
[----:B------:R-:W-:-:S06]  /*dd80*/  LOP3.LUT R0, R0, 0x3, RZ, 0xc0, !PT ;  /* 0x0000000300007812 */ /* 0x000fcc00078ec0ff */
[----:B------:R-:W0:Y:S02]  /*dd90*/  SHFL.IDX PT, R0, R0, RZ, 0x1f ;  /* 0x00001fff00007589 */ /* 0x000e2400000e0000 */
[----:B0-----:R-:W-:Y:S01]  /*dda0*/  ISETP.NE.AND P0, PT, R0, RZ, PT ;  /* 0x000000ff0000720c */ /* 0x001fe20003f05270 */
[----:B------:R-:W-:Y:S01]  /*ddb0*/  IMAD.MOV.U32 R0, RZ, RZ, RZ ;  /* 0x000000ffff007224 */ /* 0x000fe200078e00ff */
[----:B--2---:R-:W-:-:S11]  /*ddc0*/  LOP3.LUT R2, R2, 0xfffffffd, RZ, 0xc0, !PT ;  /* 0xfffffffd02027812 */ /* 0x004fd600078ec0ff */
[----:B------:R-:W-:-:S05]  /*ddd0*/  @P0 LOP3.LUT R2, R2, 0x2, RZ, 0xfc, !PT ;  /* 0x0000000202020812 */ /* 0x000fca00078efcff */
[----:B------:R0:W-:Y:S01]  /*dde0*/  STL [R1+0x1c], R2 ;  /* 0x00001c0201007387 */ /* 0x0001e20000100800 */
[----:B------:R-:W-:Y:S05]  /*ddf0*/  @!P0 BRA `(.L_x_404) ;  /* 0x00000000001c8947 */ /* 0x000fea0003800000 */
[----:B------:R-:W1:Y:S08]  /*de00*/  S2UR UR5, SR_CgaCtaId ;  /* 0x00000000000579c3 */ /* 0x000e700000008800 */
[----:B------:R-:W-:Y:S06]  /*de10*/  BAR.SYNC.DEFER_BLOCKING 0x5, 0x180 ;  /* 0x0146000000007b1d */ /* 0x000fec0000010000 */
[----:B------:R-:W-:-:S02]  /*de20*/  UMOV UR4, 0x400 ;  /* 0x0000040000047882 */ /* 0x000fc40000000000 */
[----:B-1----:R-:W-:-:S09]  /*de30*/  ULEA UR4, UR5, UR4, 0x18 ;  /* 0x0000000405047291 */ /* 0x002fd2000f8ec03f */
[----:B------:R-:W1:Y:S01]  /*de40*/  LDS.128 R16, [UR4+0x348d0] ;  /* 0x0348d004ff107984 */ /* 0x000e620008000c00 */
[----:B------:R-:W-:Y:S06]  /*de50*/  BAR.ARV 0x4, 0x180 ;  /* 0x0106000000007b1d */ /* 0x000fec0000002000 */
[----:B------:R-:W-:Y:S05]  /*de60*/  BRA `(.L_x_405) ;  /* 0x0000000400fc7947 */ /* 0x000fea0003800000 */
.L_x_404:
[----:B0-----:R-:W0:Y:S01]  /*de70*/  S2R R2, SR_TID.X ;  /* 0x0000000000027919 */ /* 0x001e220000002100 */
[----:B------:R-:W-:Y:S01]  /*de80*/  ULDC UR4, c[0x0][0xc3c] ;  /* 0x00030f0000047ab9 */ /* 0x000fe20000000800 */
[----:B------:R-:W1:Y:S01]  /*de90*/  S2UR UR6, SR_CTAID.X ;  /* 0x00000000000679c3 */ /* 0x000e620000002500 */
[----:B------:R-:W-:Y:S01]  /*dea0*/  ULDC UR5, c[0x0][0xc38] ;  /* 0x00030e0000057ab9 */ /* 0x000fe20000000800 */
[----:B0-----:R-:W-:-:S04]  /*deb0*/  LOP3.LUT R5, R2, 0x1f, RZ, 0xc0, !PT ;  /* 0x0000001f02057812 */ /* 0x001fc800078ec0ff */
[----:B------:R-:W-:-:S04]  /*dec0*/  ISETP.NE.AND P0, PT, R5, 0x1f, PT ;  /* 0x0000001f0500780c */ /* 0x000fc80003f05270 */
[----:B------:R-:W-:-:S13]  /*ded0*/  ISETP.GE.OR P1, PT, R5, UR4, !P0 ;  /* 0x0000000405007c0c */ /* 0x000fda000c726670 */
[----:B------:R-:W0:Y:S02]  /*dee0*/  @!P1 LDC.64 R2, c[0x0][0xc80] ;  /* 0x00032000ff029b82 */ /* 0x000e240000000a00 */
[----:B0-----:R-:W-:-:S05]  /*def0*/  @!P1 IMAD.WIDE.U32 R2, R5, 0x4, R2 ;  /* 0x0000000405029825 */ /* 0x001fca00078e0002 */
[----:B------:R-:W2:Y:S01]  /*df00*/  @!P1 LDG.E R0, desc[UR60][R2.64] ;  /* 0x0000003c02009981 */ /* 0x000ea2000c1e1900 */
[C---:B------:R-:W-:Y:S01]  /*df10*/  ISETP.NE.AND P1, PT, R5.reuse, RZ, PT ;  /* 0x000000ff0500720c */ /* 0x040fe20003f25270 */
[----:B------:R-:W-:Y:S01]  /*df20*/  UMOV UR4, URZ ;  /* 0x0000003f00047c82 */ /* 0x000fe20008000000 */
[C---:B------:R-:W-:Y:S01]  /*df30*/  ISETP.GE.U32.AND P2, PT, R5.reuse, 0x2, PT ;  /* 0x000000020500780c */ /* 0x040fe20003f46070 */
[----:B------:R-:W-:Y:S01]  /*df40*/  IMAD.MOV.U32 R16, RZ, RZ, RZ ;  /* 0x000000ffff107224 */ /* 0x000fe200078e00ff */
[C---:B------:R-:W-:Y:S02]  /*df50*/  ISETP.GE.U32.AND P3, PT, R5.reuse, 0x4, PT ;  /* 0x000000040500780c */ /* 0x040fe40003f66070 */
[C---:B------:R-:W-:Y:S02]  /*df60*/  ISETP.GE.U32.AND P4, PT, R5.reuse, 0x8, PT ;  /* 0x000000080500780c */ /* 0x040fe40003f86070 */
[----:B------:R-:W-:Y:S01]  /*df70*/  ISETP.GE.U32.AND P5, PT, R5, 0x10, PT ;  /* 0x000000100500780c */ /* 0x000fe20003fa6070 */
[----:B--2---:R-:W0:Y:S02]  /*df80*/  SHFL.UP PT, R4, R0, 0x1, RZ ;  /* 0x0420000000047989 */ /* 0x004e2400000e00ff */
[----:B0-----:R-:W-:-:S05]  /*df90*/  SEL R7, R4, RZ, P1 ;  /* 0x000000ff04077207 */ /* 0x001fca0000800000 */
[----:B------:R-:W-:-:S05]  /*dfa0*/  IMAD.IADD R7, R0, 0x1, R7 ;  /* 0x0000000100077824 */ /* 0x000fca00078e0207 */
[----:B------:R-:W0:Y:S02]  /*dfb0*/  SHFL.UP PT, R4, R7, 0x2, RZ ;  /* 0x0440000007047989 */ /* 0x000e2400000e00ff */
        /* <DEDUP_REMOVED lines=11> */
[----:B------:R-:W0:Y:S02]  /*e070*/  SHFL.IDX PT, R4, R2, 0x1f, 0x1f ;  /* 0x03e01f0002047f89 */ /* 0x000e2400000e0000 */
[----:B0-----:R-:W-:-:S04]  /*e080*/  IMAD R4, R4, UR5, RZ ;  /* 0x0000000504047c24 */ /* 0x001fc8000f8e02ff */
[----:B------:R-:W-:Y:S01]  /*e090*/  IMAD.MOV.U32 R7, RZ, RZ, R4 ;  /* 0x000000ffff077224 */ /* 0x000fe200078e0004 */
[----:B-1----:R-:W-:-:S13]  /*e0a0*/  ISETP.GT.AND P6, PT, R4, UR6, PT ;  /* 0x0000000604007c0c */ /* 0x002fda000bfc4270 */
[----:B------:R-:W-:Y:S05]  /*e0b0*/  @P6 BRA `(.L_x_406) ;  /* 0x0000000000a06947 */ /* 0x000fea0003800000 */
[----:B------:R-:W0:Y:S01]  /*e0c0*/  LDC R6, c[0x0][0xc3c] ;  /* 0x00030f00ff067b82 */ /* 0x000e220000000800 */
[----:B------:R-:W-:Y:S01]  /*e0d0*/  IMAD.MOV.U32 R4, RZ, RZ, R7 ;  /* 0x000000ffff047224 */ /* 0x000fe200078e0007 */
[----:B------:R-:W-:Y:S01]  /*e0e0*/  UMOV UR4, URZ ;  /* 0x0000003f00047c82 */ /* 0x000fe20008000000 */
[----:B------:R-:W-:Y:S01]  /*e0f0*/  ULDC UR7, c[0x0][0xc3c] ;  /* 0x00030f0000077ab9 */ /* 0x000fe20000000800 */
[----:B------:R-:W-:-:S05]  /*e100*/  ULDC UR5, c[0x0][0xc38] ;  /* 0x00030e0000057ab9 */ /* 0x000fca0000000800 */
.L_x_410:
[----:B------:R-:W-:Y:S01]  /*e110*/  UIADD3 UR4, UR4, 0x1f, URZ ;  /* 0x0000001f04047890 */ /* 0x000fe2000fffe03f */
[----:B------:R-:W-:-:S05]  /*e120*/  IMAD.U32 R19, RZ, RZ, UR7 ;  /* 0x00000007ff137e24 */ /* 0x000fca000f8e00ff */
[----:B0-----:R-:W-:-:S13]  /*e130*/  ISETP.LE.AND P6, PT, R6, UR4, PT ;  /* 0x0000000406007c0c */ /* 0x001fda000bfc3270 */
[----:B------:R-:W-:Y:S05]  /*e140*/  @P6 BRA `(.L_x_407) ;  /* 0x0000000400206947 */ /* 0x000fea0003800000 */
[----:B------:R-:W-:Y:S01]  /*e150*/  VIADD R7, R5, UR4 ;  /* 0x0000000405077c36 */ /* 0x000fe20008000000 */
[----:B------:R-:W-:Y:S01]  /*e160*/  BSSY B0, `(.L_x_408) ;  /* 0x0000007000007945 */ /* 0x000fe20003800000 */
[----:B------:R-:W-:-:S03]  /*e170*/  IMAD.MOV.U32 R0, RZ, RZ, RZ ;  /* 0x000000ffff007224 */ /* 0x000fc600078e00ff */
[----:B------:R-:W-:-:S13]  /*e180*/  ISETP.GE.OR P6, PT, R7, R6, !P0 ;  /* 0x000000060700720c */ /* 0x000fda00047c6670 */
[----:B------:R-:W-:Y:S05]  /*e190*/  @P6 BRA `(.L_x_409) ;  /* 0x00000000000c6947 */ /* 0x000fea0003800000 */
[----:B------:R-:W0:Y:S02]  /*e1a0*/  LDC.64 R2, c[0x0][0xc80] ;  /* 0x00032000ff027b82 */ /* 0x000e240000000a00 */
[----:B0-----:R-:W-:-:S05]  /*e1b0*/  IMAD.WIDE R2, R7, 0x4, R2 ;  /* 0x0000000407027825 */ /* 0x001fca00078e0202 */
[----:B------:R0:W5:Y:S02]  /*e1c0*/  LDG.E R0, desc[UR60][R2.64] ;  /* 0x0000003c02007981 */ /* 0x000164000c1e1900 */
.L_x_409:
[----:B------:R-:W-:Y:S05]  /*e1d0*/  BSYNC B0 ;  /* 0x0000000000007941 */ /* 0x000fea0003800000 */
.L_x_408:
[----:B0----5:R-:W0:Y:S02]  /*e1e0*/  SHFL.UP PT, R2, R0, 0x1, RZ ;  /* 0x0420000000027989 */ /* 0x021e2400000e00ff */
        /* <DEDUP_REMOVED lines=16> */
[----:B------:R-:W-:-:S05]  /*e2f0*/  IMAD.IADD R4, R3, 0x1, R4 ;  /* 0x0000000103047824 */ /* 0x000fca00078e0204 */
[----:B------:R-:W-:-:S13]  /*e300*/  ISETP.GT.AND P6, PT, R4, UR6, PT ;  /* 0x0000000604007c0c */ /* 0x000fda000bfc4270 */
[----:B------:R-:W-:Y:S05]  /*e310*/  @!P6 BRA `(.L_x_410) ;  /* 0xfffffffc007ce947 */ /* 0x000fea000383ffff */
[----:B------:R-:W-:Y:S02]  /*e320*/  IMAD.MOV.U32 R2, RZ, RZ, R9 ;  /* 0x000000ffff027224 */ /* 0x000fe400078e0009 */
[----:B------:R-:W-:-:S07]  /*e330*/  IMAD.MOV.U32 R7, RZ, RZ, R3 ;  /* 0x000000ffff077224 */ /* 0x000fce00078e0003 */
.L_x_406:
[----:B------:R-:W-:-:S04]  /*e340*/  IMAD.IADD R7, R4, 0x1, -R7 ;  /* 0x0000000104077824 */ /* 0x000fc800078e0a07 */
[----:B------:R-:W-:-:S05]  /*e350*/  IMAD R3, R2, UR5, R7 ;  /* 0x0000000502037c24 */ /* 0x000fca000f8e0207 */
[----:B------:R-:W-:-:S13]  /*e360*/  ISETP.GT.AND P0, PT, R3, UR6, PT ;  /* 0x0000000603007c0c */ /* 0x000fda000bf04270 */
[----:B------:R-:W-:-:S04]  /*e370*/  VOTE.ANY R6, PT, !P0 ;  /* 0x0000000000067806 */ /* 0x000fc800040e0100 */
[----:B------:R-:W0:Y:S01]  /*e380*/  POPC R19, R6 ;  /* 0x0000000600137309 */ /* 0x000e220000000000 */
[----:B------:R-:W-:Y:S01]  /*e390*/  ISETP.NE.AND P0, PT, R6, RZ, PT ;  /* 0x000000ff0600720c */ /* 0x000fe20003f05270 */
[----:B0-----:R-:W0:Y:S02]  /*e3a0*/  SHFL.IDX PT, R0, R0, R19, 0x1f ;  /* 0x00001f1300007589 */ /* 0x001e2400000e0000 */
[----:B0-----:R-:W-:-:S04]  /*e3b0*/  IABS R4, R0 ;  /* 0x0000000000047213 */ /* 0x001fc80000000000 */
[----:B------:R-:W0:Y:S08]  /*e3c0*/  I2F.RP R8, R4 ;  /* 0x0000000400087306 */ /* 0x000e300000209400 */
[----:B0-----:R-:W0:Y:S02]  /*e3d0*/  MUFU.RCP R8, R8 ;  /* 0x0000000800087308 */ /* 0x001e240000001000 */
[----:B0-----:R-:W-:-:S06]  /*e3e0*/  VIADD R3, R8, 0xffffffe ;  /* 0x0ffffffe08037836 */ /* 0x001fcc0000000000 */
[----:B------:R-:W0:Y:S02]  /*e3f0*/  F2I.FTZ.U32.TRUNC.NTZ R3, R3 ;  /* 0x0000000300037305 */ /* 0x000e24000021f000 */
[----:B0-----:R-:W-:Y:S01]  /*e400*/  IMAD.MOV R11, RZ, RZ, -R3 ;  /* 0x000000ffff0b7224 */ /* 0x001fe200078e0a03 */
[----:B------:R-:W-:Y:S06]  /*e410*/  @!P0 BRA `(.L_x_411) ;  /* 0x0000000000088947 */ /* 0x000fec0003800000 */
[----:B------:R-:W-:-:S05]  /*e420*/  VIADD R9, R19, 0xffffffff ;  /* 0xffffffff13097836 */ /* 0x000fca0000000000 */
[----:B------:R0:W1:Y:S02]  /*e430*/  SHFL.IDX PT, R16, R2, R9, 0x1f ;  /* 0x00001f0902107589 */ /* 0x00006400000e0000 */
.L_x_411:
[----:B-1----:R-:W-:Y:S01]  /*e440*/  IMAD R16, R16, UR5, R7 ;  /* 0x0000000510107c24 */ /* 0x002fe2000f8e0207 */
[----:B------:R-:W-:Y:S01]  /*e450*/  IABS R6, R0 ;  /* 0x0000000000067213 */ /* 0x000fe20000000000 */
[----:B------:R-:W-:Y:S02]  /*e460*/  IMAD R7, R11, R4, RZ ;  /* 0x000000040b077224 */ /* 0x000fe400078e02ff */
[----:B0-----:R-:W-:Y:S01]  /*e470*/  IMAD.MOV.U32 R2, RZ, RZ, RZ ;  /* 0x000000ffff027224 */ /* 0x001fe200078e00ff */
[----:B------:R-:W-:Y:S01]  /*e480*/  IADD3 R17, -R16, UR6, RZ ;  /* 0x0000000610117c10 */ /* 0x000fe2000fffe1ff */
[----:B------:R-:W-:Y:S02]  /*e490*/  IMAD.MOV R6, RZ, RZ, -R6 ;  /* 0x000000ffff067224 */ /* 0x000fe400078e0a06 */
[----:B------:R-:W-:Y:S01]  /*e4a0*/  IMAD.HI.U32 R2, R3, R7, R2 ;  /* 0x0000000703027227 */ /* 0x000fe200078e0002 */
[----:B------:R-:W-:-:S03]  /*e4b0*/  IABS R3, R17 ;  /* 0x0000001100037213 */ /* 0x000fc60000000000 */
[----:B------:R-:W-:Y:S02]  /*e4c0*/  VIADD R19, R19, UR4 ;  /* 0x0000000413137c36 */ /* 0x000fe40008000000 */
[----:B------:R-:W-:-:S04]  /*e4d0*/  IMAD.HI.U32 R2, R2, R3, RZ ;  /* 0x0000000302027227 */ /* 0x000fc800078e00ff */
[----:B------:R-:W-:-:S05]  /*e4e0*/  IMAD R3, R2, R6, R3 ;  /* 0x0000000602037224 */ /* 0x000fca00078e0203 */
[----:B------:R-:W-:-:S13]  /*e4f0*/  ISETP.GT.U32.AND P1, PT, R4, R3, PT ;  /* 0x000000030400720c */ /* 0x000fda0003f24070 */
[----:B------:R-:W-:Y:S02]  /*e500*/  @!P1 IMAD.IADD R3, R3, 0x1, -R4 ;  /* 0x0000000103039824 */ /* 0x000fe400078e0a04 */
[----:B------:R-:W-:Y:S01]  /*e510*/  @!P1 VIADD R2, R2, 0x1 ;  /* 0x0000000102029836 */ /* 0x000fe20000000000 */
[----:B------:R-:W-:Y:S02]  /*e520*/  ISETP.NE.AND P1, PT, R0, RZ, PT ;  /* 0x000000ff0000720c */ /* 0x000fe40003f25270 */
[----:B------:R-:W-:Y:S02]  /*e530*/  ISETP.GE.U32.AND P0, PT, R3, R4, PT ;  /* 0x000000040300720c */ /* 0x000fe40003f06070 */
[----:B------:R-:W-:-:S04]  /*e540*/  LOP3.LUT R3, R17, R0, RZ, 0x3c, !PT ;  /* 0x0000000011037212 */ /* 0x000fc800078e3cff */
[----:B------:R-:W-:-:S07]  /*e550*/  ISETP.GE.AND P2, PT, R3, RZ, PT ;  /* 0x000000ff0300720c */ /* 0x000fce0003f46270 */
[----:B------:R-:W-:-:S06]  /*e560*/  @P0 VIADD R2, R2, 0x1 ;  /* 0x0000000102020836 */ /* 0x000fcc0000000000 */
[----:B------:R-:W-:Y:S01]  /*e570*/  @!P2 IMAD.MOV R2, RZ, RZ, -R2 ;  /* 0x000000ffff02a224 */ /* 0x000fe200078e0a02 */
[----:B------:R-:W-:-:S05]  /*e580*/  @!P1 LOP3.LUT R2, RZ, R0, RZ, 0x33, !PT ;  /* 0x00000000ff029212 */ /* 0x000fca00078e33ff */
[--C-:B------:R-:W-:Y:S02]  /*e590*/  IMAD.MOV R3, RZ, RZ, -R2.reuse ;  /* 0x000000ffff037224 */ /* 0x100fe400078e0a02 */
[----:B------:R-:W-:Y:S02]  /*e5a0*/  IMAD.MOV.U32 R18, RZ, RZ, R2 ;  /* 0x000000ffff127224 */ /* 0x000fe400078e0002 */
[----:B------:R-:W-:Y:S01]  /*e5b0*/  IMAD R17, R0, R3, R17 ;  /* 0x0000000300117224 */ /* 0x000fe200078e0211 */
[----:B------:R-:W-:Y:S06]  /*e5c0*/  BRA `(.L_x_412) ;  /* 0x00000000000c7947 */ /* 0x000fec0003800000 */
.L_x_407:
[----:B------:R-:W-:Y:S02]  /*e5d0*/  IMAD.MOV.U32 R17, RZ, RZ, RZ ;  /* 0x000000ffff117224 */ /* 0x000fe400078e00ff */
[----:B------:R-:W-:Y:S02]  /*e5e0*/  IMAD.U32 R16, RZ, RZ, UR6 ;  /* 0x00000006ff107e24 */ /* 0x000fe4000f8e00ff */
[----:B------:R-:W-:-:S07]  /*e5f0*/  IMAD.MOV.U32 R18, RZ, RZ, RZ ;  /* 0x000000ffff127224 */ /* 0x000fce00078e00ff */
.L_x_412:
[----:B------:R-:W-:-:S13]  /*e600*/  ISETP.NE.AND P0, PT, R5, RZ, PT ;  /* 0x000000ff0500720c */ /* 0x000fda0003f05270 */
[----:B------:R-:W0:Y:S01]  /*e610*/  @!P0 S2R R3, SR_CgaCtaId ;  /* 0x0000000000038919 */ /* 0x000e220000008800 */
[----:B------:R-:W-:-:S04]  /*e620*/  @!P0 MOV R0, 0x400 ;  /* 0x0000040000008802 */ /* 0x000fc80000000f00 */
[----:B0-----:R-:W-:-:S05]  /*e630*/  @!P0 LEA R0, R3, R0, 0x18 ;  /* 0x0000000003008211 */ /* 0x001fca00078ec0ff */
[----:B------:R0:W-:Y:S01]  /*e640*/  @!P0 STS.128 [R0+0x348d0], R16 ;  /* 0x0348d01000008388 */ /* 0x0001e20000000c00 */
[----:B------:R-:W-:Y:S06]  /*e650*/  BAR.ARV 0x5, 0x180 ;  /* 0x0146000000007b1d */ /* 0x000fec0000002000 */
.L_x_405:
[----:B0-----:R-:W-:Y:S01]  /*e660*/  IMAD.MOV.U32 R0, RZ, RZ, 0x1 ;  /* 0x00000001ff007424 */ /* 0x001fe200078e00ff */
[----:B------:R0:W-:Y:S01]  /*e670*/  STL [R1+0x50], RZ ;  /* 0x000050ff01007387 */ /* 0x0001e20000100800 */
[----:B------:R-:W-:Y:S02]  /*e680*/  ULDC UR4, c[0x0][0xc3c] ;  /* 0x00030f0000047ab9 */ /* 0x000fe40000000800 */
[----:B-1----:R-:W-:Y:S01]  /*e690*/  ISETP.GE.AND P0, PT, R19, UR4, PT ;  /* 0x0000000413007c0c */ /* 0x002fe2000bf06270 */
[----:B------:R0:W-:Y:S04]  /*e6a0*/  STL [R1+0x10], R0 ;  /* 0x0000100001007387 */ /* 0x0001e80000100800 */
[----:B------:R0:W-:Y:S08]  /*e6b0*/  STL [R1+0x8], RZ ;  /* 0x000008ff01007387 */ /* 0x0001f00000100800 */
[----:B0-----:R-:W-:Y:S05]  /*e6c0*/  @P0 BRA `(.L_x_413) ;  /* 0x0000004c00f40947 */ /* 0x001fea0003800000 */
[----:B------:R-:W0:Y:S01]  /*e6d0*/  S2R R5, SR_TID.X ;  /* 0x0000000000057919 */ /* 0x000e220000002100 */
[----:B------:R-:W1:Y:S01]  /*e6e0*/  S2UR UR5, SR_CgaCtaId ;  /* 0x00000000000579c3 */ /* 0x000e620000008800 */
[----:B------:R-:W-:Y:S01]  /*e6f0*/  UMOV UR4, 0x400 ;  /* 0x0000040000047882 */ /* 0x000fe20000000000 */
[----:B------:R-:W-:Y:S01]  /*e700*/  BSSY B8, `(.L_x_413) ;  /* 0x00004f9000087945 */ /* 0x000fe20003800000 */
[----:B------:R-:W-:Y:S01]  /*e710*/  ULDC UR38, c[0x0][0xc] ;  /* 0x0000030000267ab9 */ /* 0x000fe20000000800 */
[----:B------:R-:W-:Y:S01]  /*e720*/  ULDC.64 UR36, c[0x0][0x198] ;  /* 0x0000660000247ab9 */ /* 0x000fe20000000a00 */
[----:B-1----:R-:W-:Y:S01]  /*e730*/  ULEA UR4, UR5, UR4, 0x18 ;  /* 0x0000000405047291 */ /* 0x002fe2000f8ec03f */
[C---:B0-----:R-:W-:Y:S01]  /*e740*/  IMAD.SHL.U32 R0, R5.reuse, 0x8, RZ ;  /* 0x0000000805007824 */ /* 0x041fe200078e00ff */
[----:B------:R-:W-:-:S04]  /*e750*/  LOP3.LUT R4, R5, 0x7f, RZ, 0xc0, !PT ;  /* 0x0000007f05047812 */ /* 0x000fc800078ec0ff */
[C---:B------:R-:W-:Y:S02]  /*e760*/  LOP3.LUT R2, R0.reuse, 0x1f8, RZ, 0xc0, !PT ;  /* 0x000001f800027812 */ /* 0x040fe400078ec0ff */
[----:B------:R-:W-:Y:S02]  /*e770*/  LOP3.LUT R0, R0, 0x38, RZ, 0xc0, !PT ;  /* 0x0000003800007812 */ /* 0x000fe400078ec0ff */
[----:B------:R-:W-:Y:S01]  /*e780*/  LOP3.LUT R3, R2, 0x38, R5, 0x78, !PT ;  /* 0x0000003802037812 */ /* 0x000fe200078e7805 */
[----:B------:R-:W-:Y:S01]  /*e790*/  IMAD.SHL.U32 R2, R4, 0x8, RZ ;  /* 0x0000000804027824 */ /* 0x000fe200078e00ff */
[----:B------:R-:W-:-:S04]  /*e7a0*/  LOP3.LUT R0, R0, 0x40, RZ, 0xfc, !PT ;  /* 0x0000004000007812 */ /* 0x000fc800078efcff */
[----:B------:R-:W-:Y:S01]  /*e7b0*/  LOP3.LUT R3, R3, 0x200, R2, 0xf8, !PT ;  /* 0x0000020003037812 */ /* 0x000fe200078ef802 */
[----:B------:R-:W-:Y:S01]  /*e7c0*/  IMAD.SHL.U32 R2, R5, 0x10, RZ ;  /* 0x0000001005027824 */ /* 0x000fe200078e00ff */
[----:B------:R-:W-:Y:S01]  /*e7d0*/  SHF.R.U32.HI R5, RZ, 0x3, R4 ;  /* 0x00000003ff057819 */ /* 0x000fe20000011604 */
[----:B------:R-:W-:-:S03]  /*e7e0*/  IMAD.U32 R4, RZ, RZ, UR4 ;  /* 0x00000004ff047e24 */ /* 0x000fc6000f8e00ff */
[----:B------:R-:W-:Y:S01]  /*e7f0*/  LOP3.LUT R2, R5, 0x70, R2, 0xf8, !PT ;  /* 0x0000007005027812 */ /* 0x000fe200078ef802 */
[----:B------:R-:W-:Y:S01]  /*e800*/  IMAD R3, R3, 0x2, R4 ;  /* 0x0000000203037824 */ /* 0x000fe200078e0204 */
[----:B------:R0:W-:Y:S01]  /*e810*/  STL [R1+0x4], R4 ;  /* 0x0000040401007387 */ /* 0x0001e20000100800 */
[----:B------:R-:W-:-:S03]  /*e820*/  IMAD.MOV.U32 R2, RZ, RZ, 0x1 ;  /* 0x00000001ff027424 */ /* 0x000fc600078e00ff */
[----:B------:R0:W-:Y:S04]  /*e830*/  STL [R1+0x24], R3 ;  /* 0x0000240301007387 */ /* 0x0001e80000100800 */
[----:B------:R0:W-:Y:S04]  /*e840*/  STL [R1+0x8], RZ ;  /* 0x000008ff01007387 */ /* 0x0001e80000100800 */
[----:B------:R0:W-:Y:S04]  /*e850*/  STL [R1+0x10], R2 ;  /* 0x0000100201007387 */ /* 0x0001e80000100800 */
[----:B------:R0:W-:Y:S02]  /*e860*/  STL [R1+0x50], RZ ;  /* 0x000050ff01007387 */ /* 0x0001e40000100800 */
.L_x_512:
[----:B01----:R-:W0:Y:S02]  /*e870*/  LDC.64 R2, c[0x0][0xc88] ;  /* 0x00032200ff027b82 */ /* 0x003e240000000a00 */
[----:B0-----:R-:W-:-:S05]  /*e880*/  IMAD.WIDE R2, R19, 0x4, R2 ;  /* 0x0000000413027825 */ /* 0x001fca00078e0202 */
[----:B--23--:R-:W2:Y:S01]  /*e890*/  LDG.E R11, desc[UR60][R2.64] ;  /* 0x0000003c020b7981 */ /* 0x00cea2000c1e1900 */
[----:B------:R-:W-:Y:S05]  /*e8a0*/  YIELD ;  /* 0x0000000000007946 */ /* 0x000fea0003800000 */
[----:B------:R-:W-:Y:S01]  /*e8b0*/  ULDC.64 UR4, c[0x0][0xa28] ;  /* 0x00028a0000047ab9 */ /* 0x000fe20000000a00 */
[----:B------:R-:W-:Y:S01]  /*e8c0*/  IMAD.MOV.U32 R0, RZ, RZ, RZ ;  /* 0x000000ffff007224 */ /* 0x000fe200078e00ff */
[----:B------:R-:W-:Y:S01]  /*e8d0*/  ISETP.NE.U32.AND P0, PT, RZ, UR4, PT ;  /* 0x00000004ff007c0c */ /* 0x000fe2000bf05070 */
[----:B------:R-:W-:Y:S01]  /*e8e0*/  IMAD.MOV.U32 R6, RZ, RZ, RZ ;  /* 0x000000ffff067224 */ /* 0x000fe200078e00ff */
[----:B------:R-:W-:Y:S01]  /*e8f0*/  ULDC.64 UR6, c[0x0][0xa18] ;  /* 0x0002860000067ab9 */ /* 0x000fe20000000a00 */
[----:B------:R-:W-:Y:S01]  /*e900*/  ULDC.64 UR8, c[0x0][0xa08] ;  /* 0x0002820000087ab9 */ /* 0x000fe20000000a00 */
[----:B------:R-:W-:-:S02]  /*e910*/  ISETP.NE.AND.EX P0, PT, RZ, UR5, PT, P0 ;  /* 0x00000005ff007c0c */ /* 0x000fc4000bf05300 */
[----:B--2---:R-:W-:Y:S01]  /*e920*/  SHF.R.S32.HI R4, RZ, 0x1f, R11 ;  /* 0x0000001fff047819 */ /* 0x004fe2000001140b */
[----:B------:R-:W-:-:S10]  /*e930*/  IMAD.SHL.U32 R10, R11, 0x4, RZ ;  /* 0x000000040b0a7824 */ /* 0x000fd400078e00ff */
[C---:B------:R-:W-:Y:S01]  /*e940*/  @P0 LEA R2, P1, R11.reuse, UR4, 0x2 ;  /* 0x000000040b020c11 */ /* 0x040fe2000f8210ff */
[----:B------:R-:W-:Y:S03]  /*e950*/  STL [R1+0x28], R11 ;  /* 0x0000280b01007387 */ /* 0x000fe60000100800 */
[C-C-:B------:R-:W-:Y:S01]  /*e960*/  @P0 LEA.HI.X R3, R11.reuse, UR5, R4.reuse, 0x2, P1 ;  /* 0x000000050b030c11 */ /* 0x140fe200088f1404 */
[----:B------:R-:W-:Y:S01]  /*e970*/  ULDC.64 UR4, c[0x0][0xa00] ;  /* 0x0002800000047ab9 */ /* 0x000fe20000000a00 */
[----:B------:R-:W-:Y:S01]  /*e980*/  SHF.L.U64.HI R9, R11, 0x2, R4 ;  /* 0x000000020b097819 */ /* 0x000fe20000010204 */
[----:B------:R0:W-:Y:S01]  /*e990*/  STL [R1+0x38], R4 ;  /* 0x0000380401007387 */ /* 0x0001e20000100800 */
[----:B------:R-:W-:-:S03]  /*e9a0*/  ISETP.NE.U32.AND P1, PT, RZ, UR4, PT ;  /* 0x00000004ff007c0c */ /* 0x000fc6000bf25070 */
[----:B-----5:R1:W5:Y:S01]  /*e9b0*/  @P0 LDG.E R0, desc[UR60][R2.64] ;  /* 0x0000003c02000981 */ /* 0x020362000c1e1900 */
[----:B------:R-:W-:Y:S01]  /*e9c0*/  ISETP.NE.AND.EX P1, PT, RZ, UR5, PT, P1 ;  /* 0x00000005ff007c0c */ /* 0x000fe2000bf25310 */
[----:B------:R-:W-:Y:S01]  /*e9d0*/  IMAD.MOV.U32 R8, RZ, RZ, RZ ;  /* 0x000000ffff087224 */ /* 0x000fe200078e00ff */
[----:B------:R-:W-:Y:S01]  /*e9e0*/  ISETP.NE.U32.AND P2, PT, RZ, UR6, PT ;  /* 0x00000006ff007c0c */ /* 0x000fe2000bf45070 */
[----:B------:R-:W-:Y:S01]  /*e9f0*/  STL [R1], R10 ;  /* 0x0000000a01007387 */ /* 0x000fe20000100800 */
[----:B------:R-:W-:Y:S02]  /*ea00*/  ISETP.NE.U32.AND P0, PT, RZ, UR8, PT ;  /* 0x00000008ff007c0c */ /* 0x000fe4000bf05070 */
[----:B------:R-:W-:Y:S01]  /*ea10*/  ISETP.NE.AND.EX P2, PT, RZ, UR7, PT, P2 ;  /* 0x00000007ff007c0c */ /* 0x000fe2000bf45320 */
[----:B------:R-:W-:Y:S01]  /*ea20*/  STL [R1+0x20], R9 ;  /* 0x0000200901007387 */ /* 0x000fe20000100800 */
[----:B------:R-:W-:Y:S02]  /*ea30*/  ISETP.NE.AND.EX P0, PT, RZ, UR9, PT, P0 ;  /* 0x00000009ff007c0c */ /* 0x000fe4000bf05300 */
[----:B-1----:R-:W-:-:S02]  /*ea40*/  IADD3 R2, P3, R10, UR4, RZ ;  /* 0x000000040a027c10 */ /* 0x002fc4000ff7e0ff */
[----:B0-----:R-:W-:Y:S02]  /*ea50*/  IADD3 R4, P4, R10, UR8, RZ ;  /* 0x000000080a047c10 */ /* 0x001fe4000ff9e0ff */
[C---:B------:R-:W-:Y:S01]  /*ea60*/  IADD3.X R3, R9.reuse, UR5, RZ, P3, !PT ;  /* 0x0000000509037c10 */ /* 0x040fe20009ffe4ff */
[----:B------:R-:W-:Y:S01]  /*ea70*/  ULDC UR4, c[0x0][0x288] ;  /* 0x0000a20000047ab9 */ /* 0x000fe20000000800 */
[----:B------:R-:W-:-:S03]  /*ea80*/  IADD3.X R5, R9, UR9, RZ, P4, !PT ;  /* 0x0000000909057c10 */ /* 0x000fc6000a7fe4ff */
[----:B------:R-:W2:Y:S01]  /*ea90*/  @P1 LDG.E R6, desc[UR60][R2.64] ;  /* 0x0000003c02061981 */ /* 0x000ea2000c1e1900 */
[----:B------:R-:W-:Y:S01]  /*eaa0*/  IMAD.U32 R12, RZ, RZ, UR4 ;  /* 0x00000004ff0c7e24 */ /* 0x000fe2000f8e00ff */
[----:B------:R-:W-:Y:S02]  /*eab0*/  ULDC.64 UR4, c[0x0][0x418] ;  /* 0x0001060000047ab9 */ /* 0x000fe40000000a00 */
[----:B------:R-:W5:Y:S04]  /*eac0*/  @P0 LDG.E R8, desc[UR60][R4.64] ;  /* 0x0000003c04080981 */ /* 0x000f68000c1e1900 */
[----:B--2---:R0:W-:Y:S02]  /*ead0*/  STL [R1+0x34], R6 ;  /* 0x0000340601007387 */ /* 0x0041e40000100800 */
[----:B0-----:R-:W-:-:S04]  /*eae0*/  @P2 IADD3 R6, P3, R10, UR6, RZ ;  /* 0x000000060a062c10 */ /* 0x001fc8000ff7e0ff */
[----:B------:R-:W-:-:S05]  /*eaf0*/  @P2 IADD3.X R7, R9, UR7, RZ, P3, !PT ;  /* 0x0000000709072c10 */ /* 0x000fca0009ffe4ff */
[----:B------:R0:W2:Y:S01]  /*eb00*/  @P2 LDG.E R12, desc[UR60][R6.64] ;  /* 0x0000003c060c2981 */ /* 0x0000a2000c1e1900 */
[----:B------:R-:W-:-:S03]  /*eb10*/  UISETP.NE.U32.AND UP0, UPT, UR4, URZ, UPT ;  /* 0x0000003f0400728c */ /* 0x000fc6000bf05070 */
[----:B------:R-:W-:Y:S01]  /*eb20*/  ULDC UR4, c[0x0][0x424] ;  /* 0x0001090000047ab9 */ /* 0x000fe20000000800 */
[----:B------:R-:W-:-:S03]  /*eb30*/  UISETP.NE.AND.EX UP0, UPT, UR5, URZ, UPT, UP0 ;  /* 0x0000003f0500728c */ /* 0x000fc6000bf05300 */
[----:B------:R-:W-:Y:S01]  /*eb40*/  ULDC UR5, c[0x0][0x2f0] ;  /* 0x0000bc0000057ab9 */ /* 0x000fe20000000800 */
[----:B------:R-:W-:-:S04]  /*eb50*/  USEL UR4, UR4, 0x1, UP0 ;  /* 0x0000000104047887 */ /* 0x000fc80008000000 */
[----:B------:R-:W-:-:S06]  /*eb60*/  UIMAD UR4, UR4, UR5, URZ ;  /* 0x00000005040472a4 */ /* 0x000fcc000f8e023f */
[----:B0-----:R-:W-:Y:S01]  /*eb70*/  IMAD.U32 R6, RZ, RZ, UR4 ;  /* 0x00000004ff067e24 */ /* 0x001fe2000f8e00ff */
[----:B--2---:R0:W-:Y:S01]  /*eb80*/  STL [R1+0x40], R12 ;  /* 0x0000400c01007387 */ /* 0x0041e20000100800 */
[----:B------:R-:W-:Y:S05]  /*eb90*/  @P2 BRA `(.L_x_414) ;  /* 0x0000000000142947 */ /* 0x000fea0003800000 */
[----:B------:R-:W-:Y:S05]  /*eba0*/  @!P1 BRA `(.L_x_414) ;  /* 0x0000000000109947 */ /* 0x000fea0003800000 */
[----:B------:R-:W2:Y:S04]  /*ebb0*/  LDG.E R7, desc[UR60][R2.64] ;  /* 0x0000003c02077981 */ /* 0x000ea8000c1e1900 */
[----:B------:R-:W2:Y:S02]  /*ebc0*/  LDG.E R2, desc[UR60][R2.64+0x4] ;  /* 0x0000043c02027981 */ /* 0x000ea4000c1e1900 */
[----:B--2---:R-:W-:-:S05]  /*ebd0*/  IMAD.IADD R2, R2, 0x1, -R7 ;  /* 0x0000000102027824 */ /* 0x004fca00078e0a07 */
[----:B------:R1:W-:Y:S02]  /*ebe0*/  STL [R1+0x40], R2 ;  /* 0x0000400201007387 */ /* 0x0003e40000100800 */
.L_x_414:
[----:B-1----:R-:W-:Y:S01]  /*ebf0*/  IMAD.MOV.U32 R2, RZ, RZ, R11 ;  /* 0x000000ffff027224 */ /* 0x002fe200078e000b */
[----:B------:R-:W-:Y:S01]  /*ec00*/  ULDC.64 UR4, c[0x0][0xa20] ;  /* 0x0002880000047ab9 */ /* 0x000fe20000000a00 */
[----:B-----5:R-:W-:Y:S01]  /*ec10*/  IMAD.IADD R3, R8, 0x1, R0 ;  /* 0x0000000108037824 */ /* 0x020fe200078e0200 */
[----:B------:R-:W-:Y:S02]  /*ec20*/  ISETP.NE.U32.AND P1, PT, RZ, UR4, PT ;  /* 0x00000004ff007c0c */ /* 0x000fe4000bf25070 */
[----:B------:R1:W-:Y:S02]  /*ec30*/  STL [R1+0xc], R2 ;  /* 0x00000c0201007387 */ /* 0x0003e40000100800 */
[----:B------:R-:W-:Y:S02]  /*ec40*/  ISETP.NE.AND.EX P1, PT, RZ, UR5, PT, P1 ;  /* 0x00000005ff007c0c */ /* 0x000fe4000bf25310 */
[----:B------:R1:W-:Y:S11]  /*ec50*/  STL [R1+0x18], R3 ;  /* 0x0000180301007387 */ /* 0x0003f60000100800 */
[----:B-1----:R-:W-:Y:S05]  /*ec60*/  @!P1 BRA `(.L_x_415) ;  /* 0x0000000000109947 */ /* 0x002fea0003800000 */
[----:B------:R-:W-:-:S04]  /*ec70*/  IADD3 R6, P0, R10, UR4, RZ ;  /* 0x000000040a067c10 */ /* 0x000fc8000ff1e0ff */
[----:B------:R-:W-:-:S05]  /*ec80*/  IADD3.X R7, R9, UR5, RZ, P0, !PT ;  /* 0x0000000509077c10 */ /* 0x000fca00087fe4ff */
[----:B------:R1:W5:Y:S01]  /*ec90*/  LDG.E R6, desc[UR60][R6.64] ;  /* 0x0000003c06067981 */ /* 0x000362000c1e1900 */
[----:B------:R-:W-:Y:S05]  /*eca0*/  BRA `(.L_x_416) ;  /* 0x0000000000107947 */ /* 0x000fea0003800000 */
.L_x_415:
[----:B------:R-:W-:Y:S05]  /*ecb0*/  @!P0 BRA `(.L_x_416) ;  /* 0x00000000000c8947 */ /* 0x000fea0003800000 */
[----:B------:R-:W2:Y:S04]  /*ecc0*/  LDG.E R6, desc[UR60][R4.64] ;  /* 0x0000003c04067981 */ /* 0x000ea8000c1e1900 */
[----:B------:R-:W2:Y:S02]  /*ecd0*/  LDG.E R4, desc[UR60][R4.64+0x4] ;  /* 0x0000043c04047981 */ /* 0x000ea4000c1e1900 */
[----:B--2---:R-:W-:-:S07]  /*ece0*/  IMAD.IADD R6, R4, 0x1, -R6 ;  /* 0x0000000104067824 */ /* 0x004fce00078e0a06 */
.L_x_416:
[----:B-----5:R-:W-:Y:S01]  /*ecf0*/  IMAD.IADD R2, R6, 0x1, -R0 ;  /* 0x0000000106027824 */ /* 0x020fe200078e0a00 */
[----:B------:R-:W-:Y:S03]  /*ed00*/  BSSY B7, `(.L_x_417) ;  /* 0x00003f6000077945 */ /* 0x000fe60003800000 */
[C---:B------:R-:W-:Y:S01]  /*ed10*/  VIADD R0, R2.reuse, 0xaf ;  /* 0x000000af02007836 */ /* 0x040fe20000000000 */
[----:B------:R2:W-:Y:S01]  /*ed20*/  STL [R1+0x3c], R2 ;  /* 0x00003c0201007387 */ /* 0x0005e20000100800 */
[----:B------:R-:W-:Y:S02]  /*ed30*/  ISETP.GT.AND P0, PT, R2, RZ, PT ;  /* 0x000000ff0200720c */ /* 0x000fe40003f04270 */
[----:B------:R-:W-:-:S05]  /*ed40*/  IMAD.HI R0, R0, 0x2e8ba2e9, RZ ;  /* 0x2e8ba2e900007827 */ /* 0x000fca00078e02ff */
[----:B--2---:R-:W-:-:S04]  /*ed50*/  SHF.R.U32.HI R2, RZ, 0x1f, R0 ;  /* 0x0000001fff027819 */ /* 0x004fc80000011600 */
[----:B------:R-:W-:-:S05]  /*ed60*/  LEA.HI.SX32 R0, R0, R2, 0x1b ;  /* 0x0000000200007211 */ /* 0x000fca00078fdaff */
[----:B------:R2:W-:Y:S01]  /*ed70*/  STL [R1+0x30], R0 ;  /* 0x0000300001007387 */ /* 0x0005e20000100800 */
[----:B------:R-:W-:Y:S05]  /*ed80*/  @P0 BRA `(.L_x_418) ;  /* 0x0000000000440947 */ /* 0x000fea0003800000 */
[----:B------:R-:W3:Y:S02]  /*ed90*/  S2R R3, SR_TID.X ;  /* 0x0000000000037919 */ /* 0x000ee40000002100 */
[----:B---3--:R-:W-:-:S04]  /*eda0*/  LOP3.LUT R3, R3, 0x7f, RZ, 0xc0, !PT ;  /* 0x0000007f03037812 */ /* 0x008fc800078ec0ff */
[----:B------:R-:W-:-:S13]  /*edb0*/  ISETP.NE.AND P0, PT, R3, RZ, PT ;  /* 0x000000ff0300720c */ /* 0x000fda0003f05270 */
[----:B------:R-:W-:Y:S05]  /*edc0*/  @P0 BRA `(.L_x_419) ;  /* 0x0000003c00a40947 */ /* 0x000fea0003800000 */
[----:B------:R-:W3:Y:S01]  /*edd0*/  S2R R3, SR_LANEID ;  /* 0x0000000000037919 */ /* 0x000ee20000000000 */
[----:B------:R-:W-:Y:S02]  /*ede0*/  VOTEU.ANY UR4, UPT, PT ;  /* 0x0000000000047886 */ /* 0x000fe400038e0100 */
[----:B--2---:R-:W3:Y:S08]  /*edf0*/  FLO.U32 R0, UR4 ;  /* 0x0000000400007d00 */ /* 0x004ef000080e0000 */
[----:B------:R-:W2:Y:S01]  /*ee00*/  POPC R5, UR4 ;  /* 0x0000000400057d09 */ /* 0x000ea20008000000 */
[----:B---3--:R-:W-:-:S02]  /*ee10*/  ISETP.EQ.U32.AND P0, PT, R0, R3, PT ;  /* 0x000000030000720c */ /* 0x008fc40003f02070 */
[----:B------:R-:W2:Y:S11]  /*ee20*/  LDC.64 R2, c[0x0][0xc60] ;  /* 0x00031800ff027b82 */ /* 0x000eb60000000a00 */
[----:B--2---:R-:W2:Y:S01]  /*ee30*/  @P0 ATOMG.E.ADD.STRONG.GPU PT, R3, desc[UR60][R2.64], R5 ;  /* 0x00000005020309a8 */ /* 0x004ea200081ee1fc */
[----:B------:R-:W3:Y:S02]  /*ee40*/  S2R R4, SR_LTMASK ;  /* 0x0000000000047919 */ /* 0x000ee40000003900 */
[----:B---3--:R-:W-:-:S04]  /*ee50*/  LOP3.LUT R4, R4, UR4, RZ, 0xc0, !PT ;  /* 0x0000000404047c12 */ /* 0x008fc8000f8ec0ff */
[----:B-1----:R-:W1:Y:S01]  /*ee60*/  POPC R7, R4 ;  /* 0x0000000400077309 */ /* 0x002e620000000000 */
[----:B--2---:R-:W1:Y:S02]  /*ee70*/  SHFL.IDX PT, R0, R3, R0, 0x1f ;  /* 0x00001f0003007589 */ /* 0x004e6400000e0000 */
[----:B-1----:R-:W-:Y:S01]  /*ee80*/  IADD3 R16, R0, UR38, R7 ;  /* 0x0000002600107c10 */ /* 0x002fe2000fffe007 */
[----:B------:R-:W-:Y:S06]  /*ee90*/  BRA `(.L_x_419) ;  /* 0x0000003c00707947 */ /* 0x000fec0003800000 */
.L_x_418:
[----:B--2---:R-:W2:Y:S01]  /*eea0*/  LDL R0, [R1+0x4] ;  /* 0x0000040001007983 */ /* 0x004ea20000100800 */
[----:B------:R-:W-:Y:S01]  /*eeb0*/  BSSY B6, `(.L_x_420) ;  /* 0x0000014000067945 */ /* 0x000fe20003800000 */
[----:B--2---:R-:W-:-:S05]  /*eec0*/  VIADD R0, R0, 0x1e400 ;  /* 0x0001e40000007836 */ /* 0x004fca0000000000 */
[----:B------:R-:W-:-:S13]  /*eed0*/  LOP3.LUT P0, RZ, R0, 0x3ff, RZ, 0xc0, !PT ;  /* 0x000003ff00ff7812 */ /* 0x000fda000780c0ff */
[----:B------:R-:W-:Y:S05]  /*eee0*/  @!P0 BRA `(.L_x_421) ;  /* 0x0000000000408947 */ /* 0x000fea0003800000 */
[----:B------:R-:W-:Y:S01]  /*eef0*/  MOV R2, 0x0 ;  /* 0x0000000000027802 */ /* 0x000fe20000000f00 */
[----:B------:R-:W-:Y:S01]  /*ef00*/  ULDC.64 UR6, c[0x4][0xa0] ;  /* 0x0100280000067ab9 */ /* 0x000fe20000000a00 */
[----:B------:R-:W-:Y:S01]  /*ef10*/  ULDC.64 UR8, c[0x4][0xa8] ;  /* 0x01002a0000087ab9 */ /* 0x000fe20000000a00 */
[----:B------:R-:W-:Y:S01]  /*ef20*/  ULDC.64 UR4, c[0x4][0x28] ;  /* 0x01000a0000047ab9 */ /* 0x000fe20000000a00 */
[----:B------:R-:W-:Y:S02]  /*ef30*/  IMAD.U32 R4, RZ, RZ, UR6 ;  /* 0x00000006ff047e24 */ /* 0x000fe4000f8e00ff */
[----:B------:R-:W2:Y:S01]  /*ef40*/  LDC.64 R2, c[0x4][R2] ;  /* 0x0100000002027b82 */ /* 0x000ea20000000a00 */
[----:B------:R-:W-:Y:S02]  /*ef50*/  IMAD.U32 R5, RZ, RZ, UR7 ;  /* 0x00000007ff057e24 */ /* 0x000fe4000f8e00ff */
[----:B------:R-:W-:Y:S02]  /*ef60*/  IMAD.U32 R6, RZ, RZ, UR8 ;  /* 0x00000008ff067e24 */ /* 0x000fe4000f8e00ff */
[----:B-1----:R-:W-:-:S02]  /*ef70*/  IMAD.U32 R7, RZ, RZ, UR9 ;  /* 0x00000009ff077e24 */ /* 0x002fc4000f8e00ff */
[----:B------:R-:W-:Y:S02]  /*ef80*/  IMAD.U32 R10, RZ, RZ, UR4 ;  /* 0x00000004ff0a7e24 */ /* 0x000fe4000f8e00ff */
[----:B------:R-:W-:Y:S02]  /*ef90*/  IMAD.U32 R11, RZ, RZ, UR5 ;  /* 0x00000005ff0b7e24 */ /* 0x000fe4000f8e00ff */
[----:B------:R-:W-:Y:S02]  /*efa0*/  IMAD.MOV.U32 R8, RZ, RZ, 0x70 ;  /* 0x00000070ff087424 */ /* 0x000fe400078e00ff */
[----:B0-----:R-:W-:Y:S02]  /*efb0*/  IMAD.MOV.U32 R12, RZ, RZ, 0x1 ;  /* 0x00000001ff0c7424 */ /* 0x001fe400078e00ff */
[----:B------:R-:W-:-:S07]  /*efc0*/  IMAD.MOV.U32 R13, RZ, RZ, RZ ;  /* 0x000000ffff0d7224 */ /* 0x000fce00078e00ff */
[----:B------:R-:W-:-:S07]  /*efd0*/  LEPC R20, `(.L_x_421) ;  /* 0x000000001014794e */ /* 0x000fce0000000000 */
[----:B--2---:R-:W-:Y:S05]  /*efe0*/  CALL.ABS.NOINC R2 ;  /* 0x0000000002007343 */ /* 0x004fea0003c00000 */
.L_x_421:
[----:B------:R-:W-:Y:S05]  /*eff0*/  BSYNC B6 ;  /* 0x0000000000067941 */ /* 0x000fea0003800000 */
.L_x_420:
[----:B------:R-:W2:Y:S01]  /*f000*/  LDL R2, [R1+0x4] ;  /* 0x0000040001027983 */ /* 0x000ea20000100800 */
        /* <DEDUP_REMOVED lines=8> */
[----:B------:R2:W3:Y:S01]  /*f090*/  LDC.64 R2, c[0x4][R0] ;  /* 0x0100000000027b82 */ /* 0x0004e20000000a00 */
[----:B------:R-:W-:Y:S02]  /*f0a0*/  IMAD.U32 R4, RZ, RZ, UR6 ;  /* 0x00000006ff047e24 */ /* 0x000fe4000f8e00ff */
[----:B------:R-:W-:Y:S02]  /*f0b0*/  IMAD.U32 R5, RZ, RZ, UR7 ;  /* 0x00000007ff057e24 */ /* 0x000fe4000f8e00ff */
[----:B------:R-:W-:Y:S02]  /*f0c0*/  IMAD.U32 R6, RZ, RZ, UR8 ;  /* 0x00000008ff067e24 */ /* 0x000fe4000f8e00ff */
[----:B-1----:R-:W-:-:S02]  /*f0d0*/  IMAD.U32 R7, RZ, RZ, UR9 ;  /* 0x00000009ff077e24 */ /* 0x002fc4000f8e00ff */
[----:B------:R-:W-:Y:S02]  /*f0e0*/  IMAD.U32 R10, RZ, RZ, UR4 ;  /* 0x00000004ff0a7e24 */ /* 0x000fe4000f8e00ff */
[----:B------:R-:W-:Y:S02]  /*f0f0*/  IMAD.U32 R11, RZ, RZ, UR5 ;  /* 0x00000005ff0b7e24 */ /* 0x000fe4000f8e00ff */
[----:B------:R-:W-:Y:S02]  /*f100*/  IMAD.MOV.U32 R8, RZ, RZ, 0x70 ;  /* 0x00000070ff087424 */ /* 0x000fe400078e00ff */
[----:B0-----:R-:W-:Y:S02]  /*f110*/  IMAD.MOV.U32 R12, RZ, RZ, 0x1 ;  /* 0x00000001ff0c7424 */ /* 0x001fe400078e00ff */
[----:B--2---:R-:W-:-:S07]  /*f120*/  IMAD.MOV.U32 R13, RZ, RZ, RZ ;  /* 0x000000ffff0d7224 */ /* 0x004fce00078e00ff */
[----:B------:R-:W-:-:S07]  /*f130*/  LEPC R20, `(.L_x_424) ;  /* 0x000000001014794e */ /* 0x000fce0000000000 */
[----:B---3--:R-:W-:Y:S05]  /*f140*/  CALL.ABS.NOINC R2 ;  /* 0x0000000002007343 */ /* 0x008fea0003c00000 */
.L_x_424:
[----:B------:R-:W-:Y:S01]  /*f150*/  MOV R2, 0x0 ;  /* 0x0000000000027802 */ /* 0x000fe20000000f00 */
        /* <DEDUP_REMOVED lines=14> */
[----:B0-----:R-:W-:Y:S05]  /*f240*/  CALL.ABS.NOINC R2 ;  /* 0x0000000002007343 */ /* 0x001fea0003c00000 */
.L_x_423:
[----:B------:R-:W-:Y:S05]  /*f250*/  BSYNC B6 ;  /* 0x0000000000067941 */ /* 0x000fea0003800000 */
.L_x_422:
[----:B------:R-:W2:Y:S01]  /*f260*/  LDL.LU R2, [R1] ;  /* 0x0000000001027983 */ /* 0x000ea20000300800 */
[----:B------:R-:W-:-:S03]  /*f270*/  ULDC.64 UR4, c[0x0][0x9f8] ;  /* 0x00027e0000047ab9 */ /* 0x000fc60000000a00 */
[----:B------:R-:W3:Y:S04]  /*f280*/  LDL.LU R4, [R1+0x20] ;  /* 0x0000200001047983 */ /* 0x000ee80000300800 */
[----:B-1----:R-:W4:Y:S01]  /*f290*/  LDL R7, [R1+0xc] ;  /* 0x00000c0001077983 */ /* 0x002f220000100800 */
[----:B------:R-:W-:-:S03]  /*f2a0*/  ISETP.NE.U32.AND P0, PT, RZ, UR4, PT ;  /* 0x00000004ff007c0c */ /* 0x000fc6000bf05070 */
[----:B------:R-:W5:Y:S01]  /*f2b0*/  LDL R0, [R1+0x30] ;  /* 0x0000300001007983 */ /* 0x000f620000100800 */
[----:B------:R-:W-:-:S13]  /*f2c0*/  ISETP.NE.AND.EX P0, PT, RZ, UR5, PT, P0 ;  /* 0x00000005ff007c0c */ /* 0x000fda000bf05300 */
[----:B--2---:R-:W-:-:S04]  /*f2d0*/  @P0 IADD3 R2, P1, R2, UR4, RZ ;  /* 0x0000000402020c10 */ /* 0x004fc8000ff3e0ff */
[----:B---3--:R-:W-:Y:S01]  /*f2e0*/  @P0 IADD3.X R3, R4, UR5, RZ, P1, !PT ;  /* 0x0000000504030c10 */ /* 0x008fe20008ffe4ff */
[----:B------:R-:W-:-:S04]  /*f2f0*/  ULDC.64 UR4, c[0x0][0xa08] ;  /* 0x0002820000047ab9 */ /* 0x000fc80000000a00 */
[----:B----4-:R1:W2:Y:S01]  /*f300*/  @P0 LDG.E R7, desc[UR60][R2.64] ;  /* 0x0000003c02070981 */ /* 0x0102a2000c1e1900 */
[----:B-----5:R-:W-:Y:S01]  /*f310*/  VIADD R9, R0, 0xffffffff ;  /* 0xffffffff00097836 */ /* 0x020fe20000000000 */
[----:B-1----:R-:W1:Y:S01]  /*f320*/  LDC.64 R2, c[0x0][0x418] ;  /* 0x00010600ff027b82 */ /* 0x002e620000000a00 */
[----:B--2---:R-:W-:Y:S01]  /*f330*/  SHF.R.S32.HI R8, RZ, 0x1f, R7 ;  /* 0x0000001fff087819 */ /* 0x004fe20000011407 */
[----:B------:R2:W-:Y:S04]  /*f340*/  @P0 STL [R1+0xc], R7 ;  /* 0x00000c0701000387 */ /* 0x0005e80000100800 */
[----:B------:R2:W-:Y:S04]  /*f350*/  STL [R1+0x2c], R9 ;  /* 0x00002c0901007387 */ /* 0x0005e80000100800 */
[----:B------:R2:W-:Y:S01]  /*f360*/  STL [R1+0x20], R8 ;  /* 0x0000200801007387 */ /* 0x0005e20000100800 */
[----:B-1----:R-:W-:Y:S01]  /*f370*/  LOP3.LUT P0, RZ, R2, UR4, RZ, 0xfc, !PT ;  /* 0x0000000402ff7c12 */ /* 0x002fe2000f80fcff */
[----:B------:R-:W-:-:S03]  /*f380*/  UMOV UR4, 0xffffffff ;  /* 0xffffffff00047882 */ /* 0x000fc60000000000 */
[----:B------:R-:W-:-:S04]  /*f390*/  LOP3.LUT P0, RZ, R3, UR5, RZ, 0xfc, P0 ;  /* 0x0000000503ff7c12 */ /* 0x000fc8000800fcff */
[----:B------:R-:W-:Y:S01]  /*f3a0*/  SEL R0, R7, RZ, !P0 ;  /* 0x000000ff07007207 */ /* 0x000fe20004000000 */
[----:B--2---:R-:W-:Y:S08]  /*f3b0*/  BRA.DIV UR4, `(.L_x_425) ;  /* 0x0000004a04147947 */ /* 0x004ff0000b800000 */
[----:B------:R-:W1:Y:S02]  /*f3c0*/  S2R R4, SR_TID.X ;  /* 0x0000000000047919 */ /* 0x000e640000002100 */
[----:B-1----:R-:W-:-:S04]  /*f3d0*/  SHF.R.U32.HI R4, RZ, 0x5, R4 ;  /* 0x00000005ff047819 */ /* 0x002fc80000011604 */
[----:B------:R-:W-:-:S05]  /*f3e0*/  LOP3.LUT R4, R4, 0x3, RZ, 0xc0, !PT ;  /* 0x0000000304047812 */ /* 0x000fca00078ec0ff */
[----:B------:R1:W2:Y:S02]  /*f3f0*/  SHFL.IDX PT, R14, R4, RZ, 0x1f ;  /* 0x00001fff040e7589 */ /* 0x0002a400000e0000 */
.L_x_528:
[----:B-1----:R-:W3:Y:S01]  /*f400*/  LDL.LU R4, [R1+0x1c] ;  /* 0x00001c0001047983 */ /* 0x002ee20000300800 */
[----:B------:R-:W-:Y:S02]  /*f410*/  PLOP3.LUT P1, PT, PT, PT, PT, 0x8, 0x0 ;  /* 0x000000000000781c */ /* 0x000fe40003f2e170 */
[----:B--2---:R-:W-:Y:S01]  /*f420*/  ISETP.NE.AND P0, PT, R14, RZ, PT ;  /* 0x000000ff0e00720c */ /* 0x004fe20003f05270 */
[----:B------:R1:W-:Y:S01]  /*f430*/  STL [R1], R0 ;  /* 0x0000000001007387 */ /* 0x0003e20000100800 */
[----:B---3--:R-:W-:-:S09]  /*f440*/  LOP3.LUT R4, R4, 0xfffffffe, RZ, 0xc0, !PT ;  /* 0xfffffffe04047812 */ /* 0x008fd200078ec0ff */
[----:B------:R-:W-:-:S05]  /*f450*/  @P1 LOP3.LUT R4, R4, 0x1, RZ, 0xfc, !PT ;  /* 0x0000000104041812 */ /* 0x000fca00078efcff */
[----:B------:R1:W-:Y:S01]  /*f460*/  STL [R1+0x1c], R4 ;  /* 0x00001c0401007387 */ /* 0x0003e20000100800 */
[----:B------:R-:W-:Y:S05]  /*f470*/  @P0 BRA `(.L_x_426) ;  /* 0x0000000400380947 */ /* 0x000fea0003800000 */
[----:B------:R-:W-:-:S03]  /*f480*/  UMOV UR4, 0xffffffff ;  /* 0xffffffff00047882 */ /* 0x000fc60000000000 */
[----:B------:R-:W-:Y:S05]  /*f490*/  BRA.DIV UR4, `(.L_x_427) ;  /* 0x0000004a04107947 */ /* 0x000fea000b800000 */
[----:B------:R-:W-:-:S13]  /*f4a0*/  ELECT P6, URZ, PT ;  /* 0x00000000003f782f */ /* 0x000fda00038c0000 */
.L_x_531:
[----:B------:R-:W-:Y:S05]  /*f4b0*/  @!P6 BRA `(.L_x_426) ;  /* 0x000000040028e947 */ /* 0x000fea0003800000 */
[----:B------:R2:W-:Y:S01]  /*f4c0*/  STL [R1+0x14], R9 ;  /* 0x0000140901007387 */ /* 0x0005e20000100800 */
[----:B------:R-:W-:-:S04]  /*f4d0*/  ISETP.NE.U32.AND P0, PT, R2, RZ, PT ;  /* 0x000000ff0200720c */ /* 0x000fc80003f05070 */
[----:B------:R-:W-:-:S13]  /*f4e0*/  ISETP.NE.AND.EX P0, PT, R3, RZ, PT, P0 ;  /* 0x000000ff0300720c */ /* 0x000fda0003f05300 */
[----:B--2---:R-:W-:Y:S05]  /*f4f0*/  @!P0 BRA `(.L_x_428) ;  /* 0x0000000000508947 */ /* 0x004fea0003800000 */
[----:B------:R-:W2:Y:S01]  /*f500*/  LDC R6, c[0x0][0x43c] ;  /* 0x00010f00ff067b82 */ /* 0x000ea20000000800 */
[----:B-1----:R-:W-:Y:S01]  /*f510*/  IMAD.MOV.U32 R0, RZ, RZ, R9 ;  /* 0x000000ffff007224 */ /* 0x002fe200078e0009 */
[----:B------:R-:W-:Y:S01]  /*f520*/  ULDC.64 UR4, c[0x0][0x428] ;  /* 0x00010a0000047ab9 */ /* 0x000fe20000000a00 */
[----:B--2---:R-:W-:-:S13]  /*f530*/  ISETP.NE.AND P0, PT, R6, 0x1, PT ;  /* 0x000000010600780c */ /* 0x004fda0003f05270 */
[----:B------:R-:W1:Y:S02]  /*f540*/  @P0 LDC.64 R4, c[0x0][0x440] ;  /* 0x00011000ff040b82 */ /* 0x000e640000000a00 */
[----:B-1----:R-:W-:-:S05]  /*f550*/  @P0 IMAD.HI.U32 R4, R9, R4, RZ ;  /* 0x0000000409040227 */ /* 0x002fca00078e00ff */
        /* <DEDUP_REMOVED lines=8> */
[----:B-1----:R-:W-:-:S04]  /*f5e0*/  IMAD R6, R8, UR4, RZ ;  /* 0x0000000408067c24 */ /* 0x002fc8000f8e02ff */
[----:B------:R-:W-:-:S04]  /*f5f0*/  IMAD R0, R7, UR5, R6 ;  /* 0x0000000507007c24 */ /* 0x000fc8000f8e0206 */
[----:B------:R-:W-:-:S05]  /*f600*/  IMAD.IADD R0, R5, 0x1, R0 ;  /* 0x0000000105007824 */ /* 0x000fca00078e0200 */
[----:B------:R-:W-:-:S05]  /*f610*/  LEA.HI.X R3, R4, R3, R0, 0x2, P0 ;  /* 0x0000000304037211 */ /* 0x000fca00000f1400 */
[----:B------:R-:W2:Y:S04]  /*f620*/  LDG.E R0, desc[UR60][R2.64] ;  /* 0x0000003c02007981 */ /* 0x000ea8000c1e1900 */
[----:B--2---:R2:W-:Y:S02]  /*f630*/  STL [R1], R0 ;  /* 0x0000000001007387 */ /* 0x0045e40000100800 */
.L_x_428:
[----:B------:R-:W3:Y:S04]  /*f640*/  LDL R7, [R1+0x4] ;  /* 0x0000040001077983 */ /* 0x000ee80000100800 */
[----:B-12---:R-:W3:Y:S04]  /*f650*/  LDL R0, [R1+0x8] ;  /* 0x0000080001007983 */ /* 0x006ee80000100800 */
[----:B------:R-:W2:Y:S01]  /*f660*/  LDL R2, [R1+0x10] ;  /* 0x0000100001027983 */ /* 0x000ea20000100800 */
[----:B---3--:R-:W-:Y:S01]  /*f670*/  IMAD R0, R0, 0x8, R7 ;  /* 0x0000000800007824 */ /* 0x008fe200078e0207 */
[----:B--2---:R-:W-:-:S04]  /*f680*/  SHF.L.U32 R2, R2, 0x1f, RZ ;  /* 0x0000001f02027819 */ /* 0x004fc800000006ff */
[----:B------:R-:W1:Y:S02]  /*f690*/  SYNCS.PHASECHK.TRANS64.TRYWAIT P0, [R0+URZ+0x34840], R2 ;  /* 0x03484002000075a7 */ /* 0x000e64000800017f */
[----:B-1----:R-:W-:Y:S05]  /*f6a0*/  @!P0 BRA `(.L_x_429) ;  /* 0x0000004400ac8947 */ /* 0x002fea0003800000 */
.L_x_532:
[----:B------:R-:W2:Y:S02]  /*f6b0*/  S2R R3, SR_TID.X ;  /* 0x0000000000037919 */ /* 0x000ea40000002100 */
        /* <DEDUP_REMOVED lines=10> */
.L_x_430:
[----:B------:R-:W2:Y:S04]  /*f760*/  LDL R7, [R1+0x4] ;  /* 0x0000040001077983 */ /* 0x000ea80000100800 */
[----:B------:R-:W2:Y:S04]  /*f770*/  LDL R6, [R1+0x8] ;  /* 0x0000080001067983 */ /* 0x000ea80000100800 */
[----:B------:R-:W3:Y:S04]  /*f780*/  LDL R5, [R1+0x14] ;  /* 0x0000140001057983 */ /* 0x000ee80000100800 */
[----:B------:R-:W4:Y:S04]  /*f790*/  LDL R4, [R1+0x18] ;  /* 0x0000180001047983 */ /* 0x000f280000100800 */
[----:B------:R-:W5:Y:S04]  /*f7a0*/  LDL R3, [R1] ;  /* 0x0000000001037983 */ /* 0x000f680000100800 */
[----:B-1----:R-:W5:Y:S01]  /*f7b0*/  LDL.LU R2, [R1+0x1c] ;  /* 0x00001c0001027983 */ /* 0x002f620000300800 */
[----:B------:R-:W-:Y:S01]  /*f7c0*/  R2UR UR9, R0 ;  /* 0x00000000000972ca */ /* 0x000fe200000e0000 */
[----:B------:R-:W-:Y:S01]  /*f7d0*/  UIADD3 UR4, UP0, UR36, 0x370, URZ ;  /* 0x0000037024047890 */ /* 0x000fe2000ff1e03f */
[----:B------:R-:W-:Y:S01]  /*f7e0*/  PLOP3.LUT P0, PT, PT, PT, PT, 0x80, 0x0 ;  /* 0x000000000000781c */ /* 0x000fe20003f0f070 */
[----:B------:R-:W-:Y:S01]  /*f7f0*/  UMOV UR10, URZ ;  /* 0x0000003f000a7c82 */ /* 0x000fe20008000000 */
[----:B------:R-:W-:Y:S01]  /*f800*/  R2UR UR12, R18 ;  /* 0x00000000120c72ca */ /* 0x000fe200000e0000 */
[----:B------:R-:W-:Y:S01]  /*f810*/  UMOV UR7, 0x14f00000 ;  /* 0x14f0000000077882 */ /* 0x000fe20000000000 */
[----:B------:R-:W-:-:S07]  /*f820*/  UMOV UR15, 0x40 ;  /* 0x00000040000f7882 */ /* 0x000fce0000000000 */
[----:B------:R-:W-:Y:S01]  /*f830*/  UIADD3 UR9, UR9, 0x34830, URZ ;  /* 0x0003483009097890 */ /* 0x000fe2000fffe03f */
[----:B--2---:R-:W-:Y:S01]  /*f840*/  IMAD R0, R6, 0xb000, R7 ;  /* 0x0000b00006007824 */ /* 0x004fe200078e0207 */
[----:B---3--:R-:W-:-:S04]  /*f850*/  R2UR UR11, R5 ;  /* 0x00000000050b72ca */ /* 0x008fc800000e0000 */
[----:B------:R-:W-:Y:S02]  /*f860*/  R2UR UR6, R0 ;  /* 0x00000000000672ca */ /* 0x000fe400000e0000 */
[----:B----4-:R-:W-:Y:S02]  /*f870*/  R2UR UR5, R4 ;  /* 0x00000000040572ca */ /* 0x010fe400000e0000 */
[----:B-----5:R-:W-:Y:S02]  /*f880*/  R2UR UR13, R3 ;  /* 0x00000000030d72ca */ /* 0x020fe400000e0000 */
[----:B------:R-:W-:-:S07]  /*f890*/  LOP3.LUT R2, R2, 0xfffffffe, RZ, 0xc0, !PT ;  /* 0xfffffffe02027812 */ /* 0x000fce00078ec0ff */
[----:B------:R-:W-:Y:S01]  /*f8a0*/  UIADD3 UR8, UR6, 0x1e400, URZ ;  /* 0x0001e40006087890 */ /* 0x000fe2000fffe03f */
[----:B------:R-:W-:Y:S01]  /*f8b0*/  @P0 LOP3.LUT R2, R2, 0x1, RZ, 0xfc, !PT ;  /* 0x0000000102020812 */ /* 0x000fe200078efcff */
[----:B------:R-:W-:Y:S02]  /*f8c0*/  UIMAD UR11, UR11, 0xb0, UR5 ;  /* 0x000000b00b0b78a4 */ /* 0x000fe4000f8e0205 */
[----:B------:R-:W-:Y:S02]  /*f8d0*/  UIADD3.X UR5, URZ, UR37, URZ, UP0, !UPT ;  /* 0x000000253f057290 */ /* 0x000fe400087fe43f */
[----:B------:R-:W-:Y:S01]  /*f8e0*/  UIADD3 UR14, UR6, 0x23c00, URZ ;  /* 0x00023c00060e7890 */ /* 0x000fe2000fffe03f */
[----:B------:R2:W-:Y:S02]  /*f8f0*/  STL [R1+0x1c], R2 ;  /* 0x00001c0201007387 */ /* 0x0005e40000100800 */
[----:B------:R-:W-:-:S04]  /*f900*/  UMOV UR6, 0x0 ;  /* 0x0000000000067882 */ /* 0x000fc80000000000 */
[----:B------:R1:W-:Y:S02]  /*f910*/  UTMALDG.4D [UR8], [UR4], desc[UR6] ;  /* 0x00000608040075b4 */ /* 0x0003e40008019000 */
[----:B-1----:R-:W-:Y:S01]  /*f920*/  UMOV UR8, UR14 ;  /* 0x0000000e00087c82 */ /* 0x002fe20008000000 */
[----:B------:R-:W-:Y:S02]  /*f930*/  UMOV UR10, UR15 ;  /* 0x0000000f000a7c82 */ /* 0x000fe40008000000 */
[----:B------:R2:W-:Y:S02]  /*f940*/  UTMALDG.4D [UR8], [UR4], desc[UR6] ;  /* 0x00000608040075b4 */ /* 0x0005e40008019000 */
[----:B--2---:R-:W-:Y:S01]  /*f950*/  NOP ;  /* 0x0000000000007918 */ /* 0x004fe20000000000 */
.L_x_426:
[----:B------:R-:W2:Y:S04]  /*f960*/  LDL R2, [R1+0x4] ;  /* 0x0000040001027983 */ /* 0x000ea80000100800 */
[----:B------:R-:W3:Y:S04]  /*f970*/  LDL.LU R3, [R1+0x34] ;  /* 0x0000340001037983 */ /* 0x000ee80000300800 */
[----:B------:R-:W4:Y:S04]  /*f980*/  LDL.LU R5, [R1+0x28] ;  /* 0x0000280001057983 */ /* 0x000f280000300800 */
[----:B-1----:R-:W5:Y:S01]  /*f990*/  LDL.LU R4, [R1+0x38] ;  /* 0x0000380001047983 */ /* 0x002f620000300800 */
[----:B------:R-:W-:Y:S05]  /*f9a0*/  WARPSYNC.ALL ;  /* 0x0000000000007948 */ /* 0x000fea0003800000 */
[----:B------:R-:W-:Y:S01]  /*f9b0*/  ULDC.64 UR4, c[0x0][0x298] ;  /* 0x0000a60000047ab9 */ /* 0x000fe20000000a00 */
[----:B------:R-:W-:Y:S01]  /*f9c0*/  ULDC.64 UR6, c[0x0][0xa00] ;  /* 0x0002800000067ab9 */ /* 0x000fe20000000a00 */
[----:B------:R-:W-:Y:S01]  /*f9d0*/  BSSY B6, `(.L_x_431) ;  /* 0x0000024000067945 */ /* 0x000fe20003800000 */
[----:B------:R-:W-:Y:S01]  /*f9e0*/  BAR.SYNC.DEFER_BLOCKING 0x8, 0x180 ;  /* 0x0206000000007b1d */ /* 0x000fe20000010000 */
[----:B------:R-:W-:-:S04]  /*f9f0*/  ISETP.NE.U32.AND P0, PT, RZ, UR6, PT ;  /* 0x00000006ff007c0c */ /* 0x000fc8000bf05070 */
[----:B------:R-:W-:Y:S01]  /*fa00*/  ISETP.NE.AND.EX P0, PT, RZ, UR7, PT, P0 ;  /* 0x00000007ff007c0c */ /* 0x000fe2000bf05300 */
[----:B--2---:R-:W-:Y:S01]  /*fa10*/  VIADD R2, R2, 0x16400 ;  /* 0x0001640002027836 */ /* 0x004fe20000000000 */
[----:B---3--:R-:W-:-:S04]  /*fa20*/  SHF.R.S32.HI R0, RZ, 0x1f, R3 ;  /* 0x0000001fff007819 */ /* 0x008fc80000011403 */
[----:B------:R-:W-:Y:S02]  /*fa30*/  LOP3.LUT P1, RZ, R2, 0x3ff, RZ, 0xc0, !PT ;  /* 0x000003ff02ff7812 */ /* 0x000fe4000782c0ff */
[----:B----4-:R-:W-:Y:S01]  /*fa40*/  SEL R5, R5, RZ, !P0 ;  /* 0x000000ff05057207 */ /* 0x010fe20004000000 */
[----:B------:R-:W-:Y:S01]  /*fa50*/  IMAD R0, R0, UR4, RZ ;  /* 0x0000000400007c24 */ /* 0x000fe2000f8e02ff */
[----:B-----5:R-:W-:-:S03]  /*fa60*/  SEL R4, R4, RZ, !P0 ;  /* 0x000000ff04047207 */ /* 0x020fc60004000000 */
[C---:B------:R-:W-:Y:S02]  /*fa70*/  IMAD R0, R3.reuse, UR5, R0 ;  /* 0x0000000503007c24 */ /* 0x040fe4000f8e0200 */
[----:B------:R-:W-:-:S05]  /*fa80*/  IMAD.WIDE.U32 R2, R3, UR4, RZ ;  /* 0x0000000403027c25 */ /* 0x000fca000f8e00ff */
[----:B------:R1:W-:Y:S04]  /*fa90*/  STL.64 [R1+0x48], R2 ;  /* 0x0000480201007387 */ /* 0x0003e80000100a00 */
[----:B------:R2:W-:Y:S04]  /*faa0*/  STL [R1+0x28], R5 ;  /* 0x0000280501007387 */ /* 0x0005e80000100800 */
[----:B------:R2:W-:Y:S01]  /*fab0*/  STL [R1+0x54], R4 ;  /* 0x0000540401007387 */ /* 0x0005e20000100800 */
[----:B-1----:R-:W-:Y:S01]  /*fac0*/  IMAD.IADD R2, R3, 0x1, R0 ;  /* 0x0000000103027824 */ /* 0x002fe200078e0200 */
[----:B------:R-:W-:-:S05]  /*fad0*/  SHF.R.S32.HI R0, RZ, 0x1f, R18 ;  /* 0x0000001fff007819 */ /* 0x000fca0000011412 */
[----:B------:R2:W-:Y:S04]  /*fae0*/  STL [R1+0x38], R0 ;  /* 0x0000380001007387 */ /* 0x0005e80000100800 */
[----:B------:R2:W-:Y:S01]  /*faf0*/  STL [R1+0x34], R2 ;  /* 0x0000340201007387 */ /* 0x0005e20000100800 */
[----:B------:R-:W-:Y:S05]  /*fb00*/  @!P1 BRA `(.L_x_432) ;  /* 0x0000000000409947 */ /* 0x000fea0003800000 */
[----:B--2---:R-:W-:Y:S01]  /*fb10*/  MOV R2, 0x0 ;  /* 0x0000000000027802 */ /* 0x004fe20000000f00 */
        /* <DEDUP_REMOVED lines=11> */
[----:B0-----:R-:W-:Y:S02]  /*fbd0*/  IMAD.MOV.U32 R12, RZ, RZ, 0x1 ;  /* 0x00000001ff0c7424 */ /* 0x001fe400078e00ff */
[----:B------:R-:W-:-:S07]  /*fbe0*/  IMAD.MOV.U32 R13, RZ, RZ, RZ ;  /* 0x000000ffff0d7224 */ /* 0x000fce00078e00ff */
[----:B------:R-:W-:-:S07]  /*fbf0*/  LEPC R20, `(.L_x_432) ;  /* 0x000000001014794e */ /* 0x000fce0000000000 */
[----:B-1----:R-:W-:Y:S05]  /*fc00*/  CALL.ABS.NOINC R2 ;  /* 0x0000000002007343 */ /* 0x002fea0003c00000 */
.L_x_432:
[----:B------:R-:W-:Y:S05]  /*fc10*/  BSYNC B6 ;  /* 0x0000000000067941 */ /* 0x000fea0003800000 */
.L_x_431:
[----:B--2---:R-:W2:Y:S01]  /*fc20*/  LDL.LU R4, [R1+0x34] ;  /* 0x0000340001047983 */ /* 0x004ea20000300800 */
[----:B------:R-:W1:Y:S01]  /*fc30*/  LDC R7, c[0x0][0x448] ;  /* 0x00011200ff077b82 */ /* 0x000e620000000800 */
[----:B------:R-:W-:Y:S01]  /*fc40*/  ULDC.64 UR4, c[0x0][0x2d8] ;  /* 0x0000b60000047ab9 */ /* 0x000fe20000000a00 */
[----:B------:R-:W-:Y:S01]  /*fc50*/  IMAD.SHL.U32 R17, R17, 0x80, RZ ;  /* 0x0000008011117824 */ /* 0x000fe200078e00ff */
[----:B------:R-:W2:Y:S01]  /*fc60*/  LDL.LU.64 R2, [R1+0x48] ;  /* 0x0000480001027983 */ /* 0x000ea20000300a00 */
[----:B------:R-:W-:-:S03]  /*fc70*/  ULDC.64 UR6, c[0x0][0x280] ;  /* 0x0000a00000067ab9 */ /* 0x000fc60000000a00 */
[----:B------:R-:W3:Y:S04]  /*fc80*/  LDL.LU R0, [R1+0x38] ;  /* 0x0000380001007983 */ /* 0x000ee80000300800 */
[----:B------:R-:W4:Y:S04]  /*fc90*/  LDL.LU R6, [R1+0x54] ;  /* 0x0000540001067983 */ /* 0x000f280000300800 */
[----:B------:R-:W4:Y:S01]  /*fca0*/  LDL.LU R5, [R1+0x28] ;  /* 0x0000280001057983 */ /* 0x000f220000300800 */
[----:B------:R-:W0:Y:S01]  /*fcb0*/  S2R R9, SR_TID.X ;  /* 0x0000000000097919 */ /* 0x000e220000002100 */
[----:B------:R-:W0:Y:S01]  /*fcc0*/  S2R R8, SR_TID.X ;  /* 0x0000000000087919 */ /* 0x000e220000002100 */
[----:B-1----:R-:W-:Y:S01]  /*fcd0*/  ISETP.NE.AND P0, PT, R7, 0x1, PT ;  /* 0x000000010700780c */ /* 0x002fe20003f05270 */
[----:B0-----:R-:W-:-:S02]  /*fce0*/  IMAD.SHL.U32 R9, R9, 0x8, RZ ;  /* 0x0000000809097824 */ /* 0x001fc400078e00ff */
[----:B------:R-:W-:-:S03]  /*fcf0*/  IMAD.SHL.U32 R10, R8, 0x8, RZ ;  /* 0x00000008080a7824 */ /* 0x000fc600078e00ff */
[----:B------:R-:W-:-:S04]  /*fd00*/  LOP3.LUT R9, R9, 0x38, RZ, 0xc0, !PT ;  /* 0x0000003809097812 */ /* 0x000fc800078ec0ff */
[----:B------:R-:W-:Y:S02]  /*fd10*/  LOP3.LUT R9, R9, 0x40, RZ, 0xfc, !PT ;  /* 0x0000004009097812 */ /* 0x000fe400078efcff */
[----:B------:R-:W-:Y:S01]  /*fd20*/  LOP3.LUT R10, R10, 0x38, RZ, 0xc0, !PT ;  /* 0x000000380a0a7812 */ /* 0x000fe200078ec0ff */
[----:B--2---:R-:W-:Y:S02]  /*fd30*/  IMAD.MOV.U32 R3, RZ, RZ, R4 ;  /* 0x000000ffff037224 */ /* 0x004fe400078e0004 */
[----:B------:R-:W0:Y:S01]  /*fd40*/  S2R R4, SR_TID.X ;  /* 0x0000000000047919 */ /* 0x000e220000002100 */
[----:B---3--:R-:W-:Y:S02]  /*fd50*/  IMAD R0, R0, UR4, RZ ;  /* 0x0000000400007c24 */ /* 0x008fe4000f8e02ff */
[----:B------:R-:W-:-:S04]  /*fd60*/  IMAD.WIDE.U32 R2, R18, UR4, R2 ;  /* 0x0000000412027c25 */ /* 0x000fc8000f8e0002 */
[----:B------:R-:W-:Y:S01]  /*fd70*/  IMAD R0, R18, UR5, R0 ;  /* 0x0000000512007c24 */ /* 0x000fe2000f8e0200 */
[----:B------:R-:W-:-:S03]  /*fd80*/  ULDC.64 UR4, c[0x0][0x2e0] ;  /* 0x0000b80000047ab9 */ /* 0x000fc60000000a00 */
[----:B------:R-:W-:Y:S02]  /*fd90*/  IMAD.IADD R3, R3, 0x1, R0 ;  /* 0x0000000103037824 */ /* 0x000fe400078e0200 */
[----:B----4-:R-:W-:Y:S02]  /*fda0*/  IMAD R0, R6, UR4, RZ ;  /* 0x0000000406007c24 */ /* 0x010fe4000f8e02ff */
[C---:B------:R-:W-:Y:S01]  /*fdb0*/  IMAD.WIDE.U32 R2, R5.reuse, UR4, R2 ;  /* 0x0000000405027c25 */ /* 0x040fe2000f8e0002 */
[----:B------:R-:W1:Y:S03]  /*fdc0*/  @P0 LDC R6, c[0x0][0x450] ;  /* 0x00011400ff060b82 */ /* 0x000e660000000800 */
[----:B------:R-:W-:Y:S01]  /*fdd0*/  IMAD R0, R5, UR5, R0 ;  /* 0x0000000505007c24 */ /* 0x000fe2000f8e0200 */
[----:B------:R-:W-:-:S03]  /*fde0*/  ULDC.64 UR4, c[0x0][0x2d0] ;  /* 0x0000b40000047ab9 */ /* 0x000fc60000000a00 */
[----:B------:R-:W-:Y:S01]  /*fdf0*/  IMAD.IADD R3, R3, 0x1, R0 ;  /* 0x0000000103037824 */ /* 0x000fe200078e0200 */
[C---:B0-----:R-:W-:Y:S01]  /*fe00*/  LOP3.LUT R5, R4.reuse, 0x7f, RZ, 0xc0, !PT ;  /* 0x0000007f04057812 */ /* 0x041fe200078ec0ff */
[----:B------:R-:W-:-:S03]  /*fe10*/  IMAD.SHL.U32 R4, R4, 0x10, RZ ;  /* 0x0000001004047824 */ /* 0x000fc600078e00ff */
[----:B------:R-:W-:-:S04]  /*fe20*/  SHF.R.U32.HI R5, RZ, 0x3, R5 ;  /* 0x00000003ff057819 */ /* 0x000fc80000011605 */
[----:B------:R-:W-:Y:S02]  /*fe30*/  LOP3.LUT R4, R5, 0x70, R4, 0xf8, !PT ;  /* 0x0000007005047812 */ /* 0x000fe400078ef804 */
[----:B------:R-:W0:Y:S02]  /*fe40*/  @P0 LDC R5, c[0x0][0x44c] ;  /* 0x00011300ff050b82 */ /* 0x000e240000000800 */
[----:B------:R-:W-:-:S05]  /*fe50*/  LOP3.LUT R0, R4, R17, RZ, 0xfc, !PT ;  /* 0x0000001104007212 */ /* 0x000fca00078efcff */
[----:B------:R-:W-:Y:S02]  /*fe60*/  IMAD.MOV.U32 R4, RZ, RZ, R0 ;  /* 0x000000ffff047224 */ /* 0x000fe400078e0000 */
[----:B0-----:R-:W-:-:S05]  /*fe70*/  @P0 IMAD.HI.U32 R5, R0, R5, RZ ;  /* 0x0000000500050227 */ /* 0x001fca00078e00ff */
[----:B-1----:R-:W-:-:S05]  /*fe80*/  @P0 SHF.R.U32.HI R4, RZ, R6, R5 ;  /* 0x00000006ff040219 */ /* 0x002fca0000011605 */
[----:B------:R-:W-:Y:S02]  /*fe90*/  IMAD.MOV R5, RZ, RZ, -R4 ;  /* 0x000000ffff057224 */ /* 0x000fe400078e0a04 */
[----:B------:R-:W-:-:S04]  /*fea0*/  IMAD.WIDE.U32 R2, R4, UR4, R2 ;  /* 0x0000000404027c25 */ /* 0x000fc8000f8e0002 */
[----:B------:R-:W-:Y:S01]  /*feb0*/  IMAD R0, R7, R5, R0 ;  /* 0x0000000507007224 */ /* 0x000fe200078e0200 */
[----:B------:R-:W-:-:S05]  /*fec0*/  SHF.R.S32.HI R5, RZ, 0x1f, R4 ;  /* 0x0000001fff057819 */ /* 0x000fca0000011404 */
[----:B------:R-:W-:-:S04]  /*fed0*/  IMAD R5, R5, UR4, RZ ;  /* 0x0000000405057c24 */ /* 0x000fc8000f8e02ff */
[----:B------:R-:W-:Y:S01]  /*fee0*/  IMAD R4, R4, UR5, R5 ;  /* 0x0000000504047c24 */ /* 0x000fe2000f8e0205 */
[----:B------:R-:W-:-:S03]  /*fef0*/  ULDC.64 UR4, c[0x0][0x2c8] ;  /* 0x0000b20000047ab9 */ /* 0x000fc60000000a00 */
[----:B------:R-:W-:Y:S01]  /*ff00*/  IMAD.IADD R3, R3, 0x1, R4 ;  /* 0x0000000103037824 */ /* 0x000fe200078e0204 */
[----:B------:R-:W-:Y:S01]  /*ff10*/  SHF.R.S32.HI R4, RZ, 0x1f, R0 ;  /* 0x0000001fff047819 */ /* 0x000fe20000011400 */
        /* <DEDUP_REMOVED lines=12> */
[----:B------:R-:W0:Y:S02]  /*ffe0*/  S2R R5, SR_TID.X ;  /* 0x0000000000057919 */ /* 0x000e240000002100 */
[----:B0-----:R-:W-:-:S04]  /*fff0*/  LOP3.LUT R5, R5, 0x7f, RZ, 0xc0, !PT ;  /* 0x0000007f05057812 */ /* 0x001fc800078ec0ff */
[----:B------:R-:W-:Y:S02]  /*10000*/  SHF.R.U32.HI R6, RZ, 0x3, R5 ;  /* 0x00000003ff067819 */ /* 0x000fe40000011605 */
[----:B------:R-:W2:Y:S03]  /*10010*/  LDL.LU R5, [R1+0x40] ;  /* 0x0000400001057983 */ /* 0x000ea60000300800 */
[----:B------:R-:W-:Y:S01]  /*10020*/  IMAD.IADD R2, R6, 0x1, R17 ;  /* 0x0000000106027824 */ /* 0x000fe200078e0211 */
[----:B------:R-:W-:Y:S04]  /*10030*/  SHFL.IDX PT, R8, R0, 0x1, 0x181f ;  /* 0x00381f0000087f89 */ /* 0x000fe800000e0000 */
[----:B------:R-:W-:Y:S01]  /*10040*/  SHFL.IDX PT, R6, R0, RZ, 0x181f ;  /* 0x00181fff00067589 */ /* 0x000fe200000e0000 */
[----:B--2---:R-:W-:-:S03]  /*10050*/  IMAD R3, R5, R7, RZ ;  /* 0x0000000705037224 */ /* 0x004fc600078e02ff */
[----:B------:R-:W0:Y:S01]  /*10060*/  SHFL.IDX PT, R7, R4, RZ, 0x181f ;  /* 0x00181fff04077589 */ /* 0x000e2200000e0000 */
[C---:B------:R-:W-:Y:S01]  /*10070*/  VIADD R5, R2.reuse, 0x10 ;  /* 0x0000001002057836 */ /* 0x040fe20000000000 */
[----:B------:R-:W-:-:S04]  /*10080*/  ISETP.GE.AND P4, PT, R2, R3, PT ;  /* 0x000000030200720c */ /* 0x000fc80003f86270 */
[----:B------:R-:W-:Y:S02]  /*10090*/  ISETP.GE.AND P2, PT, R5, R3, PT ;  /* 0x000000030500720c */ /* 0x000fe40003f46270 */
[----:B------:R-:W1:Y:S07]  /*100a0*/  SHFL.IDX PT, R5, R4, 0x1, 0x181f ;  /* 0x00381f0004057f89 */ /* 0x000e6e00000e0000 */
[----:B0-----:R-:W-:-:S05]  /*100b0*/  @!P4 LEA R7, P3, R10, R7, 0x1 ;  /* 0x000000070a07c211 */ /* 0x001fca00078608ff */
[----:B------:R-:W-:-:S05]  /*100c0*/  @!P4 IMAD.X R6, RZ, RZ, R6, P3 ;  /* 0x000000ffff06c224 */ /* 0x000fca00018e0606 */
[----:B------:R-:W-:-:S04]  /*100d0*/  @!P4 LOP3.LUT R7, R7, R6, RZ, 0x3c, !PT ;  /* 0x000000060707c212 */ /* 0x000fc800078e3cff */
[----:B------:R-:W-:-:S04]  /*100e0*/  @!P4 LOP3.LUT R6, R7, R6, RZ, 0x3c, !PT ;  /* 0x000000060706c212 */ /* 0x000fc800078e3cff */
[----:B------:R-:W-:-:S05]  /*100f0*/  @!P4 LOP3.LUT R7, R7, R6, RZ, 0x3c, !PT ;  /* 0x000000060707c212 */ /* 0x000fca00078e3cff */
[----:B-----5:R-:W-:Y:S04]  /*10100*/  @!P4 LDGSTS.E.BYPASS.LTC128B.128 [R9+0x16400], desc[UR60][R6.64], !P0 ;  /* 0x164000000609cfae */ /* 0x020fe8000c101d7c */
[----:B------:R1:W-:Y:S02]  /*10110*/  @!P4 LDGSTS.E.BYPASS.LTC128B.128 [R9+0x1a400], desc[UR60][R6.64+0x80], !P1 ;  /* 0x1a4000800609cfae */ /* 0x0003e4000c901d7c */
[----:B-1----:R-:W-:Y:S01]  /*10120*/  @!P2 LEA R7, P3, R10, R5, 0x1 ;  /* 0x000000050a07a211 */ /* 0x002fe200078608ff */
[----:B------:R-:W-:-:S04]  /*10130*/  VIADD R5, R2, 0x20 ;  /* 0x0000002002057836 */ /* 0x000fc80000000000 */
[----:B------:R-:W-:-:S05]  /*10140*/  @!P2 IMAD.X R6, RZ, RZ, R8, P3 ;  /* 0x000000ffff06a224 */ /* 0x000fca00018e0608 */
[----:B------:R-:W-:-:S04]  /*10150*/  @!P2 LOP3.LUT R7, R7, R6, RZ, 0x3c, !PT ;  /* 0x000000060707a212 */ /* 0x000fc800078e3cff */
[----:B------:R-:W-:-:S04]  /*10160*/  @!P2 LOP3.LUT R6, R7, R6, RZ, 0x3c, !PT ;  /* 0x000000060706a212 */ /* 0x000fc800078e3cff */
[----:B------:R-:W-:-:S05]  /*10170*/  @!P2 LOP3.LUT R7, R7, R6, RZ, 0x3c, !PT ;  /* 0x000000060707a212 */ /* 0x000fca00078e3cff */
        /* <DEDUP_REMOVED lines=45> */
[----:B0-----:R-:W0:Y:S04]  /*10450*/  SHFL.IDX PT, R6, R0, 0x6, 0x181f ;  /* 0x00d81f0000067f89 */ /* 0x001e2800000e0000 */
[----:B------:R-:W2:Y:S01]  /*10460*/  SHFL.IDX PT, R0, R0, 0x7, 0x181f ;  /* 0x00f81f0000007f89 */ /* 0x000ea200000e0000 */
[----:B-1----:R-:W-:-:S05]  /*10470*/  @!P2 LEA R5, P3, R10, R5, 0x1 ;  /* 0x000000050a05a211 */ /* 0x002fca00078608ff */
[----:B0-----:R-:W-:-:S04]  /*10480*/  @!P2 IMAD.X R6, RZ, RZ, R6, P3 ;  /* 0x000000ffff06a224 */ /* 0x001fc800018e0606 */
[----:B------:R-:W-:Y:S02]  /*10490*/  @!P2 IMAD.MOV.U32 R7, RZ, RZ, R6 ;  /* 0x000000ffff07a224 */ /* 0x000fe400078e0006 */
[----:B------:R-:W-:-:S05]  /*104a0*/  @!P2 IMAD.MOV.U32 R6, RZ, RZ, R5 ;  /* 0x000000ffff06a224 */ /* 0x000fca00078e0005 */
[----:B------:R0:W-:Y:S04]  /*104b0*/  @!P2 LDGSTS.E.BYPASS.LTC128B.128 [R9+0x19400], desc[UR60][R6.64], !P0 ;  /* 0x194000000609afae */ /* 0x0001e8000c101d7c */
[----:B--2---:R0:W-:Y:S02]  /*104c0*/  @!P2 LDGSTS.E.BYPASS.LTC128B.128 [R9+0x1d400], desc[UR60][R6.64+0x80], !P1 ;  /* 0x1d4000800609afae */ /* 0x0041e4000c901d7c */
.L_x_549:
[----:B------:R-:W-:Y:S01]  /*104d0*/  VIADD R2, R2, 0x70 ;  /* 0x0000007002027836 */ /* 0x000fe20000000000 */
[----:B------:R-:W-:Y:S04]  /*104e0*/  BSSY B0, `(.L_x_434) ;  /* 0x000000a000007945 */ /* 0x000fe80003800000 */
[----:B------:R-:W-:-:S13]  /*104f0*/  ISETP.GE.AND P2, PT, R2, R3, PT ;  /* 0x000000030200720c */ /* 0x000fda0003f46270 */
[----:B------:R-:W-:Y:S05]  /*10500*/  @P2 BRA `(.L_x_435) ;  /* 0x00000000001c2947 */ /* 0x000fea0003800000 */
[----:B------:R-:W-:-:S05]  /*10510*/  LEA R2, P2, R10, R4, 0x1 ;  /* 0x000000040a027211 */ /* 0x000fca00078408ff */
[----:B------:R-:W-:-:S05]  /*10520*/  IMAD.X R3, RZ, RZ, R0, P2 ;  /* 0x000000ffff037224 */ /* 0x000fca00010e0600 */
[----:B------:R-:W-:Y:S01]  /*10530*/  @!PT LDS RZ, [RZ] ;  /* 0x00000000fffff984 */ /* 0x000fe20000000800 */
[----:B------:R-:W-:Y:S01]  /*10540*/  @!PT LDS RZ, [RZ] ;  /* 0x00000000fffff984 */ /* 0x000fe20000000800 */
[----:B------:R-:W-:Y:S01]  /*10550*/  @!PT LDS RZ, [RZ] ;  /* 0x00000000fffff984 */ /* 0x000fe20000000800 */
[----:B------:R1:W-:Y:S04]  /*10560*/  LDGSTS.E.BYPASS.LTC128B.128 [R9+0x19c00], desc[UR60][R2.64], !P0 ;  /* 0x19c0000002097fae */ /* 0x0003e8000c101d7c */
[----:B------:R1:W-:Y:S02]  /*10570*/  LDGSTS.E.BYPASS.LTC128B.128 [R9+0x1dc00], desc[UR60][R2.64+0x80], !P1 ;  /* 0x1dc0008002097fae */ /* 0x0003e4000c901d7c */
.L_x_435:
[----:B------:R-:W-:Y:S05]  /*10580*/  BSYNC B0 ;  /* 0x0000000000007941 */ /* 0x000fea0003800000 */
.L_x_434:
[----:B01----:R-:W2:Y:S01]  /*10590*/  LDL R9, [R1+0x4] ;  /* 0x0000040001097983 */ /* 0x003ea20000100800 */
[----:B------:R-:W-:Y:S01]  /*105a0*/  PLOP3.LUT P0, PT, PT, PT, PT, 0x80, 0x0 ;  /* 0x000000000000781c */ /* 0x000fe20003f0f070 */
[----:B------:R-:W-:Y:S01]  /*105b0*/  NOP ;  /* 0x0000000000007918 */ /* 0x000fe20000000000 */
[----:B--2---:R-:W-:-:S11]  /*105c0*/  VIADD R6, R9, 0x34800 ;  /* 0x0003480009067836 */ /* 0x004fd60000000000 */
.L_x_436:
[----:B------:R-:W2:Y:S01]  /*105d0*/  LDL R2, [R1+0x4] ;  /* 0x0000040001027983 */ /* 0x000ea20000100800 */
[----:B------:R-:W-:Y:S02]  /*105e0*/  PLOP3.LUT P1, PT, P1, P0, PT, 0xa2, 0x0 ;  /* 0x000000000000781c */ /* 0x000fe40000f21472 */
[----:B--2---:R-:W-:-:S08]  /*105f0*/  @P0 R2UR P1, UR4, R2 ;  /* 0x00000000020402ca */ /* 0x004fd00000020000 */
[----:B------:R-:W-:-:S05]  /*10600*/  @P0 PLOP3.LUT P0, PT, P1, PT, PT, 0x80, 0x0 ;  /* 0x000000000000081c */ /* 0x000fca0000f0f070 */
[----:B------:R-:W-:Y:S01]  /*10610*/  @!P1 SYNCS.ARRIVE.TRANS64.RED.A0T1 RZ, [UR4+0x34800], RZ ;  /* 0x034800ffffff99a7 */ /* 0x000fe20008200404 */
[----:B------:R-:W-:Y:S07]  /*10620*/  @!P1 ARRIVES.LDGSTSBAR.64.TRANSCNT [UR4+0x34800] ;  /* 0x03480000ff0099b0 */ /* 0x000fee0008000a84 */
[----:B------:R-:W-:Y:S05]  /*10630*/  @P0 BRA.U.ANY `(.L_x_436) ;  /* 0xfffffffd00e40947 */ /* 0x000fea000393ffff */
[----:B------:R-:W2:Y:S02]  /*10640*/  LDL.LU R3, [R1+0x50] ;  /* 0x0000500001037983 */ /* 0x000ea40000300800 */
[----:B--2---:R-:W-:-:S05]  /*10650*/  VIADD R3, R3, 0x1 ;  /* 0x0000000103037836 */ /* 0x004fca0000000000 */
[----:B------:R0:W-:Y:S01]  /*10660*/  STL [R1+0x50], R3 ;  /* 0x0000500301007387 */ /* 0x0001e20000100800 */
[----:B------:R-:W-:-:S04]  /*10670*/  LEA.HI R0, R3, R3, RZ, 0x1 ;  /* 0x0000000303007211 */ /* 0x000fc800078f08ff */
[----:B------:R-:W-:-:S05]  /*10680*/  LOP3.LUT R0, R0, 0xfffffffe, RZ, 0xc0, !PT ;  /* 0xfffffffe00007812 */ /* 0x000fca00078ec0ff */
[----:B------:R-:W-:-:S05]  /*10690*/  IMAD.IADD R0, R3, 0x1, -R0 ;  /* 0x0000000103007824 */ /* 0x000fca00078e0a00 */
[----:B------:R-:W-:Y:S01]  /*106a0*/  SHF.L.U32 R0, R0, 0x1f, RZ ;  /* 0x0000001f00007819 */ /* 0x000fe200000006ff */
[----:B------:R-:W-:Y:S01]  /*106b0*/  NOP ;  /* 0x0000000000007918 */ /* 0x000fe20000000000 */
[----:B------:R0:W-:Y:S01]  /*106c0*/  SYNCS.ARRIVE.TRANS64.A1T0 RZ, [R2+URZ+0x34800], RZ ;  /* 0x034800ff02ff79a7 */ /* 0x0001e2000810003f */
[----:B------:R-:W-:Y:S01]  /*106d0*/  BSSY B0, `(.L_x_437) ;  /* 0x0000003000007945 */ /* 0x000fe20003800000 */
[----:B------:R-:W1:Y:S03]  /*106e0*/  SYNCS.PHASECHK.TRANS64.TRYWAIT P0, [R2+URZ+0x34820], R0 ;  /* 0x03482000020075a7 */ /* 0x000e66000800017f */
[----:B01----:R-:W-:Y:S05]  /*106f0*/  @!P0 BRA `(.L_x_438) ;  /* 0x0000004000648947 */ /* 0x003fea0003800000 */
.L_x_550:
[----:B------:R-:W-:Y:S05]  /*10700*/  BSYNC B0 ;  /* 0x0000000000007941 */ /* 0x000fea0003800000 */
.L_x_437:
[----:B0-----:R-:W2:Y:S01]  /*10710*/  LDL.LU R2, [R1+0x3c] ;  /* 0x00003c0001027983 */ /* 0x001ea20000300800 */
[----:B------:R-:W-:Y:S01]  /*10720*/  BSSY B0, `(.L_x_439) ;  /* 0x00001f6000007945 */ /* 0x000fe20003800000 */
[----:B--2---:R-:W-:-:S13]  /*10730*/  ISETP.GE.AND P0, PT, R2, 0xb1, PT ;  /* 0x000000b10200780c */ /* 0x004fda0003f06270 */
[----:B------:R-:W-:Y:S05]  /*10740*/  @!P0 BRA `(.L_x_440) ;  /* 0x0000001c00cc8947 */ /* 0x000fea0003800000 */
[----:B------:R-:W2:Y:S01]  /*10750*/  LDL R2, [R1+0x30] ;  /* 0x0000300001027983 */ /* 0x000ea20000100800 */
[----:B------:R-:W-:Y:S01]  /*10760*/  IMAD.MOV.U32 R0, RZ, RZ, 0x1 ;  /* 0x00000001ff007424 */ /* 0x000fe200078e00ff */
[----:B------:R-:W-:Y:S01]  /*10770*/  BSSY B2, `(.L_x_441) ;  /* 0x00000ac000027945 */ /* 0x000fe20003800000 */
[----:B--2---:R-:W-:-:S05]  /*10780*/  IMAD.MOV R9, RZ, RZ, -R2 ;  /* 0x000000ffff097224 */ /* 0x004fca00078e0a02 */
[----:B------:R-:W-:-:S05]  /*10790*/  VIADDMNMX R9, R9, R0, 0xffffffff, !PT ;  /* 0xffffffff09097446 */ /* 0x000fca0007800100 */
[----:B------:R-:W-:-:S05]  /*107a0*/  IMAD.IADD R0, R2, 0x1, R9 ;  /* 0x0000000102007824 */ /* 0x000fca00078e0209 */
[----:B------:R-:W-:-:S04]  /*107b0*/  LOP3.LUT R0, R0, 0x1, RZ, 0xc0, !PT ;  /* 0x0000000100007812 */ /* 0x000fc800078ec0ff */
[----:B------:R-:W-:Y:S01]  /*107c0*/  ISETP.NE.U32.AND P0, PT, R0, 0x1, PT ;  /* 0x000000010000780c */ /* 0x000fe20003f05070 */
[----:B------:R-:W-:-:S12]  /*107d0*/  VIADD R0, R2, 0xfffffffe ;  /* 0xfffffffe02007836 */ /* 0x000fd80000000000 */
[----:B------:R-:W-:Y:S05]  /*107e0*/  @P0 BRA `(.L_x_442) ;  /* 0x0000000800900947 */ /* 0x000fea0003800000 */
[----:B------:R-:W2:Y:S04]  /*107f0*/  LDL R4, [R1+0x1c] ;  /* 0x00001c0001047983 */ /* 0x000ea80000100800 */
[----:B------:R-:W3:Y:S04]  /*10800*/  LDL R3, [R1+0x8] ;  /* 0x0000080001037983 */ /* 0x000ee80000100800 */
[----:B------:R-:W4:Y:S01]  /*10810*/  LDL R2, [R1+0x10] ;  /* 0x0000100001027983 */ /* 0x000f220000100800 */
[----:B------:R-:W-:Y:S01]  /*10820*/  BSSY B1, `(.L_x_443) ;  /* 0x000009c000017945 */ /* 0x000fe20003800000 */
[----:B--2---:R-:W-:Y:S01]  /*10830*/  LOP3.LUT P1, RZ, R4, 0x1, RZ, 0xc0, !PT ;  /* 0x0000000104ff7812 */ /* 0x004fe2000782c0ff */
[----:B---3--:R-:W-:-:S05]  /*10840*/  VIADD R7, R3, 0x1 ;  /* 0x0000000103077836 */ /* 0x008fca0000000000 */
[----:B------:R-:W-:-:S04]  /*10850*/  ISETP.NE.AND P0, PT, R7, 0x2, PT ;  /* 0x000000020700780c */ /* 0x000fc80003f05270 */
[----:B------:R-:W-:Y:S02]  /*10860*/  SEL R10, RZ, 0x1, P0 ;  /* 0x00000001ff0a7807 */ /* 0x000fe40000000000 */
[----:B------:R-:W-:Y:S02]  /*10870*/  SEL R7, R7, RZ, P0 ;  /* 0x000000ff07077207 */ /* 0x000fe40000000000 */
[----:B----4-:R-:W-:Y:S01]  /*10880*/  LOP3.LUT R10, R2, R10, RZ, 0x3c, !PT ;  /* 0x0000000a020a7212 */ /* 0x010fe200078e3cff */
[----:B------:R-:W-:Y:S06]  /*10890*/  @!P1 BRA `(.L_x_444) ;  /* 0x0000000800509947 */ /* 0x000fec0003800000 */
[----:B------:R0:W5:Y:S01]  /*108a0*/  LDL R4, [R1] ;  /* 0x0000000001047983 */ /* 0x0001620000100800 */
[----:B------:R-:W-:Y:S02]  /*108b0*/  ULDC.64 UR4, c[0x0][0x418] ;  /* 0x0001060000047ab9 */ /* 0x000fe40000000a00 */
[----:B------:R-:W-:-:S04]  /*108c0*/  ISETP.NE.U32.AND P0, PT, RZ, UR4, PT ;  /* 0x00000004ff007c0c */ /* 0x000fc8000bf05070 */
[----:B------:R-:W-:-:S13]  /*108d0*/  ISETP.NE.AND.EX P0, PT, RZ, UR5, PT, P0 ;  /* 0x00000005ff007c0c */ /* 0x000fda000bf05300 */
[----:B0-----:R-:W-:Y:S05]  /*108e0*/  @!P0 BRA `(.L_x_445) ;  /* 0x00000000004c8947 */ /* 0x001fea0003800000 */
[----:B------:R-:W2:Y:S01]  /*108f0*/  LDL R11, [R1+0x20] ;  /* 0x00002000010b7983 */ /* 0x000ea20000100800 */
[----:B------:R-:W0:Y:S01]  /*10900*/  LDC R5, c[0x0][0x43c] ;  /* 0x00010f00ff057b82 */ /* 0x000e220000000800 */
[----:B------:R-:W-:Y:S02]  /*10910*/  ULDC.64 UR6, c[0x0][0x428] ;  /* 0x00010a0000067ab9 */ /* 0x000fe40000000a00 */
[----:B------:R-:W3:Y:S01]  /*10920*/  LDL R8, [R1+0xc] ;  /* 0x00000c0001087983 */ /* 0x000ee20000100800 */
[----:B0-----:R-:W-:-:S13]  /*10930*/  ISETP.NE.AND P0, PT, R5, 0x1, PT ;  /* 0x000000010500780c */ /* 0x001fda0003f05270 */
[----:B------:R-:W0:Y:S02]  /*10940*/  @P0 LDC.64 R2, c[0x0][0x440] ;  /* 0x00011000ff020b82 */ /* 0x000e240000000a00 */
[----:B0----5:R-:W-:-:S04]  /*10950*/  @P0 IMAD.HI.U32 R4, R0, R2, RZ ;  /* 0x0000000200040227 */ /* 0x021fc800078e00ff */
[----:B------:R-:W-:Y:S01]  /*10960*/  IMAD.MOV.U32 R2, RZ, RZ, R0 ;  /* 0x000000ffff027224 */ /* 0x000fe200078e0000 */
[----:B------:R-:W-:-:S05]  /*10970*/  @P0 SHF.R.U32.HI R2, RZ, R3, R4 ;  /* 0x00000003ff020219 */ /* 0x000fca0000011604 */
[----:B------:R-:W-:-:S04]  /*10980*/  IMAD.MOV R3, RZ, RZ, -R2 ;  /* 0x000000ffff037224 */ /* 0x000fc800078e0a02 */
[----:B------:R-:W-:Y:S01]  /*10990*/  IMAD R0, R5, R3, R0 ;  /* 0x0000000305007224 */ /* 0x000fe200078e0200 */
[----:B------:R-:W-:Y:S01]  /*109a0*/  SHF.R.S32.HI R3, RZ, 0x1f, R2 ;  /* 0x0000001fff037819 */ /* 0x000fe20000011402 */
[----:B--2---:R-:W-:-:S04]  /*109b0*/  IMAD R4, R11, UR6, RZ ;  /* 0x000000060b047c24 */ /* 0x004fc8000f8e02ff */
[C---:B---3--:R-:W-:Y:S02]  /*109c0*/  IMAD R4, R8.reuse, UR7, R4 ;  /* 0x0000000708047c24 */ /* 0x048fe4000f8e0204 */
[----:B------:R-:W-:-:S04]  /*109d0*/  IMAD.WIDE.U32 R2, R8, UR6, R2 ;  /* 0x0000000608027c25 */ /* 0x000fc8000f8e0002 */
[----:B------:R-:W-:Y:S01]  /*109e0*/  IMAD.IADD R3, R4, 0x1, R3 ;  /* 0x0000000104037824 */ /* 0x000fe200078e0203 */
[----:B------:R-:W-:-:S04]  /*109f0*/  LEA R4, P0, R2, UR4, 0x2 ;  /* 0x0000000402047c11 */ /* 0x000fc8000f8010ff */
[----:B------:R-:W-:-:S05]  /*10a00*/  LEA.HI.X R5, R2, UR5, R3, 0x2, P0 ;  /* 0x0000000502057c11 */ /* 0x000fca00080f1403 */
[----:B------:R0:W5:Y:S04]  /*10a10*/  LDG.E R4, desc[UR60][R4.64] ;  /* 0x0000003c04047981 */ /* 0x000168000c1e1900 */
.L_x_445:
[----:B------:R-:W2:Y:S01]  /*10a20*/  LDL R2, [R1+0x4] ;  /* 0x0000040001027983 */ /* 0x000ea20000100800 */
[----:B------:R-:W-:Y:S01]  /*10a30*/  BSSY B3, `(.L_x_446) ;  /* 0x0000005000037945 */ /* 0x000fe20003800000 */
[----:B--2---:R-:W-:Y:S01]  /*10a40*/  IMAD R3, R7, 0x8, R2 ;  /* 0x0000000807037824 */ /* 0x004fe200078e0202 */
[----:B------:R-:W-:-:S04]  /*10a50*/  SHF.L.U32 R2, R10, 0x1f, RZ ;  /* 0x0000001f0a027819 */ /* 0x000fc800000006ff */
[----:B------:R-:W1:Y:S02]  /*10a60*/  SYNCS.PHASECHK.TRANS64.TRYWAIT P0, [R3+URZ+0x34840], R2 ;  /* 0x03484002030075a7 */ /* 0x000e64000800017f */
[----:B-1----:R-:W-:Y:S05]  /*10a70*/  @!P0 BRA `(.L_x_447) ;  /* 0x0000003c009c8947 */ /* 0x002fea0003800000 */
.L_x_551:
[----:B------:R-:W-:Y:S05]  /*10a80*/  BSYNC B3 ;  /* 0x0000000000037941 */ /* 0x000fea0003800000 */
.L_x_446:
        /* <DEDUP_REMOVED lines=12> */
.L_x_449:
[----:B------:R-:W-:Y:S05]  /*10b50*/  BSYNC B3 ;  /* 0x0000000000037941 */ /* 0x000fea0003800000 */
.L_x_448:
[----:B------:R-:W2:Y:S04]  /*10b60*/  LDL R5, [R1+0x4] ;  /* 0x0000040001057983 */ /* 0x000ea80000100800 */
[----:B-1----:R-:W3:Y:S01]  /*10b70*/  LDL R2, [R1+0x18] ;  /* 0x0000180001027983 */ /* 0x002ee20000100800 */
        /* <DEDUP_REMOVED lines=8> */
[----:B--2---:R-:W-:-:S02]  /*10c00*/  IMAD R8, R7, 0xb000, R5 ;  /* 0x0000b00007087824 */ /* 0x004fc400078e0205 */
[----:B---3--:R-:W-:Y:S02]  /*10c10*/  IMAD R2, R0, 0xb0, R2 ;  /* 0x000000b000027824 */ /* 0x008fe400078e0202 */
[----:B------:R-:W-:-:S08]  /*10c20*/  VIADD R5, R8, 0x1e400 ;  /* 0x0001e40008057836 */ /* 0x000fd00000000000 */
.L_x_450:
        /* <DEDUP_REMOVED lines=16> */
.L_x_451:
        /* <DEDUP_REMOVED lines=10> */
[----:B------:R-:W2:Y:S04]  /*10dd0*/  LDL.LU R12, [R1+0x10] ;  /* 0x00001000010c7983 */ /* 0x000ea80000300800 */
[----:B------:R-:W3:Y:S01]  /*10de0*/  LDL R8, [R1+0x8] ;  /* 0x0000080001087983 */ /* 0x000ee20000100800 */
[----:B------:R-:W-:Y:S01]  /*10df0*/  BSSY B3, `(.L_x_452) ;  /* 0x0000005000037945 */ /* 0x000fe20003800000 */
[----:B--2---:R-:W-:Y:S01]  /*10e00*/  SHF.L.U32 R2, R12, 0x1f, RZ ;  /* 0x0000001f0c027819 */ /* 0x004fe200000006ff */
[----:B---3--:R-:W-:-:S04]  /*10e10*/  IMAD R3, R8, 0x8, R6 ;  /* 0x0000000808037824 */ /* 0x008fc800078e0206 */
[----:B------:R-:W0:Y:S02]  /*10e20*/  SYNCS.PHASECHK.TRANS64.TRYWAIT P0, [R3+URZ+0x60], R2 ;  /* 0x00006002030075a7 */ /* 0x000e24000800017f */
[----:B0-----:R-:W-:Y:S05]  /*10e30*/  @!P0 BRA `(.L_x_453) ;  /* 0x0000003800c08947 */ /* 0x001fea0003800000 */
.L_x_552:
[----:B------:R-:W-:Y:S05]  /*10e40*/  BSYNC B3 ;  /* 0x0000000000037941 */ /* 0x000fea0003800000 */
.L_x_452:
[----:B------:R1:W5:Y:S04]  /*10e50*/  LDL R17, [R1+0x4] ;  /* 0x0000040001117983 */ /* 0x0003680000100800 */
[----:B------:R1:W5:Y:S01]  /*10e60*/  LDL R15, [R1+0x8] ;  /* 0x00000800010f7983 */ /* 0x0003620000100800 */
[----:B------:R-:W-:Y:S01]  /*10e70*/  BSSY B3, `(.L_x_454) ;  /* 0x000000c000037945 */ /* 0x000fe20003800000 */
[----:B------:R-:W-:Y:S02]  /*10e80*/  IMAD.MOV.U32 R12, RZ, RZ, 0x0 ;  /* 0x00000000ff0c7424 */ /* 0x000fe400078e00ff */
[----:B------:R-:W-:Y:S01]  /*10e90*/  IMAD.MOV.U32 R13, RZ, RZ, 0x14f00000 ;  /* 0x14f00000ff0d7424 */ /* 0x000fe200078e00ff */
[----:B------:R-:W-:Y:S06]  /*10ea0*/  @P1 BRA `(.L_x_455) ;  /* 0x0000000000201947 */ /* 0x000fec0003800000 */
[----:B------:R-:W2:Y:S01]  /*10eb0*/  S2R R5, SR_TID.X ;  /* 0x0000000000057919 */ /* 0x000ea20000002100 */
[----:B0----5:R-:W-:Y:S02]  /*10ec0*/  IMAD R2, R15, 0x8, R17 ;  /* 0x000000080f027824 */ /* 0x021fe400078e0211 */
[----:B------:R-:W-:-:S04]  /*10ed0*/  IMAD.MOV.U32 R3, RZ, RZ, 0xb000 ;  /* 0x0000b000ff037424 */ /* 0x000fc800078e00ff */
[----:B------:R3:W-:Y:S01]  /*10ee0*/  SYNCS.ARRIVE.TRANS64 RZ, [R2+URZ+0x34850], R3 ;  /* 0x0348500302ff79a7 */ /* 0x0007e2000800003f */
[----:B--2---:R-:W-:-:S04]  /*10ef0*/  LOP3.LUT R5, R5, 0x1f, RZ, 0xc0, !PT ;  /* 0x0000001f05057812 */ /* 0x004fc800078ec0ff */
[----:B------:R-:W-:-:S13]  /*10f00*/  ISETP.NE.AND P0, PT, R5, RZ, PT ;  /* 0x000000ff0500720c */ /* 0x000fda0003f05270 */
[----:B---3--:R-:W-:Y:S05]  /*10f10*/  @!P0 BRA `(.L_x_455) ;  /* 0x0000000000048947 */ /* 0x008fea0003800000 */
[----:B------:R-:W-:Y:S01]  /*10f20*/  BPT.TRAP 0x1 ;  /* 0x000000040000795c */ /* 0x000fe20000300000 */
.L_x_455:
[----:B------:R-:W-:Y:S05]  /*10f30*/  BSYNC B3 ;  /* 0x0000000000037941 */ /* 0x000fea0003800000 */
.L_x_454:
[----:B------:R-:W2:Y:S04]  /*10f40*/  LDL R8, [R1+0x18] ;  /* 0x0000180001087983 */ /* 0x000ea80000100800 */
[----:B0-----:R-:W2:Y:S01]  /*10f50*/  LDL.LU R3, [R1+0x14] ;  /* 0x0000140001037983 */ /* 0x001ea20000300800 */
[----:B------:R-:W-:Y:S01]  /*10f60*/  R2UR UR10, R11 ;  /* 0x000000000b0a72ca */ /* 0x000fe200000e0000 */
[C-C-:B-----5:R-:W-:Y:S01]  /*10f70*/  IMAD R5, R15.reuse, 0x8, R17.reuse ;  /* 0x000000080f057824 */ /* 0x160fe200078e0211 */
[----:B------:R-:W-:Y:S01]  /*10f80*/  R2UR UR6, R12 ;  /* 0x000000000c0672ca */ /* 0x000fe200000e0000 */
[----:B------:R-:W-:Y:S01]  /*10f90*/  IMAD R2, R15, 0xb000, R17 ;  /* 0x0000b0000f027824 */ /* 0x000fe200078e0211 */
[----:B------:R-:W-:Y:S01]  /*10fa0*/  R2UR UR7, R13 ;  /* 0x000000000d0772ca */ /* 0x000fe200000e0000 */
[----:B------:R-:W-:Y:S01]  /*10fb0*/  UIADD3 UR4, UP0, UR36, 0x470, URZ ;  /* 0x0000047024047890 */ /* 0x000fe2000ff1e03f */
[----:B------:R-:W-:Y:S01]  /*10fc0*/  PLOP3.LUT P0, PT, PT, PT, PT, 0x80, 0x0 ;  /* 0x000000000000781c */ /* 0x000fe20003f0f070 */
[----:B------:R-:W-:-:S02]  /*10fd0*/  VIADD R5, R5, 0x34850 ;  /* 0x0003485005057836 */ /* 0x000fc40000000000 */
[----:B------:R-:W-:Y:S01]  /*10fe0*/  UIADD3.X UR5, URZ, UR37, URZ, UP0, !UPT ;  /* 0x000000253f057290 */ /* 0x000fe200087fe43f */
[----:B--2---:R-:W-:Y:S02]  /*10ff0*/  IMAD R3, R3, 0xb0, R8 ;  /* 0x000000b003037824 */ /* 0x004fe400078e0208 */
[----:B------:R-:W-:-:S09]  /*11000*/  VIADD R8, R2, 0x400 ;  /* 0x0000040002087836 */ /* 0x000fd20000000000 */
.L_x_456:
[----:B------:R-:W2:Y:S01]  /*11010*/  LDL R11, [R1] ;  /* 0x00000000010b7983 */ /* 0x000ea20000100800 */
[----:B------:R-:W-:-:S13]  /*11020*/  @P0 ELECT P1, URZ, PT ;  /* 0x00000000003f082f */ /* 0x000fda0003820000 */
[----:B------:R-:W-:Y:S02]  /*11030*/  @P1 R2UR UR12, R18 ;  /* 0x00000000120c12ca */ /* 0x000fe400000e0000 */
[----:B------:R-:W-:Y:S02]  /*11040*/  @P1 R2UR UR11, R3 ;  /* 0x00000000030b12ca */ /* 0x000fe400000e0000 */
[----:B------:R-:W-:Y:S02]  /*11050*/  @P1 R2UR UR9, R5 ;  /* 0x00000000050912ca */ /* 0x000fe400000e0000 */
[----:B------:R-:W-:Y:S02]  /*11060*/  @P1 R2UR UR8, R8 ;  /* 0x00000000080812ca */ /* 0x000fe400000e0000 */
[----:B------:R-:W-:Y:S02]  /*11070*/  @P1 PLOP3.LUT P0, PT, P1, PT, PT, 0x8, 0x0 ;  /* 0x000000000000181c */ /* 0x000fe40000f0e170 */
[----:B--2---:R-:W-:-:S02]  /*11080*/  @P1 R2UR UR13, R11 ;  /* 0x000000000b0d12ca */ /* 0x004fc400000e0000 */
[----:B------:R-:W-:-:S11]  /*11090*/  PLOP3.LUT P1, PT, PT, PT, PT, 0x8, 0x0 ;  /* 0x000000000000781c */ /* 0x000fd60003f2e170 */
[----:B------:R0:W-:Y:S02]  /*110a0*/  UTMALDG.4D [UR8], [UR4], desc[UR6] ;  /* 0x00000608040075b4 */ /* 0x0001e40008019000 */
[----:B0-----:R-:W-:Y:S05]  /*110b0*/  @P0 BRA.U.ANY `(.L_x_456) ;  /* 0xfffffffd00d40947 */ /* 0x001fea000393ffff */
[----:B------:R-:W-:Y:S01]  /*110c0*/  R2UR UR10, R14 ;  /* 0x000000000e0a72ca */ /* 0x000fe200000e0000 */
[----:B------:R-:W-:Y:S01]  /*110d0*/  VIADD R2, R2, 0x5c00 ;  /* 0x00005c0002027836 */ /* 0x000fe20000000000 */
[----:B------:R-:W-:Y:S02]  /*110e0*/  R2UR UR6, R12 ;  /* 0x000000000c0672ca */ /* 0x000fe400000e0000 */
[----:B------:R-:W-:Y:S02]  /*110f0*/  R2UR UR7, R13 ;  /* 0x000000000d0772ca */ /* 0x000fe400000e0000 */
[----:B------:R-:W-:-:S13]  /*11100*/  PLOP3.LUT P0, PT, PT, PT, PT, 0x80, 0x0 ;  /* 0x000000000000781c */ /* 0x000fda0003f0f070 */
.L_x_457:
        /* <DEDUP_REMOVED lines=11> */
[----:B------:R0:W-:Y:S04]  /*111c0*/  STL [R1], R4 ;  /* 0x0000000401007387 */ /* 0x0001e80000100800 */
[----:B------:R0:W-:Y:S02]  /*111d0*/  STL [R1+0x14], R0 ;  /* 0x0000140001007387 */ /* 0x0001e40000100800 */
.L_x_444:
[----:B------:R-:W-:Y:S05]  /*111e0*/  BSYNC B1 ;  /* 0x0000000000017941 */ /* 0x000fea0003800000 */
.L_x_443:
[----:B0-----:R-:W2:Y:S04]  /*111f0*/  LDL.LU R0, [R1+0x30] ;  /* 0x0000300001007983 */ /* 0x001ea80000300800 */
[----:B------:R0:W-:Y:S04]  /*11200*/  STL [R1+0x8], R7 ;  /* 0x0000080701007387 */ /* 0x0001e80000100800 */
[----:B------:R0:W-:Y:S02]  /*11210*/  STL [R1+0x10], R10 ;  /* 0x0000100a01007387 */ /* 0x0001e40000100800 */
[----:B0-2---:R-:W-:-:S07]  /*11220*/  VIADD R0, R0, 0xfffffffd ;  /* 0xfffffffd00007836 */ /* 0x005fce0000000000 */
.L_x_442:
[----:B------:R-:W-:Y:S05]  /*11230*/  BSYNC B2 ;  /* 0x0000000000027941 */ /* 0x000fea0003800000 */
.L_x_441:
[----:B------:R-:W2:Y:S01]  /*11240*/  LDL.LU R2, [R1+0x2c] ;  /* 0x00002c0001027983 */ /* 0x000ea20000300800 */
[----:B------:R-:W-:-:S05]  /*11250*/  IMAD.MOV R9, RZ, RZ, -R9 ;  /* 0x000000ffff097224 */ /* 0x000fca00078e0a09 */
[----:B--2---:R-:W-:-:S13]  /*11260*/  ISETP.NE.AND P0, PT, R2, R9, PT ;  /* 0x000000090200720c */ /* 0x004fda0003f05270 */
[----:B------:R-:W-:Y:S05]  /*11270*/  @!P0 BRA `(.L_x_440) ;  /* 0x0000001400008947 */ /* 0x000fea0003800000 */
[----:B------:R0:W5:Y:S02]  /*11280*/  LDL R8, [R1] ;  /* 0x0000000001087983 */ /* 0x0001640000100800 */
.L_x_488:
[----:B--2---:R-:W2:Y:S04]  /*11290*/  LDL R4, [R1+0x1c] ;  /* 0x00001c0001047983 */ /* 0x004ea80000100800 */
[----:B---3--:R-:W3:Y:S04]  /*112a0*/  LDL R3, [R1+0x8] ;  /* 0x0000080001037983 */ /* 0x008ee80000100800 */
[----:B----4-:R-:W4:Y:S01]  /*112b0*/  LDL R2, [R1+0x10] ;  /* 0x0000100001027983 */ /* 0x010f220000100800 */
[----:B------:R-:W-:Y:S05]  /*112c0*/  YIELD ;  /* 0x0000000000007946 */ /* 0x000fea0003800000 */
        /* <DEDUP_REMOVED lines=8> */
[----:B------:R-:W-:Y:S01]  /*11350*/  ULDC.64 UR4, c[0x0][0x418] ;  /* 0x0001060000047ab9 */ /* 0x000fe20000000a00 */
[----:B------:R-:W-:Y:S01]  /*11360*/  IMAD.MOV.U32 R7, RZ, RZ, R0 ;  /* 0x000000ffff077224 */ /* 0x000fe200078e0000 */
[----:B------:R-:W-:-:S04]  /*11370*/  ISETP.NE.U32.AND P0, PT, RZ, UR4, PT ;  /* 0x00000004ff007c0c */ /* 0x000fc8000bf05070 */
[----:B------:R-:W-:-:S13]  /*11380*/  ISETP.NE.AND.EX P0, PT, RZ, UR5, PT, P0 ;  /* 0x00000005ff007c0c */ /* 0x000fda000bf05300 */
[----:B------:R-:W-:Y:S05]  /*11390*/  @!P0 BRA `(.L_x_460) ;  /* 0x00000000004c8947 */ /* 0x000fea0003800000 */
[----:B------:R-:W2:Y:S01]  /*113a0*/  LDL R10, [R1+0x20] ;  /* 0x00002000010a7983 */ /* 0x000ea20000100800 */
[----:B-----5:R-:W3:Y:S01]  /*113b0*/  LDC R8, c[0x0][0x43c] ;  /* 0x00010f00ff087b82 */ /* 0x020ee20000000800 */
[----:B------:R-:W-:Y:S02]  /*113c0*/  ULDC.64 UR6, c[0x0][0x428] ;  /* 0x00010a0000067ab9 */ /* 0x000fe40000000a00 */
[----:B------:R-:W4:Y:S01]  /*113d0*/  LDL R9, [R1+0xc] ;  /* 0x00000c0001097983 */ /* 0x000f220000100800 */
[----:B---3--:R-:W-:-:S13]  /*113e0*/  ISETP.NE.AND P0, PT, R8, 0x1, PT ;  /* 0x000000010800780c */ /* 0x008fda0003f05270 */
[----:B------:R-:W3:Y:S02]  /*113f0*/  @P0 LDC.64 R2, c[0x0][0x440] ;  /* 0x00011000ff020b82 */ /* 0x000ee40000000a00 */
[----:B---3--:R-:W-:-:S04]  /*11400*/  @P0 IMAD.HI.U32 R7, R0, R2, RZ ;  /* 0x0000000200070227 */ /* 0x008fc800078e00ff */
[----:B------:R-:W-:Y:S01]  /*11410*/  IMAD.MOV.U32 R2, RZ, RZ, R0 ;  /* 0x000000ffff027224 */ /* 0x000fe200078e0000 */
[----:B------:R-:W-:-:S04]  /*11420*/  @P0 SHF.R.U32.HI R2, RZ, R3, R7 ;  /* 0x00000003ff020219 */ /* 0x000fc80000011607 */
[--C-:B------:R-:W-:Y:S01]  /*11430*/  SHF.R.S32.HI R3, RZ, 0x1f, R2.reuse ;  /* 0x0000001fff037819 */ /* 0x100fe20000011402 */
[----:B------:R-:W-:-:S04]  /*11440*/  IMAD.MOV R7, RZ, RZ, -R2 ;  /* 0x000000ffff077224 */ /* 0x000fc800078e0a02 */
[----:B------:R-:W-:Y:S02]  /*11450*/  IMAD R7, R8, R7, R0 ;  /* 0x0000000708077224 */ /* 0x000fe400078e0200 */
[----:B--2---:R-:W-:-:S04]  /*11460*/  IMAD R8, R10, UR6, RZ ;  /* 0x000000060a087c24 */ /* 0x004fc8000f8e02ff */
[C---:B----4-:R-:W-:Y:S02]  /*11470*/  IMAD R8, R9.reuse, UR7, R8 ;  /* 0x0000000709087c24 */ /* 0x050fe4000f8e0208 */
[----:B------:R-:W-:-:S04]  /*11480*/  IMAD.WIDE.U32 R2, R9, UR6, R2 ;  /* 0x0000000609027c25 */ /* 0x000fc8000f8e0002 */
[----:B------:R-:W-:Y:S01]  /*11490*/  IMAD.IADD R3, R8, 0x1, R3 ;  /* 0x0000000108037824 */ /* 0x000fe200078e0203 */
[----:B------:R-:W-:-:S04]  /*114a0*/  LEA R8, P0, R2, UR4, 0x2 ;  /* 0x0000000402087c11 */ /* 0x000fc8000f8010ff */
[----:B------:R-:W-:-:S05]  /*114b0*/  LEA.HI.X R9, R2, UR5, R3, 0x2, P0 ;  /* 0x0000000502097c11 */ /* 0x000fca00080f1403 */
[----:B------:R2:W5:Y:S04]  /*114c0*/  LDG.E R8, desc[UR60][R8.64] ;  /* 0x0000003c08087981 */ /* 0x000568000c1e1900 */
.L_x_460:
[----:B------:R-:W3:Y:S01]  /*114d0*/  LDL R2, [R1+0x4] ;  /* 0x0000040001027983 */ /* 0x000ee20000100800 */
[----:B------:R-:W-:Y:S01]  /*114e0*/  BSSY B2, `(.L_x_461) ;  /* 0x0000005000027945 */ /* 0x000fe20003800000 */
[----:B---3--:R-:W-:Y:S01]  /*114f0*/  IMAD R3, R4, 0x8, R2 ;  /* 0x0000000804037824 */ /* 0x008fe200078e0202 */
[----:B------:R-:W-:-:S04]  /*11500*/  SHF.L.U32 R2, R5, 0x1f, RZ ;  /* 0x0000001f05027819 */ /* 0x000fc800000006ff */
[----:B------:R-:W3:Y:S02]  /*11510*/  SYNCS.PHASECHK.TRANS64.TRYWAIT P0, [R3+URZ+0x34840], R2 ;  /* 0x03484002030075a7 */ /* 0x000ee4000800017f */
[----:B---3--:R-:W-:Y:S05]  /*11520*/  @!P0 BRA `(.L_x_462) ;  /* 0x0000003400188947 */ /* 0x008fea0003800000 */
.L_x_553:
[----:B------:R-:W-:Y:S05]  /*11530*/  BSYNC B2 ;  /* 0x0000000000027941 */ /* 0x000fea0003800000 */
.L_x_461:
[----:B--2---:R-:W2:Y:S01]  /*11540*/  S2R R9, SR_TID.X ;  /* 0x0000000000097919 */ /* 0x004ea20000002100 */
[----:B------:R-:W-:Y:S01]  /*11550*/  BSSY B2, `(.L_x_463) ;  /* 0x000000b000027945 */ /* 0x000fe20003800000 */
[----:B--2---:R-:W-:-:S04]  /*11560*/  LOP3.LUT R9, R9, 0x7f, RZ, 0xc0, !PT ;  /* 0x0000007f09097812 */ /* 0x004fc800078ec0ff */
[----:B------:R-:W-:-:S13]  /*11570*/  ISETP.NE.AND P1, PT, R9, RZ, PT ;  /* 0x000000ff0900720c */ /* 0x000fda0003f25270 */
[----:B------:R-:W-:Y:S05]  /*11580*/  @P1 BRA `(.L_x_464) ;  /* 0x00000000001c1947 */ /* 0x000fea0003800000 */
[----:B------:R-:W2:Y:S01]  /*11590*/  S2R R9, SR_TID.X ;  /* 0x0000000000097919 */ /* 0x000ea20000002100 */
[----:B---3--:R-:W-:-:S04]  /*115a0*/  IMAD.MOV.U32 R2, RZ, RZ, 0xb000 ;  /* 0x0000b000ff027424 */ /* 0x008fc800078e00ff */
[----:B------:R4:W-:Y:S01]  /*115b0*/  SYNCS.ARRIVE.TRANS64 RZ, [R3+URZ+0x34830], R2 ;  /* 0x0348300203ff79a7 */ /* 0x0009e2000800003f */
[----:B--2---:R-:W-:-:S04]  /*115c0*/  LOP3.LUT R9, R9, 0x1f, RZ, 0xc0, !PT ;  /* 0x0000001f09097812 */ /* 0x004fc800078ec0ff */
[----:B------:R-:W-:-:S13]  /*115d0*/  ISETP.NE.AND P0, PT, R9, RZ, PT ;  /* 0x000000ff0900720c */ /* 0x000fda0003f05270 */
[----:B----4-:R-:W-:Y:S05]  /*115e0*/  @!P0 BRA `(.L_x_464) ;  /* 0x0000000000048947 */ /* 0x010fea0003800000 */
[----:B------:R-:W-:Y:S01]  /*115f0*/  BPT.TRAP 0x1 ;  /* 0x000000040000795c */ /* 0x000fe20000300000 */
.L_x_464:
[----:B------:R-:W-:Y:S05]  /*11600*/  BSYNC B2 ;  /* 0x0000000000027941 */ /* 0x000fea0003800000 */
.L_x_463:
[----:B---3--:R-:W2:Y:S04]  /*11610*/  LDL R2, [R1+0x4] ;  /* 0x0000040001027983 */ /* 0x008ea80000100800 */
[----:B------:R-:W3:Y:S01]  /*11620*/  LDL R9, [R1+0x18] ;  /* 0x0000180001097983 */ /* 0x000ee20000100800 */
        /* <DEDUP_REMOVED lines=11> */
.L_x_465:
        /* <DEDUP_REMOVED lines=9> */
[----:B--2---:R-:W-:Y:S05]  /*11770*/  @P0 BRA.U.ANY `(.L_x_465) ;  /* 0xfffffffd00d80947 */ /* 0x004fea000393ffff */
[----:B------:R-:W-:Y:S01]  /*11780*/  IMAD.MOV.U32 R14, RZ, RZ, 0x40 ;  /* 0x00000040ff0e7424 */ /* 0x000fe200078e00ff */
[----:B------:R-:W-:Y:S01]  /*11790*/  PLOP3.LUT P0, PT, PT, PT, PT, 0x80, 0x0 ;  /* 0x000000000000781c */ /* 0x000fe20003f0f070 */
[----:B------:R-:W-:Y:S01]  /*117a0*/  VIADD R2, R2, 0x23c00 ;  /* 0x00023c0002027836 */ /* 0x000fe20000000000 */
[----:B------:R-:W-:Y:S01]  /*117b0*/  UMOV UR6, 0x0 ;  /* 0x0000000000067882 */ /* 0x000fe20000000000 */
[----:B------:R-:W-:Y:S01]  /*117c0*/  UMOV UR7, 0x14f00000 ;  /* 0x14f0000000077882 */ /* 0x000fe20000000000 */
[----:B------:R-:W-:-:S15]  /*117d0*/  R2UR UR10, R14 ;  /* 0x000000000e0a72ca */ /* 0x000fde00000e0000 */
.L_x_466:
        /* <DEDUP_REMOVED lines=10> */
[----:B------:R-:W2:Y:S04]  /*11880*/  LDL.LU R12, [R1+0x10] ;  /* 0x00001000010c7983 */ /* 0x000ea80000300800 */
[----:B------:R-:W3:Y:S01]  /*11890*/  LDL R10, [R1+0x8] ;  /* 0x00000800010a7983 */ /* 0x000ee20000100800 */
[----:B------:R-:W-:Y:S01]  /*118a0*/  BSSY B2, `(.L_x_467) ;  /* 0x0000005000027945 */ /* 0x000fe20003800000 */
[----:B--2---:R-:W-:Y:S01]  /*118b0*/  SHF.L.U32 R3, R12, 0x1f, RZ ;  /* 0x0000001f0c037819 */ /* 0x004fe200000006ff */
[----:B---3--:R-:W-:-:S04]  /*118c0*/  IMAD R2, R10, 0x8, R6 ;  /* 0x000000080a027824 */ /* 0x008fc800078e0206 */
[----:B------:R-:W2:Y:S02]  /*118d0*/  SYNCS.PHASECHK.TRANS64.TRYWAIT P0, [R2+URZ+0x60], R3 ;  /* 0x00006003020075a7 */ /* 0x000ea4000800017f */
[----:B--2---:R-:W-:Y:S05]  /*118e0*/  @!P0 BRA `(.L_x_468) ;  /* 0x00000030003c8947 */ /* 0x004fea0003800000 */
.L_x_554:
[----:B------:R-:W-:Y:S05]  /*118f0*/  BSYNC B2 ;  /* 0x0000000000027941 */ /* 0x000fea0003800000 */
.L_x_467:
[----:B------:R-:W-:Y:S01]  /*11900*/  BSSY B2, `(.L_x_469) ;  /* 0x000000b000027945 */ /* 0x000fe20003800000 */
[----:B------:R-:W-:Y:S02]  /*11910*/  IMAD.MOV.U32 R12, RZ, RZ, 0x0 ;  /* 0x00000000ff0c7424 */ /* 0x000fe400078e00ff */
[----:B------:R-:W-:Y:S01]  /*11920*/  IMAD.MOV.U32 R13, RZ, RZ, 0x14f00000 ;  /* 0x14f00000ff0d7424 */ /* 0x000fe200078e00ff */
[----:B------:R-:W-:Y:S06]  /*11930*/  @P1 BRA `(.L_x_470) ;  /* 0x00000000001c1947 */ /* 0x000fec0003800000 */
[----:B------:R-:W3:Y:S01]  /*11940*/  S2R R9, SR_TID.X ;  /* 0x0000000000097919 */ /* 0x000ee20000002100 */
[----:B--2---:R-:W-:-:S04]  /*11950*/  IMAD.MOV.U32 R3, RZ, RZ, 0xb000 ;  /* 0x0000b000ff037424 */ /* 0x004fc800078e00ff */
[----:B------:R4:W-:Y:S01]  /*11960*/  SYNCS.ARRIVE.TRANS64 RZ, [R2+URZ+0x50], R3 ;  /* 0x0000500302ff79a7 */ /* 0x0009e2000800003f */
[----:B---3--:R-:W-:-:S04]  /*11970*/  LOP3.LUT R9, R9, 0x1f, RZ, 0xc0, !PT ;  /* 0x0000001f09097812 */ /* 0x008fc800078ec0ff */
[----:B------:R-:W-:-:S13]  /*11980*/  ISETP.NE.AND P0, PT, R9, RZ, PT ;  /* 0x000000ff0900720c */ /* 0x000fda0003f05270 */
[----:B----4-:R-:W-:Y:S05]  /*11990*/  @!P0 BRA `(.L_x_470) ;  /* 0x0000000000048947 */ /* 0x010fea0003800000 */
[----:B------:R-:W-:Y:S01]  /*119a0*/  BPT.TRAP 0x1 ;  /* 0x000000040000795c */ /* 0x000fe20000300000 */
.L_x_470:
[----:B------:R-:W-:Y:S05]  /*119b0*/  BSYNC B2 ;  /* 0x0000000000027941 */ /* 0x000fea0003800000 */
.L_x_469:
[----:B------:R-:W3:Y:S04]  /*119c0*/  LDL R15, [R1+0x4] ;  /* 0x00000400010f7983 */ /* 0x000ee80000100800 */
[----:B--2---:R-:W3:Y:S04]  /*119d0*/  LDL.LU R3, [R1+0x8] ;  /* 0x0000080001037983 */ /* 0x004ee80000300800 */
[----:B------:R-:W2:Y:S04]  /*119e0*/  LDL R10, [R1+0x18] ;  /* 0x00001800010a7983 */ /* 0x000ea80000100800 */
[----:B------:R-:W2:Y:S01]  /*119f0*/  LDL.LU R9, [R1+0x14] ;  /* 0x0000140001097983 */ /* 0x000ea20000300800 */
[----:B------:R-:W-:Y:S01]  /*11a00*/  R2UR UR10, R11 ;  /* 0x000000000b0a72ca */ /* 0x000fe200000e0000 */
[----:B------:R-:W-:Y:S01]  /*11a10*/  UIADD3 UR4, UP0, UR36, 0x470, URZ ;  /* 0x0000047024047890 */ /* 0x000fe2000ff1e03f */
[----:B------:R-:W-:Y:S01]  /*11a20*/  R2UR UR6, R12 ;  /* 0x000000000c0672ca */ /* 0x000fe200000e0000 */
[----:B------:R-:W-:Y:S01]  /*11a30*/  VIADD R2, R2, 0x50 ;  /* 0x0000005002027836 */ /* 0x000fe20000000000 */
[----:B------:R-:W-:Y:S01]  /*11a40*/  R2UR UR7, R13 ;  /* 0x000000000d0772ca */ /* 0x000fe200000e0000 */
[----:B------:R-:W-:Y:S01]  /*11a50*/  UIADD3.X UR5, URZ, UR37, URZ, UP0, !UPT ;  /* 0x000000253f057290 */ /* 0x000fe200087fe43f */
[----:B------:R-:W-:Y:S01]  /*11a60*/  PLOP3.LUT P0, PT, PT, PT, PT, 0x80, 0x0 ;  /* 0x000000000000781c */ /* 0x000fe20003f0f070 */
[----:B---3--:R-:W-:-:S02]  /*11a70*/  IMAD R3, R3, 0xb000, R15 ;  /* 0x0000b00003037824 */ /* 0x008fc400078e020f */
[----:B--2---:R-:W-:Y:S02]  /*11a80*/  IMAD R9, R9, 0xb0, R10 ;  /* 0x000000b009097824 */ /* 0x004fe400078e020a */
[----:B------:R-:W-:-:S08]  /*11a90*/  VIADD R10, R3, 0x400 ;  /* 0x00000400030a7836 */ /* 0x000fd00000000000 */
.L_x_471:
        /* <DEDUP_REMOVED lines=10> */
[----:B--2---:R-:W-:Y:S05]  /*11b40*/  @P0 BRA.U.ANY `(.L_x_471) ;  /* 0xfffffffd00d40947 */ /* 0x004fea000393ffff */
[----:B------:R-:W-:Y:S01]  /*11b50*/  R2UR UR10, R14 ;  /* 0x000000000e0a72ca */ /* 0x000fe200000e0000 */
[----:B------:R-:W-:Y:S01]  /*11b60*/  VIADD R3, R3, 0x5c00 ;  /* 0x00005c0003037836 */ /* 0x000fe20000000000 */
[----:B------:R-:W-:Y:S02]  /*11b70*/  R2UR UR6, R12 ;  /* 0x000000000c0672ca */ /* 0x000fe400000e0000 */
[----:B------:R-:W-:Y:S02]  /*11b80*/  R2UR UR7, R13 ;  /* 0x000000000d0772ca */ /* 0x000fe400000e0000 */
[----:B------:R-:W-:-:S13]  /*11b90*/  PLOP3.LUT P0, PT, PT, PT, PT, 0x80, 0x0 ;  /* 0x000000000000781c */ /* 0x000fda0003f0f070 */
.L_x_472:
        /* <DEDUP_REMOVED lines=11> */
[----:B------:R2:W-:Y:S04]  /*11c50*/  STL [R1+0x14], R7 ;  /* 0x0000140701007387 */ /* 0x0005e80000100800 */
[----:B------:R2:W-:Y:S02]  /*11c60*/  STL [R1], R8 ;  /* 0x0000000801007387 */ /* 0x0005e40000100800 */
.L_x_459:
[----:B------:R-:W-:Y:S05]  /*11c70*/  BSYNC B1 ;  /* 0x0000000000017941 */ /* 0x000fea0003800000 */
.L_x_458:
[----:B------:R-:W3:Y:S01]  /*11c80*/  LDL R2, [R1+0x1c] ;  /* 0x00001c0001027983 */ /* 0x000ee20000100800 */
[----:B------:R-:W-:Y:S01]  /*11c90*/  VIADD R3, R4, 0x1 ;  /* 0x0000000104037836 */ /* 0x000fe20000000000 */
[----:B------:R-:W-:Y:S04]  /*11ca0*/  BSSY B1, `(.L_x_473) ;  /* 0x000009a000017945 */ /* 0x000fe80003800000 */
[----:B------:R-:W-:-:S04]  /*11cb0*/  ISETP.NE.AND P0, PT, R3, 0x2, PT ;  /* 0x000000020300780c */ /* 0x000fc80003f05270 */
[----:B------:R-:W-:Y:S02]  /*11cc0*/  SEL R11, R3, RZ, P0 ;  /* 0x000000ff030b7207 */ /* 0x000fe40000000000 */
[----:B---3--:R-:W-:Y:S02]  /*11cd0*/  LOP3.LUT P1, RZ, R2, 0x1, RZ, 0xc0, !PT ;  /* 0x0000000102ff7812 */ /* 0x008fe4000782c0ff */
[----:B------:R-:W-:-:S04]  /*11ce0*/  SEL R2, RZ, 0x1, P0 ;  /* 0x00000001ff027807 */ /* 0x000fc80000000000 */
[----:B------:R-:W-:-:S05]  /*11cf0*/  LOP3.LUT R10, R5, R2, RZ, 0x3c, !PT ;  /* 0x00000002050a7212 */ /* 0x000fca00078e3cff */
[----:B------:R3:W-:Y:S04]  /*11d00*/  STL [R1+0x10], R10 ;  /* 0x0000100a01007387 */ /* 0x0007e80000100800 */
[----:B------:R3:W-:Y:S01]  /*11d10*/  STL [R1+0x8], R11 ;  /* 0x0000080b01007387 */ /* 0x0007e20000100800 */
[----:B------:R-:W-:Y:S05]  /*11d20*/  @!P1 BRA `(.L_x_474) ;  /* 0x0000000800449947 */ /* 0x000fea0003800000 */
[----:B------:R-:W-:Y:S01]  /*11d30*/  ULDC.64 UR4, c[0x0][0x418] ;  /* 0x0001060000047ab9 */ /* 0x000fe20000000a00 */
[----:B--2---:R-:W-:Y:S01]  /*11d40*/  VIADD R7, R0, 0xffffffff ;  /* 0xffffffff00077836 */ /* 0x004fe20000000000 */
[----:B------:R-:W-:-:S04]  /*11d50*/  ISETP.NE.U32.AND P0, PT, RZ, UR4, PT ;  /* 0x00000004ff007c0c */ /* 0x000fc8000bf05070 */
[----:B------:R-:W-:-:S13]  /*11d60*/  ISETP.NE.AND.EX P0, PT, RZ, UR5, PT, P0 ;  /* 0x00000005ff007c0c */ /* 0x000fda000bf05300 */
[----:B------:R-:W-:Y:S05]  /*11d70*/  @!P0 BRA `(.L_x_475) ;  /* 0x00000000004c8947 */ /* 0x000fea0003800000 */
[----:B------:R-:W2:Y:S01]  /*11d80*/  LDL R13, [R1+0x20] ;  /* 0x00002000010d7983 */ /* 0x000ea20000100800 */
[----:B------:R-:W4:Y:S01]  /*11d90*/  LDC R9, c[0x0][0x43c] ;  /* 0x00010f00ff097b82 */ /* 0x000f220000000800 */
[----:B------:R-:W-:Y:S02]  /*11da0*/  ULDC.64 UR6, c[0x0][0x428] ;  /* 0x00010a0000067ab9 */ /* 0x000fe40000000a00 */
[----:B------:R-:W3:Y:S01]  /*11db0*/  LDL R12, [R1+0xc] ;  /* 0x00000c00010c7983 */ /* 0x000ee20000100800 */
[----:B----4-:R-:W-:-:S13]  /*11dc0*/  ISETP.NE.AND P0, PT, R9, 0x1, PT ;  /* 0x000000010900780c */ /* 0x010fda0003f05270 */
[----:B------:R-:W4:Y:S02]  /*11dd0*/  @P0 LDC.64 R2, c[0x0][0x440] ;  /* 0x00011000ff020b82 */ /* 0x000f240000000a00 */
[----:B----45:R-:W-:-:S04]  /*11de0*/  @P0 IMAD.HI.U32 R8, R7, R2, RZ ;  /* 0x0000000207080227 */ /* 0x030fc800078e00ff */
        /* <DEDUP_REMOVED lines=12> */
.L_x_475:
[----:B------:R-:W4:Y:S01]  /*11eb0*/  LDL R2, [R1+0x4] ;  /* 0x0000040001027983 */ /* 0x000f220000100800 */
[----:B------:R-:W-:Y:S01]  /*11ec0*/  SHF.L.U32 R3, R10, 0x1f, RZ ;  /* 0x0000001f0a037819 */ /* 0x000fe200000006ff */
[----:B------:R-:W-:Y:S01]  /*11ed0*/  BSSY B2, `(.L_x_476) ;  /* 0x0000004000027945 */ /* 0x000fe20003800000 */
[----:B----4-:R-:W-:-:S04]  /*11ee0*/  IMAD R2, R11, 0x8, R2 ;  /* 0x000000080b027824 */ /* 0x010fc800078e0202 */
[----:B------:R-:W4:Y:S02]  /*11ef0*/  SYNCS.PHASECHK.TRANS64.TRYWAIT P0, [R2+URZ+0x34840], R3 ;  /* 0x03484003020075a7 */ /* 0x000f24000800017f */
[----:B----4-:R-:W-:Y:S05]  /*11f00*/  @!P0 BRA `(.L_x_477) ;  /* 0x0000002800c88947 */ /* 0x010fea0003800000 */
.L_x_555:
[----:B------:R-:W-:Y:S05]  /*11f10*/  BSYNC B2 ;  /* 0x0000000000027941 */ /* 0x000fea0003800000 */
.L_x_476:
[----:B--2---:R-:W2:Y:S01]  /*11f20*/  S2R R9, SR_TID.X ;  /* 0x0000000000097919 */ /* 0x004ea20000002100 */
[----:B------:R-:W-:Y:S01]  /*11f30*/  BSSY B2, `(.L_x_478) ;  /* 0x000000b000027945 */ /* 0x000fe20003800000 */
[----:B--2---:R-:W-:-:S04]  /*11f40*/  LOP3.LUT R9, R9, 0x7f, RZ, 0xc0, !PT ;  /* 0x0000007f09097812 */ /* 0x004fc800078ec0ff */
[----:B------:R-:W-:-:S13]  /*11f50*/  ISETP.NE.AND P1, PT, R9, RZ, PT ;  /* 0x000000ff0900720c */ /* 0x000fda0003f25270 */
[----:B------:R-:W-:Y:S05]  /*11f60*/  @P1 BRA `(.L_x_479) ;  /* 0x00000000001c1947 */ /* 0x000fea0003800000 */
[----:B------:R-:W2:Y:S01]  /*11f70*/  S2R R9, SR_TID.X ;  /* 0x0000000000097919 */ /* 0x000ea20000002100 */
[----:B----4-:R-:W-:-:S04]  /*11f80*/  IMAD.MOV.U32 R3, RZ, RZ, 0xb000 ;  /* 0x0000b000ff037424 */ /* 0x010fc800078e00ff */
[----:B------:R4:W-:Y:S01]  /*11f90*/  SYNCS.ARRIVE.TRANS64 RZ, [R2+URZ+0x34830], R3 ;  /* 0x0348300302ff79a7 */ /* 0x0009e2000800003f */
[----:B--2---:R-:W-:-:S04]  /*11fa0*/  LOP3.LUT R9, R9, 0x1f, RZ, 0xc0, !PT ;  /* 0x0000001f09097812 */ /* 0x004fc800078ec0ff */
[----:B------:R-:W-:-:S13]  /*11fb0*/  ISETP.NE.AND P0, PT, R9, RZ, PT ;  /* 0x000000ff0900720c */ /* 0x000fda0003f05270 */
[----:B----4-:R-:W-:Y:S05]  /*11fc0*/  @!P0 BRA `(.L_x_479) ;  /* 0x0000000000048947 */ /* 0x010fea0003800000 */
[----:B------:R-:W-:Y:S01]  /*11fd0*/  BPT.TRAP 0x1 ;  /* 0x000000040000795c */ /* 0x000fe20000300000 */
.L_x_479:
[----:B------:R-:W-:Y:S05]  /*11fe0*/  BSYNC B2 ;  /* 0x0000000000027941 */ /* 0x000fea0003800000 */
.L_x_478:
[----:B----4-:R-:W2:Y:S04]  /*11ff0*/  LDL R2, [R1+0x8] ;  /* 0x0000080001027983 */ /* 0x010ea80000100800 */
[----:B---3--:R-:W3:Y:S04]  /*12000*/  LDL R10, [R1+0x4] ;  /* 0x00000400010a7983 */ /* 0x008ee80000100800 */
[----:B------:R-:W4:Y:S01]  /*12010*/  LDL R9, [R1+0x18] ;  /* 0x0000180001097983 */ /* 0x000f220000100800 */
[----:B------:R-:W-:-:S05]  /*12020*/  IMAD.MOV.U32 R12, RZ, RZ, RZ ;  /* 0x000000ffff0c7224 */ /* 0x000fca00078e00ff */
[----:B------:R-:W-:Y:S01]  /*12030*/  R2UR UR10, R12 ;  /* 0x000000000c0a72ca */ /* 0x000fe200000e0000 */
[----:B------:R-:W-:Y:S01]  /*12040*/  UIADD3 UR4, UP0, UR36, 0x370, URZ ;  /* 0x0000037024047890 */ /* 0x000fe2000ff1e03f */
[----:B------:R-:W-:Y:S01]  /*12050*/  PLOP3.LUT P0, PT, PT, PT, PT, 0x80, 0x0 ;  /* 0x000000000000781c */ /* 0x000fe20003f0f070 */
[----:B------:R-:W-:Y:S01]  /*12060*/  UMOV UR6, 0x0 ;  /* 0x0000000000067882 */ /* 0x000fe20000000000 */
[----:B------:R-:W-:Y:S01]  /*12070*/  UMOV UR7, 0x14f00000 ;  /* 0x14f0000000077882 */ /* 0x000fe20000000000 */
[----:B------:R-:W-:Y:S01]  /*12080*/  UIADD3.X UR5, URZ, UR37, URZ, UP0, !UPT ;  /* 0x000000253f057290 */ /* 0x000fe200087fe43f */
[C---:B--2---:R-:W-:Y:S02]  /*12090*/  IMAD R3, R2.reuse, 0x8, R6 ;  /* 0x0000000802037824 */ /* 0x044fe400078e0206 */
[----:B---3--:R-:W-:Y:S02]  /*120a0*/  IMAD R2, R2, 0xb000, R10 ;  /* 0x0000b00002027824 */ /* 0x008fe400078e020a */
[----:B------:R-:W-:-:S02]  /*120b0*/  VIADD R3, R3, 0x30 ;  /* 0x0000003003037836 */ /* 0x000fc40000000000 */
[----:B----4-:R-:W-:Y:S02]  /*120c0*/  IMAD R9, R7, 0xb0, R9 ;  /* 0x000000b007097824 */ /* 0x010fe400078e0209 */
[----:B------:R-:W-:-:S07]  /*120d0*/  VIADD R10, R2, 0x1e400 ;  /* 0x0001e400020a7836 */ /* 0x000fce0000000000 */
.L_x_480:
        /* <DEDUP_REMOVED lines=16> */
.L_x_481:
        /* <DEDUP_REMOVED lines=10> */
[----:B------:R-:W-:Y:S01]  /*12280*/  SHF.L.U32 R5, R5, 0x1f, RZ ;  /* 0x0000001f05057819 */ /* 0x000fe200000006ff */
[----:B------:R-:W-:Y:S01]  /*12290*/  IMAD R2, R4, 0x8, R6 ;  /* 0x0000000804027824 */ /* 0x000fe200078e0206 */
[----:B------:R-:W-:Y:S03]  /*122a0*/  BSSY B2, `(.L_x_482) ;  /* 0x0000003000027945 */ /* 0x000fe60003800000 */
[----:B------:R-:W2:Y:S02]  /*122b0*/  SYNCS.PHASECHK.TRANS64.TRYWAIT P0, [R2+URZ+0x60], R5 ;  /* 0x00006005020075a7 */ /* 0x000ea4000800017f */
[----:B--2---:R-:W-:Y:S05]  /*122c0*/  @!P0 BRA `(.L_x_483) ;  /* 0x0000002400ec8947 */ /* 0x004fea0003800000 */
.L_x_556:
[----:B------:R-:W-:Y:S05]  /*122d0*/  BSYNC B2 ;  /* 0x0000000000027941 */ /* 0x000fea0003800000 */
.L_x_482:
[----:B------:R-:W-:Y:S01]  /*122e0*/  BSSY B2, `(.L_x_484) ;  /* 0x000000b000027945 */ /* 0x000fe20003800000 */
[----:B------:R-:W-:Y:S02]  /*122f0*/  IMAD.MOV.U32 R10, RZ, RZ, 0x0 ;  /* 0x00000000ff0a7424 */ /* 0x000fe400078e00ff */
[----:B------:R-:W-:Y:S01]  /*12300*/  IMAD.MOV.U32 R11, RZ, RZ, 0x14f00000 ;  /* 0x14f00000ff0b7424 */ /* 0x000fe200078e00ff */
[----:B------:R-:W-:Y:S06]  /*12310*/  @P1 BRA `(.L_x_485) ;  /* 0x00000000001c1947 */ /* 0x000fec0003800000 */
[----:B------:R-:W3:Y:S02]  /*12320*/  S2R R3, SR_TID.X ;  /* 0x0000000000037919 */ /* 0x000ee40000002100 */
[----:B---3--:R-:W-:Y:S01]  /*12330*/  LOP3.LUT R9, R3, 0x1f, RZ, 0xc0, !PT ;  /* 0x0000001f03097812 */ /* 0x008fe200078ec0ff */
[----:B------:R-:W-:-:S03]  /*12340*/  IMAD.MOV.U32 R3, RZ, RZ, 0xb000 ;  /* 0x0000b000ff037424 */ /* 0x000fc600078e00ff */
[----:B------:R-:W-:Y:S01]  /*12350*/  ISETP.NE.AND P0, PT, R9, RZ, PT ;  /* 0x000000ff0900720c */ /* 0x000fe20003f05270 */
[----:B------:R3:W-:-:S12]  /*12360*/  SYNCS.ARRIVE.TRANS64 RZ, [R2+URZ+0x50], R3 ;  /* 0x0000500302ff79a7 */ /* 0x0007d8000800003f */
[----:B---3--:R-:W-:Y:S05]  /*12370*/  @!P0 BRA `(.L_x_485) ;  /* 0x0000000000048947 */ /* 0x008fea0003800000 */
[----:B------:R-:W-:Y:S01]  /*12380*/  BPT.TRAP 0x1 ;  /* 0x000000040000795c */ /* 0x000fe20000300000 */
.L_x_485:
[----:B------:R-:W-:Y:S05]  /*12390*/  BSYNC B2 ;  /* 0x0000000000027941 */ /* 0x000fea0003800000 */
.L_x_484:
[----:B------:R-:W3:Y:S04]  /*123a0*/  LDL R9, [R1+0x4] ;  /* 0x0000040001097983 */ /* 0x000ee80000100800 */
[----:B--2---:R-:W2:Y:S04]  /*123b0*/  LDL R5, [R1+0x18] ;  /* 0x0000180001057983 */ /* 0x004ea80000100800 */
        /* <DEDUP_REMOVED lines=11> */
.L_x_486:
        /* <DEDUP_REMOVED lines=16> */
.L_x_487:
        /* <DEDUP_REMOVED lines=13> */
.L_x_474:
[----:B------:R-:W-:Y:S05]  /*12640*/  BSYNC B1 ;  /* 0x0000000000017941 */ /* 0x000fea0003800000 */
.L_x_473:
[C---:B------:R-:W-:Y:S01]  /*12650*/  ISETP.GT.AND P0, PT, R0.reuse, 0x1, PT ;  /* 0x000000010000780c */ /* 0x040fe20003f04270 */
[----:B------:R-:W-:-:S12]  /*12660*/  VIADD R0, R0, 0xfffffffe ;  /* 0xfffffffe00007836 */ /* 0x000fd80000000000 */
[----:B------:R-:W-:Y:S05]  /*12670*/  @P0 BRA `(.L_x_488) ;  /* 0xffffffec00040947 */ /* 0x000fea000383ffff */
.L_x_440:
[----:B------:R-:W-:Y:S05]  /*12680*/  BSYNC B0 ;  /* 0x0000000000007941 */ /* 0x000fea0003800000 */
.L_x_439:
[----:B------:R-:W2:Y:S01]  /*12690*/  S2R R2, SR_TID.X ;  /* 0x0000000000027919 */ /* 0x000ea20000002100 */
[----:B------:R-:W-:Y:S01]  /*126a0*/  BSSY B0, `(.L_x_489) ;  /* 0x0000010000007945 */ /* 0x000fe20003800000 */
[----:B--2-4-:R-:W-:-:S04]  /*126b0*/  LOP3.LUT R7, R2, 0x7f, RZ, 0xc0, !PT ;  /* 0x0000007f02077812 */ /* 0x014fc800078ec0ff */
[----:B------:R-:W-:-:S13]  /*126c0*/  ISETP.NE.AND P0, PT, R7, RZ, PT ;  /* 0x000000ff0700720c */ /* 0x000fda0003f05270 */
[----:B------:R-:W-:Y:S05]  /*126d0*/  @P0 BRA `(.L_x_490) ;  /* 0x0000000000300947 */ /* 0x000fea0003800000 */
[----:B------:R-:W2:Y:S01]  /*126e0*/  S2R R3, SR_LANEID ;  /* 0x0000000000037919 */ /* 0x000ea20000000000 */
[----:B------:R-:W-:Y:S01]  /*126f0*/  VOTEU.ANY UR4, UPT, PT ;  /* 0x0000000000047886 */ /* 0x000fe200038e0100 */
[----:B------:R-:W4:Y:S01]  /*12700*/  LDC.64 R4, c[0x0][0xc60] ;  /* 0x00031800ff047b82 */ /* 0x000f220000000a00 */
[----:B------:R-:W2:Y:S08]  /*12710*/  FLO.U32 R0, UR4 ;  /* 0x0000000400007d00 */ /* 0x000eb000080e0000 */
[----:B------:R-:W4:Y:S01]  /*12720*/  POPC R2, UR4 ;  /* 0x0000000400027d09 */ /* 0x000f220008000000 */
[----:B--2---:R-:W-:-:S13]  /*12730*/  ISETP.EQ.U32.AND P0, PT, R0, R3, PT ;  /* 0x000000030000720c */ /* 0x004fda0003f02070 */
[----:B----4-:R-:W2:Y:S01]  /*12740*/  @P0 ATOMG.E.ADD.STRONG.GPU PT, R5, desc[UR60][R4.64], R2 ;  /* 0x00000002040509a8 */ /* 0x010ea200081ee1fc */
[----:B------:R-:W4:Y:S02]  /*12750*/  S2R R3, SR_LTMASK ;  /* 0x0000000000037919 */ /* 0x000f240000003900 */
[----:B----4-:R-:W-:-:S06]  /*12760*/  LOP3.LUT R3, R3, UR4, RZ, 0xc0, !PT ;  /* 0x0000000403037c12 */ /* 0x010fcc000f8ec0ff */
[----:B------:R-:W4:Y:S01]  /*12770*/  POPC R3, R3 ;  /* 0x0000000300037309 */ /* 0x000f220000000000 */
[----:B--2---:R-:W4:Y:S02]  /*12780*/  SHFL.IDX PT, R0, R5, R0, 0x1f ;  /* 0x00001f0005007589 */ /* 0x004f2400000e0000 */
[----:B----4-:R-:W-:-:S07]  /*12790*/  IADD3 R16, R0, UR38, R3 ;  /* 0x0000002600107c10 */ /* 0x010fce000fffe003 */
.L_x_490:
[----:B------:R-:W-:Y:S05]  /*127a0*/  BSYNC B0 ;  /* 0x0000000000007941 */ /* 0x000fea0003800000 */
.L_x_489:
[----:B------:R-:W2:Y:S01]  /*127b0*/  LDL R0, [R1+0x1c] ;  /* 0x00001c0001007983 */ /* 0x000ea20000100800 */
[----:B------:R-:W-:Y:S01]  /*127c0*/  BSSY B0, `(.L_x_491) ;  /* 0x0000040000007945 */ /* 0x000fe20003800000 */
[----:B--2---:R-:W-:-:S13]  /*127d0*/  LOP3.LUT P0, RZ, R0, 0x1, RZ, 0xc0, !PT ;  /* 0x0000000100ff7812 */ /* 0x004fda000780c0ff */
[----:B------:R-:W-:Y:S05]  /*127e0*/  @!P0 BRA `(.L_x_492) ;  /* 0x0000000000f48947 */ /* 0x000fea0003800000 */
[----:B------:R-:W2:Y:S04]  /*127f0*/  LDL R3, [R1+0x4] ;  /* 0x0000040001037983 */ /* 0x000ea80000100800 */
[----:B------:R-:W2:Y:S04]  /*12800*/  LDL R2, [R1+0x8] ;  /* 0x0000080001027983 */ /* 0x000ea80000100800 */
[----:B------:R-:W4:Y:S01]  /*12810*/  LDL R0, [R1+0x10] ;  /* 0x0000100001007983 */ /* 0x000f220000100800 */
[----:B------:R-:W-:Y:S01]  /*12820*/  BSSY B1, `(.L_x_493) ;  /* 0x0000006000017945 */ /* 0x000fe20003800000 */
[----:B------:R-:W-:Y:S01]  /*12830*/  ISETP.NE.AND P1, PT, R7, RZ, PT ;  /* 0x000000ff0700720c */ /* 0x000fe20003f25270 */
[----:B--2---:R-:W-:Y:S01]  /*12840*/  IMAD R2, R2, 0x8, R3 ;  /* 0x0000000802027824 */ /* 0x004fe200078e0203 */
[----:B----4-:R-:W-:-:S04]  /*12850*/  SHF.L.U32 R0, R0, 0x1f, RZ ;  /* 0x0000001f00007819 */ /* 0x010fc800000006ff */
[----:B------:R-:W2:Y:S02]  /*12860*/  SYNCS.PHASECHK.TRANS64.TRYWAIT P0, [R2+URZ+0x34860], R0 ;  /* 0x03486000020075a7 */ /* 0x000ea4000800017f */
[----:B--2---:R-:W-:Y:S05]  /*12870*/  @!P0 BRA `(.L_x_494) ;  /* 0x0000002000948947 */ /* 0x004fea0003800000 */
.L_x_557:
[----:B------:R-:W-:Y:S05]  /*12880*/  BSYNC B1 ;  /* 0x0000000000017941 */ /* 0x000fea0003800000 */
.L_x_493:
[----:B------:R-:W-:Y:S04]  /*12890*/  BSSY B1, `(.L_x_495) ;  /* 0x0000009000017945 */ /* 0x000fe80003800000 */
        /* <DEDUP_REMOVED lines=8> */
.L_x_496:
[----:B------:R-:W-:Y:S05]  /*12920*/  BSYNC B1 ;  /* 0x0000000000017941 */ /* 0x000fea0003800000 */
.L_x_495:
[----:B------:R-:W4:Y:S04]  /*12930*/  LDL R5, [R1+0x4] ;  /* 0x0000040001057983 */ /* 0x000f280000100800 */
[----:B--2---:R-:W4:Y:S04]  /*12940*/  LDL R0, [R1+0x8] ;  /* 0x0000080001007983 */ /* 0x004f280000100800 */
[----:B------:R-:W2:Y:S04]  /*12950*/  LDL.LU R4, [R1+0x18] ;  /* 0x0000180001047983 */ /* 0x000ea80000300800 */
[----:B------:R-:W2:Y:S01]  /*12960*/  LDL R3, [R1+0x14] ;  /* 0x0000140001037983 */ /* 0x000ea20000100800 */
[----:B------:R-:W-:Y:S01]  /*12970*/  UIADD3 UR4, UP0, UR36, 0x470, URZ ;  /* 0x0000047024047890 */ /* 0x000fe2000ff1e03f */
[----:B------:R-:W-:Y:S01]  /*12980*/  PLOP3.LUT P0, PT, PT, PT, PT, 0x80, 0x0 ;  /* 0x000000000000781c */ /* 0x000fe20003f0f070 */
[----:B------:R-:W-:Y:S01]  /*12990*/  VIADD R2, R2, 0x34850 ;  /* 0x0003485002027836 */ /* 0x000fe20000000000 */
[----:B------:R-:W-:Y:S01]  /*129a0*/  UMOV UR6, 0x0 ;  /* 0x0000000000067882 */ /* 0x000fe20000000000 */
[----:B------:R-:W-:Y:S01]  /*129b0*/  UIADD3.X UR5, URZ, UR37, URZ, UP0, !UPT ;  /* 0x000000253f057290 */ /* 0x000fe200087fe43f */
[----:B------:R-:W-:Y:S01]  /*129c0*/  UMOV UR7, 0x14f00000 ;  /* 0x14f0000000077882 */ /* 0x000fe20000000000 */
[----:B------:R-:W-:Y:S01]  /*129d0*/  UMOV UR10, URZ ;  /* 0x0000003f000a7c82 */ /* 0x000fe20008000000 */
[----:B----4-:R-:W-:-:S02]  /*129e0*/  IMAD R0, R0, 0xb000, R5 ;  /* 0x0000b00000007824 */ /* 0x010fc400078e0205 */
[----:B--2---:R-:W-:Y:S02]  /*129f0*/  IMAD R3, R3, 0xb0, R4 ;  /* 0x000000b003037824 */ /* 0x004fe400078e0204 */
[----:B------:R-:W-:-:S07]  /*12a00*/  VIADD R4, R0, 0x400 ;  /* 0x0000040000047836 */ /* 0x000fce0000000000 */
.L_x_497:
        /* <DEDUP_REMOVED lines=11> */
[----:B------:R-:W-:Y:S01]  /*12ac0*/  PLOP3.LUT P0, PT, PT, PT, PT, 0x80, 0x0 ;  /* 0x000000000000781c */ /* 0x000fe20003f0f070 */
[----:B------:R-:W-:Y:S01]  /*12ad0*/  VIADD R0, R0, 0x5c00 ;  /* 0x00005c0000007836 */ /* 0x000fe20000000000 */
[----:B------:R-:W-:Y:S01]  /*12ae0*/  UMOV UR6, 0x0 ;  /* 0x0000000000067882 */ /* 0x000fe20000000000 */
[----:B------:R-:W-:Y:S01]  /*12af0*/  UMOV UR7, 0x14f00000 ;  /* 0x14f0000000077882 */ /* 0x000fe20000000000 */
[----:B------:R-:W-:-:S09]  /*12b00*/  UMOV UR10, 0x40 ;  /* 0x00000040000a7882 */ /* 0x000fd20000000000 */
.L_x_498:
        /* <DEDUP_REMOVED lines=11> */
.L_x_492:
[----:B------:R-:W-:Y:S05]  /*12bc0*/  BSYNC B0 ;  /* 0x0000000000007941 */ /* 0x000fea0003800000 */
.L_x_491:
[----:B------:R-:W2:Y:S04]  /*12bd0*/  LDL.LU R5, [R1+0x8] ;  /* 0x0000080001057983 */ /* 0x000ea80000300800 */
[----:B------:R-:W4:Y:S01]  /*12be0*/  LDL.LU R4, [R1+0x10] ;  /* 0x0000100001047983 */ /* 0x000f220000300800 */
[----:B--2---:R-:W-:-:S05]  /*12bf0*/  VIADD R0, R5, 0x1 ;  /* 0x0000000105007836 */ /* 0x004fca0000000000 */
[----:B------:R-:W-:-:S04]  /*12c00*/  ISETP.NE.AND P0, PT, R0, 0x2, PT ;  /* 0x000000020000780c */ /* 0x000fc80003f05270 */
[----:B------:R-:W-:Y:S02]  /*12c10*/  SEL R2, RZ, 0x1, P0 ;  /* 0x00000001ff027807 */ /* 0x000fe40000000000 */
[----:B------:R-:W-:Y:S02]  /*12c20*/  SEL R0, R0, RZ, P0 ;  /* 0x000000ff00007207 */ /* 0x000fe40000000000 */
[----:B----4-:R-:W-:-:S03]  /*12c30*/  LOP3.LUT R4, R4, R2, RZ, 0x3c, !PT ;  /* 0x0000000204047212 */ /* 0x010fc600078e3cff */
[----:B------:R2:W-:Y:S04]  /*12c40*/  STL [R1+0x8], R0 ;  /* 0x0000080001007387 */ /* 0x0005e80000100800 */
[----:B------:R2:W-:Y:S02]  /*12c50*/  STL [R1+0x10], R4 ;  /* 0x0000100401007387 */ /* 0x0005e40000100800 */
.L_x_419:
[----:B------:R-:W-:Y:S05]  /*12c60*/  BSYNC B7 ;  /* 0x0000000000077941 */ /* 0x000fea0003800000 */
.L_x_417:
[----:B--2---:R-:W2:Y:S02]  /*12c70*/  LDL R0, [R1+0x1c] ;  /* 0x00001c0001007983 */ /* 0x004ea40000100800 */
[----:B--2---:R-:W-:-:S13]  /*12c80*/  LOP3.LUT P0, RZ, R0, 0x2, RZ, 0xc0, !PT ;  /* 0x0000000200ff7812 */ /* 0x004fda000780c0ff */
[----:B------:R-:W-:Y:S05]  /*12c90*/  @!P0 BRA `(.L_x_499) ;  /* 0x0000000000288947 */ /* 0x000fea0003800000 */
[----:B------:R-:W-:Y:S05]  /*12ca0*/  WARPSYNC.ALL ;  /* 0x0000000000007948 */ /* 0x000fea0003800000 */
[----:B------:R-:W2:Y:S08]  /*12cb0*/  S2UR UR5, SR_CgaCtaId ;  /* 0x00000000000579c3 */ /* 0x000eb00000008800 */
[----:B------:R-:W-:Y:S06]  /*12cc0*/  BAR.SYNC.DEFER_BLOCKING 0x5, 0x180 ;  /* 0x0146000000007b1d */ /* 0x000fec0000010000 */
[----:B------:R-:W-:-:S02]  /*12cd0*/  UMOV UR4, 0x400 ;  /* 0x0000040000047882 */ /* 0x000fc40000000000 */
[----:B--2---:R-:W-:-:S06]  /*12ce0*/  ULEA UR4, UR5, UR4, 0x18 ;  /* 0x0000000405047291 */ /* 0x004fcc000f8ec03f */
[----:B------:R-:W-:-:S05]  /*12cf0*/  IMAD.U32 R0, RZ, RZ, UR4 ;  /* 0x00000004ff007e24 */ /* 0x000fca000f8e00ff */
[----:B------:R2:W4:Y:S04]  /*12d00*/  LDS.128 R16, [R0+0x348d0] ;  /* 0x0348d00000107984 */ /* 0x0005280000000c00 */
[----:B------:R2:W-:Y:S01]  /*12d10*/  STL [R1+0x4], R0 ;  /* 0x0000040001007387 */ /* 0x0005e20000100800 */
[----:B------:R-:W-:Y:S06]  /*12d20*/  BAR.ARV 0x4, 0x180 ;  /* 0x0106000000007b1d */ /* 0x000fec0000002000 */
[----:B------:R-:W-:Y:S05]  /*12d30*/  BRA `(.L_x_500) ;  /* 0x0000000800487947 */ /* 0x000fea0003800000 */
.L_x_499:
[----:B------:R-:W1:Y:S01]  /*12d40*/  S2R R0, SR_TID.X ;  /* 0x0000000000007919 */ /* 0x000e620000002100 */
[----:B------:R-:W-:Y:S01]  /*12d50*/  UMOV UR4, 0xffffffff ;  /* 0xffffffff00047882 */ /* 0x000fe20000000000 */
[----:B-1----:R-:W-:-:S04]  /*12d60*/  LOP3.LUT R7, R0, 0x1f, RZ, 0xc0, !PT ;  /* 0x0000001f00077812 */ /* 0x002fc800078ec0ff */
[----:B------:R-:W-:Y:S01]  /*12d70*/  ISETP.NE.AND P0, PT, R7, 0x1f, PT ;  /* 0x0000001f0700780c */ /* 0x000fe20003f05270 */
[----:B------:R-:W-:-:S12]  /*12d80*/  BRA.DIV UR4, `(.L_x_501) ;  /* 0x0000001e04647947 */ /* 0x000fd8000b800000 */
[----:B------:R-:W-:Y:S01]  /*12d90*/  IMAD.IADD R5, R19, 0x1, R7 ;  /* 0x0000000113057824 */ /* 0x000fe200078e0207 */
[----:B------:R-:W-:-:S04]  /*12da0*/  ULDC UR4, c[0x0][0xc3c] ;  /* 0x00030f0000047ab9 */ /* 0x000fc80000000800 */
[----:B------:R-:W-:-:S13]  /*12db0*/  ISETP.GE.OR P1, PT, R5, UR4, !P0 ;  /* 0x0000000405007c0c */ /* 0x000fda000c726670 */
[----:B------:R-:W1:Y:S02]  /*12dc0*/  @!P1 LDC.64 R2, c[0x0][0xc80] ;  /* 0x00032000ff029b82 */ /* 0x000e640000000a00 */
[----:B-1----:R-:W-:-:S06]  /*12dd0*/  @!P1 IMAD.WIDE R2, R5, 0x4, R2 ;  /* 0x0000000405029825 */ /* 0x002fcc00078e0202 */
[----:B------:R1:W2:Y:S01]  /*12de0*/  @!P1 LDG.E R3, desc[UR60][R2.64] ;  /* 0x0000003c02039981 */ /* 0x0002a2000c1e1900 */
[C---:B------:R-:W-:Y:S02]  /*12df0*/  ISETP.GE.U32.AND P2, PT, R7.reuse, 0x2, PT ;  /* 0x000000020700780c */ /* 0x040fe40003f46070 */
[C---:B------:R-:W-:Y:S01]  /*12e00*/  ISETP.GE.U32.AND P3, PT, R7.reuse, 0x4, PT ;  /* 0x000000040700780c */ /* 0x040fe20003f66070 */
[----:B------:R-:W-:Y:S01]  /*12e10*/  SHFL.IDX PT, R4, R16, 0x1, 0x1f ;  /* 0x00201f0010047f89 */ /* 0x000fe200000e0000 */
[C---:B------:R-:W-:Y:S02]  /*12e20*/  ISETP.GE.U32.AND P4, PT, R7.reuse, 0x8, PT ;  /* 0x000000080700780c */ /* 0x040fe40003f86070 */
[C---:B------:R-:W-:Y:S01]  /*12e30*/  ISETP.GE.U32.AND P5, PT, R7.reuse, 0x10, PT ;  /* 0x000000100700780c */ /* 0x040fe20003fa6070 */
[----:B-1----:R-:W-:Y:S02]  /*12e40*/  IMAD.MOV.U32 R2, RZ, RZ, RZ ;  /* 0x000000ffff027224 */ /* 0x002fe400078e00ff */
[----:B--2---:R-:W-:Y:S01]  /*12e50*/  @!P1 IMAD.MOV.U32 R2, RZ, RZ, R3 ;  /* 0x000000ffff029224 */ /* 0x004fe200078e0003 */
[----:B------:R-:W-:-:S04]  /*12e60*/  ISETP.NE.AND P1, PT, R7, RZ, PT ;  /* 0x000000ff0700720c */ /* 0x000fc80003f25270 */
[----:B------:R-:W1:Y:S02]  /*12e70*/  SHFL.UP PT, R14, R2, 0x1, RZ ;  /* 0x04200000020e7989 */ /* 0x000e6400000e00ff */
[----:B-1----:R-:W-:-:S05]  /*12e80*/  SEL R5, R14, RZ, P1 ;  /* 0x000000ff0e057207 */ /* 0x002fca0000800000 */
[----:B------:R-:W-:-:S05]  /*12e90*/  IMAD.IADD R3, R2, 0x1, R5 ;  /* 0x0000000102037824 */ /* 0x000fca00078e0205 */
        /* <DEDUP_REMOVED lines=11> */
[----:B------:R-:W-:Y:S02]  /*12f50*/  IMAD.IADD R3, R3, 0x1, R0 ;  /* 0x0000000103037824 */ /* 0x000fe400078e0200 */
[----:B------:R1:W2:Y:S04]  /*12f60*/  SHFL.IDX PT, R0, R16, RZ, 0x1f ;  /* 0x00001fff10007589 */ /* 0x0002a800000e0000 */
[----:B------:R1:W4:Y:S02]  /*12f70*/  SHFL.IDX PT, R6, R3, 0x1f, 0x1f ;  /* 0x03e01f0003067f89 */ /* 0x00032400000e0000 */
.L_x_567:
[----:B------:R-:W-:Y:S02]  /*12f80*/  ULDC UR4, c[0x0][0xc38] ;  /* 0x00030e0000047ab9 */ /* 0x000fe40000000800 */
[----:B-1----:R-:W-:-:S04]  /*12f90*/  IMAD.U32 R16, RZ, RZ, UR4 ;  /* 0x00000004ff107e24 */ /* 0x002fc8000f8e00ff */
[----:B----4-:R-:W-:-:S04]  /*12fa0*/  IMAD R6, R6, R16, RZ ;  /* 0x0000001006067224 */ /* 0x010fc800078e02ff */
[----:B------:R-:W-:-:S05]  /*12fb0*/  IMAD.IADD R4, R4, 0x1, R6 ;  /* 0x0000000104047824 */ /* 0x000fca00078e0206 */
[----:B--2---:R-:W-:-:S13]  /*12fc0*/  ISETP.GT.AND P6, PT, R4, R0, PT ;  /* 0x000000000400720c */ /* 0x004fda0003fc4270 */
[----:B------:R-:W-:Y:S05]  /*12fd0*/  @P6 BRA `(.L_x_502) ;  /* 0x00000000009c6947 */ /* 0x000fea0003800000 */
.L_x_507:
[----:B-1----:R-:W1:Y:S01]  /*12fe0*/  LDC R2, c[0x0][0xc3c] ;  /* 0x00030f00ff027b82 */ /* 0x002e620000000800 */
[----:B------:R-:W-:-:S05]  /*12ff0*/  VIADD R19, R19, 0x1f ;  /* 0x0000001f13137836 */ /* 0x000fca0000000000 */
[----:B-1----:R-:W-:-:S13]  /*13000*/  ISETP.GE.AND P6, PT, R19, R2, PT ;  /* 0x000000021300720c */ /* 0x002fda0003fc6270 */
[----:B------:R-:W-:Y:S05]  /*13010*/  @P6 BRA `(.L_x_503) ;  /* 0x0000000400446947 */ /* 0x000fea0003800000 */
[----:B------:R-:W1:Y:S01]  /*13020*/  S2R R3, SR_TID.X ;  /* 0x0000000000037919 */ /* 0x000e620000002100 */
[----:B------:R-:W-:Y:S01]  /*13030*/  BSSY B0, `(.L_x_504) ;  /* 0x0000009000007945 */ /* 0x000fe20003800000 */
[----:B-1----:R-:W-:-:S05]  /*13040*/  LOP3.LUT R3, R3, 0x1f, RZ, 0xc0, !PT ;  /* 0x0000001f03037812 */ /* 0x002fca00078ec0ff */
[----:B------:R-:W-:-:S05]  /*13050*/  IMAD.IADD R5, R19, 0x1, R3 ;  /* 0x0000000113057824 */ /* 0x000fca00078e0203 */
[----:B------:R-:W-:Y:S01]  /*13060*/  ISETP.GE.OR P6, PT, R5, R2, !P0 ;  /* 0x000000020500720c */ /* 0x000fe200047c6670 */
[----:B------:R-:W-:-:S12]  /*13070*/  IMAD.MOV.U32 R2, RZ, RZ, RZ ;  /* 0x000000ffff027224 */ /* 0x000fd800078e00ff */
[----:B------:R-:W-:Y:S05]  /*13080*/  @P6 BRA `(.L_x_505) ;  /* 0x00000000000c6947 */ /* 0x000fea0003800000 */
[----:B------:R-:W1:Y:S02]  /*13090*/  LDC.64 R2, c[0x0][0xc80] ;  /* 0x00032000ff027b82 */ /* 0x000e640000000a00 */
[----:B-1----:R-:W-:-:S06]  /*130a0*/  IMAD.WIDE R2, R5, 0x4, R2 ;  /* 0x0000000405027825 */ /* 0x002fcc00078e0202 */
[----:B------:R1:W5:Y:S02]  /*130b0*/  LDG.E R2, desc[UR60][R2.64] ;  /* 0x0000003c02027981 */ /* 0x000364000c1e1900 */
.L_x_505:
[----:B------:R-:W-:Y:S05]  /*130c0*/  BSYNC B0 ;  /* 0x0000000000007941 */ /* 0x000fea0003800000 */
.L_x_504:
[----:B------:R-:W-:-:S03]  /*130d0*/  UMOV UR4, 0xffffffff ;  /* 0xffffffff00047882 */ /* 0x000fc60000000000 */
[----:B------:R-:W-:Y:S05]  /*130e0*/  BRA.DIV UR4, `(.L_x_506) ;  /* 0x0000001e04c47947 */ /* 0x000fea000b800000 */
[----:B-----5:R-:W1:Y:S02]  /*130f0*/  SHFL.UP PT, R14, R2, 0x1, RZ ;  /* 0x04200000020e7989 */ /* 0x020e6400000e00ff */
        /* <DEDUP_REMOVED lines=14> */
[----:B------:R1:W2:Y:S02]  /*131e0*/  SHFL.IDX PT, R6, R3, 0x1f, 0x1f ;  /* 0x03e01f0003067f89 */ /* 0x0002a400000e0000 */
.L_x_575:
[----:B------:R-:W-:Y:S02]  /*131f0*/  ULDC UR4, c[0x0][0xc38] ;  /* 0x00030e0000047ab9 */ /* 0x000fe40000000800 */
[----:B------:R-:W-:-:S04]  /*13200*/  IMAD.U32 R16, RZ, RZ, UR4 ;  /* 0x00000004ff107e24 */ /* 0x000fc8000f8e00ff */
[----:B--2---:R-:W-:-:S04]  /*13210*/  IMAD R6, R6, R16, RZ ;  /* 0x0000001006067224 */ /* 0x004fc800078e02ff */
[----:B------:R-:W-:-:S05]  /*13220*/  IMAD.IADD R4, R6, 0x1, R4 ;  /* 0x0000000106047824 */ /* 0x000fca00078e0204 */
[----:B------:R-:W-:-:S13]  /*13230*/  ISETP.GT.AND P6, PT, R4, R0, PT ;  /* 0x000000000400720c */ /* 0x000fda0003fc4270 */
[----:B------:R-:W-:Y:S05]  /*13240*/  @!P6 BRA `(.L_x_507) ;  /* 0xfffffffc0064e947 */ /* 0x000fea000383ffff */
.L_x_502:
[----:B------:R-:W-:Y:S01]  /*13250*/  IMAD.IADD R6, R4, 0x1, -R6 ;  /* 0x0000000104067824 */ /* 0x000fe200078e0a06 */
[----:B------:R-:W-:-:S03]  /*13260*/  UMOV UR4, 0xffffffff ;  /* 0xffffffff00047882 */ /* 0x000fc60000000000 */
[----:B------:R-:W-:-:S05]  /*13270*/  IMAD R4, R3, R16, R6 ;  /* 0x0000001003047224 */ /* 0x000fca00078e0206 */
[----:B------:R-:W-:Y:S01]  /*13280*/  ISETP.GT.AND P6, PT, R4, R0, PT ;  /* 0x000000000400720c */ /* 0x000fe20003fc4270 */
[----:B------:R-:W-:-:S12]  /*13290*/  BRA.DIV UR4, `(.L_x_508) ;  /* 0x00000022041c7947 */ /* 0x000fd8000b800000 */
[----:B------:R-:W-:-:S04]  /*132a0*/  VOTE.ANY R5, PT, !P6 ;  /* 0x0000000000057806 */ /* 0x000fc800070e0100 */
[----:B------:R-:W2:Y:S02]  /*132b0*/  POPC R4, R5 ;  /* 0x0000000500047309 */ /* 0x000ea40000000000 */
[----:B--2---:R2:W4:Y:S02]  /*132c0*/  SHFL.IDX PT, R17, R2, R4, 0x1f ;  /* 0x00001f0402117589 */ /* 0x00452400000e0000 */
.L_x_579:
[----:B------:R-:W-:Y:S01]  /*132d0*/  ISETP.NE.AND P0, PT, R5, RZ, PT ;  /* 0x000000ff0500720c */ /* 0x000fe20003f05270 */
[----:B--2---:R-:W-:-:S12]  /*132e0*/  IMAD.MOV.U32 R2, RZ, RZ, RZ ;  /* 0x000000ffff027224 */ /* 0x004fd800078e00ff */
[----:B------:R-:W-:Y:S05]  /*132f0*/  @!P0 BRA `(.L_x_509) ;  /* 0x0000000000108947 */ /* 0x000fea0003800000 */
[----:B------:R-:W-:Y:S01]  /*13300*/  UMOV UR4, 0xffffffff ;  /* 0xffffffff00047882 */ /* 0x000fe20000000000 */
[----:B0-----:R-:W-:Y:S02]  /*13310*/  VIADD R12, R4, 0xffffffff ;  /* 0xffffffff040c7836 */ /* 0x001fe40000000000 */
[----:B------:R-:W-:Y:S05]  /*13320*/  BRA.DIV UR4, `(.L_x_510) ;  /* 0x0000002204407947 */ /* 0x000fea000b800000 */
[----:B------:R2:W0:Y:S02]  /*13330*/  SHFL.IDX PT, R2, R3, R12, 0x1f ;  /* 0x00001f0c03027589 */ /* 0x00042400000e0000 */
.L_x_509:
[----:B----4-:R-:W-:Y:S01]  /*13340*/  IABS R5, R17 ;  /* 0x0000001100057213 */ /* 0x010fe20000000000 */
[----:B0-----:R-:W-:Y:S02]  /*13350*/  IMAD R16, R2, R16, R6 ;  /* 0x0000001002107224 */ /* 0x001fe400078e0206 */
[----:B------:R-:W-:Y:S01]  /*13360*/  IMAD.IADD R19, R4, 0x1, R19 ;  /* 0x0000000104137824 */ /* 0x000fe200078e0213 */
[----:B------:R-:W0:Y:S01]  /*13370*/  I2F.RP R2, R5 ;  /* 0x0000000500027306 */ /* 0x000e220000209400 */
[----:B------:R-:W-:-:S07]  /*13380*/  IMAD.IADD R0, R0, 0x1, -R16 ;  /* 0x0000000100007824 */ /* 0x000fce00078e0a10 */
[----:B0-----:R-:W0:Y:S02]  /*13390*/  MUFU.RCP R2, R2 ;  /* 0x0000000200027308 */ /* 0x001e240000001000 */
[----:B0-----:R-:W-:-:S06]  /*133a0*/  VIADD R2, R2, 0xffffffe ;  /* 0x0ffffffe02027836 */ /* 0x001fcc0000000000 */
[----:B-12---:R-:W0:Y:S02]  /*133b0*/  F2I.FTZ.U32.TRUNC.NTZ R3, R2 ;  /* 0x0000000200037305 */ /* 0x006e24000021f000 */
[----:B0-----:R-:W-:-:S04]  /*133c0*/  IMAD.MOV R2, RZ, RZ, -R3 ;  /* 0x000000ffff027224 */ /* 0x001fc800078e0a03 */
[----:B------:R-:W-:Y:S02]  /*133d0*/  IMAD R6, R2, R5, RZ ;  /* 0x0000000502067224 */ /* 0x000fe400078e02ff */
[----:B------:R-:W-:-:S04]  /*133e0*/  IMAD.MOV.U32 R2, RZ, RZ, RZ ;  /* 0x000000ffff027224 */ /* 0x000fc800078e00ff */
[----:B------:R-:W-:Y:S01]  /*133f0*/  IMAD.HI.U32 R2, R3, R6, R2 ;  /* 0x0000000603027227 */ /* 0x000fe200078e0002 */
[----:B------:R-:W-:Y:S02]  /*13400*/  IABS R6, R17 ;  /* 0x0000001100067213 */ /* 0x000fe40000000000 */
[----:B------:R-:W-:-:S03]  /*13410*/  IABS R3, R0 ;  /* 0x0000000000037213 */ /* 0x000fc60000000000 */
[----:B------:R-:W-:Y:S02]  /*13420*/  IMAD.MOV R6, RZ, RZ, -R6 ;  /* 0x000000ffff067224 */ /* 0x000fe400078e0a06 */
        /* <DEDUP_REMOVED lines=16> */
.L_x_503:
[----:B------:R-:W-:Y:S01]  /*13530*/  UMOV UR4, URZ ;  /* 0x0000003f00047c82 */ /* 0x000fe20008000000 */
[----:B------:R-:W-:Y:S01]  /*13540*/  UMOV UR5, URZ ;  /* 0x0000003f00057c82 */ /* 0x000fe20008000000 */
[----:B------:R-:W-:Y:S01]  /*13550*/  ULDC UR6, c[0x0][0xc3c] ;  /* 0x00030f0000067ab9 */ /* 0x000fe20000000800 */
[----:B------:R-:W-:Y:S02]  /*13560*/  IMAD.MOV.U32 R16, RZ, RZ, R0 ;  /* 0x000000ffff107224 */ /* 0x000fe400078e0000 */
[----:B------:R-:W-:Y:S02]  /*13570*/  IMAD.U32 R17, RZ, RZ, UR4 ;  /* 0x00000004ff117e24 */ /* 0x000fe4000f8e00ff */
[----:B------:R-:W-:Y:S02]  /*13580*/  IMAD.U32 R18, RZ, RZ, UR5 ;  /* 0x00000005ff127e24 */ /* 0x000fe4000f8e00ff */
[----:B------:R-:W-:-:S07]  /*13590*/  IMAD.U32 R19, RZ, RZ, UR6 ;  /* 0x00000006ff137e24 */ /* 0x000fce000f8e00ff */
.L_x_511:
[----:B------:R1:W2:Y:S01]  /*135a0*/  LDL R2, [R1+0x4] ;  /* 0x0000040001027983 */ /* 0x0002a20000100800 */
[----:B------:R-:W4:Y:S01]  /*135b0*/  S2R R0, SR_TID.X ;  /* 0x0000000000007919 */ /* 0x000f220000002100 */
[----:B------:R-:W-:Y:S05]  /*135c0*/  WARPSYNC.ALL ;  /* 0x0000000000007948 */ /* 0x000fea0003800000 */
[----:B----4-:R-:W-:Y:S01]  /*135d0*/  LOP3.LUT R0, R0, 0x1f, RZ, 0xc0, !PT ;  /* 0x0000001f00007812 */ /* 0x010fe200078ec0ff */
[----:B------:R-:W-:Y:S03]  /*135e0*/  BAR.SYNC.DEFER_BLOCKING 0x4, 0x180 ;  /* 0x0106000000007b1d */ /* 0x000fe60000010000 */
[----:B------:R-:W-:-:S13]  /*135f0*/  ISETP.NE.AND P0, PT, R0, RZ, PT ;  /* 0x000000ff0000720c */ /* 0x000fda0003f05270 */
[----:B------:R-:W2:Y:S01]  /*13600*/  @!P0 S2R R3, SR_CgaCtaId ;  /* 0x0000000000038919 */ /* 0x000ea20000008800 */
[----:B------:R-:W-:-:S04]  /*13610*/  @!P0 MOV R0, 0x400 ;  /* 0x0000040000008802 */ /* 0x000fc80000000f00 */
[----:B--2---:R-:W-:-:S05]  /*13620*/  @!P0 LEA R2, R3, R0, 0x18 ;  /* 0x0000000003028211 */ /* 0x004fca00078ec0ff */
[----:B------:R1:W-:Y:S04]  /*13630*/  @!P0 STS.128 [R2+0x348d0], R16 ;  /* 0x0348d01002008388 */ /* 0x0003e80000000c00 */
[----:B------:R1:W-:Y:S01]  /*13640*/  @!P0 STL [R1+0x4], R2 ;  /* 0x0000040201008387 */ /* 0x0003e20000100800 */
[----:B------:R-:W-:Y:S06]  /*13650*/  BAR.ARV 0x5, 0x180 ;  /* 0x0146000000007b1d */ /* 0x000fec0000002000 */
.L_x_500:
[----:B------:R-:W-:Y:S02]  /*13660*/  ULDC UR4, c[0x0][0xc3c] ;  /* 0x00030f0000047ab9 */ /* 0x000fe40000000800 */
[----:B----4-:R-:W-:-:S13]  /*13670*/  ISETP.GE.AND P0, PT, R19, UR4, PT ;  /* 0x0000000413007c0c */ /* 0x010fda000bf06270 */
[----:B------:R-:W-:Y:S05]  /*13680*/  @!P0 BRA `(.L_x_512) ;  /* 0xffffffb000788947 */ /* 0x000fea000383ffff */
[----:B------:R-:W-:Y:S05]  /*13690*/  BSYNC B8 ;  /* 0x0000000000087941 */ /* 0x000fea0003800000 */
.L_x_413:
[----:B--2---:R-:W2:Y:S01]  /*136a0*/  LDL.LU R0, [R1+0x50] ;  /* 0x0000500001007983 */ /* 0x004ea20000300800 */
[----:B------:R-:W-:Y:S01]  /*136b0*/  BSSY B0, `(.L_x_513) ;  /* 0x000000b000007945 */ /* 0x000fe20003800000 */
[----:B------:R-:W4:Y:S01]  /*136c0*/  S2R R5, SR_CgaCtaId ;  /* 0x0000000000057919 */ /* 0x000f220000008800 */
[----:B--2---:R-:W-:-:S05]  /*136d0*/  VIADD R0, R0, 0x1 ;  /* 0x0000000100007836 */ /* 0x004fca0000000000 */
[----:B-1----:R-:W-:-:S04]  /*136e0*/  LEA.HI R2, R0, R0, RZ, 0x1 ;  /* 0x0000000000027211 */ /* 0x002fc800078f08ff */
[----:B------:R-:W-:-:S05]  /*136f0*/  LOP3.LUT R3, R2, 0xfffffffe, RZ, 0xc0, !PT ;  /* 0xfffffffe02037812 */ /* 0x000fca00078ec0ff */
[----:B------:R-:W-:Y:S01]  /*13700*/  IMAD.IADD R3, R0, 0x1, -R3 ;  /* 0x0000000100037824 */ /* 0x000fe200078e0a03 */
[----:B------:R-:W-:-:S04]  /*13710*/  MOV R0, 0x400 ;  /* 0x0000040000007802 */ /* 0x000fc80000000f00 */
[----:B----4-:R-:W-:Y:S02]  /*13720*/  LEA R0, R5, R0, 0x18 ;  /* 0x0000000005007211 */ /* 0x010fe400078ec0ff */
[----:B------:R-:W-:-:S04]  /*13730*/  SHF.L.U32 R3, R3, 0x1f, RZ ;  /* 0x0000001f03037819 */ /* 0x000fc800000006ff */
[----:B------:R-:W1:Y:S02]  /*13740*/  SYNCS.PHASECHK.TRANS64.TRYWAIT P0, [R0+URZ+0x34820], R3 ;  /* 0x03482003000075a7 */ /* 0x000e64000800017f */
[----:B-1----:R-:W-:Y:S05]  /*13750*/  @!P0 BRA `(.L_x_514) ;  /* 0x0000001c005c8947 */ /* 0x002fea0003800000 */
.L_x_582:
[----:B------:R-:W-:Y:S05]  /*13760*/  BSYNC B0 ;  /* 0x0000000000007941 */ /* 0x000fea0003800000 */
.L_x_513:
[----:B------:R-:W-:-:S03]  /*13770*/  UMOV UR4, 0xffffffff ;  /* 0xffffffff00047882 */ /* 0x000fc60000000000 */
[----:B------:R-:W-:Y:S05]  /*13780*/  BRA.DIV UR4, `(.L_x_515) ;  /* 0x0000001e04647947 */ /* 0x000fea000b800000 */
[----:B------:R-:W2:Y:S02]  /*13790*/  S2R R2, SR_TID.X ;  /* 0x0000000000027919 */ /* 0x000ea40000002100 */
[----:B--2---:R-:W-:-:S04]  /*137a0*/  SHF.R.U32.HI R2, RZ, 0x5, R2 ;  /* 0x00000005ff027819 */ /* 0x004fc80000011602 */
[----:B------:R-:W-:-:S05]  /*137b0*/  LOP3.LUT R2, R2, 0x3, RZ, 0xc0, !PT ;  /* 0x0000000302027812 */ /* 0x000fca00078ec0ff */
[----:B------:R2:W4:Y:S02]  /*137c0*/  SHFL.IDX PT, R14, R2, RZ, 0x1f ;  /* 0x00001fff020e7589 */ /* 0x00052400000e0000 */
.L_x_585:
[----:B----4-:R-:W-:Y:S01]  /*137d0*/  ISETP.NE.AND P0, PT, R14, RZ, PT ;  /* 0x000000ff0e00720c */ /* 0x010fe20003f05270 */
[----:B------:R-:W-:-:S12]  /*137e0*/  BSSY B0, `(.L_x_516) ;  /* 0x0000027000007945 */ /* 0x000fd80003800000 */
[----:B------:R-:W-:Y:S05]  /*137f0*/  @P0 BRA `(.L_x_517) ;  /* 0x0000000000940947 */ /* 0x000fea0003800000 */
[----:B------:R-:W-:-:S03]  /*13800*/  UMOV UR4, 0xffffffff ;  /* 0xffffffff00047882 */ /* 0x000fc60000000000 */
[----:B------:R-:W-:Y:S05]  /*13810*/  BRA.DIV UR4, `(.L_x_518) ;  /* 0x0000001e04747947 */ /* 0x000fea000b800000 */
[----:B------:R-:W-:-:S13]  /*13820*/  ELECT P6, URZ, PT ;  /* 0x00000000003f782f */ /* 0x000fda00038c0000 */
.L_x_588:
[----:B------:R-:W-:Y:S05]  /*13830*/  @!P6 BRA `(.L_x_517) ;  /* 0x000000000084e947 */ /* 0x000fea0003800000 */
[----:B--2---:R-:W2:Y:S02]  /*13840*/  LDL.LU R2, [R1+0x58] ;  /* 0x0000580001027983 */ /* 0x004ea40000300800 */
[----:B--2---:R-:W-:-:S04]  /*13850*/  LOP3.LUT R2, R2, 0x2, RZ, 0xfc, !PT ;  /* 0x0000000202027812 */ /* 0x004fc800078efcff */
[----:B------:R-:W-:-:S13]  /*13860*/  ISETP.NE.AND P2, PT, R2, 0x3, PT ;  /* 0x000000030200780c */ /* 0x000fda0003f45270 */
[----:B------:R-:W-:Y:S05]  /*13870*/  @!P2 BRA `(.L_x_519) ;  /* 0x000000000004a947 */ /* 0x000fea0003800000 */
[----:B------:R-:W-:Y:S01]  /*13880*/  BPT.TRAP 0x1 ;  /* 0x000000040000795c */ /* 0x000fe20000300000 */
.L_x_519:
[----:B-1----:R-:W2:Y:S04]  /*13890*/  LDL R3, [R1+0x8] ;  /* 0x0000080001037983 */ /* 0x002ea80000100800 */
[----:B------:R-:W4:Y:S01]  /*138a0*/  LDL.LU R7, [R1+0x10] ;  /* 0x0000100001077983 */ /* 0x000f220000300800 */
[----:B------:R-:W-:-:S04]  /*138b0*/  VIADD R2, R0, 0x34840 ;  /* 0x0003484000027836 */ /* 0x000fc80000000000 */
[C---:B--2---:R-:W-:Y:S02]  /*138c0*/  IMAD R6, R3.reuse, 0x8, R2 ;  /* 0x0000000803067824 */ /* 0x044fe400078e0202 */
[----:B------:R-:W-:Y:S01]  /*138d0*/  VIADD R3, R3, 0x1 ;  /* 0x0000000103037836 */ /* 0x000fe20000000000 */
[----:B----4-:R-:W-:-:S04]  /*138e0*/  SHF.L.U32 R5, R7, 0x1f, RZ ;  /* 0x0000001f07057819 */ /* 0x010fc800000006ff */
[C---:B------:R-:W-:Y:S01]  /*138f0*/  ISETP.NE.AND P1, PT, R3.reuse, 0x2, PT ;  /* 0x000000020300780c */ /* 0x040fe20003f25270 */
[----:B------:R-:W1:Y:S03]  /*13900*/  SYNCS.PHASECHK.TRANS64.TRYWAIT P0, [R6+URZ], R5 ;  /* 0x00000005060075a7 */ /* 0x000e66000800017f */
[----:B------:R-:W-:Y:S02]  /*13910*/  SEL R4, RZ, 0x1, P1 ;  /* 0x00000001ff047807 */ /* 0x000fe40000800000 */
[----:B------:R-:W-:Y:S02]  /*13920*/  SEL R3, R3, RZ, P1 ;  /* 0x000000ff03037207 */ /* 0x000fe40000800000 */
[----:B------:R-:W-:-:S03]  /*13930*/  LOP3.LUT R4, R7, R4, RZ, 0x3c, !PT ;  /* 0x0000000407047212 */ /* 0x000fc600078e3cff */
[----:B------:R-:W-:Y:S01]  /*13940*/  IMAD R7, R3, 0x8, R2 ;  /* 0x0000000803077824 */ /* 0x000fe200078e0202 */
[----:B------:R-:W-:Y:S01]  /*13950*/  SHF.L.U32 R2, R4, 0x1f, RZ ;  /* 0x0000001f04027819 */ /* 0x000fe200000006ff */
[----:B-1----:R-:W-:Y:S06]  /*13960*/  @!P0 BRA `(.L_x_520) ;  /* 0x0000001c00408947 */ /* 0x002fec0003800000 */
.L_x_589:
[----:B------:R-:W2:Y:S02]  /*13970*/  SYNCS.PHASECHK.TRANS64.TRYWAIT P0, [R7+URZ], R2 ;  /* 0x00000002070075a7 */ /* 0x000ea4000800017f */
[----:B--2---:R-:W-:Y:S05]  /*13980*/  @!P0 BRA `(.L_x_521) ;  /* 0x0000001c004c8947 */ /* 0x004fea0003800000 */
.L_x_590:
[----:B------:R-:W-:Y:S05]  /*13990*/  @!P2 BRA `(.L_x_522) ;  /* 0x000000000004a947 */ /* 0x000fea0003800000 */
[----:B------:R-:W-:Y:S01]  /*139a0*/  BPT.TRAP 0x1 ;  /* 0x000000040000795c */ /* 0x000fe20000300000 */
.L_x_522:
[----:B------:R-:W4:Y:S01]  /*139b0*/  LDL.LU R4, [R1+0x8] ;  /* 0x0000080001047983 */ /* 0x000f220000300800 */
[----:B------:R-:W-:-:S04]  /*139c0*/  VIADD R0, R0, 0x34860 ;  /* 0x0003486000007836 */ /* 0x000fc80000000000 */
[----:B----4-:R-:W-:-:S04]  /*139d0*/  IMAD R4, R4, 0x8, R0 ;  /* 0x0000000804047824 */ /* 0x010fc800078e0200 */
[----:B------:R-:W4:Y:S02]  /*139e0*/  SYNCS.PHASECHK.TRANS64.TRYWAIT P0, [R4+URZ], R5 ;  /* 0x00000005040075a7 */ /* 0x000f24000800017f */
[----:B----4-:R-:W-:Y:S05]  /*139f0*/  @!P0 BRA `(.L_x_523) ;  /* 0x0000001c00448947 */ /* 0x010fea0003800000 */
.L_x_591:
[----:B------:R-:W-:-:S07]  /*13a00*/  IMAD R3, R3, 0x8, R0 ;  /* 0x0000000803037824 */ /* 0x000fce00078e0200 */
.L_x_524:
[----:B------:R0:W0:Y:S02]  /*13a10*/  SYNCS.PHASECHK.TRANS64.TRYWAIT P0, [R3+URZ], R2 ;  /* 0x00000002030075a7 */ /* 0x000024000800017f */
[----:B0-----:R-:W-:Y:S05]  /*13a20*/  @!P0 NANOSLEEP.SYNCS 0x989680 ;  /* 0x009896800000895d */ /* 0x001fea0003900000 */
[----:B------:R-:W0:Y:S02]  /*13a30*/  @!P0 SYNCS.PHASECHK.TRANS64 P0, [R3+URZ], R2 ;  /* 0x00000002030085a7 */ /* 0x000e24000800007f */
[----:B0-----:R-:W-:Y:S05]  /*13a40*/  @!P0 BRA `(.L_x_524) ;  /* 0xfffffffc00f08947 */ /* 0x001fea000383ffff */
.L_x_517:
[----:B------:R-:W-:Y:S05]  /*13a50*/  BSYNC B0 ;  /* 0x0000000000007941 */ /* 0x000fea0003800000 */
.L_x_516:
[----:B------:R-:W-:Y:S05]  /*13a60*/  EXIT ;  /* 0x000000000000794d */ /* 0x000fea0003800000 */
.L_x_365:
[----:B0-----:R0:W1:Y:S02]  /*13a70*/  SYNCS.PHASECHK.TRANS64.TRYWAIT P1, [R0+URZ+0x34800], R3 ;  /* 0x03480003000075a7 */ /* 0x001064000802017f */
[----:B-1----:R-:W-:Y:S05]  /*13a80*/  @!P1 NANOSLEEP.SYNCS 0x989680 ;  /* 0x009896800000995d */ /* 0x002fea0003900000 */
[----:B------:R-:W1:Y:S02]  /*13a90*/  @!P1 SYNCS.PHASECHK.TRANS64 P1, [R0+URZ+0x34800], R3 ;  /* 0x03480003000095a7 */ /* 0x000e64000802007f */
[----:B-1----:R-:W-:Y:S05]  /*13aa0*/  @!P1 BRA `(.L_x_365) ;  /* 0xfffffffc00f09947 */ /* 0x002fea000383ffff */
[----:B------:R-:W-:Y:S05]  /*13ab0*/  BRA `(.L_x_525) ;  /* 0xfffffed800c87947 */ /* 0x000fea000383ffff */
.L_x_369:
[----:B-1----:R1:W2:Y:S02]  /*13ac0*/  SYNCS.PHASECHK.TRANS64.TRYWAIT P2, [R12+URZ+0x34830], R3 ;  /* 0x034830030c0075a7 */ /* 0x0022a4000804017f */
[----:B--2---:R-:W-:Y:S05]  /*13ad0*/  @!P2 NANOSLEEP.SYNCS 0x989680 ;  /* 0x009896800000a95d */ /* 0x004fea0003900000 */
[----:B------:R-:W2:Y:S02]  /*13ae0*/  @!P2 SYNCS.PHASECHK.TRANS64 P2, [R12+URZ+0x34830], R3 ;  /* 0x034830030c00a5a7 */ /* 0x000ea4000804007f */
[----:B--2---:R-:W-:Y:S05]  /*13af0*/  @!P2 BRA `(.L_x_369) ;  /* 0xfffffffc00f0a947 */ /* 0x004fea000383ffff */
[----:B------:R-:W-:Y:S05]  /*13b00*/  BRA `(.L_x_368) ;  /* 0xfffffed800ec7947 */ /* 0x000fea000383ffff */
.L_x_374:
[----:B-1----:R1:W2:Y:S02]  /*13b10*/  SYNCS.PHASECHK.TRANS64.TRYWAIT P2, [R0+URZ+0x34830], R11 ;  /* 0x0348300b000075a7 */ /* 0x0022a4000804017f */
[----:B--2---:R-:W-:Y:S05]  /*13b20*/  @!P2 NANOSLEEP.SYNCS 0x989680 ;  /* 0x009896800000a95d */ /* 0x004fea0003900000 */
[----:B------:R-:W2:Y:S02]  /*13b30*/  @!P2 SYNCS.PHASECHK.TRANS64 P2, [R0+URZ+0x34830], R11 ;  /* 0x0348300b0000a5a7 */ /* 0x000ea4000804007f */
[----:B--2---:R-:W-:Y:S05]  /*13b40*/  @!P2 BRA `(.L_x_374) ;  /* 0xfffffffc00f0a947 */ /* 0x004fea000383ffff */
[----:B------:R-:W-:Y:S05]  /*13b50*/  BRA `(.L_x_371) ;  /* 0xffffff2c00087947 */ /* 0x000fea000383ffff */
.L_x_378:
[----:B-1----:R-:W-:-:S04]  /*13b60*/  IMAD.U32 R11, RZ, RZ, UR6 ;  /* 0x00000006ff0b7e24 */ /* 0x002fc8000f8e00ff */
[----:B------:R1:W2:Y:S03]  /*13b70*/  SYNCS.PHASECHK.TRANS64.TRYWAIT P2, [R11+URZ+0x34850], R0 ;  /* 0x034850000b0075a7 */ /* 0x0002a6000804017f */
[----:B--2---:R-:W-:Y:S05]  /*13b80*/  @!P2 NANOSLEEP.SYNCS 0x989680 ;  /* 0x009896800000a95d */ /* 0x004fea0003900000 */
[----:B------:R-:W2:Y:S02]  /*13b90*/  @!P2 SYNCS.PHASECHK.TRANS64 P2, [R11+URZ+0x34850], R0 ;  /* 0x034850000b00a5a7 */ /* 0x000ea4000804007f */
[----:B--2---:R-:W-:Y:S05]  /*13ba0*/  @!P2 BRA `(.L_x_378) ;  /* 0xfffffffc00eca947 */ /* 0x004fea000383ffff */
[----:B------:R-:W-:Y:S05]  /*13bb0*/  BRA `(.L_x_375) ;  /* 0xffffff5000b47947 */ /* 0x000fea000383ffff */
.L_x_383:
[----:B-1----:R1:W2:Y:S02]  /*13bc0*/  SYNCS.PHASECHK.TRANS64.TRYWAIT P0, [R8+URZ+0x34850], R3 ;  /* 0x03485003080075a7 */ /* 0x0022a4000800017f */
[----:B--2---:R-:W-:Y:S05]  /*13bd0*/  @!P0 NANOSLEEP.SYNCS 0x989680 ;  /* 0x009896800000895d */ /* 0x004fea0003900000 */
[----:B------:R-:W2:Y:S02]  /*13be0*/  @!P0 SYNCS.PHASECHK.TRANS64 P0, [R8+URZ+0x34850], R3 ;  /* 0x03485003080085a7 */ /* 0x000ea4000800007f */
[----:B--2---:R-:W-:Y:S05]  /*13bf0*/  @!P0 BRA `(.L_x_383) ;  /* 0xfffffffc00f08947 */ /* 0x004fea000383ffff */
[----:B------:R-:W-:Y:S05]  /*13c00*/  BRA `(.L_x_382) ;  /* 0xffffff7400987947 */ /* 0x000fea000383ffff */
.L_x_425:
[----:B------:R-:W1:Y:S01]  /*13c10*/  S2R R4, SR_TID.X ;  /* 0x0000000000047919 */ /* 0x000e620000002100 */
[----:B------:R-:W-:Y:S01]  /*13c20*/  BSSY B0, `(.L_x_526) ;  /* 0x000000a000007945 */ /* 0x000fe20003800000 */
[----:B0-----:R-:W-:Y:S02]  /*13c30*/  IMAD.MOV.U32 R12, RZ, RZ, RZ ;  /* 0x000000ffff0c7224 */ /* 0x001fe400078e00ff */
[----:B------:R-:W-:Y:S02]  /*13c40*/  IMAD.MOV.U32 R11, RZ, RZ, 0x1f ;  /* 0x0000001fff0b7424 */ /* 0x000fe400078e00ff */
[----:B------:R-:W-:Y:S01]  /*13c50*/  IMAD.MOV.U32 R15, RZ, RZ, -0x1 ;  /* 0xffffffffff0f7424 */ /* 0x000fe200078e00ff */
[----:B-1----:R-:W-:-:S04]  /*13c60*/  SHF.R.U32.HI R4, RZ, 0x5, R4 ;  /* 0x00000005ff047819 */ /* 0x002fc80000011604 */
[----:B------:R-:W-:-:S05]  /*13c70*/  LOP3.LUT R4, R4, 0x3, RZ, 0xc0, !PT ;  /* 0x0000000304047812 */ /* 0x000fca00078ec0ff */
[----:B------:R-:W-:-:S07]  /*13c80*/  IMAD.MOV.U32 R13, RZ, RZ, R4 ;  /* 0x000000ffff0d7224 */ /* 0x000fce00078e0004 */
[----:B------:R-:W-:Y:S05]  /*13c90*/  WARPSYNC.COLLECTIVE R15, `(.L_x_527) ;  /* 0x000000000f087348 */ /* 0x000fea0003c00000 */
[----:B------:R0:W1:Y:S02]  /*13ca0*/  SHFL.IDX P6, R14, R13, R12, R11 ;  /* 0x0000000c0d0e7389 */ /* 0x00006400000c000b */
[----:B01----:R-:W-:Y:S01]  /*13cb0*/  ENDCOLLECTIVE ;  /* 0x000000000000791b */ /* 0x003fe20003800000 */
.L_x_527:
[----:B------:R-:W-:Y:S05]  /*13cc0*/  BSYNC B0 ;  /* 0x0000000000007941 */ /* 0x000fea0003800000 */
.L_x_526:
[----:B------:R-:W-:Y:S05]  /*13cd0*/  BRA `(.L_x_528) ;  /* 0xffffffb400c87947 */ /* 0x000fea000383ffff */
.L_x_427:
[----:B------:R-:W-:Y:S01]  /*13ce0*/  BSSY B0, `(.L_x_529) ;  /* 0x0000006000007945 */ /* 0x000fe20003800000 */
[----:B------:R-:W-:-:S07]  /*13cf0*/  IMAD.MOV.U32 R15, RZ, RZ, -0x1 ;  /* 0xffffffffff0f7424 */ /* 0x000fce00078e00ff */
[----:B01----:R-:W-:Y:S05]  /*13d00*/  WARPSYNC.COLLECTIVE R15, `(.L_x_530) ;  /* 0x000000000f0c7348 */ /* 0x003fea0003c00000 */
[----:B------:R-:W-:Y:S02]  /*13d10*/  ELECT P6, UR62, PT ;  /* 0x00000000003e782f */ /* 0x000fe400038c0000 */
[----:B------:R-:W-:Y:S01]  /*13d20*/  MOV R14, UR62 ;  /* 0x0000003e000e7c02 */ /* 0x000fe20008000f00 */
[----:B01----:R-:W-:Y:S10]  /*13d30*/  ENDCOLLECTIVE ;  /* 0x000000000000791b */ /* 0x003ff40003800000 */
.L_x_530:
[----:B------:R-:W-:Y:S05]  /*13d40*/  BSYNC B0 ;  /* 0x0000000000007941 */ /* 0x000fea0003800000 */
.L_x_529:
[----:B------:R-:W-:Y:S05]  /*13d50*/  BRA `(.L_x_531) ;  /* 0xffffffb400d47947 */ /* 0x000fea000383ffff */
.L_x_429:
[----:B-1----:R1:W2:Y:S02]  /*13d60*/  SYNCS.PHASECHK.TRANS64.TRYWAIT P0, [R0+URZ+0x34840], R2 ;  /* 0x03484002000075a7 */ /* 0x0022a4000800017f */
[----:B--2---:R-:W-:Y:S05]  /*13d70*/  @!P0 NANOSLEEP.SYNCS 0x989680 ;  /* 0x009896800000895d */ /* 0x004fea0003900000 */
[----:B------:R-:W2:Y:S02]  /*13d80*/  @!P0 SYNCS.PHASECHK.TRANS64 P0, [R0+URZ+0x34840], R2 ;  /* 0x03484002000085a7 */ /* 0x000ea4000800007f */
[----:B--2---:R-:W-:Y:S05]  /*13d90*/  @!P0 BRA `(.L_x_429) ;  /* 0xfffffffc00f08947 */ /* 0x004fea000383ffff */
[----:B------:R-:W-:Y:S05]  /*13da0*/  BRA `(.L_x_532) ;  /* 0xffffffb800407947 */ /* 0x000fea000383ffff */
.L_x_433:
[----:B------:R-:W2:Y:S01]  /*13db0*/  LDL.LU R11, [R1+0x40] ;  /* 0x00004000010b7983 */ /* 0x000ea20000300800 */
[----:B------:R-:W-:Y:S01]  /*13dc0*/  IMAD.MOV.U32 R13, RZ, RZ, R0 ;  /* 0x000000ffff0d7224 */ /* 0x000fe200078e0000 */
[----:B------:R-:W-:Y:S01]  /*13dd0*/  LOP3.LUT R8, R8, 0x7f, RZ, 0xc0, !PT ;  /* 0x0000007f08087812 */ /* 0x000fe200078ec0ff */
[----:B------:R-:W-:Y:S02]  /*13de0*/  IMAD.MOV.U32 R12, RZ, RZ, RZ ;  /* 0x000000ffff0c7224 */ /* 0x000fe400078e00ff */
[----:B------:R-:W-:Y:S01]  /*13df0*/  IMAD.MOV.U32 R15, RZ, RZ, -0x1 ;  /* 0xffffffffff0f7424 */ /* 0x000fe200078e00ff */
[----:B------:R-:W-:-:S05]  /*13e00*/  SHF.R.U32.HI R5, RZ, 0x3, R8 ;  /* 0x00000003ff057819 */ /* 0x000fca0000011608 */
[----:B------:R-:W-:-:S04]  /*13e10*/  IMAD.IADD R2, R5, 0x1, R17 ;  /* 0x0000000105027824 */ /* 0x000fc800078e0211 */
[----:B------:R-:W-:Y:S02]  /*13e20*/  VIADD R5, R2, 0x10 ;  /* 0x0000001002057836 */ /* 0x000fe40000000000 */
[----:B--2---:R-:W-:Y:S02]  /*13e30*/  IMAD R3, R11, R7, RZ ;  /* 0x000000070b037224 */ /* 0x004fe400078e02ff */
[----:B------:R-:W-:-:S03]  /*13e40*/  IMAD.MOV.U32 R11, RZ, RZ, 0x181f ;  /* 0x0000181fff0b7424 */ /* 0x000fc600078e00ff */
[----:B------:R-:W-:-:S13]  /*13e50*/  ISETP.GE.AND P2, PT, R2, R3, PT ;  /* 0x000000030200720c */ /* 0x000fda0003f46270 */
[----:B-----5:R-:W-:Y:S05]  /*13e60*/  WARPSYNC.COLLECTIVE R15, `(.L_x_533) ;  /* 0x000000000f087348 */ /* 0x020fea0003c00000 */
[----:B------:R0:W1:Y:S02]  /*13e70*/  SHFL.IDX P6, R14, R13, R12, R11 ;  /* 0x0000000c0d0e7389 */ /* 0x00006400000c000b */
[----:B01---5:R-:W-:Y:S01]  /*13e80*/  ENDCOLLECTIVE ;  /* 0x000000000000791b */ /* 0x023fe20003800000 */
.L_x_533:
[----:B------:R-:W-:Y:S02]  /*13e90*/  IMAD.MOV.U32 R13, RZ, RZ, R4 ;  /* 0x000000ffff0d7224 */ /* 0x000fe400078e0004 */
[----:B------:R-:W-:-:S07]  /*13ea0*/  IMAD.MOV.U32 R6, RZ, RZ, R14 ;  /* 0x000000ffff067224 */ /* 0x000fce00078e000e */
[----:B------:R-:W-:Y:S05]  /*13eb0*/  WARPSYNC.COLLECTIVE R15, `(.L_x_534) ;  /* 0x000000000f087348 */ /* 0x000fea0003c00000 */
[----:B------:R0:W1:Y:S02]  /*13ec0*/  SHFL.IDX P6, R14, R13, R12, R11 ;  /* 0x0000000c0d0e7389 */ /* 0x00006400000c000b */
[----:B01----:R-:W-:Y:S01]  /*13ed0*/  ENDCOLLECTIVE ;  /* 0x000000000000791b */ /* 0x003fe20003800000 */
.L_x_534:
[----:B------:R-:W-:Y:S02]  /*13ee0*/  IMAD.MOV.U32 R13, RZ, RZ, R0 ;  /* 0x000000ffff0d7224 */ /* 0x000fe400078e0000 */
[----:B------:R-:W-:Y:S02]  /*13ef0*/  IMAD.MOV.U32 R12, RZ, RZ, 0x1 ;  /* 0x00000001ff0c7424 */ /* 0x000fe400078e00ff */
[----:B------:R-:W-:-:S07]  /*13f00*/  IMAD.MOV.U32 R7, RZ, RZ, R14 ;  /* 0x000000ffff077224 */ /* 0x000fce00078e000e */
[----:B------:R-:W-:Y:S05]  /*13f10*/  WARPSYNC.COLLECTIVE R15, `(.L_x_535) ;  /* 0x000000000f087348 */ /* 0x000fea0003c00000 */
[----:B------:R0:W1:Y:S02]  /*13f20*/  SHFL.IDX P6, R14, R13, R12, R11 ;  /* 0x0000000c0d0e7389 */ /* 0x00006400000c000b */
[----:B01----:R-:W-:Y:S01]  /*13f30*/  ENDCOLLECTIVE ;  /* 0x000000000000791b */ /* 0x003fe20003800000 */
.L_x_535:
[----:B------:R-:W-:-:S05]  /*13f40*/  @!P2 LEA R7, P3, R10, R7, 0x1 ;  /* 0x000000070a07a211 */ /* 0x000fca00078608ff */
[----:B------:R-:W-:-:S05]  /*13f50*/  @!P2 IMAD.X R6, RZ, RZ, R6, P3 ;  /* 0x000000ffff06a224 */ /* 0x000fca00018e0606 */
[----:B------:R-:W-:Y:S01]  /*13f60*/  @!P2 LOP3.LUT R7, R7, R6, RZ, 0x3c, !PT ;  /* 0x000000060707a212 */ /* 0x000fe200078e3cff */
[----:B------:R-:W-:-:S03]  /*13f70*/  IMAD.MOV.U32 R13, RZ, RZ, R4 ;  /* 0x000000ffff0d7224 */ /* 0x000fc600078e0004 */
[----:B------:R-:W-:-:S04]  /*13f80*/  @!P2 LOP3.LUT R6, R7, R6, RZ, 0x3c, !PT ;  /* 0x000000060706a212 */ /* 0x000fc800078e3cff */
[----:B------:R-:W-:Y:S01]  /*13f90*/  @!P2 LOP3.LUT R7, R7, R6, RZ, 0x3c, !PT ;  /* 0x000000060707a212 */ /* 0x000fe200078e3cff */
[----:B------:R-:W-:-:S07]  /*13fa0*/  IMAD.MOV.U32 R8, RZ, RZ, R14 ;  /* 0x000000ffff087224 */ /* 0x000fce00078e000e */
[----:B------:R-:W-:Y:S05]  /*13fb0*/  WARPSYNC.COLLECTIVE R15, `(.L_x_536) ;  /* 0x000000000f087348 */ /* 0x000fea0003c00000 */
[----:B------:R0:W1:Y:S02]  /*13fc0*/  SHFL.IDX P6, R14, R13, R12, R11 ;  /* 0x0000000c0d0e7389 */ /* 0x00006400000c000b */
[----:B01----:R-:W-:Y:S01]  /*13fd0*/  ENDCOLLECTIVE ;  /* 0x000000000000791b */ /* 0x003fe20003800000 */
.L_x_536:
[----:B------:R-:W-:Y:S01]  /*13fe0*/  @!PT LDS RZ, [RZ] ;  /* 0x00000000fffff984 */ /* 0x000fe20000000800 */
[----:B------:R-:W-:Y:S01]  /*13ff0*/  @!PT LDS RZ, [RZ] ;  /* 0x00000000fffff984 */ /* 0x000fe20000000800 */
[----:B------:R-:W-:Y:S01]  /*14000*/  @!PT LDS RZ, [RZ] ;  /* 0x00000000fffff984 */ /* 0x000fe20000000800 */
[----:B------:R0:W-:Y:S04]  /*14010*/  @!P2 LDGSTS.E.BYPASS.LTC128B.128 [R9+0x16400], desc[UR60][R6.64], !P0 ;  /* 0x164000000609afae */ /* 0x0001e8000c101d7c */
[----:B------:R0:W-:Y:S01]  /*14020*/  @!P2 LDGSTS.E.BYPASS.LTC128B.128 [R9+0x1a400], desc[UR60][R6.64+0x80], !P1 ;  /* 0x1a4000800609afae */ /* 0x0001e2000c901d7c */
[----:B------:R-:W-:Y:S01]  /*14030*/  ISETP.GE.AND P2, PT, R5, R3, PT ;  /* 0x000000030500720c */ /* 0x000fe20003f46270 */
[----:B------:R-:W-:Y:S02]  /*14040*/  IMAD.MOV.U32 R13, RZ, RZ, R0 ;  /* 0x000000ffff0d7224 */ /* 0x000fe400078e0000 */
[----:B------:R-:W-:Y:S02]  /*14050*/  IMAD.MOV.U32 R12, RZ, RZ, 0x2 ;  /* 0x00000002ff0c7424 */ /* 0x000fe400078e00ff */
[----:B------:R-:W-:-:S08]  /*14060*/  IMAD.MOV.U32 R5, RZ, RZ, R14 ;  /* 0x000000ffff057224 */ /* 0x000fd000078e000e */
[----:B0-----:R-:W-:Y:S05]  /*14070*/  WARPSYNC.COLLECTIVE R15, `(.L_x_537) ;  /* 0x000000000f087348 */ /* 0x001fea0003c00000 */
[----:B------:R1:W2:Y:S02]  /*14080*/  SHFL.IDX P6, R14, R13, R12, R11 ;  /* 0x0000000c0d0e7389 */ /* 0x0002a400000c000b */
[----:B012---:R-:W-:Y:S01]  /*14090*/  ENDCOLLECTIVE ;  /* 0x000000000000791b */ /* 0x007fe20003800000 */
.L_x_537:
[----:B------:R-:W-:Y:S01]  /*140a0*/  @!P2 LEA R7, P3, R10, R5, 0x1 ;  /* 0x000000050a07a211 */ /* 0x000fe200078608ff */
[----:B------:R-:W-:-:S04]  /*140b0*/  VIADD R5, R2, 0x20 ;  /* 0x0000002002057836 */ /* 0x000fc80000000000 */
[----:B------:R-:W-:Y:S02]  /*140c0*/  @!P2 IMAD.X R6, RZ, RZ, R8, P3 ;  /* 0x000000ffff06a224 */ /* 0x000fe400018e0608 */
[----:B------:R-:W-:-:S03]  /*140d0*/  VIADD R8, R2, 0x60 ;  /* 0x0000006002087836 */ /* 0x000fc60000000000 */
[----:B------:R-:W-:Y:S01]  /*140e0*/  @!P2 LOP3.LUT R7, R7, R6, RZ, 0x3c, !PT ;  /* 0x000000060707a212 */ /* 0x000fe200078e3cff */
[----:B------:R-:W-:-:S03]  /*140f0*/  IMAD.MOV.U32 R13, RZ, RZ, R4 ;  /* 0x000000ffff0d7224 */ /* 0x000fc600078e0004 */
[----:B------:R-:W-:-:S04]  /*14100*/  @!P2 LOP3.LUT R6, R7, R6, RZ, 0x3c, !PT ;  /* 0x000000060706a212 */ /* 0x000fc800078e3cff */
[----:B------:R-:W-:-:S05]  /*14110*/  @!P2 LOP3.LUT R7, R7, R6, RZ, 0x3c, !PT ;  /* 0x000000060707a212 */ /* 0x000fca00078e3cff */
[----:B------:R-:W-:Y:S01]  /*14120*/  @!PT LDS RZ, [RZ] ;  /* 0x00000000fffff984 */ /* 0x000fe20000000800 */
[----:B------:R-:W-:Y:S01]  /*14130*/  @!PT LDS RZ, [RZ] ;  /* 0x00000000fffff984 */ /* 0x000fe20000000800 */
[----:B------:R-:W-:Y:S01]  /*14140*/  @!PT LDS RZ, [RZ] ;  /* 0x00000000fffff984 */ /* 0x000fe20000000800 */
[----:B------:R-:W-:Y:S04]  /*14150*/  @!P2 LDGSTS.E.BYPASS.LTC128B.128 [R9+0x16c00], desc[UR60][R6.64], !P0 ;  /* 0x16c000000609afae */ /* 0x000fe8000c101d7c */
[----:B------:R0:W-:Y:S01]  /*14160*/  @!P2 LDGSTS.E.BYPASS.LTC128B.128 [R9+0x1ac00], desc[UR60][R6.64+0x80], !P1 ;  /* 0x1ac000800609afae */ /* 0x0001e2000c901d7c */
[----:B------:R-:W-:Y:S01]  /*14170*/  ISETP.GE.AND P2, PT, R5, R3, PT ;  /* 0x000000030500720c */ /* 0x000fe20003f46270 */
[----:B0-----:R-:W-:-:S12]  /*14180*/  IMAD.MOV.U32 R6, RZ, RZ, R14 ;  /* 0x000000ffff067224 */ /* 0x001fd800078e000e */
[----:B------:R-:W-:Y:S05]  /*14190*/  WARPSYNC.COLLECTIVE R15, `(.L_x_538) ;  /* 0x000000000f087348 */ /* 0x000fea0003c00000 */
[----:B------:R0:W1:Y:S02]  /*141a0*/  SHFL.IDX P6, R14, R13, R12, R11 ;  /* 0x0000000c0d0e7389 */ /* 0x00006400000c000b */
[----:B01----:R-:W-:Y:S01]  /*141b0*/  ENDCOLLECTIVE ;  /* 0x000000000000791b */ /* 0x003fe20003800000 */
.L_x_538:
[----:B------:R-:W-:Y:S02]  /*141c0*/  IMAD.MOV.U32 R13, RZ, RZ, R0 ;  /* 0x000000ffff0d7224 */ /* 0x000fe400078e0000 */
[----:B------:R-:W-:Y:S02]  /*141d0*/  IMAD.MOV.U32 R12, RZ, RZ, 0x3 ;  /* 0x00000003ff0c7424 */ /* 0x000fe400078e00ff */
[----:B------:R-:W-:-:S07]  /*141e0*/  IMAD.MOV.U32 R5, RZ, RZ, R14 ;  /* 0x000000ffff057224 */ /* 0x000fce00078e000e */
[----:B------:R-:W-:Y:S05]  /*141f0*/  WARPSYNC.COLLECTIVE R15, `(.L_x_539) ;  /* 0x000000000f087348 */ /* 0x000fea0003c00000 */
[----:B------:R0:W1:Y:S02]  /*14200*/  SHFL.IDX P6, R14, R13, R12, R11 ;  /* 0x0000000c0d0e7389 */ /* 0x00006400000c000b */
[----:B01----:R-:W-:Y:S01]  /*14210*/  ENDCOLLECTIVE ;  /* 0x000000000000791b */ /* 0x003fe20003800000 */
.L_x_539:
[----:B------:R-:W-:-:S05]  /*14220*/  @!P2 LEA R5, P3, R10, R5, 0x1 ;  /* 0x000000050a05a211 */ /* 0x000fca00078608ff */
[----:B------:R-:W-:-:S04]  /*14230*/  @!P2 IMAD.X R6, RZ, RZ, R6, P3 ;  /* 0x000000ffff06a224 */ /* 0x000fc800018e0606 */
[----:B------:R-:W-:Y:S02]  /*14240*/  @!P2 IMAD.MOV.U32 R7, RZ, RZ, R6 ;  /* 0x000000ffff07a224 */ /* 0x000fe400078e0006 */
[----:B------:R-:W-:Y:S02]  /*14250*/  @!P2 IMAD.MOV.U32 R6, RZ, RZ, R5 ;  /* 0x000000ffff06a224 */ /* 0x000fe400078e0005 */
[----:B------:R-:W-:Y:S02]  /*14260*/  IMAD.MOV.U32 R13, RZ, RZ, R4 ;  /* 0x000000ffff0d7224 */ /* 0x000fe400078e0004 */
[----:B------:R-:W-:Y:S01]  /*14270*/  VIADD R5, R2, 0x30 ;  /* 0x0000003002057836 */ /* 0x000fe20000000000 */
        /* <DEDUP_REMOVED lines=10> */
.L_x_540:
[----:B------:R-:W-:Y:S02]  /*14320*/  IMAD.MOV.U32 R13, RZ, RZ, R0 ;  /* 0x000000ffff0d7224 */ /* 0x000fe400078e0000 */
[----:B------:R-:W-:Y:S02]  /*14330*/  IMAD.MOV.U32 R12, RZ, RZ, 0x4 ;  /* 0x00000004ff0c7424 */ /* 0x000fe400078e00ff */
[----:B------:R-:W-:-:S07]  /*14340*/  IMAD.MOV.U32 R5, RZ, RZ, R14 ;  /* 0x000000ffff057224 */ /* 0x000fce00078e000e */
[----:B------:R-:W-:Y:S05]  /*14350*/  WARPSYNC.COLLECTIVE R15, `(.L_x_541) ;  /* 0x000000000f087348 */ /* 0x000fea0003c00000 */
[----:B------:R0:W1:Y:S02]  /*14360*/  SHFL.IDX P6, R14, R13, R12, R11 ;  /* 0x0000000c0d0e7389 */ /* 0x00006400000c000b */
[----:B01----:R-:W-:Y:S01]  /*14370*/  ENDCOLLECTIVE ;  /* 0x000000000000791b */ /* 0x003fe20003800000 */
.L_x_541:
        /* <DEDUP_REMOVED lines=16> */
.L_x_542:
[----:B------:R-:W-:Y:S02]  /*14480*/  IMAD.MOV.U32 R13, RZ, RZ, R0 ;  /* 0x000000ffff0d7224 */ /* 0x000fe400078e0000 */
[----:B------:R-:W-:Y:S02]  /*14490*/  IMAD.MOV.U32 R12, RZ, RZ, 0x5 ;  /* 0x00000005ff0c7424 */ /* 0x000fe400078e00ff */
[----:B------:R-:W-:-:S07]  /*144a0*/  IMAD.MOV.U32 R5, RZ, RZ, R14 ;  /* 0x000000ffff057224 */ /* 0x000fce00078e000e */
[----:B------:R-:W-:Y:S05]  /*144b0*/  WARPSYNC.COLLECTIVE R15, `(.L_x_543) ;  /* 0x000000000f087348 */ /* 0x000fea0003c00000 */
[----:B------:R0:W1:Y:S02]  /*144c0*/  SHFL.IDX P6, R14, R13, R12, R11 ;  /* 0x0000000c0d0e7389 */ /* 0x00006400000c000b */
[----:B01----:R-:W-:Y:S01]  /*144d0*/  ENDCOLLECTIVE ;  /* 0x000000000000791b */ /* 0x003fe20003800000 */
.L_x_543:
        /* <DEDUP_REMOVED lines=16> */
.L_x_544:
[----:B------:R-:W-:Y:S02]  /*145e0*/  IMAD.MOV.U32 R13, RZ, RZ, R0 ;  /* 0x000000ffff0d7224 */ /* 0x000fe400078e0000 */
[----:B------:R-:W-:Y:S02]  /*145f0*/  IMAD.MOV.U32 R12, RZ, RZ, 0x6 ;  /* 0x00000006ff0c7424 */ /* 0x000fe400078e00ff */
[----:B------:R-:W-:-:S07]  /*14600*/  IMAD.MOV.U32 R5, RZ, RZ, R14 ;  /* 0x000000ffff057224 */ /* 0x000fce00078e000e */
[----:B------:R-:W-:Y:S05]  /*14610*/  WARPSYNC.COLLECTIVE R15, `(.L_x_545) ;  /* 0x000000000f087348 */ /* 0x000fea0003c00000 */
[----:B------:R0:W1:Y:S02]  /*14620*/  SHFL.IDX P6, R14, R13, R12, R11 ;  /* 0x0000000c0d0e7389 */ /* 0x00006400000c000b */
[----:B01----:R-:W-:Y:S01]  /*14630*/  ENDCOLLECTIVE ;  /* 0x000000000000791b */ /* 0x003fe20003800000 */
.L_x_545:
[----:B------:R-:W-:-:S05]  /*14640*/  @!P2 LEA R5, P3, R10, R5, 0x1 ;  /* 0x000000050a05a211 */ /* 0x000fca00078608ff */
[----:B------:R-:W-:-:S04]  /*14650*/  @!P2 IMAD.X R6, RZ, RZ, R6, P3 ;  /* 0x000000ffff06a224 */ /* 0x000fc800018e0606 */
[----:B------:R-:W-:Y:S02]  /*14660*/  @!P2 IMAD.MOV.U32 R7, RZ, RZ, R6 ;  /* 0x000000ffff07a224 */ /* 0x000fe400078e0006 */
[----:B------:R-:W-:Y:S02]  /*14670*/  @!P2 IMAD.MOV.U32 R6, RZ, RZ, R5 ;  /* 0x000000ffff06a224 */ /* 0x000fe400078e0005 */
[----:B------:R-:W-:-:S03]  /*14680*/  IMAD.MOV.U32 R13, RZ, RZ, R4 ;  /* 0x000000ffff0d7224 */ /* 0x000fc600078e0004 */
        /* <DEDUP_REMOVED lines=10> */
.L_x_546:
[----:B------:R-:W-:Y:S02]  /*14730*/  IMAD.MOV.U32 R13, RZ, RZ, R0 ;  /* 0x000000ffff0d7224 */ /* 0x000fe400078e0000 */
[----:B------:R-:W-:Y:S02]  /*14740*/  IMAD.MOV.U32 R12, RZ, RZ, 0x7 ;  /* 0x00000007ff0c7424 */ /* 0x000fe400078e00ff */
[----:B------:R-:W-:-:S07]  /*14750*/  IMAD.MOV.U32 R5, RZ, RZ, R14 ;  /* 0x000000ffff057224 */ /* 0x000fce00078e000e */
[----:B------:R-:W-:Y:S05]  /*14760*/  WARPSYNC.COLLECTIVE R15, `(.L_x_547) ;  /* 0x000000000f087348 */ /* 0x000fea0003c00000 */
[----:B------:R0:W1:Y:S02]  /*14770*/  SHFL.IDX P6, R14, R13, R12, R11 ;  /* 0x0000000c0d0e7389 */ /* 0x00006400000c000b */
[----:B01----:R-:W-:Y:S01]  /*14780*/  ENDCOLLECTIVE ;  /* 0x000000000000791b */ /* 0x003fe20003800000 */
.L_x_547:
[----:B------:R-:W-:-:S05]  /*14790*/  @!P2 LEA R5, P3, R10, R5, 0x1 ;  /* 0x000000050a05a211 */ /* 0x000fca00078608ff */
[----:B------:R-:W-:-:S04]  /*147a0*/  @!P2 IMAD.X R6, RZ, RZ, R6, P3 ;  /* 0x000000ffff06a224 */ /* 0x000fc800018e0606 */
[----:B------:R-:W-:Y:S02]  /*147b0*/  @!P2 IMAD.MOV.U32 R7, RZ, RZ, R6 ;  /* 0x000000ffff07a224 */ /* 0x000fe400078e0006 */
[----:B------:R-:W-:Y:S02]  /*147c0*/  IMAD.MOV.U32 R13, RZ, RZ, R4 ;  /* 0x000000ffff0d7224 */ /* 0x000fe400078e0004 */
[----:B------:R-:W-:-:S05]  /*147d0*/  @!P2 IMAD.MOV.U32 R6, RZ, RZ, R5 ;  /* 0x000000ffff06a224 */ /* 0x000fca00078e0005 */
[----:B------:R-:W-:Y:S01]  /*147e0*/  @!PT LDS RZ, [RZ] ;  /* 0x00000000fffff984 */ /* 0x000fe20000000800 */
[----:B------:R-:W-:Y:S01]  /*147f0*/  @!PT LDS RZ, [RZ] ;  /* 0x00000000fffff984 */ /* 0x000fe20000000800 */
[----:B------:R-:W-:Y:S01]  /*14800*/  @!PT LDS RZ, [RZ] ;  /* 0x00000000fffff984 */ /* 0x000fe20000000800 */
[----:B------:R0:W-:Y:S01]  /*14810*/  @!P2 LDGSTS.E.BYPASS.LTC128B.128 [R9+0x19400], desc[UR60][R6.64], !P0 ;  /* 0x194000000609afae */ /* 0x0001e2000c101d7c */
[----:B------:R-:W-:-:S03]  /*14820*/  IMAD.MOV.U32 R0, RZ, RZ, R14 ;  /* 0x000000ffff007224 */ /* 0x000fc600078e000e */
[----:B------:R0:W-:Y:S04]  /*14830*/  @!P2 LDGSTS.E.BYPASS.LTC128B.128 [R9+0x1d400], desc[UR60][R6.64+0x80], !P1 ;  /* 0x1d4000800609afae */ /* 0x0001e8000c901d7c */
[----:B0-----:R-:W-:Y:S05]  /*14840*/  WARPSYNC.COLLECTIVE R15, `(.L_x_548) ;  /* 0x000000000f087348 */ /* 0x001fea0003c00000 */
[----:B------:R1:W2:Y:S02]  /*14850*/  SHFL.IDX P6, R14, R13, R12, R11 ;  /* 0x0000000c0d0e7389 */ /* 0x0002a400000c000b */
[----:B012---:R-:W-:Y:S01]  /*14860*/  ENDCOLLECTIVE ;  /* 0x000000000000791b */ /* 0x007fe20003800000 */
.L_x_548:
[----:B------:R-:W-:Y:S01]  /*14870*/  IMAD.MOV.U32 R4, RZ, RZ, R14 ;  /* 0x000000ffff047224 */ /* 0x000fe200078e000e */
[----:B------:R-:W-:Y:S06]  /*14880*/  BRA `(.L_x_549) ;  /* 0xffffffbc00107947 */ /* 0x000fec000383ffff */
.L_x_438:
[----:B0-----:R-:W2:Y:S02]  /*14890*/  LDL R2, [R1+0x4] ;  /* 0x0000040001027983 */ /* 0x001ea40000100800 */
[----:B--2---:R0:W1:Y:S02]  /*148a0*/  SYNCS.PHASECHK.TRANS64.TRYWAIT P0, [R2+URZ+0x34820], R0 ;  /* 0x03482000020075a7 */ /* 0x004064000800017f */
[----:B-1----:R-:W-:Y:S05]  /*148b0*/  @!P0 NANOSLEEP.SYNCS 0x989680 ;  /* 0x009896800000895d */ /* 0x002fea0003900000 */
[----:B------:R-:W1:Y:S02]  /*148c0*/  @!P0 SYNCS.PHASECHK.TRANS64 P0, [R2+URZ+0x34820], R0 ;  /* 0x03482000020085a7 */ /* 0x000e64000800007f */
[----:B-1----:R-:W-:Y:S05]  /*148d0*/  @!P0 BRA `(.L_x_438) ;  /* 0xfffffffc00ec8947 */ /* 0x002fea000383ffff */
[----:B------:R-:W-:Y:S05]  /*148e0*/  BRA `(.L_x_550) ;  /* 0xffffffbc00847947 */ /* 0x000fea000383ffff */
.L_x_447:
[----:B-1----:R1:W2:Y:S02]  /*148f0*/  SYNCS.PHASECHK.TRANS64.TRYWAIT P0, [R3+URZ+0x34840], R2 ;  /* 0x03484002030075a7 */ /* 0x0022a4000800017f */
[----:B--2---:R-:W-:Y:S05]  /*14900*/  @!P0 NANOSLEEP.SYNCS 0x989680 ;  /* 0x009896800000895d */ /* 0x004fea0003900000 */
[----:B------:R-:W2:Y:S02]  /*14910*/  @!P0 SYNCS.PHASECHK.TRANS64 P0, [R3+URZ+0x34840], R2 ;  /* 0x03484002030085a7 */ /* 0x000ea4000800007f */
[----:B--2---:R-:W-:Y:S05]  /*14920*/  @!P0 BRA `(.L_x_447) ;  /* 0xfffffffc00f08947 */ /* 0x004fea000383ffff */
[----:B------:R-:W-:Y:S05]  /*14930*/  BRA `(.L_x_551) ;  /* 0xffffffc000507947 */ /* 0x000fea000383ffff */
.L_x_453:
[----:B0-----:R0:W1:Y:S02]  /*14940*/  SYNCS.PHASECHK.TRANS64.TRYWAIT P0, [R3+URZ+0x60], R2 ;  /* 0x00006002030075a7 */ /* 0x001064000800017f */
[----:B-1----:R-:W-:Y:S05]  /*14950*/  @!P0 NANOSLEEP.SYNCS 0x989680 ;  /* 0x009896800000895d */ /* 0x002fea0003900000 */
[----:B------:R-:W1:Y:S02]  /*14960*/  @!P0 SYNCS.PHASECHK.TRANS64 P0, [R3+URZ+0x60], R2 ;  /* 0x00006002030085a7 */ /* 0x000e64000800007f */
[----:B-1----:R-:W-:Y:S05]  /*14970*/  @!P0 BRA `(.L_x_453) ;  /* 0xfffffffc00f08947 */ /* 0x002fea000383ffff */
[----:B------:R-:W-:Y:S05]  /*14980*/  BRA `(.L_x_552) ;  /* 0xffffffc4002c7947 */ /* 0x000fea000383ffff */
.L_x_462:
[----:B---3--:R3:W4:Y:S02]  /*14990*/  SYNCS.PHASECHK.TRANS64.TRYWAIT P0, [R3+URZ+0x34840], R2 ;  /* 0x03484002030075a7 */ /* 0x008724000800017f */
[----:B----4-:R-:W-:Y:S05]  /*149a0*/  @!P0 NANOSLEEP.SYNCS 0x989680 ;  /* 0x009896800000895d */ /* 0x010fea0003900000 */
[----:B------:R-:W4:Y:S02]  /*149b0*/  @!P0 SYNCS.PHASECHK.TRANS64 P0, [R3+URZ+0x34840], R2 ;  /* 0x03484002030085a7 */ /* 0x000f24000800007f */
[----:B----4-:R-:W-:Y:S05]  /*149c0*/  @!P0 BRA `(.L_x_462) ;  /* 0xfffffffc00f08947 */ /* 0x010fea000383ffff */
[----:B------:R-:W-:Y:S05]  /*149d0*/  BRA `(.L_x_553) ;  /* 0xffffffc800d47947 */ /* 0x000fea000383ffff */
.L_x_468:
[----:B--2---:R2:W3:Y:S02]  /*149e0*/  SYNCS.PHASECHK.TRANS64.TRYWAIT P0, [R2+URZ+0x60], R3 ;  /* 0x00006003020075a7 */ /* 0x0044e4000800017f */
[----:B---3--:R-:W-:Y:S05]  /*149f0*/  @!P0 NANOSLEEP.SYNCS 0x989680 ;  /* 0x009896800000895d */ /* 0x008fea0003900000 */
[----:B------:R-:W3:Y:S02]  /*14a00*/  @!P0 SYNCS.PHASECHK.TRANS64 P0, [R2+URZ+0x60], R3 ;  /* 0x00006003020085a7 */ /* 0x000ee4000800007f */
[----:B---3--:R-:W-:Y:S05]  /*14a10*/  @!P0 BRA `(.L_x_468) ;  /* 0xfffffffc00f08947 */ /* 0x008fea000383ffff */
[----:B------:R-:W-:Y:S05]  /*14a20*/  BRA `(.L_x_554) ;  /* 0xffffffcc00b07947 */ /* 0x000fea000383ffff */
.L_x_477:
[----:B----4-:R4:W0:Y:S02]  /*14a30*/  SYNCS.PHASECHK.TRANS64.TRYWAIT P0, [R2+URZ+0x34840], R3 ;  /* 0x03484003020075a7 */ /* 0x010824000800017f */
[----:B0-----:R-:W-:Y:S05]  /*14a40*/  @!P0 NANOSLEEP.SYNCS 0x989680 ;  /* 0x009896800000895d */ /* 0x001fea0003900000 */
[----:B------:R-:W0:Y:S02]  /*14a50*/  @!P0 SYNCS.PHASECHK.TRANS64 P0, [R2+URZ+0x34840], R3 ;  /* 0x03484003020085a7 */ /* 0x000e24000800007f */
[----:B0-----:R-:W-:Y:S05]  /*14a60*/  @!P0 BRA `(.L_x_477) ;  /* 0xfffffffc00f08947 */ /* 0x001fea000383ffff */
[----:B------:R-:W-:Y:S05]  /*14a70*/  BRA `(.L_x_555) ;  /* 0xffffffd400247947 */ /* 0x000fea000383ffff */
.L_x_483:
[----:B--2---:R2:W3:Y:S02]  /*14a80*/  SYNCS.PHASECHK.TRANS64.TRYWAIT P0, [R2+URZ+0x60], R5 ;  /* 0x00006005020075a7 */ /* 0x0044e4000800017f */
[----:B---3--:R-:W-:Y:S05]  /*14a90*/  @!P0 NANOSLEEP.SYNCS 0x989680 ;  /* 0x009896800000895d */ /* 0x008fea0003900000 */
[----:B------:R-:W3:Y:S02]  /*14aa0*/  @!P0 SYNCS.PHASECHK.TRANS64 P0, [R2+URZ+0x60], R5 ;  /* 0x00006005020085a7 */ /* 0x000ee4000800007f */
[----:B---3--:R-:W-:Y:S05]  /*14ab0*/  @!P0 BRA `(.L_x_483) ;  /* 0xfffffffc00f08947 */ /* 0x008fea000383ffff */
[----:B------:R-:W-:Y:S05]  /*14ac0*/  BRA `(.L_x_556) ;  /* 0xffffffd800007947 */ /* 0x000fea000383ffff */
.L_x_494:
[----:B--2---:R2:W4:Y:S02]  /*14ad0*/  SYNCS.PHASECHK.TRANS64.TRYWAIT P0, [R2+URZ+0x34860], R0 ;  /* 0x03486000020075a7 */ /* 0x004524000800017f */
[----:B----4-:R-:W-:Y:S05]  /*14ae0*/  @!P0 NANOSLEEP.SYNCS 0x989680 ;  /* 0x009896800000895d */ /* 0x010fea0003900000 */
[----:B------:R-:W4:Y:S02]  /*14af0*/  @!P0 SYNCS.PHASECHK.TRANS64 P0, [R2+URZ+0x34860], R0 ;  /* 0x03486000020085a7 */ /* 0x000f24000800007f */
[----:B----4-:R-:W-:Y:S05]  /*14b00*/  @!P0 BRA `(.L_x_494) ;  /* 0xfffffffc00f08947 */ /* 0x010fea000383ffff */
[----:B------:R-:W-:Y:S05]  /*14b10*/  BRA `(.L_x_557) ;  /* 0xffffffdc00587947 */ /* 0x000fea000383ffff */
.L_x_501:
[----:B------:R-:W-:Y:S01]  /*14b20*/  BSSY B0, `(.L_x_558) ;  /* 0x0000008000007945 */ /* 0x000fe20003800000 */
[----:B------:R-:W-:Y:S02]  /*14b30*/  IMAD.MOV.U32 R13, RZ, RZ, R16 ;  /* 0x000000ffff0d7224 */ /* 0x000fe400078e0010 */
[----:B0-----:R-:W-:Y:S02]  /*14b40*/  IMAD.MOV.U32 R12, RZ, RZ, RZ ;  /* 0x000000ffff0c7224 */ /* 0x001fe400078e00ff */
[----:B---3--:R-:W-:Y:S02]  /*14b50*/  IMAD.MOV.U32 R11, RZ, RZ, 0x1f ;  /* 0x0000001fff0b7424 */ /* 0x008fe400078e00ff */
[----:B------:R-:W-:-:S07]  /*14b60*/  IMAD.MOV.U32 R15, RZ, RZ, -0x1 ;  /* 0xffffffffff0f7424 */ /* 0x000fce00078e00ff */
[----:B-----5:R-:W-:Y:S05]  /*14b70*/  WARPSYNC.COLLECTIVE R15, `(.L_x_559) ;  /* 0x000000000f087348 */ /* 0x020fea0003c00000 */
[----:B------:R0:W1:Y:S02]  /*14b80*/  SHFL.IDX P6, R14, R13, R12, R11 ;  /* 0x0000000c0d0e7389 */ /* 0x00006400000c000b */
[----:B01---5:R-:W-:Y:S01]  /*14b90*/  ENDCOLLECTIVE ;  /* 0x000000000000791b */ /* 0x023fe20003800000 */
.L_x_559:
[----:B------:R-:W-:Y:S05]  /*14ba0*/  BSYNC B0 ;  /* 0x0000000000007941 */ /* 0x000fea0003800000 */
.L_x_558:
[----:B------:R-:W-:Y:S02]  /*14bb0*/  IMAD.MOV.U32 R13, RZ, RZ, R16 ;  /* 0x000000ffff0d7224 */ /* 0x000fe400078e0010 */
[----:B------:R-:W-:Y:S02]  /*14bc0*/  IMAD.MOV.U32 R12, RZ, RZ, 0x1 ;  /* 0x00000001ff0c7424 */ /* 0x000fe400078e00ff */
[----:B------:R-:W-:Y:S02]  /*14bd0*/  IMAD.MOV.U32 R11, RZ, RZ, 0x1f ;  /* 0x0000001fff0b7424 */ /* 0x000fe400078e00ff */
[----:B------:R-:W-:Y:S02]  /*14be0*/  IMAD.MOV.U32 R15, RZ, RZ, -0x1 ;  /* 0xffffffffff0f7424 */ /* 0x000fe400078e00ff */
[----:B------:R-:W-:Y:S02]  /*14bf0*/  IMAD.IADD R5, R19, 0x1, R7 ;  /* 0x0000000113057824 */ /* 0x000fe400078e0207 */
[----:B------:R-:W-:-:S07]  /*14c00*/  IMAD.MOV.U32 R0, RZ, RZ, R14 ;  /* 0x000000ffff007224 */ /* 0x000fce00078e000e */
[----:B------:R-:W-:Y:S05]  /*14c10*/  WARPSYNC.COLLECTIVE R15, `(.L_x_560) ;  /* 0x000000000f087348 */ /* 0x000fea0003c00000 */
[----:B------:R0:W1:Y:S02]  /*14c20*/  SHFL.IDX P6, R14, R13, R12, R11 ;  /* 0x0000000c0d0e7389 */ /* 0x00006400000c000b */
[----:B01----:R-:W-:Y:S01]  /*14c30*/  ENDCOLLECTIVE ;  /* 0x000000000000791b */ /* 0x003fe20003800000 */
.L_x_560:
[----:B------:R-:W-:Y:S02]  /*14c40*/  ULDC UR4, c[0x0][0xc3c] ;  /* 0x00030f0000047ab9 */ /* 0x000fe40000000800 */
[----:B------:R-:W-:-:S13]  /*14c50*/  ISETP.GE.OR P1, PT, R5, UR4, !P0 ;  /* 0x0000000405007c0c */ /* 0x000fda000c726670 */
[----:B------:R-:W0:Y:S01]  /*14c60*/  @!P1 LDC.64 R2, c[0x0][0xc80] ;  /* 0x00032000ff029b82 */ /* 0x000e220000000a00 */
[----:B------:R-:W-:Y:S02]  /*14c70*/  IMAD.MOV.U32 R11, RZ, RZ, RZ ;  /* 0x000000ffff0b7224 */ /* 0x000fe400078e00ff */
[----:B------:R-:W-:Y:S02]  /*14c80*/  IMAD.MOV.U32 R4, RZ, RZ, R14 ;  /* 0x000000ffff047224 */ /* 0x000fe400078e000e */
[----:B0-----:R-:W-:-:S06]  /*14c90*/  @!P1 IMAD.WIDE R2, R5, 0x4, R2 ;  /* 0x0000000405029825 */ /* 0x001fcc00078e0202 */
[----:B------:R0:W2:Y:S01]  /*14ca0*/  @!P1 LDG.E R3, desc[UR60][R2.64] ;  /* 0x0000003c02039981 */ /* 0x0000a2000c1e1900 */
[C---:B------:R-:W-:Y:S02]  /*14cb0*/  ISETP.GE.U32.AND P2, PT, R7.reuse, 0x2, PT ;  /* 0x000000020700780c */ /* 0x040fe40003f46070 */
[C---:B------:R-:W-:Y:S02]  /*14cc0*/  ISETP.GE.U32.AND P3, PT, R7.reuse, 0x4, PT ;  /* 0x000000040700780c */ /* 0x040fe40003f66070 */
[C---:B------:R-:W-:Y:S02]  /*14cd0*/  ISETP.GE.U32.AND P4, PT, R7.reuse, 0x8, PT ;  /* 0x000000080700780c */ /* 0x040fe40003f86070 */
[C---:B------:R-:W-:Y:S01]  /*14ce0*/  ISETP.GE.U32.AND P5, PT, R7.reuse, 0x10, PT ;  /* 0x000000100700780c */ /* 0x040fe20003fa6070 */
[----:B0-----:R-:W-:Y:S02]  /*14cf0*/  IMAD.MOV.U32 R2, RZ, RZ, RZ ;  /* 0x000000ffff027224 */ /* 0x001fe400078e00ff */
[----:B--2---:R-:W-:Y:S01]  /*14d00*/  @!P1 IMAD.MOV.U32 R2, RZ, RZ, R3 ;  /* 0x000000ffff029224 */ /* 0x004fe200078e0003 */
[----:B------:R-:W-:-:S03]  /*14d10*/  ISETP.NE.AND P1, PT, R7, RZ, PT ;  /* 0x000000ff0700720c */ /* 0x000fc60003f25270 */
[----:B------:R-:W-:-:S10]  /*14d20*/  IMAD.MOV.U32 R13, RZ, RZ, R2 ;  /* 0x000000ffff0d7224 */ /* 0x000fd400078e0002 */
[----:B------:R-:W-:Y:S05]  /*14d30*/  WARPSYNC.COLLECTIVE R15, `(.L_x_561) ;  /* 0x000000000f087348 */ /* 0x000fea0003c00000 */
[----:B------:R0:W1:Y:S02]  /*14d40*/  SHFL.UP P6, R14, R13, R12, R11 ;  /* 0x0400000c0d0e7389 */ /* 0x00006400000c000b */
[----:B01----:R-:W-:Y:S01]  /*14d50*/  ENDCOLLECTIVE ;  /* 0x000000000000791b */ /* 0x003fe20003800000 */
.L_x_561:
[----:B------:R-:W-:Y:S01]  /*14d60*/  IMAD.MOV.U32 R12, RZ, RZ, 0x2 ;  /* 0x00000002ff0c7424 */ /* 0x000fe200078e00ff */
[----:B------:R-:W-:-:S05]  /*14d70*/  SEL R5, R14, RZ, P1 ;  /* 0x000000ff0e057207 */ /* 0x000fca0000800000 */
[----:B------:R-:W-:-:S04]  /*14d80*/  IMAD.IADD R3, R2, 0x1, R5 ;  /* 0x0000000102037824 */ /* 0x000fc800078e0205 */
[----:B------:R-:W-:-:S07]  /*14d90*/  IMAD.MOV.U32 R13, RZ, RZ, R3 ;  /* 0x000000ffff0d7224 */ /* 0x000fce00078e0003 */
[----:B------:R-:W-:Y:S05]  /*14da0*/  WARPSYNC.COLLECTIVE R15, `(.L_x_562) ;  /* 0x000000000f087348 */ /* 0x000fea0003c00000 */
[----:B------:R0:W1:Y:S02]  /*14db0*/  SHFL.UP P6, R14, R13, R12, R11 ;  /* 0x0400000c0d0e7389 */ /* 0x00006400000c000b */
[----:B01----:R-:W-:Y:S01]  /*14dc0*/  ENDCOLLECTIVE ;  /* 0x000000000000791b */ /* 0x003fe20003800000 */
.L_x_562:
[----:B------:R-:W-:Y:S02]  /*14dd0*/  IMAD.MOV.U32 R12, RZ, RZ, 0x4 ;  /* 0x00000004ff0c7424 */ /* 0x000fe400078e00ff */
[----:B------:R-:W-:-:S05]  /*14de0*/  IMAD.MOV.U32 R5, RZ, RZ, R14 ;  /* 0x000000ffff057224 */ /* 0x000fca00078e000e */
[----:B------:R-:W-:-:S05]  /*14df0*/  SEL R6, R5, RZ, P2 ;  /* 0x000000ff05067207 */ /* 0x000fca0001000000 */
[----:B------:R-:W-:-:S04]  /*14e00*/  IMAD.IADD R3, R3, 0x1, R6 ;  /* 0x0000000103037824 */ /* 0x000fc800078e0206 */
[----:B------:R-:W-:-:S07]  /*14e10*/  IMAD.MOV.U32 R13, RZ, RZ, R3 ;  /* 0x000000ffff0d7224 */ /* 0x000fce00078e0003 */
[----:B------:R-:W-:Y:S05]  /*14e20*/  WARPSYNC.COLLECTIVE R15, `(.L_x_563) ;  /* 0x000000000f087348 */ /* 0x000fea0003c00000 */
[----:B------:R0:W1:Y:S02]  /*14e30*/  SHFL.UP P6, R14, R13, R12, R11 ;  /* 0x0400000c0d0e7389 */ /* 0x00006400000c000b */
[----:B01----:R-:W-:Y:S01]  /*14e40*/  ENDCOLLECTIVE ;  /* 0x000000000000791b */ /* 0x003fe20003800000 */
.L_x_563:
        /* <DEDUP_REMOVED lines=8> */
.L_x_564:
        /* <DEDUP_REMOVED lines=8> */
.L_x_565:
[----:B------:R-:W-:Y:S02]  /*14f50*/  IMAD.MOV.U32 R12, RZ, RZ, 0x1f ;  /* 0x0000001fff0c7424 */ /* 0x000fe400078e00ff */
[----:B------:R-:W-:Y:S02]  /*14f60*/  IMAD.MOV.U32 R11, RZ, RZ, 0x1f ;  /* 0x0000001fff0b7424 */ /* 0x000fe400078e00ff */
[----:B------:R-:W-:-:S05]  /*14f70*/  IMAD.MOV.U32 R5, RZ, RZ, R14 ;  /* 0x000000ffff057224 */ /* 0x000fca00078e000e */
[----:B------:R-:W-:-:S05]  /*14f80*/  SEL R6, R5, RZ, P5 ;  /* 0x000000ff05067207 */ /* 0x000fca0002800000 */
[----:B------:R-:W-:-:S04]  /*14f90*/  IMAD.IADD R3, R3, 0x1, R6 ;  /* 0x0000000103037824 */ /* 0x000fc800078e0206 */
[----:B------:R-:W-:-:S07]  /*14fa0*/  IMAD.MOV.U32 R13, RZ, RZ, R3 ;  /* 0x000000ffff0d7224 */ /* 0x000fce00078e0003 */
[----:B------:R-:W-:Y:S05]  /*14fb0*/  WARPSYNC.COLLECTIVE R15, `(.L_x_566) ;  /* 0x000000000f087348 */ /* 0x000fea0003c00000 */
[----:B------:R0:W1:Y:S02]  /*14fc0*/  SHFL.IDX P6, R14, R13, R12, R11 ;  /* 0x0000000c0d0e7389 */ /* 0x00006400000c000b */
[----:B01----:R-:W-:Y:S01]  /*14fd0*/  ENDCOLLECTIVE ;  /* 0x000000000000791b */ /* 0x003fe20003800000 */
.L_x_566:
[----:B------:R-:W-:Y:S01]  /*14fe0*/  IMAD.MOV.U32 R6, RZ, RZ, R14 ;  /* 0x000000ffff067224 */ /* 0x000fe200078e000e */
[----:B------:R-:W-:Y:S06]  /*14ff0*/  BRA `(.L_x_567) ;  /* 0xffffffdc00e07947 */ /* 0x000fec000383ffff */
.L_x_506:
[----:B------:R-:W-:Y:S01]  /*15000*/  BSSY B0, `(.L_x_568) ;  /* 0x0000008000007945 */ /* 0x000fe20003800000 */
[----:B-----5:R-:W-:Y:S02]  /*15010*/  IMAD.MOV.U32 R13, RZ, RZ, R2 ;  /* 0x000000ffff0d7224 */ /* 0x020fe400078e0002 */
[----:B0-----:R-:W-:Y:S02]  /*15020*/  IMAD.MOV.U32 R12, RZ, RZ, 0x1 ;  /* 0x00000001ff0c7424 */ /* 0x001fe400078e00ff */
[----:B---3--:R-:W-:Y:S02]  /*15030*/  IMAD.MOV.U32 R11, RZ, RZ, RZ ;  /* 0x000000ffff0b7224 */ /* 0x008fe400078e00ff */
[----:B------:R-:W-:-:S07]  /*15040*/  IMAD.MOV.U32 R15, RZ, RZ, -0x1 ;  /* 0xffffffffff0f7424 */ /* 0x000fce00078e00ff */
[----:B-1----:R-:W-:Y:S05]  /*15050*/  WARPSYNC.COLLECTIVE R15, `(.L_x_569) ;  /* 0x000000000f087348 */ /* 0x002fea0003c00000 */
[----:B------:R0:W2:Y:S02]  /*15060*/  SHFL.UP P6, R14, R13, R12, R11 ;  /* 0x0400000c0d0e7389 */ /* 0x0000a400000c000b */
[----:B012---:R-:W-:Y:S01]  /*15070*/  ENDCOLLECTIVE ;  /* 0x000000000000791b */ /* 0x007fe20003800000 */
.L_x_569:
[----:B------:R-:W-:Y:S05]  /*15080*/  BSYNC B0 ;  /* 0x0000000000007941 */ /* 0x000fea0003800000 */
.L_x_568:
[----:B------:R-:W-:Y:S01]  /*15090*/  SEL R3, R14, RZ, P1 ;  /* 0x000000ff0e037207 */ /* 0x000fe20000800000 */
[----:B------:R-:W-:Y:S02]  /*150a0*/  IMAD.MOV.U32 R12, RZ, RZ, 0x2 ;  /* 0x00000002ff0c7424 */ /* 0x000fe400078e00ff */
[----:B------:R-:W-:Y:S02]  /*150b0*/  IMAD.MOV.U32 R11, RZ, RZ, RZ ;  /* 0x000000ffff0b7224 */ /* 0x000fe400078e00ff */
[----:B------:R-:W-:Y:S02]  /*150c0*/  IMAD.IADD R3, R2, 0x1, R3 ;  /* 0x0000000102037824 */ /* 0x000fe400078e0203 */
[----:B------:R-:W-:Y:S02]  /*150d0*/  IMAD.MOV.U32 R15, RZ, RZ, -0x1 ;  /* 0xffffffffff0f7424 */ /* 0x000fe400078e00ff */
[----:B------:R-:W-:-:S07]  /*150e0*/  IMAD.MOV.U32 R13, RZ, RZ, R3 ;  /* 0x000000ffff0d7224 */ /* 0x000fce00078e0003 */
[----:B------:R-:W-:Y:S05]  /*150f0*/  WARPSYNC.COLLECTIVE R15, `(.L_x_570) ;  /* 0x000000000f087348 */ /* 0x000fea0003c00000 */
[----:B------:R0:W1:Y:S02]  /*15100*/  SHFL.UP P6, R14, R13, R12, R11 ;  /* 0x0400000c0d0e7389 */ /* 0x00006400000c000b */
[----:B01----:R-:W-:Y:S01]  /*15110*/  ENDCOLLECTIVE ;  /* 0x000000000000791b */ /* 0x003fe20003800000 */
.L_x_570:
[----:B------:R-:W-:Y:S01]  /*15120*/  IMAD.MOV.U32 R12, RZ, RZ, 0x4 ;  /* 0x00000004ff0c7424 */ /* 0x000fe200078e00ff */
[----:B------:R-:W-:-:S05]  /*15130*/  SEL R14, R14, RZ, P2 ;  /* 0x000000ff0e0e7207 */ /* 0x000fca0001000000 */
[----:B------:R-:W-:-:S04]  /*15140*/  IMAD.IADD R3, R3, 0x1, R14 ;  /* 0x0000000103037824 */ /* 0x000fc800078e020e */
[----:B------:R-:W-:-:S07]  /*15150*/  IMAD.MOV.U32 R13, RZ, RZ, R3 ;  /* 0x000000ffff0d7224 */ /* 0x000fce00078e0003 */
[----:B------:R-:W-:Y:S05]  /*15160*/  WARPSYNC.COLLECTIVE R15, `(.L_x_571) ;  /* 0x000000000f087348 */ /* 0x000fea0003c00000 */
[----:B------:R0:W1:Y:S02]  /*15170*/  SHFL.UP P6, R14, R13, R12, R11 ;  /* 0x0400000c0d0e7389 */ /* 0x00006400000c000b */
[----:B01----:R-:W-:Y:S01]  /*15180*/  ENDCOLLECTIVE ;  /* 0x000000000000791b */ /* 0x003fe20003800000 */
.L_x_571:
[----:B------:R-:W-:Y:S01]  /*15190*/  IMAD.MOV.U32 R12, RZ, RZ, 0x8 ;  /* 0x00000008ff0c7424 */ /* 0x000fe200078e00ff */
[----:B------:R-:W-:-:S05]  /*151a0*/  SEL R14, R14, RZ, P3 ;  /* 0x000000ff0e0e7207 */ /* 0x000fca0001800000 */
[----:B------:R-:W-:-:S04]  /*151b0*/  IMAD.IADD R3, R3, 0x1, R14 ;  /* 0x0000000103037824 */ /* 0x000fc800078e020e */
[----:B------:R-:W-:-:S07]  /*151c0*/  IMAD.MOV.U32 R13, RZ, RZ, R3 ;  /* 0x000000ffff0d7224 */ /* 0x000fce00078e0003 */
[----:B------:R-:W-:Y:S05]  /*151d0*/  WARPSYNC.COLLECTIVE R15, `(.L_x_572) ;  /* 0x000000000f087348 */ /* 0x000fea0003c00000 */
[----:B------:R0:W1:Y:S02]  /*151e0*/  SHFL.UP P6, R14, R13, R12, R11 ;  /* 0x0400000c0d0e7389 */ /* 0x00006400000c000b */
[----:B01----:R-:W-:Y:S01]  /*151f0*/  ENDCOLLECTIVE ;  /* 0x000000000000791b */ /* 0x003fe20003800000 */
.L_x_572:
[----:B------:R-:W-:Y:S01]  /*15200*/  IMAD.MOV.U32 R12, RZ, RZ, 0x10 ;  /* 0x00000010ff0c7424 */ /* 0x000fe200078e00ff */
[----:B------:R-:W-:-:S05]  /*15210*/  SEL R14, R14, RZ, P4 ;  /* 0x000000ff0e0e7207 */ /* 0x000fca0002000000 */
[----:B------:R-:W-:-:S04]  /*15220*/  IMAD.IADD R3, R3, 0x1, R14 ;  /* 0x0000000103037824 */ /* 0x000fc800078e020e */
[----:B------:R-:W-:-:S07]  /*15230*/  IMAD.MOV.U32 R13, RZ, RZ, R3 ;  /* 0x000000ffff0d7224 */ /* 0x000fce00078e0003 */
[----:B------:R-:W-:Y:S05]  /*15240*/  WARPSYNC.COLLECTIVE R15, `(.L_x_573) ;  /* 0x000000000f087348 */ /* 0x000fea0003c00000 */
[----:B------:R0:W1:Y:S02]  /*15250*/  SHFL.UP P6, R14, R13, R12, R11 ;  /* 0x0400000c0d0e7389 */ /* 0x00006400000c000b */
[----:B01----:R-:W-:Y:S01]  /*15260*/  ENDCOLLECTIVE ;  /* 0x000000000000791b */ /* 0x003fe20003800000 */
.L_x_573:
[----:B------:R-:W-:Y:S02]  /*15270*/  IMAD.MOV.U32 R12, RZ, RZ, 0x1f ;  /* 0x0000001fff0c7424 */ /* 0x000fe400078e00ff */
[----:B------:R-:W-:Y:S01]  /*15280*/  IMAD.MOV.U32 R11, RZ, RZ, 0x1f ;  /* 0x0000001fff0b7424 */ /* 0x000fe200078e00ff */
[----:B------:R-:W-:-:S05]  /*15290*/  SEL R14, R14, RZ, P5 ;  /* 0x000000ff0e0e7207 */ /* 0x000fca0002800000 */
[----:B------:R-:W-:-:S04]  /*152a0*/  IMAD.IADD R3, R3, 0x1, R14 ;  /* 0x0000000103037824 */ /* 0x000fc800078e020e */
[----:B------:R-:W-:-:S07]  /*152b0*/  IMAD.MOV.U32 R13, RZ, RZ, R3 ;  /* 0x000000ffff0d7224 */ /* 0x000fce00078e0003 */
[----:B------:R-:W-:Y:S05]  /*152c0*/  WARPSYNC.COLLECTIVE R15, `(.L_x_574) ;  /* 0x000000000f087348 */ /* 0x000fea0003c00000 */
[----:B------:R0:W1:Y:S02]  /*152d0*/  SHFL.IDX P6, R14, R13, R12, R11 ;  /* 0x0000000c0d0e7389 */ /* 0x00006400000c000b */
[----:B01----:R-:W-:Y:S01]  /*152e0*/  ENDCOLLECTIVE ;  /* 0x000000000000791b */ /* 0x003fe20003800000 */
.L_x_574:
[----:B------:R-:W-:Y:S01]  /*152f0*/  IMAD.MOV.U32 R6, RZ, RZ, R14 ;  /* 0x000000ffff067224 */ /* 0x000fe200078e000e */
[----:B------:R-:W-:Y:S06]  /*15300*/  BRA `(.L_x_575) ;  /* 0xffffffdc00b87947 */ /* 0x000fec000383ffff */
.L_x_508:
[----:B------:R-:W-:Y:S01]  /*15310*/  BSSY B0, `(.L_x_576) ;  /* 0x0000006000007945 */ /* 0x000fe20003800000 */
[----:B------:R-:W-:Y:S01]  /*15320*/  PLOP3.LUT P6, PT, P6, PT, PT, 0x8, 0x0 ;  /* 0x000000000000781c */ /* 0x000fe200037ce170 */
[----:B------:R-:W-:-:S12]  /*15330*/  IMAD.MOV.U32 R15, RZ, RZ, -0x1 ;  /* 0xffffffffff0f7424 */ /* 0x000fd800078e00ff */
[----:B01-3-5:R-:W-:Y:S05]  /*15340*/  WARPSYNC.COLLECTIVE R15, `(.L_x_577) ;  /* 0x000000000f087348 */ /* 0x02bfea0003c00000 */
[----:B------:R-:W-:Y:S01]  /*15350*/  VOTE.ANY R14, PT, P6 ;  /* 0x00000000000e7806 */ /* 0x000fe200030e0100 */
[----:B01-3-5:R-:W-:Y:S06]  /*15360*/  ENDCOLLECTIVE ;  /* 0x000000000000791b */ /* 0x02bfec0003800000 */
.L_x_577:
[----:B------:R-:W-:Y:S05]  /*15370*/  BSYNC B0 ;  /* 0x0000000000007941 */ /* 0x000fea0003800000 */
.L_x_576:
[----:B------:R-:W-:Y:S02]  /*15380*/  IMAD.MOV.U32 R5, RZ, RZ, R14 ;  /* 0x000000ffff057224 */ /* 0x000fe400078e000e */
[----:B------:R-:W-:Y:S02]  /*15390*/  IMAD.MOV.U32 R13, RZ, RZ, R2 ;  /* 0x000000ffff0d7224 */ /* 0x000fe400078e0002 */
[----:B------:R-:W0:Y:S01]  /*153a0*/  POPC R4, R5 ;  /* 0x0000000500047309 */ /* 0x000e220000000000 */
[----:B------:R-:W-:Y:S02]  /*153b0*/  IMAD.MOV.U32 R11, RZ, RZ, 0x1f ;  /* 0x0000001fff0b7424 */ /* 0x000fe400078e00ff */
[----:B------:R-:W-:Y:S02]  /*153c0*/  IMAD.MOV.U32 R15, RZ, RZ, -0x1 ;  /* 0xffffffffff0f7424 */ /* 0x000fe400078e00ff */
[----:B0-----:R-:W-:-:S07]  /*153d0*/  IMAD.MOV.U32 R12, RZ, RZ, R4 ;  /* 0x000000ffff0c7224 */ /* 0x001fce00078e0004 */
[----:B------:R-:W-:Y:S05]  /*153e0*/  WARPSYNC.COLLECTIVE R15, `(.L_x_578) ;  /* 0x000000000f087348 */ /* 0x000fea0003c00000 */
[----:B------:R0:W1:Y:S02]  /*153f0*/  SHFL.IDX P6, R14, R13, R12, R11 ;  /* 0x0000000c0d0e7389 */ /* 0x00006400000c000b */
[----:B01----:R-:W-:Y:S01]  /*15400*/  ENDCOLLECTIVE ;  /* 0x000000000000791b */ /* 0x003fe20003800000 */
.L_x_578:
[----:B------:R-:W-:Y:S01]  /*15410*/  IMAD.MOV.U32 R17, RZ, RZ, R14 ;  /* 0x000000ffff117224 */ /* 0x000fe200078e000e */
[----:B------:R-:W-:Y:S06]  /*15420*/  BRA `(.L_x_579) ;  /* 0xffffffdc00a87947 */ /* 0x000fec000383ffff */
.L_x_510:
[----:B------:R-:W-:Y:S01]  /*15430*/  BSSY B0, `(.L_x_580) ;  /* 0x0000007000007945 */ /* 0x000fe20003800000 */
[----:B------:R-:W-:Y:S02]  /*15440*/  IMAD.MOV.U32 R13, RZ, RZ, R3 ;  /* 0x000000ffff0d7224 */ /* 0x000fe400078e0003 */
[----:B---3--:R-:W-:Y:S02]  /*15450*/  IMAD.MOV.U32 R11, RZ, RZ, 0x1f ;  /* 0x0000001fff0b7424 */ /* 0x008fe400078e00ff */
[----:B------:R-:W-:-:S07]  /*15460*/  IMAD.MOV.U32 R15, RZ, RZ, -0x1 ;  /* 0xffffffffff0f7424 */ /* 0x000fce00078e00ff */
[----:B-1--45:R-:W-:Y:S05]  /*15470*/  WARPSYNC.COLLECTIVE R15, `(.L_x_581) ;  /* 0x000000000f087348 */ /* 0x032fea0003c00000 */
[----:B------:R0:W2:Y:S02]  /*15480*/  SHFL.IDX P6, R14, R13, R12, R11 ;  /* 0x0000000c0d0e7389 */ /* 0x0000a400000c000b */
[----:B012-45:R-:W-:Y:S01]  /*15490*/  ENDCOLLECTIVE ;  /* 0x000000000000791b */ /* 0x037fe20003800000 */
.L_x_581:
[----:B------:R-:W-:Y:S05]  /*154a0*/  BSYNC B0 ;  /* 0x0000000000007941 */ /* 0x000fea0003800000 */
.L_x_580:
[----:B------:R-:W-:Y:S01]  /*154b0*/  IMAD.MOV.U32 R2, RZ, RZ, R14 ;  /* 0x000000ffff027224 */ /* 0x000fe200078e000e */
[----:B------:R-:W-:Y:S06]  /*154c0*/  BRA `(.L_x_509) ;  /* 0xffffffdc009c7947 */ /* 0x000fec000383ffff */
.L_x_514:
[----:B-1----:R1:W2:Y:S02]  /*154d0*/  SYNCS.PHASECHK.TRANS64.TRYWAIT P0, [R0+URZ+0x34820], R3 ;  /* 0x03482003000075a7 */ /* 0x0022a4000800017f */
[----:B--2---:R-:W-:Y:S05]  /*154e0*/  @!P0 NANOSLEEP.SYNCS 0x989680 ;  /* 0x009896800000895d */ /* 0x004fea0003900000 */
[----:B------:R-:W2:Y:S02]  /*154f0*/  @!P0 SYNCS.PHASECHK.TRANS64 P0, [R0+URZ+0x34820], R3 ;  /* 0x03482003000085a7 */ /* 0x000ea4000800007f */
[----:B--2---:R-:W-:Y:S05]  /*15500*/  @!P0 BRA `(.L_x_514) ;  /* 0xfffffffc00f08947 */ /* 0x004fea000383ffff */
[----:B------:R-:W-:Y:S05]  /*15510*/  BRA `(.L_x_582) ;  /* 0xffffffe000907947 */ /* 0x000fea000383ffff */
.L_x_515:
[----:B------:R-:W2:Y:S01]  /*15520*/  S2R R2, SR_TID.X ;  /* 0x0000000000027919 */ /* 0x000ea20000002100 */
[----:B------:R-:W-:Y:S01]  /*15530*/  BSSY B0, `(.L_x_583) ;  /* 0x000000a000007945 */ /* 0x000fe20003800000 */
[----:B0-----:R-:W-:Y:S02]  /*15540*/  IMAD.MOV.U32 R12, RZ, RZ, RZ ;  /* 0x000000ffff0c7224 */ /* 0x001fe400078e00ff */
[----:B---3--:R-:W-:Y:S02]  /*15550*/  IMAD.MOV.U32 R11, RZ, RZ, 0x1f ;  /* 0x0000001fff0b7424 */ /* 0x008fe400078e00ff */
[----:B------:R-:W-:Y:S01]  /*15560*/  IMAD.MOV.U32 R15, RZ, RZ, -0x1 ;  /* 0xffffffffff0f7424 */ /* 0x000fe200078e00ff */
[----:B--2---:R-:W-:-:S04]  /*15570*/  SHF.R.U32.HI R2, RZ, 0x5, R2 ;  /* 0x00000005ff027819 */ /* 0x004fc80000011602 */
[----:B------:R-:W-:-:S05]  /*15580*/  LOP3.LUT R2, R2, 0x3, RZ, 0xc0, !PT ;  /* 0x0000000302027812 */ /* 0x000fca00078ec0ff */
[----:B------:R-:W-:-:S07]  /*15590*/  IMAD.MOV.U32 R13, RZ, RZ, R2 ;  /* 0x000000ffff0d7224 */ /* 0x000fce00078e0002 */
[----:B-1---5:R-:W-:Y:S05]  /*155a0*/  WARPSYNC.COLLECTIVE R15, `(.L_x_584) ;  /* 0x000000000f087348 */ /* 0x022fea0003c00000 */
[----:B------:R0:W2:Y:S02]  /*155b0*/  SHFL.IDX P6, R14, R13, R12, R11 ;  /* 0x0000000c0d0e7389 */ /* 0x0000a400000c000b */
[----:B012--5:R-:W-:Y:S01]  /*155c0*/  ENDCOLLECTIVE ;  /* 0x000000000000791b */ /* 0x027fe20003800000 */
.L_x_584:
[----:B------:R-:W-:Y:S05]  /*155d0*/  BSYNC B0 ;  /* 0x0000000000007941 */ /* 0x000fea0003800000 */
.L_x_583:
[----:B------:R-:W-:Y:S05]  /*155e0*/  BRA `(.L_x_585) ;  /* 0xffffffe000787947 */ /* 0x000fea000383ffff */
.L_x_518:
[----:B------:R-:W-:Y:S01]  /*155f0*/  BSSY B1, `(.L_x_586) ;  /* 0x0000006000017945 */ /* 0x000fe20003800000 */
[----:B------:R-:W-:-:S07]  /*15600*/  IMAD.MOV.U32 R15, RZ, RZ, -0x1 ;  /* 0xffffffffff0f7424 */ /* 0x000fce00078e00ff */
[----:B0123-5:R-:W-:Y:S05]  /*15610*/  WARPSYNC.COLLECTIVE R15, `(.L_x_587) ;  /* 0x000000000f0c7348 */ /* 0x02ffea0003c00000 */
[----:B------:R-:W-:Y:S02]  /*15620*/  ELECT P6, UR62, PT ;  /* 0x00000000003e782f */ /* 0x000fe400038c0000 */
[----:B------:R-:W-:Y:S01]  /*15630*/  MOV R14, UR62 ;  /* 0x0000003e000e7c02 */ /* 0x000fe20008000f00 */
[----:B0123-5:R-:W-:Y:S10]  /*15640*/  ENDCOLLECTIVE ;  /* 0x000000000000791b */ /* 0x02fff40003800000 */
.L_x_587:
[----:B------:R-:W-:Y:S05]  /*15650*/  BSYNC B1 ;  /* 0x0000000000017941 */ /* 0x000fea0003800000 */
.L_x_586:
[----:B------:R-:W-:Y:S05]  /*15660*/  BRA `(.L_x_588) ;  /* 0xffffffe000707947 */ /* 0x000fea000383ffff */
.L_x_520:
[----:B-1----:R1:W2:Y:S02]  /*15670*/  SYNCS.PHASECHK.TRANS64.TRYWAIT P0, [R6+URZ], R5 ;  /* 0x00000005060075a7 */ /* 0x0022a4000800017f */
[----:B--2---:R-:W-:Y:S05]  /*15680*/  @!P0 NANOSLEEP.SYNCS 0x989680 ;  /* 0x009896800000895d */ /* 0x004fea0003900000 */
[----:B------:R-:W2:Y:S02]  /*15690*/  @!P0 SYNCS.PHASECHK.TRANS64 P0, [R6+URZ], R5 ;  /* 0x00000005060085a7 */ /* 0x000ea4000800007f */
[----:B--2---:R-:W-:Y:S05]  /*156a0*/  @!P0 BRA `(.L_x_520) ;  /* 0xfffffffc00f08947 */ /* 0x004fea000383ffff */
[----:B------:R-:W-:Y:S05]  /*156b0*/  BRA `(.L_x_589) ;  /* 0xffffffe000ac7947 */ /* 0x000fea000383ffff */
.L_x_521:
[----:B--2---:R2:W4:Y:S02]  /*156c0*/  SYNCS.PHASECHK.TRANS64.TRYWAIT P0, [R7+URZ], R2 ;  /* 0x00000002070075a7 */ /* 0x004524000800017f */
[----:B----4-:R-:W-:Y:S05]  /*156d0*/  @!P0 NANOSLEEP.SYNCS 0x989680 ;  /* 0x009896800000895d */ /* 0x010fea0003900000 */
[----:B------:R-:W4:Y:S02]  /*156e0*/  @!P0 SYNCS.PHASECHK.TRANS64 P0, [R7+URZ], R2 ;  /* 0x00000002070085a7 */ /* 0x000f24000800007f */
[----:B----4-:R-:W-:Y:S05]  /*156f0*/  @!P0 BRA `(.L_x_521) ;  /* 0xfffffffc00f08947 */ /* 0x010fea000383ffff */
[----:B------:R-:W-:Y:S05]  /*15700*/  BRA `(.L_x_590) ;  /* 0xffffffe000a07947 */ /* 0x000fea000383ffff */
.L_x_523:
[----:B----4-:R4:W0:Y:S02]  /*15710*/  SYNCS.PHASECHK.TRANS64.TRYWAIT P0, [R4+URZ], R5 ;  /* 0x00000005040075a7 */ /* 0x010824000800017f */
[----:B0-----:R-:W-:Y:S05]  /*15720*/  @!P0 NANOSLEEP.SYNCS 0x989680 ;  /* 0x009896800000895d */ /* 0x001fea0003900000 */
[----:B------:R-:W0:Y:S02]  /*15730*/  @!P0 SYNCS.PHASECHK.TRANS64 P0, [R4+URZ], R5 ;  /* 0x00000005040085a7 */ /* 0x000e24000800007f */
[----:B0-----:R-:W-:Y:S05]  /*15740*/  @!P0 BRA `(.L_x_523) ;  /* 0xfffffffc00f08947 */ /* 0x001fea000383ffff */
[----:B------:R-:W-:Y:S05]  /*15750*/  BRA `(.L_x_591) ;  /* 0xffffffe000a87947 */ /* 0x000fea000383ffff */
.L_x_592:
        /* <DEDUP_REMOVED lines=10> */
.L_x_3219:


//--------------------- .text._ZN7cutlass13device_kernelIN5flash11enable_sm90INS1_16FlashAttnFwdSm90INS1_25CollectiveMainloopFwdSm90ILi2EN4cute5tupleIJNS5_1CILi1EEES8_S8_EEENS6_IJNS7_ILi128EEENS7_ILi176EEESA_EEELi128ENS_6half_tEfNS_4arch4Sm90ELb0ELb0ELb0ELb1ELb0ELb1ELb0ELb1ELb1ELb1ELb0ELb0EEENS1_21CollectiveEpilogueFwdINS6_IJSA_SA_SB_EEES9_SD_SF_Li256ELb1ELb1ELb0ELb0EEENS1_36VarlenDynamicPersistentTileSchedulerILi128ELi176ELi256ELi128ELb0ELb1ELb1ELb0ELb1ELb1EEEEEEEEEvNT_6ParamsE --------------------------
	.section	.text._ZN7cutlass13device_kernelIN5flash11enable_sm90INS1_16FlashAttnFwdSm90INS1_25CollectiveMainloopFwdSm90ILi2EN4cute5tupleIJNS5_1CILi1EEES8_S8_EEENS6_IJNS7_ILi128EEENS7_ILi176EEESA_EEELi128ENS_6half_tEfNS_4arch4Sm90ELb0ELb0ELb0ELb1ELb0ELb1ELb0ELb1ELb1ELb1ELb0ELb0EEENS1_21CollectiveEpilogueFwdINS6_IJSA_SA_SB_EEES9_SD_SF_Li256ELb1ELb1ELb0ELb0EEENS1_36VarlenDynamicPersistentTileSchedulerILi128ELi176ELi256ELi128ELb0ELb1ELb1ELb0ELb1ELb1EEEEEEEEEvNT_6ParamsE,"ax",@progbits
	.align	128
.text._ZN7cutlass13device_kernelIN5flash11enable_sm90INS1_16FlashAttnFwdSm90INS1_25CollectiveMainloopFwdSm90ILi2EN4cute5tupleIJNS5_1CILi1EEES8_S8_EEENS6_IJNS7_ILi128EEENS7_ILi176EEESA_EEELi128ENS_6half_tEfNS_4arch4Sm90ELb0ELb0ELb0ELb1ELb0ELb1ELb0ELb1ELb1ELb1ELb0ELb0EEENS1_21CollectiveEpilogueFwdINS6_IJSA_SA_SB_EEES9_SD_SF_Li256ELb1ELb1ELb0ELb0EEENS1_36VarlenDynamicPersistentTileSchedulerILi128ELi176ELi256ELi128ELb0ELb1ELb1ELb0ELb1ELb1EEEEEEEEEvNT_6ParamsE:
        .type           _ZN7cutlass13device_kernelIN5flash11enable_sm90INS1_16FlashAttnFwdSm90INS1_25CollectiveMainloopFwdSm90ILi2EN4cute5tupleIJNS5_1CILi1EEES8_S8_EEENS6_IJNS7_ILi128EEENS7_ILi176EEESA_EEELi128ENS_6half_tEfNS_4arch4Sm90ELb0ELb0ELb0ELb1ELb0ELb1ELb0ELb1ELb1ELb1ELb0ELb0EEENS1_21CollectiveEpilogueFwdINS6_IJSA_SA_SB_EEES9_SD_SF_Li256ELb1ELb1ELb0ELb0EEENS1_36VarlenDynamicPersistentTileSchedulerILi128ELi176ELi256ELi128ELb0ELb1ELb1ELb0ELb1ELb1EEEEEEEEEvNT_6ParamsE,@function
        .size           _ZN7cutlass13device_kernelIN5flash11enable_sm90INS1_16FlashAttnFwdSm90INS1_25CollectiveMainloopFwdSm90ILi2EN4cute5tupleIJNS5_1CILi1EEES8_S8_EEENS6_IJNS7_ILi128EEENS7_ILi176EEESA_EEELi128ENS_6half_tEfNS_4arch4Sm90ELb0ELb0ELb0ELb1ELb0ELb1ELb0ELb1ELb1ELb1ELb0ELb0EEENS1_21CollectiveEpilogueFwdINS6_IJSA_SA_SB_EEES9_SD_SF_Li256ELb1ELb1ELb0ELb0EEENS1_36VarlenDynamicPersistentTileSchedulerILi128ELi176ELi256ELi128ELb0ELb1ELb1ELb0ELb1ELb1EEEEEEEEEvNT_6ParamsE,(.L_x_3220 - _ZN7cutlass13device_kernelIN5flash11enable_sm90INS1_16FlashAttnFwdSm90INS1_25CollectiveMainloopFwdSm90ILi2EN4cute5tupleIJNS5_1CILi1EEES8_S8_EEENS6_IJNS7_ILi128EEENS7_ILi176EEESA_EEELi128ENS_6half_tEfNS_4arch4Sm90ELb0ELb0ELb0ELb1ELb0ELb1ELb0ELb1ELb1ELb1ELb0ELb0EEENS1_21CollectiveEpilogueFwdINS6_IJSA_SA_SB_EEES9_SD_SF_Li256ELb1ELb1ELb0ELb0EEENS1_36VarlenDynamicPersistentTileSchedulerILi128ELi176ELi256ELi128ELb0ELb1ELb1ELb0ELb1ELb1EEEEEEEEEvNT_6ParamsE)
        .other          _ZN7cutlass13device_kernelIN5flash11enable_sm90INS1_16FlashAttnFwdSm90INS1_25CollectiveMainloopFwdSm90ILi2EN4cute5tupleIJNS5_1CILi1EEES8_S8_EEENS6_IJNS7_ILi128EEENS7_ILi176EEESA_EEELi128ENS_6half_tEfNS_4arch4Sm90ELb0ELb0ELb0ELb1ELb0ELb1ELb0ELb1ELb1ELb1ELb0ELb0EEENS1_21CollectiveEpilogueFwdINS6_IJSA_SA_SB_EEES9_SD_SF_Li256ELb1ELb1ELb0ELb0EEENS1_36VarlenDynamicPersistentTileSchedulerILi128ELi176ELi256ELi128ELb0ELb1ELb1ELb0ELb1ELb1EEEEEEEEEvNT_6ParamsE,@"STO_CUDA_ENTRY STV_DEFAULT"
_ZN7cutlass13device_kernelIN5flash11enable_sm90INS1_16FlashAttnFwdSm90INS1_25CollectiveMainloopFwdSm90ILi2EN4cute5tupleIJNS5_1CILi1EEES8_S8_EEENS6_IJNS7_ILi128EEENS7_ILi176EEESA_EEELi128ENS_6half_tEfNS_4arch4Sm90ELb0ELb0ELb0ELb1ELb0ELb1ELb0ELb1ELb1ELb1ELb0ELb0EEENS1_21CollectiveEpilogueFwdINS6_IJSA_SA_SB_EEES9_SD_SF_Li256ELb1ELb1ELb0ELb0EEENS1_36VarlenDynamicPersistentTileSchedulerILi128ELi176ELi256ELi128ELb0ELb1ELb1ELb0ELb1ELb1EEEEEEEEEvNT_6ParamsE:
        /* <DEDUP_REMOVED lines=12> */
[----:B------:R-:W-:Y:S02]  /*00c0*/  UIADD3 UR10, UP2, UR4, 0x570, URZ ;  /* 0x00000570040a7890 */ /* 0x000fe4000ff5e03f */
[----:B------:R-:W-:Y:S02]  /*00d0*/  UIADD3 UR4, UP3, UR4, 0x670, URZ ;  /* 0x0000067004047890 */ /* 0x000fe4000ff7e03f */
[----:B------:R-:W-:-:S02]  /*00e0*/  UIADD3.X UR7, URZ, UR5, URZ, UP0, !UPT ;  /* 0x000000053f077290 */ /* 0x000fc400087fe43f */
[----:B------:R-:W-:Y:S02]  /*00f0*/  UIADD3.X UR9, URZ, UR5, URZ, UP1, !UPT ;  /* 0x000000053f097290 */ /* 0x000fe40008ffe43f */
[----:B------:R-:W-:Y:S02]  /*0100*/  UIADD3.X UR11, URZ, UR5, URZ, UP2, !UPT ;  /* 0x000000053f0b7290 */ /* 0x000fe400097fe43f */
[----:B------:R-:W-:-:S03]  /*0110*/  UIADD3.X UR5, URZ, UR5, URZ, UP3, !UPT ;  /* 0x000000053f057290 */ /* 0x000fc60009ffe43f */
[----:B------:R0:W-:Y:S02]  /*0120*/  UTMACCTL.PF [UR6] ;  /* 0x00000000060079b9 */ /* 0x0001e40008040000 */
[----:B------:R0:W-:Y:S02]  /*0130*/  UTMACCTL.PF [UR8] ;  /* 0x00000000080079b9 */ /* 0x0001e40008040000 */
[----:B------:R0:W-:Y:S02]  /*0140*/  UTMACCTL.PF [UR10] ;  /* 0x000000000a0079b9 */ /* 0x0001e40008040000 */
[----:B------:R0:W-:Y:S02]  /*0150*/  UTMACCTL.PF [UR4] ;  /* 0x00000000040079b9 */ /* 0x0001e40008040000 */
[----:B0-----:R-:W-:Y:S01]  /*0160*/  NOP ;  /* 0x0000000000007918 */ /* 0x001fe20000000000 */
.L_x_594:
[----:B------:R-:W-:Y:S05]  /*0170*/  BSYNC B0 ;  /* 0x0000000000007941 */ /* 0x000fea0003800000 */
.L_x_593:
        /* <DEDUP_REMOVED lines=40> */
.L_x_595:
        /* <DEDUP_REMOVED lines=22> */
.L_x_596:
        /* <DEDUP_REMOVED lines=18> */
.L_x_597:
        /* <DEDUP_REMOVED lines=22> */
.L_x_598:
        /* <DEDUP_REMOVED lines=22> */
.L_x_599:
[----:B--2---:R-:W-:Y:S01]  /*0940*/  ISETP.NE.AND P0, PT, R3, RZ, PT ;  /* 0x000000ff0300720c */ /* 0x004fe20003f05270 */
[----:B------:R-:W-:Y:S01]  /*0950*/  IMAD.MOV.U32 R3, RZ, RZ, 0x1 ;  /* 0x00000001ff037424 */ /* 0x000fe200078e00ff */
[----:B------:R-:W-:Y:S01]  /*0960*/  NOP ;  /* 0x0000000000007918 */ /* 0x000fe20000000000 */
[----:B------:R-:W-:Y:S03]  /*0970*/  BSSY B9, `(.L_x_600) ;  /* 0x000255c000097945 */ /* 0x000fe60003800000 */
[----:B------:R-:W-:-:S05]  /*0980*/  SEL R3, R3, 0x2, !P0 ;  /* 0x0000000203037807 */ /* 0x000fca0004000000 */
[----:B------:R2:W-:Y:S01]  /*0990*/  STL [R1+0x68], R3 ;  /* 0x0000680301007387 */ /* 0x0005e20000100800 */
[----:B01-34-:R-:W-:Y:S06]  /*09a0*/  BAR.SYNC.DEFER_BLOCKING 0x0 ;  /* 0x0000000000007b1d */ /* 0x01bfec0000010000 */
[----:B------:R-:W-:Y:S05]  /*09b0*/  @!P0 BRA `(.L_x_601) ;  /* 0x000001e400008947 */ /* 0x000fea0003800000 */
.L_x_602:
[----:B------:R-:W-:-:S08]  /*09c0*/  NOP ;  /* 0x0000000000007918 */ /* 0x000fd00000000000 */
[----:B------:R-:W0:Y:S02]  /*09d0*/  USETMAXREG.TRY_ALLOC.CTAPOOL UP0, 0xf0 ;  /* 0x000000f0000079c8 */ /* 0x000e240008000600 */
[----:B0-----:R-:W-:-:S13]  /*09e0*/  PLOP3.LUT P0, PT, PT, PT, UP0, 0x80, 0x0 ;  /* 0x000000000000781c */ /* 0x001fda0003f0f008 */
[----:B------:R-:W-:Y:S05]  /*09f0*/  @!P0 BRA `(.L_x_602) ;  /* 0xfffffffc00f08947 */ /* 0x000fea000383ffff */
[----:B--2---:R-:W2:Y:S01]  /*0a00*/  LDL.LU R3, [R1+0x4] ;  /* 0x0000040001037983 */ /* 0x004ea20000300800 */
[----:B------:R-:W-:Y:S01]  /*0a10*/  SHF.R.U32.HI R2, RZ, 0x7, R0 ;  /* 0x00000007ff027819 */ /* 0x000fe20000011600 */
[----:B------:R-:W0:Y:S01]  /*0a20*/  S2UR UR5, SR_CgaCtaId ;  /* 0x00000000000579c3 */ /* 0x000e220000008800 */
[----:B------:R-:W-:-:S07]  /*0a30*/  UMOV UR4, 0x400 ;  /* 0x0000040000047882 */ /* 0x000fce0000000000 */
[----:B------:R-:W-:Y:S06]  /*0a40*/  BAR.ARV 0x8, 0x180 ;  /* 0x0206000000007b1d */ /* 0x000fec0000002000 */
[----:B------:R-:W-:-:S13]  /*0a50*/  ISETP.NE.AND P0, PT, R2, 0x1, PT ;  /* 0x000000010200780c */ /* 0x000fda0003f05270 */
[----:B------:R-:W-:Y:S06]  /*0a60*/  @!P0 BAR.ARV 0x9, 0x100 ;  /* 0x0244000000008b1d */ /* 0x000fec0000002000 */
[----:B0-----:R-:W-:Y:S02]  /*0a70*/  ULEA UR4, UR5, UR4, 0x18 ;  /* 0x0000000405047291 */ /* 0x001fe4000f8ec03f */
[----:B------:R-:W-:Y:S04]  /*0a80*/  BAR.SYNC.DEFER_BLOCKING 0x5, 0x180 ;  /* 0x0146000000007b1d */ /* 0x000fe80000010000 */
[----:B------:R-:W-:-:S02]  /*0a90*/  IMAD.U32 R2, RZ, RZ, UR4 ;  /* 0x00000004ff027e24 */ /* 0x000fc4000f8e00ff */
[----:B------:R-:W-:-:S03]  /*0aa0*/  ULDC UR4, c[0x0][0xc3c] ;  /* 0x00030f0000047ab9 */ /* 0x000fc60000000800 */
[----:B------:R-:W0:Y:S01]  /*0ab0*/  LDS.128 R124, [R2+0x348d0] ;  /* 0x0348d000027c7984 */ /* 0x000e220000000c00 */
[----:B------:R-:W-:Y:S06]  /*0ac0*/  BAR.ARV 0x4, 0x180 ;  /* 0x0106000000007b1d */ /* 0x000fec0000002000 */
[----:B--2---:R-:W-:-:S04]  /*0ad0*/  LOP3.LUT R3, R3, 0xffffffdf, RZ, 0xc0, !PT ;  /* 0xffffffdf03037812 */ /* 0x004fc800078ec0ff */
[----:B------:R-:W-:Y:S02]  /*0ae0*/  @P0 LOP3.LUT R3, R3, 0x20, RZ, 0xfc, !PT ;  /* 0x0000002003030812 */ /* 0x000fe400078efcff */
[----:B0-----:R-:W-:-:S03]  /*0af0*/  ISETP.GE.AND P0, PT, R127, UR4, PT ;  /* 0x000000047f007c0c */ /* 0x001fc6000bf06270 */
[----:B------:R0:W-:Y:S10]  /*0b00*/  STL [R1+0x4], R3 ;  /* 0x0000040301007387 */ /* 0x0001f40000100800 */
[----:B0-----:R-:W-:Y:S05]  /*0b10*/  @P0 BRA `(.L_x_603) ;  /* 0x0000025400040947 */ /* 0x001fea0003800000 */
[----:B------:R-:W2:Y:S01]  /*0b20*/  LDL R15, [R1+0x68] ;  /* 0x00006800010f7983 */ /* 0x000ea20000100800 */
[----:B------:R-:W-:Y:S01]  /*0b30*/  VIADD R13, R0, 0xffffff80 ;  /* 0xffffff80000d7836 */ /* 0x000fe20000000000 */
[----:B------:R-:W-:Y:S01]  /*0b40*/  CS2R R222, SRZ ;  /* 0x0000000000de7805 */ /* 0x000fe2000001ff00 */
[----:B------:R-:W-:Y:S01]  /*0b50*/  IMAD.MOV.U32 R23, RZ, RZ, RZ ;  /* 0x000000ffff177224 */ /* 0x000fe200078e00ff */
[----:B------:R-:W-:Y:S02]  /*0b60*/  MOV R233, RZ ;  /* 0x000000ff00e97202 */ /* 0x000fe40000000f00 */
[----:B------:R-:W-:-:S04]  /*0b70*/  SHF.R.S32.HI R0, RZ, 0x1f, R13 ;  /* 0x0000001fff007819 */ /* 0x000fc8000001140d */
[CC--:B------:R-:W-:Y:S02]  /*0b80*/  LEA.HI R3, R0.reuse, R13.reuse, RZ, 0x7 ;  /* 0x0000000d00037211 */ /* 0x0c0fe400078f38ff */
[CC--:B------:R-:W-:Y:S02]  /*0b90*/  LEA.HI R5, R0.reuse, R13.reuse, RZ, 0x5 ;  /* 0x0000000d00057211 */ /* 0x0c0fe400078f28ff */
[----:B------:R-:W-:Y:S02]  /*0ba0*/  LOP3.LUT R4, R3, 0xffffff80, RZ, 0xc0, !PT ;  /* 0xffffff8003047812 */ /* 0x000fe400078ec0ff */
[----:B------:R-:W-:Y:S02]  /*0bb0*/  SHF.R.S32.HI R14, RZ, 0x7, R3 ;  /* 0x00000007ff0e7819 */ /* 0x000fe40000011403 */
[----:B------:R-:W-:Y:S01]  /*0bc0*/  SHF.L.U32 R6, R5, 0x5, RZ ;  /* 0x0000000505067819 */ /* 0x000fe200000006ff */
[----:B------:R-:W-:Y:S01]  /*0bd0*/  IMAD.IADD R16, R13, 0x1, -R4 ;  /* 0x000000010d107824 */ /* 0x000fe200078e0a04 */
[----:B------:R-:W-:-:S02]  /*0be0*/  LEA.HI R4, R0, R13, RZ, 0x4 ;  /* 0x0000000d00047211 */ /* 0x000fc400078f20ff */
[----:B------:R-:W-:Y:S02]  /*0bf0*/  LEA.HI R3, R3, R14, RZ, 0x1 ;  /* 0x0000000e03037211 */ /* 0x000fe400078f08ff */
[----:B------:R-:W-:Y:S02]  /*0c00*/  SHF.R.S32.HI R8, RZ, 0x1f, R16 ;  /* 0x0000001fff087819 */ /* 0x000fe40000011410 */
[----:B------:R-:W-:Y:S02]  /*0c10*/  SHF.R.S32.HI R7, RZ, 0x4, R4 ;  /* 0x00000004ff077819 */ /* 0x000fe40000011404 */
[----:B------:R-:W-:Y:S02]  /*0c20*/  LEA.HI R9, R8, R16, RZ, 0x2 ;  /* 0x0000001008097211 */ /* 0x000fe400078f10ff */
[----:B------:R-:W-:Y:S02]  /*0c30*/  LOP3.LUT R5, R4, 0x3fffff0, RZ, 0xc0, !PT ;  /* 0x03fffff004057812 */ /* 0x000fe400078ec0ff */
[----:B------:R-:W-:-:S02]  /*0c40*/  SHF.R.S32.HI R10, RZ, 0x2, R9 ;  /* 0x00000002ff0a7819 */ /* 0x000fc40000011409 */
[----:B------:R-:W-:Y:S01]  /*0c50*/  SHF.R.S32.HI R11, RZ, 0x1f, R9 ;  /* 0x0000001fff0b7819 */ /* 0x000fe20000011409 */
[----:B------:R-:W-:Y:S01]  /*0c60*/  IMAD.IADD R5, R13, 0x1, -R5 ;  /* 0x000000010d057824 */ /* 0x000fe200078e0a05 */
[----:B------:R-:W-:Y:S02]  /*0c70*/  LEA.HI R4, R4, R7, RZ, 0x1 ;  /* 0x0000000704047211 */ /* 0x000fe400078f08ff */
[----:B------:R-:W-:Y:S02]  /*0c80*/  LEA.HI R11, R11, R10, RZ, 0x3 ;  /* 0x0000000a0b0b7211 */ /* 0x000fe400078f18ff */
[----:B------:R-:W-:Y:S02]  /*0c90*/  LEA.HI R8, R8, R16, RZ, 0x5 ;  /* 0x0000001008087211 */ /* 0x000fe400078f28ff */
[----:B------:R-:W-:Y:S02]  /*0ca0*/  LOP3.LUT R11, R11, 0xfffffff8, RZ, 0xc0, !PT ;  /* 0xfffffff80b0b7812 */ /* 0x000fe400078ec0ff */
[----:B------:R-:W-:-:S02]  /*0cb0*/  LOP3.LUT R6, R6, 0xfffffc00, RZ, 0xc0, !PT ;  /* 0xfffffc0006067812 */ /* 0x000fc400078ec0ff */
[----:B------:R-:W-:Y:S01]  /*0cc0*/  LOP3.LUT R4, R4, 0x1ffffffe, RZ, 0xc0, !PT ;  /* 0x1ffffffe04047812 */ /* 0x000fe200078ec0ff */
[----:B------:R-:W-:Y:S01]  /*0cd0*/  IMAD.IADD R11, R10, 0x1, -R11 ;  /* 0x000000010a0b7824 */ /* 0x000fe200078e0a0b */
[----:B------:R-:W-:Y:S01]  /*0ce0*/  SHF.R.S32.HI R8, RZ, 0x5, R8 ;  /* 0x00000005ff087819 */ /* 0x000fe20000011408 */
[----:B------:R-:W-:Y:S01]  /*0cf0*/  IMAD R5, R5, 0x40, R6 ;  /* 0x0000004005057824 */ /* 0x000fe200078e0206 */
[----:B------:R-:W-:Y:S01]  /*0d00*/  LOP3.LUT R3, R3, 0x3fffffe, RZ, 0xc0, !PT ;  /* 0x03fffffe03037812 */ /* 0x000fe200078ec0ff */
[----:B------:R-:W-:Y:S01]  /*0d10*/  IMAD.IADD R4, R7, 0x1, -R4 ;  /* 0x0000000107047824 */ /* 0x000fe200078e0a04 */
[----:B------:R-:W-:Y:S01]  /*0d20*/  LOP3.LUT R9, R9, 0x7ffffffc, RZ, 0xc0, !PT ;  /* 0x7ffffffc09097812 */ /* 0x000fe200078ec0ff */
[----:B------:R-:W-:Y:S01]  /*0d30*/  IMAD R8, R8, 0x10, R11 ;  /* 0x0000001008087824 */ /* 0x000fe200078e020b */
[----:B------:R-:W-:Y:S01]  /*0d40*/  LEA.HI R12, R0, R13, RZ, 0x2 ;  /* 0x0000000d000c7211 */ /* 0x000fe200078f10ff */
[----:B------:R-:W-:Y:S01]  /*0d50*/  IMAD.IADD R3, R14, 0x1, -R3 ;  /* 0x000000010e037824 */ /* 0x000fe200078e0a03 */
[----:B------:R-:W-:Y:S01]  /*0d60*/  LEA R5, R4, R5, 0x3 ;  /* 0x0000000504057211 */ /* 0x000fe200078e18ff */
[----:B------:R-:W-:Y:S01]  /*0d70*/  IMAD.MOV.U32 R10, RZ, RZ, -0x2 ;  /* 0xfffffffeff0a7424 */ /* 0x000fe200078e00ff */
[----:B------:R-:W-:Y:S01]  /*0d80*/  LOP3.LUT R12, R12, 0xfffffffc, RZ, 0xc0, !PT ;  /* 0xfffffffc0c0c7812 */ /* 0x000fe200078ec0ff */
[----:B------:R-:W-:-:S02]  /*0d90*/  IMAD.IADD R9, R16, 0x1, -R9 ;  /* 0x0000000110097824 */ /* 0x000fc400078e0a09 */
[----:B------:R-:W-:Y:S01]  /*0da0*/  IMAD R14, R3, 0x40, R8 ;  /* 0x00000040030e7824 */ /* 0x000fe200078e0208 */
[CC--:B------:R-:W-:Y:S01]  /*0db0*/  LEA.HI R3, R0.reuse, R13.reuse, RZ, 0x6 ;  /* 0x0000000d00037211 */ /* 0x0c0fe200078f30ff */
[----:B------:R-:W-:Y:S01]  /*0dc0*/  IMAD R4, R9, R10, 0xb0 ;  /* 0x000000b009047424 */ /* 0x000fe200078e020a */
[----:B------:R-:W-:Y:S01]  /*0dd0*/  LEA.HI R0, R0, R13, RZ, 0x3 ;  /* 0x0000000d00007211 */ /* 0x000fe200078f18ff */
[----:B------:R-:W-:Y:S01]  /*0de0*/  STL [R1+0x90], R5 ;  /* 0x0000900501007387 */ /* 0x000fe20000100800 */
[----:B------:R-:W-:Y:S02]  /*0df0*/  IADD3 R12, R13, -R12, RZ ;  /* 0x8000000c0d0c7210 */ /* 0x000fe40007ffe0ff */
[----:B------:R-:W-:Y:S01]  /*0e00*/  SHF.R.S32.HI R22, RZ, 0x3, R0 ;  /* 0x00000003ff167819 */ /* 0x000fe20000011400 */
[----:B------:R0:W-:Y:S01]  /*0e10*/  STL [R1+0x88], R4 ;  /* 0x0000880401007387 */ /* 0x0001e20000100800 */
[----:B------:R-:W-:Y:S02]  /*0e20*/  LEA.HI R6, R12, R12, RZ, 0x1 ;  /* 0x0000000c0c067211 */ /* 0x000fe400078f08ff */
[C---:B------:R-:W-:Y:S01]  /*0e30*/  IADD3 R27, R22.reuse, 0x40, RZ ;  /* 0x00000040161b7810 */ /* 0x040fe20007ffe0ff */
[----:B------:R-:W-:Y:S01]  /*0e40*/  VIADD R28, R22, 0x20 ;  /* 0x00000020161c7836 */ /* 0x000fe20000000000 */
[----:B------:R-:W-:Y:S01]  /*0e50*/  LOP3.LUT R7, R6, 0x1ffffffe, RZ, 0xc0, !PT ;  /* 0x1ffffffe06077812 */ /* 0x000fe200078ec0ff */
[C---:B------:R-:W-:Y:S01]  /*0e60*/  VIADD R25, R22.reuse, 0x80 ;  /* 0x0000008016197836 */ /* 0x040fe20000000000 */
[----:B------:R-:W-:Y:S01]  /*0e70*/  SHF.R.S32.HI R6, RZ, 0x1f, R27 ;  /* 0x0000001fff067819 */ /* 0x000fe2000001141b */
[----:B------:R-:W-:Y:S01]  /*0e80*/  VIADD R26, R22, 0x60 ;  /* 0x00000060161a7836 */ /* 0x000fe20000000000 */
[----:B------:R-:W-:Y:S01]  /*0e90*/  STL [R1+0x84], R14 ;  /* 0x0000840e01007387 */ /* 0x000fe20000100800 */
[----:B0-----:R-:W-:Y:S01]  /*0ea0*/  IMAD.SHL.U32 R4, R3, 0x8, RZ ;  /* 0x0000000803047824 */ /* 0x001fe200078e00ff */
[----:B------:R-:W-:Y:S01]  /*0eb0*/  LOP3.LUT R3, R0, 0xfffffff8, RZ, 0xc0, !PT ;  /* 0xfffffff800037812 */ /* 0x000fe200078ec0ff */
[C---:B------:R-:W-:Y:S01]  /*0ec0*/  IMAD.SHL.U32 R0, R22.reuse, 0x40, RZ ;  /* 0x0000004016007824 */ /* 0x040fe200078e00ff */
[----:B------:R-:W-:Y:S01]  /*0ed0*/  SHF.R.S32.HI R11, RZ, 0x1f, R25 ;  /* 0x0000001fff0b7819 */ /* 0x000fe20000011419 */
[----:B------:R-:W-:Y:S01]  /*0ee0*/  VIADD R24, R22, 0xa0 ;  /* 0x000000a016187836 */ /* 0x000fe20000000000 */
[----:B------:R-:W-:Y:S01]  /*0ef0*/  LOP3.LUT R20, R4, 0xfffffe00, RZ, 0xc0, !PT ;  /* 0xfffffe0004147812 */ /* 0x000fe200078ec0ff */
[----:B------:R-:W-:Y:S01]  /*0f00*/  IMAD.IADD R18, R13, 0x1, -R3 ;  /* 0x000000010d127824 */ /* 0x000fe200078e0a03 */
[----:B------:R-:W-:Y:S01]  /*0f10*/  SHF.R.S32.HI R4, RZ, 0x1f, R28 ;  /* 0x0000001fff047819 */ /* 0x000fe2000001141c */
[----:B------:R-:W-:Y:S01]  /*0f20*/  IMAD.SHL.U32 R5, R27, 0x40, RZ ;  /* 0x000000401b057824 */ /* 0x000fe200078e00ff */
[----:B------:R-:W-:Y:S01]  /*0f30*/  SHF.R.S32.HI R3, RZ, 0x1f, R22 ;  /* 0x0000001fff037819 */ /* 0x000fe20000011416 */
[----:B------:R-:W-:Y:S01]  /*0f40*/  IMAD.SHL.U32 R16, R18, 0x8, RZ ;  /* 0x0000000812107824 */ /* 0x000fe200078e00ff */
[----:B------:R-:W-:Y:S01]  /*0f50*/  LOP3.LUT R3, R0, 0x1c0, RZ, 0xc0, !PT ;  /* 0x000001c000037812 */ /* 0x000fe200078ec0ff */
[----:B------:R-:W-:Y:S01]  /*0f60*/  IMAD.SHL.U32 R8, R26, 0x40, RZ ;  /* 0x000000401a087824 */ /* 0x000fe200078e00ff */
[----:B------:R-:W-:Y:S01]  /*0f70*/  LEA.HI R4, R4, R28, RZ, 0x3 ;  /* 0x0000001c04047211 */ /* 0x000fe200078f18ff */
[----:B------:R-:W-:Y:S01]  /*0f80*/  IMAD.IADD R7, R12, 0x1, -R7 ;  /* 0x000000010c077824 */ /* 0x000fe200078e0a07 */
[----:B------:R-:W-:Y:S01]  /*0f90*/  SHF.L.U32 R0, R28, 0x6, RZ ;  /* 0x000000061c007819 */ /* 0x000fe200000006ff */
[----:B------:R-:W-:Y:S01]  /*0fa0*/  IMAD.SHL.U32 R10, R25, 0x40, RZ ;  /* 0x00000040190a7824 */ /* 0x000fe200078e00ff */
[----:B------:R-:W-:Y:S01]  /*0fb0*/  SHF.R.U32.HI R21, RZ, 0x3, R3 ;  /* 0x00000003ff157819 */ /* 0x000fe20000011603 */
[----:B------:R-:W-:Y:S01]  /*0fc0*/  IMAD.SHL.U32 R4, R4, 0x40, RZ ;  /* 0x0000004004047824 */ /* 0x000fe200078e00ff */
[----:B------:R-:W-:Y:S01]  /*0fd0*/  LEA.HI R6, R6, R27, RZ, 0x3 ;  /* 0x0000001b06067211 */ /* 0x000fe200078f18ff */
[----:B------:R-:W-:Y:S01]  /*0fe0*/  IMAD.SHL.U32 R12, R24, 0x40, RZ ;  /* 0x00000040180c7824 */ /* 0x000fe200078e00ff */
[----:B------:R-:W-:Y:S01]  /*0ff0*/  SHF.R.S32.HI R9, RZ, 0x1f, R26 ;  /* 0x0000001fff097819 */ /* 0x000fe2000001141a */
[----:B------:R-:W-:Y:S01]  /*1000*/  STL [R1+0x6c], RZ ;  /* 0x00006cff01007387 */ /* 0x000fe20000100800 */
[----:B------:R-:W-:Y:S01]  /*1010*/  LOP3.LUT R3, R3, 0x38, R16, 0xf8, !PT ;  /* 0x0000003803037812 */ /* 0x000fe200078ef810 */
[----:B------:R-:W-:Y:S01]  /*1020*/  IMAD.SHL.U32 R6, R6, 0x40, RZ ;  /* 0x0000004006067824 */ /* 0x000fe200078e00ff */
[----:B------:R-:W-:Y:S01]  /*1030*/  SHF.R.S32.HI R13, RZ, 0x1f, R24 ;  /* 0x0000001fff0d7819 */ /* 0x000fe20000011418 */
[----:B------:R-:W-:Y:S01]  /*1040*/  VIADD R221, R16, 0x40 ;  /* 0x0000004010dd7836 */ /* 0x000fe20000000000 */
[----:B------:R-:W-:-:S02]  /*1050*/  LOP3.LUT R0, R0, 0x1c0, RZ, 0xc0, !PT ;  /* 0x000001c000007812 */ /* 0x000fc400078ec0ff */
[----:B------:R-:W-:Y:S02]  /*1060*/  LEA.HI R11, R11, R25, RZ, 0x3 ;  /* 0x000000190b0b7211 */ /* 0x000fe400078f18ff */
[----:B------:R-:W-:Y:S02]  /*1070*/  LEA.HI R9, R9, R26, RZ, 0x3 ;  /* 0x0000001a09097211 */ /* 0x000fe400078f18ff */
[----:B------:R-:W-:Y:S01]  /*1080*/  LOP3.LUT R3, R20, R3, R21, 0xf6, !PT ;  /* 0x0000000314037212 */ /* 0x000fe200078ef615 */
[----:B------:R-:W-:Y:S01]  /*1090*/  IMAD.SHL.U32 R11, R11, 0x40, RZ ;  /* 0x000000400b0b7824 */ /* 0x000fe200078e00ff */
[----:B------:R-:W-:Y:S02]  /*10a0*/  LEA.HI R13, R13, R24, RZ, 0x3 ;  /* 0x000000180d0d7211 */ /* 0x000fe400078f18ff */
[----:B------:R-:W-:Y:S02]  /*10b0*/  LOP3.LUT R5, R5, 0x1c0, RZ, 0xc0, !PT ;  /* 0x000001c005057812 */ /* 0x000fe400078ec0ff */
[----:B------:R-:W-:Y:S01]  /*10c0*/  SHF.R.U32.HI R20, RZ, 0x3, R0 ;  /* 0x00000003ff147819 */ /* 0x000fe20000011600 */
[----:B------:R-:W-:Y:S01]  /*10d0*/  IMAD.SHL.U32 R13, R13, 0x40, RZ ;  /* 0x000000400d0d7824 */ /* 0x000fe200078e00ff */
[----:B------:R-:W-:-:S02]  /*10e0*/  LOP3.LUT R8, R8, 0x1c0, RZ, 0xc0, !PT ;  /* 0x000001c008087812 */ /* 0x000fc400078ec0ff */
[----:B------:R-:W-:Y:S02]  /*10f0*/  LOP3.LUT R0, R0, 0x38, R16, 0xf8, !PT ;  /* 0x0000003800007812 */ /* 0x000fe400078ef810 */
[----:B------:R-:W-:Y:S02]  /*1100*/  LOP3.LUT R4, R4, 0xfffffe00, RZ, 0xc0, !PT ;  /* 0xfffffe0004047812 */ /* 0x000fe400078ec0ff */
[----:B------:R-:W-:Y:S02]  /*1110*/  LOP3.LUT R24, R10, 0x1c0, RZ, 0xc0, !PT ;  /* 0x000001c00a187812 */ /* 0x000fe400078ec0ff */
[----:B------:R-:W-:Y:S02]  /*1120*/  SHF.L.U32 R9, R9, 0x6, RZ ;  /* 0x0000000609097819 */ /* 0x000fe400000006ff */
[----:B------:R-:W-:Y:S02]  /*1130*/  LOP3.LUT R10, R12, 0x1c0, RZ, 0xc0, !PT ;  /* 0x000001c00c0a7812 */ /* 0x000fe400078ec0ff */
[----:B------:R-:W-:-:S02]  /*1140*/  LOP3.LUT R6, R6, 0xfffffe00, RZ, 0xc0, !PT ;  /* 0xfffffe0006067812 */ /* 0x000fc400078ec0ff */
[----:B------:R-:W-:Y:S02]  /*1150*/  SHF.R.U32.HI R12, RZ, 0x3, R5 ;  /* 0x00000003ff0c7819 */ /* 0x000fe40000011605 */
[----:B------:R-:W-:Y:S02]  /*1160*/  SHF.R.U32.HI R10, RZ, 0x3, R8 ;  /* 0x00000003ff0a7819 */ /* 0x000fe40000011608 */
[----:B------:R-:W-:Y:S02]  /*1170*/  LOP3.LUT R0, R4, R0, R20, 0xf6, !PT ;  /* 0x0000000004007212 */ /* 0x000fe400078ef614 */
[----:B------:R-:W-:Y:S02]  /*1180*/  SHF.L.U32 R18, R18, 0x2, RZ ;  /* 0x0000000212127819 */ /* 0x000fe400000006ff */
[----:B------:R-:W-:-:S03]  /*1190*/  SHF.R.S32.HI R17, RZ, 0x1f, R16 ;  /* 0x0000001fff117819 */ /* 0x000fc60000011410 */
[----:B------:R-:W-:Y:S01]  /*11a0*/  VIADD R220, R18, 0x20 ;  /* 0x0000002012dc7836 */ /* 0x000fe20000000000 */
[----:B--2---:R-:W-:Y:S01]  /*11b0*/  LOP3.LUT R224, R15, 0x1, RZ, 0xfc, !PT ;  /* 0x000000010fe07812 */ /* 0x004fe200078efcff */
[----:B------:R-:W-:-:S04]  /*11c0*/  VIADD R15, R2, 0x16400 ;  /* 0x00016400020f7836 */ /* 0x000fc80000000000 */
[----:B------:R-:W-:Y:S01]  /*11d0*/  IMAD R0, R0, 0x2, R15 ;  /* 0x0000000200007824 */ /* 0x000fe200078e020f */
[----:B------:R-:W-:Y:S04]  /*11e0*/  STL [R1+0x74], R15 ;  /* 0x0000740f01007387 */ /* 0x000fe80000100800 */
[----:B------:R0:W-:Y:S04]  /*11f0*/  STL [R1+0x3c], R3 ;  /* 0x00003c0301007387 */ /* 0x0001e80000100800 */
[----:B------:R-:W-:Y:S04]  /*1200*/  STL [R1+0x4c], R4 ;  /* 0x00004c0401007387 */ /* 0x000fe80000100800 */
[----:B------:R1:W-:Y:S01]  /*1210*/  STL [R1+0x48], R6 ;  /* 0x0000480601007387 */ /* 0x0003e20000100800 */
[----:B0-----:R-:W-:-:S02]  /*1220*/  LOP3.LUT R3, R5, 0x38, R16, 0xf8, !PT ;  /* 0x0000003805037812 */ /* 0x001fc400078ef810 */
[----:B------:R-:W-:Y:S02]  /*1230*/  LOP3.LUT R5, R8, 0x38, R16, 0xf8, !PT ;  /* 0x0000003808057812 */ /* 0x000fe400078ef810 */
[----:B------:R-:W-:Y:S02]  /*1240*/  LOP3.LUT R8, R9, 0xfffffe00, RZ, 0xc0, !PT ;  /* 0xfffffe0009087812 */ /* 0x000fe400078ec0ff */
[----:B------:R-:W-:Y:S02]  /*1250*/  LOP3.LUT R9, R11, 0xfffffe00, RZ, 0xc0, !PT ;  /* 0xfffffe000b097812 */ /* 0x000fe400078ec0ff */
[----:B------:R-:W-:Y:S02]  /*1260*/  LOP3.LUT R3, R6, R3, R12, 0xf6, !PT ;  /* 0x0000000306037212 */ /* 0x000fe400078ef60c */
[----:B-1----:R-:W-:Y:S01]  /*1270*/  LOP3.LUT R6, R13, 0xfffffe00, RZ, 0xc0, !PT ;  /* 0xfffffe000d067812 */ /* 0x002fe200078ec0ff */
[----:B------:R-:W-:Y:S01]  /*1280*/  STL [R1+0x5c], R9 ;  /* 0x00005c0901007387 */ /* 0x000fe20000100800 */
[----:B------:R-:W-:Y:S01]  /*1290*/  LOP3.LUT R5, R8, R5, R10, 0xf6, !PT ;  /* 0x0000000508057212 */ /* 0x000fe200078ef60a */
[----:B------:R-:W-:-:S02]  /*12a0*/  IMAD R4, R3, 0x2, R15 ;  /* 0x0000000203047824 */ /* 0x000fc400078e020f */
[----:B------:R-:W-:Y:S01]  /*12b0*/  STL [R1+0x40], R8 ;  /* 0x0000400801007387 */ /* 0x000fe20000100800 */
[----:B------:R-:W-:-:S03]  /*12c0*/  LEA R3, R5, R15, 0x1 ;  /* 0x0000000f05037211 */ /* 0x000fc600078e08ff */
[----:B------:R-:W-:Y:S04]  /*12d0*/  STL [R1+0x58], R6 ;  /* 0x0000580601007387 */ /* 0x000fe80000100800 */
[----:B------:R0:W-:Y:S04]  /*12e0*/  STL [R1+0x80], R0 ;  /* 0x0000800001007387 */ /* 0x0001e80000100800 */
[----:B------:R1:W-:Y:S01]  /*12f0*/  STL [R1+0x7c], R4 ;  /* 0x00007c0401007387 */ /* 0x0003e20000100800 */
[----:B0-----:R-:W-:-:S05]  /*1300*/  IMAD R0, R7, 0x8, R14 ;  /* 0x0000000807007824 */ /* 0x001fca00078e020e */
[----:B------:R1:W-:Y:S04]  /*1310*/  STL [R1+0x8c], R0 ;  /* 0x00008c0001007387 */ /* 0x0003e80000100800 */
[----:B------:R1:W-:Y:S02]  /*1320*/  STL [R1+0x78], R3 ;  /* 0x0000780301007387 */ /* 0x0003e40000100800 */
.L_x_821:
[----:B01----:R-:W0:Y:S01]  /*1330*/  LDC.64 R4, c[0x0][0xc88] ;  /* 0x00032200ff047b82 */ /* 0x003e220000000a00 */
[----:B------:R-:W-:Y:S01]  /*1340*/  ULDC.64 UR4, c[0x0][0x208] ;  /* 0x0000820000047ab9 */ /* 0x000fe20000000a00 */
[----:B0-----:R-:W-:-:S05]  /*1350*/  IMAD.WIDE R4, R127, 0x4, R4 ;  /* 0x000000047f047825 */ /* 0x001fca00078e0204 */
[----:B--2---:R-:W2:Y:S01]  /*1360*/  LDG.E R10, desc[UR4][R4.64] ;  /* 0x00000004040a7981 */ /* 0x004ea2000c1e1900 */
[----:B------:R-:W-:Y:S05]  /*1370*/  YIELD ;  /* 0x0000000000007946 */ /* 0x000fea0003800000 */
[----:B------:R-:W-:Y:S01]  /*1380*/  ULDC.64 UR4, c[0x0][0xa28] ;  /* 0x00028a0000047ab9 */ /* 0x000fe20000000a00 */
[----:B------:R-:W-:Y:S01]  /*1390*/  ULDC.64 UR8, c[0x0][0xa18] ;  /* 0x0002860000087ab9 */ /* 0x000fe20000000a00 */
[----:B------:R-:W-:Y:S01]  /*13a0*/  ISETP.NE.U32.AND P1, PT, RZ, UR4, PT ;  /* 0x00000004ff007c0c */ /* 0x000fe2000bf25070 */
[----:B------:R-:W-:Y:S01]  /*13b0*/  ULDC.64 UR6, c[0x0][0xa08] ;  /* 0x0002820000067ab9 */ /* 0x000fe20000000a00 */
[----:B------:R-:W-:Y:S01]  /*13c0*/  IMAD.MOV.U32 R3, RZ, RZ, RZ ;  /* 0x000000ffff037224 */ /* 0x000fe200078e00ff */
[----:B------:R-:W-:Y:S01]  /*13d0*/  ISETP.NE.U32.AND P0, PT, RZ, UR6, PT ;  /* 0x00000006ff007c0c */ /* 0x000fe2000bf05070 */
[----:B------:R-:W-:Y:S01]  /*13e0*/  ULDC.64 UR10, c[0x0][0x208] ;  /* 0x00008200000a7ab9 */ /* 0x000fe20000000a00 */
[----:B------:R-:W-:Y:S01]  /*13f0*/  ISETP.NE.AND.EX P1, PT, RZ, UR5, PT, P1 ;  /* 0x00000005ff007c0c */ /* 0x000fe2000bf25310 */
[----:B------:R-:W-:Y:S01]  /*1400*/  IMAD.MOV.U32 R29, RZ, RZ, RZ ;  /* 0x000000ffff1d7224 */ /* 0x000fe200078e00ff */
[----:B------:R-:W-:-:S02]  /*1410*/  ISETP.NE.AND.EX P0, PT, RZ, UR7, PT, P0 ;  /* 0x00000007ff007c0c */ /* 0x000fc4000bf05300 */
[----:B--2---:R-:W-:Y:S01]  /*1420*/  SHF.R.S32.HI R0, RZ, 0x1f, R10 ;  /* 0x0000001fff007819 */ /* 0x004fe2000001140a */
[----:B------:R0:W-:Y:S08]  /*1430*/  STL [R1+0x60], R10 ;  /* 0x0000600a01007387 */ /* 0x0001f00000100800 */
[C---:B------:R-:W-:Y:S01]  /*1440*/  @P1 LEA R6, P2, R10.reuse, UR4, 0x2 ;  /* 0x000000040a061c11 */ /* 0x040fe2000f8410ff */
[C---:B------:R-:W-:Y:S01]  /*1450*/  IMAD.SHL.U32 R28, R10.reuse, 0x4, RZ ;  /* 0x000000040a1c7824 */ /* 0x040fe200078e00ff */
[----:B------:R-:W-:-:S02]  /*1460*/  SHF.L.U64.HI R30, R10, 0x2, R0 ;  /* 0x000000020a1e7819 */ /* 0x000fc40000010200 */
[----:B----4-:R-:W-:Y:S02]  /*1470*/  @P1 LEA.HI.X R7, R10, UR5, R0, 0x2, P2 ;  /* 0x000000050a071c11 */ /* 0x010fe400090f1400 */
[----:B------:R-:W-:Y:S01]  /*1480*/  ISETP.NE.U32.AND P2, PT, RZ, UR8, PT ;  /* 0x00000008ff007c0c */ /* 0x000fe2000bf45070 */
[----:B------:R-:W-:Y:S01]  /*1490*/  ULDC UR4, c[0x0][0x288] ;  /* 0x0000a20000047ab9 */ /* 0x000fe20000000800 */
[----:B------:R-:W-:Y:S01]  /*14a0*/  IADD3 R8, P3, R28, UR6, RZ ;  /* 0x000000061c087c10 */ /* 0x000fe2000ff7e0ff */
[----:B------:R0:W5:Y:S01]  /*14b0*/  @P1 LDG.E R3, desc[UR10][R6.64] ;  /* 0x0000000a06031981 */ /* 0x000162000c1e1900 */
[----:B------:R-:W-:Y:S02]  /*14c0*/  ISETP.NE.AND.EX P2, PT, RZ, UR9, PT, P2 ;  /* 0x00000009ff007c0c */ /* 0x000fe4000bf45320 */
[----:B------:R-:W-:Y:S01]  /*14d0*/  MOV R160, UR4 ;  /* 0x0000000400a07c02 */ /* 0x000fe20008000f00 */
[----:B------:R-:W-:Y:S01]  /*14e0*/  ULDC.64 UR4, c[0x0][0x418] ;  /* 0x0001060000047ab9 */ /* 0x000fe20000000a00 */
[----:B------:R-:W-:Y:S01]  /*14f0*/  IADD3.X R9, R30, UR7, RZ, P3, !PT ;  /* 0x000000071e097c10 */ /* 0x000fe20009ffe4ff */
[----:B------:R-:W-:-:S03]  /*1500*/  UISETP.NE.U32.AND UP0, UPT, UR4, URZ, UPT ;  /* 0x0000003f0400728c */ /* 0x000fc6000bf05070 */
[----:B------:R-:W-:Y:S01]  /*1510*/  ULDC UR4, c[0x0][0x424] ;  /* 0x0001090000047ab9 */ /* 0x000fe20000000800 */
[----:B------:R-:W-:Y:S01]  /*1520*/  UISETP.NE.AND.EX UP0, UPT, UR5, URZ, UPT, UP0 ;  /* 0x0000003f0500728c */ /* 0x000fe2000bf05300 */
[----:B------:R0:W5:Y:S02]  /*1530*/  @P0 LDG.E R29, desc[UR10][R8.64] ;  /* 0x0000000a081d0981 */ /* 0x000164000c1e1900 */
[----:B------:R-:W-:Y:S01]  /*1540*/  ULDC UR5, c[0x0][0x2f0] ;  /* 0x0000bc0000057ab9 */ /* 0x000fe20000000800 */
[----:B------:R-:W-:Y:S01]  /*1550*/  USEL UR4, UR4, 0x1, UP0 ;  /* 0x0000000104047887 */ /* 0x000fe20008000000 */
[----:B------:R-:W-:-:S03]  /*1560*/  @P2 IADD3 R4, P1, R28, UR8, RZ ;  /* 0x000000081c042c10 */ /* 0x000fc6000ff3e0ff */
[----:B------:R-:W-:Y:S01]  /*1570*/  UIMAD UR4, UR4, UR5, URZ ;  /* 0x00000005040472a4 */ /* 0x000fe2000f8e023f */
[----:B------:R-:W-:Y:S02]  /*1580*/  @P2 IADD3.X R5, R30, UR9, RZ, P1, !PT ;  /* 0x000000091e052c10 */ /* 0x000fe40008ffe4ff */
[----:B------:R-:W-:Y:S02]  /*1590*/  ULDC UR5, c[0x0][0x348] ;  /* 0x0000d20000057ab9 */ /* 0x000fe40000000800 */
[----:B------:R-:W-:Y:S01]  /*15a0*/  IMAD.U32 R25, RZ, RZ, UR5 ;  /* 0x00000005ff197e24 */ /* 0x000fe2000f8e00ff */
[----:B------:R0:W5:Y:S01]  /*15b0*/  @P2 LDG.E R160, desc[UR10][R4.64] ;  /* 0x0000000a04a02981 */ /* 0x000162000c1e1900 */
[----:B------:R-:W-:Y:S02]  /*15c0*/  IMAD.U32 R26, RZ, RZ, UR4 ;  /* 0x00000004ff1a7e24 */ /* 0x000fe4000f8e00ff */
[----:B------:R-:W-:Y:S01]  /*15d0*/  IMAD.MOV.U32 R27, RZ, RZ, R10 ;  /* 0x000000ffff1b7224 */ /* 0x000fe200078e000a */
[----:B---3--:R-:W-:Y:S06]  /*15e0*/  @P2 BRA `(.L_x_604) ;  /* 0x0000000000282947 */ /* 0x008fec0003800000 */
[----:B------:R-:W-:Y:S02]  /*15f0*/  ULDC.64 UR4, c[0x0][0xa00] ;  /* 0x0002800000047ab9 */ /* 0x000fe40000000a00 */
[----:B------:R-:W-:-:S04]  /*1600*/  ISETP.NE.U32.AND P1, PT, RZ, UR4, PT ;  /* 0x00000004ff007c0c */ /* 0x000fc8000bf25070 */
[----:B------:R-:W-:-:S13]  /*1610*/  ISETP.NE.AND.EX P1, PT, RZ, UR5, PT, P1 ;  /* 0x00000005ff007c0c */ /* 0x000fda000bf25310 */
[----:B------:R-:W-:Y:S05]  /*1620*/  @!P1 BRA `(.L_x_604) ;  /* 0x0000000000189947 */ /* 0x000fea0003800000 */
[----:B0-----:R-:W0:Y:S01]  /*1630*/  LDC.64 R4, c[0x0][0xa00] ;  /* 0x00028000ff047b82 */ /* 0x001e220000000a00 */
[----:B------:R-:W-:Y:S01]  /*1640*/  ULDC.64 UR4, c[0x0][0x208] ;  /* 0x0000820000047ab9 */ /* 0x000fe20000000a00 */
[----:B0-----:R-:W-:-:S05]  /*1650*/  IMAD.WIDE R4, R27, 0x4, R4 ;  /* 0x000000041b047825 */ /* 0x001fca00078e0204 */
[----:B-----5:R-:W2:Y:S04]  /*1660*/  LDG.E R160, desc[UR4][R4.64] ;  /* 0x0000000404a07981 */ /* 0x020ea8000c1e1900 */
[----:B------:R-:W2:Y:S02]  /*1670*/  LDG.E R7, desc[UR4][R4.64+0x4] ;  /* 0x0000040404077981 */ /* 0x000ea4000c1e1900 */
[----:B--2---:R-:W-:-:S07]  /*1680*/  IMAD.IADD R160, R7, 0x1, -R160 ;  /* 0x0000000107a07824 */ /* 0x004fce00078e0aa0 */
.L_x_604:
[----:B------:R-:W-:Y:S01]  /*1690*/  ULDC.64 UR4, c[0x0][0xa20] ;  /* 0x0002880000047ab9 */ /* 0x000fe20000000a00 */
[----:B------:R1:W-:Y:S01]  /*16a0*/  STL [R1+0x70], R125 ;  /* 0x0000707d01007387 */ /* 0x0003e20000100800 */
[----:B------:R-:W-:-:S03]  /*16b0*/  ISETP.NE.U32.AND P1, PT, RZ, UR4, PT ;  /* 0x00000004ff007c0c */ /* 0x000fc6000bf25070 */
[----:B------:R1:W-:Y:S01]  /*16c0*/  STL [R1+0x64], R126 ;  /* 0x0000647e01007387 */ /* 0x0003e20000100800 */
[----:B------:R-:W-:-:S13]  /*16d0*/  ISETP.NE.AND.EX P1, PT, RZ, UR5, PT, P1 ;  /* 0x00000005ff007c0c */ /* 0x000fda000bf25310 */
[----:B-1----:R-:W-:Y:S05]  /*16e0*/  @!P1 BRA `(.L_x_605) ;  /* 0x0000000000149947 */ /* 0x002fea0003800000 */
[----:B0-----:R-:W-:Y:S01]  /*16f0*/  IADD3 R4, P0, R28, UR4, RZ ;  /* 0x000000041c047c10 */ /* 0x001fe2000ff1e0ff */
[----:B------:R-:W-:-:S03]  /*1700*/  ULDC.64 UR6, c[0x0][0x208] ;  /* 0x0000820000067ab9 */ /* 0x000fc60000000a00 */
[----:B------:R-:W-:-:S05]  /*1710*/  IADD3.X R5, R30, UR5, RZ, P0, !PT ;  /* 0x000000051e057c10 */ /* 0x000fca00087fe4ff */
[----:B------:R1:W5:Y:S01]  /*1720*/  LDG.E R26, desc[UR6][R4.64] ;  /* 0x00000006041a7981 */ /* 0x000362000c1e1900 */
[----:B------:R-:W-:Y:S05]  /*1730*/  BRA `(.L_x_606) ;  /* 0x0000000000147947 */ /* 0x000fea0003800000 */
.L_x_605:
[----:B------:R-:W-:Y:S05]  /*1740*/  @!P0 BRA `(.L_x_606) ;  /* 0x0000000000108947 */ /* 0x000fea0003800000 */
[----:B------:R-:W-:Y:S02]  /*1750*/  ULDC.64 UR4, c[0x0][0x208] ;  /* 0x0000820000047ab9 */ /* 0x000fe40000000a00 */
[----:B0-----:R-:W2:Y:S04]  /*1760*/  LDG.E R5, desc[UR4][R8.64] ;  /* 0x0000000408057981 */ /* 0x001ea8000c1e1900 */
[----:B------:R-:W2:Y:S02]  /*1770*/  LDG.E R26, desc[UR4][R8.64+0x4] ;  /* 0x00000404081a7981 */ /* 0x000ea4000c1e1900 */
[----:B--2---:R-:W-:-:S07]  /*1780*/  IADD3 R26, -R5, R26, RZ ;  /* 0x0000001a051a7210 */ /* 0x004fce0007ffe1ff */
.L_x_606:
[----:B------:R-:W-:Y:S01]  /*1790*/  ULDC.64 UR4, c[0x0][0xa10] ;  /* 0x0002840000047ab9 */ /* 0x000fe20000000a00 */
[----:B------:R-:W-:Y:S01]  /*17a0*/  ULDC.64 UR6, c[0x0][0x208] ;  /* 0x0000820000067ab9 */ /* 0x000fe20000000a00 */
[----:B------:R-:W-:-:S04]  /*17b0*/  ISETP.NE.U32.AND P0, PT, RZ, UR4, PT ;  /* 0x00000004ff007c0c */ /* 0x000fc8000bf05070 */
[----:B------:R-:W-:Y:S01]  /*17c0*/  ISETP.NE.AND.EX P0, PT, RZ, UR5, PT, P0 ;  /* 0x00000005ff007c0c */ /* 0x000fe2000bf05300 */
[----:B0----5:R-:W-:Y:S01]  /*17d0*/  IMAD.IADD R8, R26, 0x1, -R3 ;  /* 0x000000011a087824 */ /* 0x021fe200078e0a03 */
[----:B------:R-:W-:-:S11]  /*17e0*/  ULDC.64 UR4, c[0x0][0xa30] ;  /* 0x00028c0000047ab9 */ /* 0x000fd60000000a00 */
[----:B-1----:R-:W0:Y:S02]  /*17f0*/  @P0 LDC.64 R4, c[0x0][0xa10] ;  /* 0x00028400ff040b82 */ /* 0x002e240000000a00 */
[----:B0-----:R-:W-:-:S05]  /*1800*/  @P0 IMAD.WIDE R4, R27, 0x4, R4 ;  /* 0x000000041b040825 */ /* 0x001fca00078e0204 */
[----:B------:R-:W2:Y:S04]  /*1810*/  @P0 LDG.E R0, desc[UR6][R4.64] ;  /* 0x0000000604000981 */ /* 0x000ea8000c1e1900 */
[----:B------:R0:W2:Y:S01]  /*1820*/  @P0 LDG.E R9, desc[UR6][R4.64+0x4] ;  /* 0x0000040604090981 */ /* 0x0000a2000c1e1900 */
[----:B------:R-:W-:Y:S01]  /*1830*/  ISETP.NE.U32.AND P1, PT, RZ, UR4, PT ;  /* 0x00000004ff007c0c */ /* 0x000fe2000bf25070 */
[----:B------:R-:W-:-:S03]  /*1840*/  IMAD.MOV.U32 R148, RZ, RZ, R26 ;  /* 0x000000ffff947224 */ /* 0x000fc600078e001a */
[----:B------:R-:W-:Y:S01]  /*1850*/  ISETP.NE.AND.EX P1, PT, RZ, UR5, PT, P1 ;  /* 0x00000005ff007c0c */ /* 0x000fe2000bf25310 */
[----:B0-----:R-:W-:-:S05]  /*1860*/  IMAD.MOV R4, RZ, RZ, -R8 ;  /* 0x000000ffff047224 */ /* 0x001fca00078e0a08 */
[----:B------:R-:W-:-:S07]  /*1870*/  VIMNMX R4, RZ, R4, !PT ;  /* 0x00000004ff047248 */ /* 0x000fce0007fe0100 */
[----:B------:R-:W-:-:S04]  /*1880*/  @P1 IADD3 R6, P2, R28, UR4, RZ ;  /* 0x000000041c061c10 */ /* 0x000fc8000ff5e0ff */
[----:B------:R-:W-:-:S05]  /*1890*/  @P1 IADD3.X R7, R30, UR5, RZ, P2, !PT ;  /* 0x000000051e071c10 */ /* 0x000fca00097fe4ff */
[----:B------:R0:W5:Y:S01]  /*18a0*/  @P1 LDG.E R148, desc[UR6][R6.64] ;  /* 0x0000000606941981 */ /* 0x000162000c1e1900 */
[----:B--2---:R-:W-:-:S04]  /*18b0*/  @P0 IMAD.IADD R25, R9, 0x1, -R0 ;  /* 0x0000000109190824 */ /* 0x004fc800078e0a00 */
[----:B------:R-:W-:-:S05]  /*18c0*/  IMAD.IADD R161, R8, 0x1, R25 ;  /* 0x0000000108a17824 */ /* 0x000fca00078e0219 */
[----:B------:R-:W-:-:S05]  /*18d0*/  IADD3 R0, R161, 0xaf, RZ ;  /* 0x000000afa1007810 */ /* 0x000fca0007ffe0ff */
[----:B------:R-:W-:-:S05]  /*18e0*/  IMAD.HI R0, R0, 0x2e8ba2e9, RZ ;  /* 0x2e8ba2e900007827 */ /* 0x000fca00078e02ff */
[----:B------:R-:W-:-:S04]  /*18f0*/  SHF.R.U32.HI R163, RZ, 0x1f, R0 ;  /* 0x0000001fffa37819 */ /* 0x000fc80000011600 */
[----:B------:R-:W-:-:S05]  /*1900*/  LEA.HI.SX32 R163, R0, R163, 0x1b ;  /* 0x000000a300a37211 */ /* 0x000fca00078fdaff */
[----:B------:R-:W-:-:S05]  /*1910*/  IMAD R0, R163, 0xb0, -R8 ;  /* 0x000000b0a3007824 */ /* 0x000fca00078e0a08 */
[----:B------:R-:W-:-:S04]  /*1920*/  VIMNMX R3, R0, R25, PT ;  /* 0x0000001900037248 */ /* 0x000fc80003fe0100 */
[----:B------:R-:W-:Y:S01]  /*1930*/  ISETP.GT.AND P0, PT, R3, R4, PT ;  /* 0x000000040300720c */ /* 0x000fe20003f04270 */
[----:B------:R-:W-:-:S05]  /*1940*/  IMAD.WIDE.U32 R4, R4, -0x45d1745d, RZ ;  /* 0xba2e8ba304047825 */ /* 0x000fca00078e00ff */
[----:B------:R-:W-:-:S05]  /*1950*/  SHF.R.U32.HI R131, RZ, 0x7, R5 ;  /* 0x00000007ff837819 */ /* 0x000fca0000011605 */
[----:B------:R-:W-:Y:S02]  /*1960*/  IMAD.MOV.U32 R24, RZ, RZ, R131 ;  /* 0x000000ffff187224 */ /* 0x000fe400078e0083 */
[----:B------:R-:W-:-:S04]  /*1970*/  @P0 VIADD R0, R3, 0xaf ;  /* 0x000000af03000836 */ /* 0x000fc80000000000 */
[----:B------:R-:W-:-:S05]  /*1980*/  @P0 IMAD.HI R0, R0, 0x2e8ba2e9, RZ ;  /* 0x2e8ba2e900000827 */ /* 0x000fca00078e02ff */
[----:B------:R-:W-:-:S04]  /*1990*/  @P0 SHF.R.U32.HI R3, RZ, 0x1f, R0 ;  /* 0x0000001fff030819 */ /* 0x000fc80000011600 */
[----:B------:R-:W-:Y:S02]  /*19a0*/  @P0 LEA.HI.SX32 R24, R0, R3, 0x1b ;  /* 0x0000000300180211 */ /* 0x000fe400078fdaff */
[----:B------:R-:W-:Y:S02]  /*19b0*/  PLOP3.LUT P0, PT, PT, PT, PT, 0x80, 0x0 ;  /* 0x000000000000781c */ /* 0x000fe40003f0f070 */
[----:B------:R-:W-:-:S13]  /*19c0*/  ISETP.GT.AND P1, PT, R24, R131, PT ;  /* 0x000000831800720c */ /* 0x000fda0003f24270 */
[----:B0-----:R-:W-:Y:S05]  /*19d0*/  @!P1 BRA `(.L_x_607) ;  /* 0x000000a800009947 */ /* 0x001fea0003800000 */
[----:B------:R-:W-:Y:S01]  /*19e0*/  VIADD R0, R2, 0x1e400 ;  /* 0x0001e40002007836 */ /* 0x000fe20000000000 */
[----:B------:R-:W-:Y:S04]  /*19f0*/  BSSY B6, `(.L_x_608) ;  /* 0x0000013000067945 */ /* 0x000fe80003800000 */
[----:B------:R-:W-:-:S13]  /*1a00*/  LOP3.LUT P0, RZ, R0, 0x3ff, RZ, 0xc0, !PT ;  /* 0x000003ff00ff7812 */ /* 0x000fda000780c0ff */
[----:B------:R-:W-:Y:S05]  /*1a10*/  @!P0 BRA `(.L_x_609) ;  /* 0x0000000000408947 */ /* 0x000fea0003800000 */
[----:B------:R-:W-:Y:S01]  /*1a20*/  MOV R0, 0x0 ;  /* 0x0000000000007802 */ /* 0x000fe20000000f00 */
[----:B------:R-:W-:Y:S01]  /*1a30*/  ULDC.64 UR4, c[0x4][0xa0] ;  /* 0x0100280000047ab9 */ /* 0x000fe20000000a00 */
[----:B------:R-:W-:Y:S01]  /*1a40*/  ULDC.64 UR6, c[0x4][0x38] ;  /* 0x01000e0000067ab9 */ /* 0x000fe20000000a00 */
[----:B------:R-:W-:Y:S01]  /*1a50*/  MOV R4, UR4 ;  /* 0x0000000400047c02 */ /* 0x000fe20008000f00 */
[----:B------:R0:W1:Y:S01]  /*1a60*/  LDC.64 R14, c[0x4][R0] ;  /* 0x01000000000e7b82 */ /* 0x0000620000000a00 */
[----:B------:R-:W-:Y:S01]  /*1a70*/  IMAD.U32 R5, RZ, RZ, UR5 ;  /* 0x00000005ff057e24 */ /* 0x000fe2000f8e00ff */
[----:B------:R-:W-:Y:S01]  /*1a80*/  ULDC.64 UR4, c[0x4][0xa8] ;  /* 0x01002a0000047ab9 */ /* 0x000fe20000000a00 */
[----:B------:R-:W-:Y:S01]  /*1a90*/  IMAD.U32 R10, RZ, RZ, UR6 ;  /* 0x00000006ff0a7e24 */ /* 0x000fe2000f8e00ff */
[----:B------:R-:W-:Y:S01]  /*1aa0*/  MOV R11, UR7 ;  /* 0x00000007000b7c02 */ /* 0x000fe20008000f00 */
[----:B------:R-:W-:Y:S02]  /*1ab0*/  IMAD.U32 R6, RZ, RZ, UR4 ;  /* 0x00000004ff067e24 */ /* 0x000fe4000f8e00ff */
[----:B------:R-:W-:-:S02]  /*1ac0*/  IMAD.U32 R7, RZ, RZ, UR5 ;  /* 0x00000005ff077e24 */ /* 0x000fc4000f8e00ff */
[----:B------:R-:W-:Y:S02]  /*1ad0*/  IMAD.MOV.U32 R8, RZ, RZ, 0x70 ;  /* 0x00000070ff087424 */ /* 0x000fe400078e00ff */
[----:B------:R-:W-:Y:S02]  /*1ae0*/  IMAD.MOV.U32 R12, RZ, RZ, 0x1 ;  /* 0x00000001ff0c7424 */ /* 0x000fe400078e00ff */
[----:B0-----:R-:W-:-:S07]  /*1af0*/  IMAD.MOV.U32 R13, RZ, RZ, RZ ;  /* 0x000000ffff0d7224 */ /* 0x001fce00078e00ff */
[----:B------:R-:W-:-:S07]  /*1b00*/  LEPC R20, `(.L_x_609) ;  /* 0x000000001014794e */ /* 0x000fce0000000000 */
[----:B-1---5:R-:W-:Y:S05]  /*1b10*/  CALL.ABS.NOINC R14 ;  /* 0x000000000e007343 */ /* 0x022fea0003c00000 */
.L_x_609:
[----:B------:R-:W-:Y:S05]  /*1b20*/  BSYNC B6 ;  /* 0x0000000000067941 */ /* 0x000fea0003800000 */
.L_x_608:
        /* <DEDUP_REMOVED lines=20> */
.L_x_611:
[----:B------:R-:W-:Y:S05]  /*1c70*/  BSYNC B6 ;  /* 0x0000000000067941 */ /* 0x000fea0003800000 */
.L_x_610:
[----:B------:R-:W-:Y:S01]  /*1c80*/  ULDC.64 UR4, c[0x0][0x9f8] ;  /* 0x00027e0000047ab9 */ /* 0x000fe20000000a00 */
[----:B------:R-:W-:Y:S01]  /*1c90*/  ULDC.64 UR6, c[0x0][0x208] ;  /* 0x0000820000067ab9 */ /* 0x000fe20000000a00 */
[----:B------:R-:W-:Y:S01]  /*1ca0*/  ISETP.NE.U32.AND P0, PT, RZ, UR4, PT ;  /* 0x00000004ff007c0c */ /* 0x000fe2000bf05070 */
[----:B------:R-:W2:Y:S01]  /*1cb0*/  LDL.LU R31, [R1+0x4] ;  /* 0x00000400011f7983 */ /* 0x000ea20000300800 */
[----:B------:R-:W0:Y:S02]  /*1cc0*/  LDC.64 R42, c[0x0][0x300] ;  /* 0x0000c000ff2a7b82 */ /* 0x000e240000000a00 */
[----:B------:R-:W-:Y:S01]  /*1cd0*/  ISETP.NE.AND.EX P0, PT, RZ, UR5, PT, P0 ;  /* 0x00000005ff007c0c */ /* 0x000fe2000bf05300 */
[----:B------:R-:W1:Y:S01]  /*1ce0*/  S2R R21, SR_TID.X ;  /* 0x0000000000157919 */ /* 0x000e620000002100 */
[----:B------:R-:W-:Y:S01]  /*1cf0*/  IMAD.IADD R119, R29, 0x1, R26 ;  /* 0x000000011d777824 */ /* 0x000fe200078e021a */
[----:B------:R-:W-:Y:S01]  /*1d00*/  SHF.R.S32.HI R8, RZ, 0x1f, R126 ;  /* 0x0000001fff087819 */ /* 0x000fe2000001147e */
[----:B------:R-:W3:Y:S02]  /*1d10*/  LDL R26, [R1+0x48] ;  /* 0x00004800011a7983 */ /* 0x000ee40000100800 */
[----:B------:R-:W4:Y:S02]  /*1d20*/  LDC R13, c[0x0][0x3f4] ;  /* 0x0000fd00ff0d7b82 */ /* 0x000f240000000800 */
[----:B------:R-:W3:Y:S05]  /*1d30*/  LDL R14, [R1+0x40] ;  /* 0x00004000010e7983 */ /* 0x000eea0000100800 */
[----:B------:R-:W-:Y:S01]  /*1d40*/  @P0 IADD3 R4, P1, R28, UR4, RZ ;  /* 0x000000041c040c10 */ /* 0x000fe2000ff3e0ff */
[----:B------:R-:W2:Y:S03]  /*1d50*/  LDC.64 R108, c[0x0][0x3f8] ;  /* 0x0000fe00ff6c7b82 */ /* 0x000ea60000000a00 */
[----:B------:R-:W-:Y:S01]  /*1d60*/  @P0 IADD3.X R5, R30, UR5, RZ, P1, !PT ;  /* 0x000000051e050c10 */ /* 0x000fe20008ffe4ff */
[----:B------:R-:W-:-:S04]  /*1d70*/  ULDC.64 UR4, c[0x0][0x308] ;  /* 0x0000c20000047ab9 */ /* 0x000fc80000000a00 */
[----:B------:R1:W3:Y:S01]  /*1d80*/  @P0 LDG.E R27, desc[UR6][R4.64] ;  /* 0x00000006041b0981 */ /* 0x0002e2000c1e1900 */
[----:B------:R-:W-:Y:S01]  /*1d90*/  SHF.R.S32.HI R15, RZ, 0x1f, R119 ;  /* 0x0000001fff0f7819 */ /* 0x000fe20000011477 */
[-C--:B0-----:R-:W-:Y:S01]  /*1da0*/  IMAD.WIDE.U32 R6, R119, R42.reuse, RZ ;  /* 0x0000002a77067225 */ /* 0x081fe200078e00ff */
[----:B------:R-:W-:Y:S01]  /*1db0*/  ULDC.64 UR6, c[0x0][0xa08] ;  /* 0x0002820000067ab9 */ /* 0x000fe20000000a00 */
[----:B------:R-:W0:Y:S01]  /*1dc0*/  LDC.64 R114, c[0x0][0x408] ;  /* 0x00010200ff727b82 */ /* 0x000e220000000a00 */
[----:B------:R-:W-:Y:S01]  /*1dd0*/  ISETP.NE.U32.AND P0, PT, RZ, UR6, PT ;  /* 0x00000006ff007c0c */ /* 0x000fe2000bf05070 */
[----:B------:R-:W-:Y:S01]  /*1de0*/  IMAD R0, R15, R42, RZ ;  /* 0x0000002a0f007224 */ /* 0x000fe200078e02ff */
[----:B------:R-:W-:Y:S02]  /*1df0*/  SHF.R.S32.HI R20, RZ, 0x1f, R22 ;  /* 0x0000001fff147819 */ /* 0x000fe40000011416 */
[----:B----4-:R-:W-:Y:S01]  /*1e00*/  ISETP.GE.AND P2, PT, R16, R13, PT ;  /* 0x0000000d1000720c */ /* 0x010fe20003f46270 */
[----:B------:R-:W-:Y:S01]  /*1e10*/  IMAD R3, R119, R43, R0 ;  /* 0x0000002b77037224 */ /* 0x000fe200078e0200 */
[----:B-1----:R-:W-:-:S02]  /*1e20*/  SHF.R.U32.HI R21, RZ, 0x7, R21 ;  /* 0x00000007ff157819 */ /* 0x002fc40000011615 */
[----:B------:R-:W-:Y:S02]  /*1e30*/  ISETP.NE.AND.EX P0, PT, RZ, UR7, PT, P0 ;  /* 0x00000007ff007c0c */ /* 0x000fe4000bf05300 */
[----:B------:R-:W-:Y:S01]  /*1e40*/  IADD3 R7, R7, R3, RZ ;  /* 0x0000000307077210 */ /* 0x000fe20007ffe0ff */
[----:B------:R-:W-:Y:S01]  /*1e50*/  IMAD R3, R8, UR4, RZ ;  /* 0x0000000408037c24 */ /* 0x000fe2000f8e02ff */
[----:B------:R-:W-:Y:S02]  /*1e60*/  ISETP.NE.AND P6, PT, R21, 0x1, PT ;  /* 0x000000011500780c */ /* 0x000fe40003fc5270 */
[----:B------:R-:W-:Y:S01]  /*1e70*/  SHF.R.S32.HI R19, RZ, 0x1f, R18 ;  /* 0x0000001fff137819 */ /* 0x000fe20000011412 */
[----:B------:R-:W-:-:S04]  /*1e80*/  IMAD.WIDE.U32 R4, R126, UR4, R6 ;  /* 0x000000047e047c25 */ /* 0x000fc8000f8e0006 */
[----:B------:R-:W-:Y:S01]  /*1e90*/  IMAD R3, R126, UR5, R3 ;  /* 0x000000057e037c24 */ /* 0x000fe2000f8e0203 */
[----:B------:R-:W-:Y:S01]  /*1ea0*/  ULDC.64 UR4, c[0x0][0x310] ;  /* 0x0000c40000047ab9 */ /* 0x000fe20000000a00 */
[----:B--2---:R-:W-:Y:S02]  /*1eb0*/  LOP3.LUT R31, R31, 0xfffffffe, RZ, 0xc0, !PT ;  /* 0xfffffffe1f1f7812 */ /* 0x004fe400078ec0ff */
[----:B------:R-:W-:Y:S01]  /*1ec0*/  IMAD.IADD R5, R5, 0x1, R3 ;  /* 0x0000000105057824 */ /* 0x000fe200078e0203 */
[----:B---3--:R-:W-:Y:S02]  /*1ed0*/  SHF.R.S32.HI R0, RZ, 0x1f, R27 ;  /* 0x0000001fff007819 */ /* 0x008fe4000001141b */
[----:B------:R-:W-:Y:S01]  /*1ee0*/  SEL R103, R27, RZ, !P0 ;  /* 0x000000ff1b677207 */ /* 0x000fe20004000000 */
[----:B------:R-:W-:Y:S01]  /*1ef0*/  VIADD R9, R22, 0x40 ;  /* 0x0000004016097836 */ /* 0x000fe20000000000 */
[----:B------:R-:W-:Y:S01]  /*1f00*/  SEL R6, R0, RZ, !P0 ;  /* 0x000000ff00067207 */ /* 0x000fe20004000000 */
[----:B------:R-:W2:Y:S01]  /*1f10*/  LDL R27, [R1+0x4c] ;  /* 0x00004c00011b7983 */ /* 0x000ea20000100800 */
[----:B------:R-:W-:Y:S01]  /*1f20*/  @P2 LOP3.LUT R31, R31, 0x1, RZ, 0xfc, !PT ;  /* 0x000000011f1f2812 */ /* 0x000fe200078efcff */
[----:B------:R-:W-:-:S04]  /*1f30*/  IMAD.WIDE.U32 R100, R103, UR4, R4 ;  /* 0x0000000467647c25 */ /* 0x000fc8000f8e0004 */
[----:B------:R-:W-:Y:S02]  /*1f40*/  IMAD R0, R6, UR4, RZ ;  /* 0x0000000406007c24 */ /* 0x000fe4000f8e02ff */
[----:B------:R-:W-:Y:S02]  /*1f50*/  VIADD R32, R22, 0x20 ;  /* 0x0000002016207836 */ /* 0x000fe40000000000 */
[----:B------:R-:W-:Y:S01]  /*1f60*/  IMAD R11, R103, UR5, R0 ;  /* 0x00000005670b7c24 */ /* 0x000fe2000f8e0200 */
[----:B------:R-:W-:Y:S05]  /*1f70*/  @!P6 WARPSYNC.ALL ;  /* 0x000000000000e948 */ /* 0x000fea0003800000 */
[----:B------:R-:W-:Y:S01]  /*1f80*/  ULDC.64 UR4, c[0x0][0x330] ;  /* 0x0000cc0000047ab9 */ /* 0x000fe20000000a00 */
[----:B------:R1:W-:Y:S01]  /*1f90*/  STL [R1+0x4], R31 ;  /* 0x0000041f01007387 */ /* 0x0003e20000100800 */
[----:B------:R-:W-:-:S02]  /*1fa0*/  IMAD R3, R8, UR4, RZ ;  /* 0x0000000408037c24 */ /* 0x000fc4000f8e02ff */
[C---:B------:R-:W-:Y:S01]  /*1fb0*/  IMAD.WIDE.U32 R4, R126.reuse, UR4, R16 ;  /* 0x000000047e047c25 */ /* 0x040fe2000f8e0010 */
[----:B------:R-:W3:Y:S03]  /*1fc0*/  LDL R8, [R1+0x5c] ;  /* 0x00005c0001087983 */ /* 0x000ee60000100800 */
[----:B------:R-:W-:Y:S01]  /*1fd0*/  IMAD R3, R126, UR5, R3 ;  /* 0x000000057e037c24 */ /* 0x000fe2000f8e0203 */
[----:B------:R-:W4:Y:S01]  /*1fe0*/  LDL R12, [R1+0x58] ;  /* 0x00005800010c7983 */ /* 0x000f220000100800 */
[----:B------:R-:W-:Y:S01]  /*1ff0*/  IMAD R0, R20, R108, RZ ;  /* 0x0000006c14007224 */ /* 0x000fe200078e02ff */
[----:B------:R-:W-:Y:S01]  /*2000*/  ULDC.64 UR4, c[0x0][0x338] ;  /* 0x0000ce0000047ab9 */ /* 0x000fe20000000a00 */
[----:B------:R-:W-:Y:S01]  /*2010*/  IMAD.IADD R5, R5, 0x1, R3 ;  /* 0x0000000105057824 */ /* 0x000fe200078e0203 */
[----:B------:R-:W-:Y:S01]  /*2020*/  SEL R3, R13, RZ, P2 ;  /* 0x000000ff0d037207 */ /* 0x000fe20001000000 */
[----:B------:R-:W-:-:S02]  /*2030*/  IMAD R7, R22, R109, R0 ;  /* 0x0000006d16077224 */ /* 0x000fc400078e0200 */
[----:B-1----:R-:W-:Y:S02]  /*2040*/  VIADD R31, R22, 0x40 ;  /* 0x00000040161f7836 */ /* 0x002fe40000000000 */
[----:B------:R-:W-:Y:S02]  /*2050*/  IMAD R0, R6, UR4, RZ ;  /* 0x0000000406007c24 */ /* 0x000fe4000f8e02ff */
[----:B------:R-:W-:Y:S02]  /*2060*/  IMAD.IADD R3, R16, 0x1, R3 ;  /* 0x0000000110037824 */ /* 0x000fe400078e0203 */
[----:B------:R-:W-:Y:S02]  /*2070*/  IMAD.SHL.U32 R31, R31, 0x40, RZ ;  /* 0x000000401f1f7824 */ /* 0x000fe400078e00ff */
[C---:B------:R-:W-:Y:S01]  /*2080*/  IMAD R45, R103.reuse, UR5, R0 ;  /* 0x00000005672d7c24 */ /* 0x040fe2000f8e0200 */
[----:B------:R-:W-:Y:S01]  /*2090*/  SHF.R.S32.HI R0, RZ, 0x1f, R3 ;  /* 0x0000001fff007819 */ /* 0x000fe20000011403 */
[----:B------:R-:W-:Y:S01]  /*20a0*/  IMAD.WIDE.U32 R102, R103, UR4, R4 ;  /* 0x0000000467667c25 */ /* 0x000fe2000f8e0004 */
[----:B------:R-:W-:Y:S01]  /*20b0*/  LOP3.LUT R31, R31, 0x1c0, RZ, 0xc0, !PT ;  /* 0x000001c01f1f7812 */ /* 0x000fe200078ec0ff */
[----:B------:R-:W-:Y:S01]  /*20c0*/  ULDC UR4, c[0x0][0x2f4] ;  /* 0x0000bd0000047ab9 */ /* 0x000fe20000000800 */
[----:B------:R-:W-:Y:S01]  /*20d0*/  LEA.HI R10, R0, R3, RZ, 0x3 ;  /* 0x00000003000a7211 */ /* 0x000fe200078f18ff */
[----:B0-----:R-:W-:-:S02]  /*20e0*/  IMAD R4, R20, R114, RZ ;  /* 0x0000007214047224 */ /* 0x001fc400078e02ff */
[C---:B------:R-:W-:Y:S02]  /*20f0*/  VIADD R28, R22.reuse, 0x20 ;  /* 0x00000020161c7836 */ /* 0x040fe40000000000 */
[C---:B------:R-:W-:Y:S01]  /*2100*/  IMAD R5, R22.reuse, R115, R4 ;  /* 0x0000007316057224 */ /* 0x040fe200078e0204 */
[----:B------:R-:W-:Y:S01]  /*2110*/  LOP3.LUT R4, R31, 0x38, R10, 0xf8, !PT ;  /* 0x000000381f047812 */ /* 0x000fe200078ef80a */
[-C--:B------:R-:W-:Y:S01]  /*2120*/  IMAD.WIDE.U32 R110, R22, R114.reuse, R18 ;  /* 0x00000072166e7225 */ /* 0x080fe200078e0012 */
[----:B------:R-:W0:Y:S01]  /*2130*/  S2R R31, SR_TID.X ;  /* 0x00000000001f7919 */ /* 0x000e220000002100 */
[----:B------:R-:W-:Y:S02]  /*2140*/  LEA.HI R0, R0, R3, RZ, 0x6 ;  /* 0x0000000300007211 */ /* 0x000fe400078f30ff */
[----:B------:R-:W-:Y:S02]  /*2150*/  IMAD.WIDE.U32 R112, R22, R114, R16 ;  /* 0x0000007216707225 */ /* 0x000fe400078e0010 */
[----:B------:R-:W-:-:S02]  /*2160*/  SHF.R.S32.HI R3, RZ, 0x6, R0 ;  /* 0x00000006ff037819 */ /* 0x000fc40000011400 */
[C---:B------:R-:W-:Y:S02]  /*2170*/  SHF.L.U64.HI R117, R42.reuse, 0x5, R43 ;  /* 0x000000052a757819 */ /* 0x040fe4000001022b */
[----:B------:R-:W-:Y:S01]  /*2180*/  SHF.L.U32 R116, R42, 0x5, RZ ;  /* 0x000000052a747819 */ /* 0x000fe200000006ff */
[----:B------:R-:W-:Y:S02]  /*2190*/  IMAD R145, R3, 0x2c00, R26 ;  /* 0x00002c0003917824 */ /* 0x000fe400078e021a */
[C---:B------:R-:W-:Y:S01]  /*21a0*/  VIADD R26, R22.reuse, 0x80 ;  /* 0x00000080161a7836 */ /* 0x040fe20000000000 */
[----:B------:R-:W-:Y:S01]  /*21b0*/  SHF.L.U32 R9, R9, 0x6, RZ ;  /* 0x0000000609097819 */ /* 0x000fe200000006ff */
[----:B------:R-:W-:Y:S02]  /*21c0*/  VIADD R29, R22, 0xa0 ;  /* 0x000000a0161d7836 */ /* 0x000fe40000000000 */
[----:B------:R-:W-:Y:S01]  /*21d0*/  IMAD.SHL.U32 R26, R26, 0x40, RZ ;  /* 0x000000401a1a7824 */ /* 0x000fe200078e00ff */
[----:B------:R-:W-:Y:S01]  /*21e0*/  LOP3.LUT R9, R9, 0x1c0, RZ, 0xc0, !PT ;  /* 0x000001c009097812 */ /* 0x000fe200078ec0ff */
[----:B------:R-:W-:-:S02]  /*21f0*/  IMAD.SHL.U32 R32, R32, 0x40, RZ ;  /* 0x0000004020207824 */ /* 0x000fc400078e00ff */
[----:B------:R-:W-:Y:S01]  /*2200*/  IMAD.SHL.U32 R28, R28, 0x40, RZ ;  /* 0x000000401c1c7824 */ /* 0x000fe200078e00ff */
[----:B------:R-:W-:Y:S01]  /*2210*/  LOP3.LUT R26, R26, 0x1c0, RZ, 0xc0, !PT ;  /* 0x000001c01a1a7812 */ /* 0x000fe200078ec0ff */
[-C--:B------:R-:W-:Y:S01]  /*2220*/  IMAD.WIDE.U32 R106, R22, R108.reuse, R16 ;  /* 0x0000006c166a7225 */ /* 0x080fe200078e0010 */
[----:B------:R-:W-:Y:S02]  /*2230*/  SHF.R.U32.HI R9, RZ, 0x3, R9 ;  /* 0x00000003ff097819 */ /* 0x000fe40000011609 */
[----:B------:R-:W-:Y:S01]  /*2240*/  LOP3.LUT R32, R32, 0x1c0, RZ, 0xc0, !PT ;  /* 0x000001c020207812 */ /* 0x000fe200078ec0ff */
[----:B------:R-:W-:Y:S01]  /*2250*/  IMAD.WIDE.U32 R104, R22, R108, R18 ;  /* 0x0000006c16687225 */ /* 0x000fe200078e0012 */
[----:B------:R-:W-:-:S03]  /*2260*/  LOP3.LUT R28, R28, 0x1c0, RZ, 0xc0, !PT ;  /* 0x000001c01c1c7812 */ /* 0x000fc600078ec0ff */
[----:B0-----:R-:W-:Y:S01]  /*2270*/  VIADD R31, R31, 0xffffff80 ;  /* 0xffffff801f1f7836 */ /* 0x001fe20000000000 */
[----:B------:R-:W-:Y:S02]  /*2280*/  SHF.R.U32.HI R165, RZ, 0x3, R26 ;  /* 0x00000003ffa57819 */ /* 0x000fe4000001161a */
[--C-:B------:R-:W-:Y:S02]  /*2290*/  LOP3.LUT R6, R26, 0x38, R10.reuse, 0xf8, !PT ;  /* 0x000000381a067812 */ /* 0x100fe400078ef80a */
[----:B------:R-:W-:Y:S02]  /*22a0*/  SHF.R.S32.HI R26, RZ, 0x1f, R31 ;  /* 0x0000001fff1a7819 */ /* 0x000fe4000001141f */
[----:B------:R-:W-:Y:S02]  /*22b0*/  LOP3.LUT R4, R4, R9, RZ, 0x3c, !PT ;  /* 0x0000000904047212 */ /* 0x000fe400078e3cff */
[----:B------:R-:W-:Y:S02]  /*22c0*/  LOP3.LUT R0, R32, 0x38, R10, 0xf8, !PT ;  /* 0x0000003820007812 */ /* 0x000fe400078ef80a */
[----:B------:R-:W-:Y:S01]  /*22d0*/  SHF.R.U32.HI R28, RZ, 0x3, R28 ;  /* 0x00000003ff1c7819 */ /* 0x000fe2000001161c */
[----:B------:R-:W-:Y:S01]  /*22e0*/  IMAD.IADD R113, R5, 0x1, R113 ;  /* 0x0000000105717824 */ /* 0x000fe200078e0271 */
[----:B------:R-:W-:Y:S01]  /*22f0*/  LEA.HI R26, R26, R31, RZ, 0x6 ;  /* 0x0000001f1a1a7211 */ /* 0x000fe200078f30ff */
[----:B------:R-:W-:Y:S01]  /*2300*/  IMAD.IADD R145, R145, 0x1, R4 ;  /* 0x0000000191917824 */ /* 0x000fe200078e0204 */
[----:B------:R-:W-:-:S02]  /*2310*/  IADD3 R111, R111, R5, RZ ;  /* 0x000000056f6f7210 */ /* 0x000fc40007ffe0ff */
[----:B------:R-:W-:Y:S01]  /*2320*/  LOP3.LUT R5, R0, R28, RZ, 0x3c, !PT ;  /* 0x0000001c00057212 */ /* 0x000fe200078e3cff */
[----:B------:R-:W-:Y:S01]  /*2330*/  IMAD.SHL.U32 R28, R22, 0x40, RZ ;  /* 0x00000040161c7824 */ /* 0x000fe200078e00ff */
[----:B------:R-:W-:Y:S02]  /*2340*/  LOP3.LUT R0, R10, 0x38, RZ, 0xc0, !PT ;  /* 0x000000380a007812 */ /* 0x000fe400078ec0ff */
[----:B------:R-:W-:Y:S02]  /*2350*/  SHF.L.U32 R26, R26, 0x3, RZ ;  /* 0x000000031a1a7819 */ /* 0x000fe400000006ff */
[----:B------:R-:W-:Y:S02]  /*2360*/  LOP3.LUT R0, R0, 0x1c0, R28, 0xf8, !PT ;  /* 0x000001c000007812 */ /* 0x000fe400078ef81c */
[----:B------:R-:W-:Y:S02]  /*2370*/  LOP3.LUT R26, R26, 0xfffffe00, RZ, 0xc0, !PT ;  /* 0xfffffe001a1a7812 */ /* 0x000fe400078ec0ff */
[----:B-----5:R-:W-:-:S03]  /*2380*/  SHF.R.S32.HI R9, RZ, 0x1f, R148 ;  /* 0x0000001fff097819 */ /* 0x020fc60000011494 */
[C---:B------:R-:W-:Y:S02]  /*2390*/  IMAD R147, R3.reuse, 0x2c00, R26 ;  /* 0x00002c0003937824 */ /* 0x040fe400078e021a */
[----:B------:R-:W-:Y:S02]  /*23a0*/  IMAD R144, R3, 0x2c00, R14 ;  /* 0x00002c0003907824 */ /* 0x000fe400078e020e */
[C---:B------:R-:W-:Y:S01]  /*23b0*/  IMAD.WIDE.U32 R158, R22.reuse, R42, R116 ;  /* 0x0000002a169e7225 */ /* 0x040fe200078e0074 */
[----:B------:R-:W-:Y:S02]  /*23c0*/  IADD3 R118, P0, R22, R119, RZ ;  /* 0x0000007716767210 */ /* 0x000fe40007f1e0ff */
[----:B------:R-:W-:-:S03]  /*23d0*/  IADD3 R126, P1, R116, R158, RZ ;  /* 0x0000009e747e7210 */ /* 0x000fc60007f3e0ff */
[----:B------:R-:W-:Y:S02]  /*23e0*/  IMAD.X R119, R20, 0x1, R15, P0 ;  /* 0x0000000114777824 */ /* 0x000fe400000e060f */
[----:B------:R-:W-:Y:S01]  /*23f0*/  IMAD.SHL.U32 R29, R29, 0x40, RZ ;  /* 0x000000401d1d7824 */ /* 0x000fe200078e00ff */
[----:B------:R-:W-:Y:S01]  /*2400*/  IADD3 R128, P0, R126, R116, RZ ;  /* 0x000000747e807210 */ /* 0x000fe20007f1e0ff */
[----:B------:R-:W-:-:S03]  /*2410*/  IMAD.WIDE.U32 R120, R22, R42, R16 ;  /* 0x0000002a16787225 */ /* 0x000fc600078e0010 */
[----:B------:R-:W-:Y:S01]  /*2420*/  LOP3.LUT R29, R29, 0x1c0, RZ, 0xc0, !PT ;  /* 0x000001c01d1d7812 */ /* 0x000fe200078ec0ff */
[----:B------:R-:W-:Y:S01]  /*2430*/  IMAD.IADD R105, R105, 0x1, R7 ;  /* 0x0000000169697824 */ /* 0x000fe200078e0207 */
[----:B------:R-:W-:Y:S01]  /*2440*/  IADD3 R107, R7, R107, RZ ;  /* 0x0000006b076b7210 */ /* 0x000fe20007ffe0ff */
[----:B------:R-:W-:Y:S01]  /*2450*/  IMAD.IADD R14, R101, 0x1, R11 ;  /* 0x00000001650e7824 */ /* 0x000fe200078e020b */
[----:B------:R-:W-:Y:S02]  /*2460*/  SHF.R.U32.HI R164, RZ, 0x3, R29 ;  /* 0x00000003ffa47819 */ /* 0x000fe4000001161d */
[----:B------:R-:W-:Y:S01]  /*2470*/  LOP3.LUT R7, R29, 0x38, R10, 0xf8, !PT ;  /* 0x000000381d077812 */ /* 0x000fe200078ef80a */
[----:B------:R-:W-:Y:S01]  /*2480*/  IMAD R41, R43, 0xb0, RZ ;  /* 0x000000b02b297824 */ /* 0x000fe200078e02ff */
[C-C-:B------:R-:W-:Y:S02]  /*2490*/  SHF.L.U64.HI R141, R42.reuse, 0x6, R43.reuse ;  /* 0x000000062a8d7819 */ /* 0x140fe4000001022b */
[----:B------:R-:W-:Y:S01]  /*24a0*/  SHF.L.U64.HI R132, R42, 0x7, R43 ;  /* 0x000000072a847819 */ /* 0x000fe2000001022b */
[----:B------:R-:W-:Y:S01]  /*24b0*/  IMAD.SHL.U32 R37, R108, 0x20, RZ ;  /* 0x000000206c257824 */ /* 0x000fe200078e00ff */
[----:B------:R-:W-:Y:S01]  /*24c0*/  LOP3.LUT R6, R6, R165, RZ, 0x3c, !PT ;  /* 0x000000a506067212 */ /* 0x000fe200078e3cff */
[----:B------:R-:W-:Y:S01]  /*24d0*/  IMAD.SHL.U32 R35, R108, 0x80, RZ ;  /* 0x000000806c237824 */ /* 0x000fe200078e00ff */
[----:B------:R-:W-:Y:S01]  /*24e0*/  LOP3.LUT R7, R7, R164, RZ, 0x3c, !PT ;  /* 0x000000a407077212 */ /* 0x000fe200078e3cff */
[----:B------:R-:W-:Y:S01]  /*24f0*/  IMAD.WIDE.U32 R104, R148, R108, R104 ;  /* 0x0000006c94687225 */ /* 0x000fe200078e0068 */
[----:B------:R-:W-:-:S02]  /*2500*/  SHF.L.U64.HI R40, R108, 0x5, R109 ;  /* 0x000000056c287819 */ /* 0x000fc4000001026d */
[----:B------:R-:W-:Y:S01]  /*2510*/  SHF.L.U64.HI R39, R108, 0x6, R109 ;  /* 0x000000066c277819 */ /* 0x000fe2000001026d */
[----:B------:R-:W-:Y:S01]  /*2520*/  IMAD.WIDE.U32 R106, R148, R108, R106 ;  /* 0x0000006c946a7225 */ /* 0x000fe200078e006a */
[C---:B------:R-:W-:Y:S02]  /*2530*/  SHF.L.U64.HI R38, R108.reuse, 0x7, R109 ;  /* 0x000000076c267819 */ /* 0x040fe4000001026d */
[----:B------:R-:W-:Y:S01]  /*2540*/  SHF.L.U32 R36, R108, 0x6, RZ ;  /* 0x000000066c247819 */ /* 0x000fe200000006ff */
[----:B------:R-:W-:Y:S01]  /*2550*/  IMAD R135, R115, 0xb0, RZ ;  /* 0x000000b073877824 */ /* 0x000fe200078e02ff */
[C-C-:B------:R-:W-:Y:S01]  /*2560*/  SHF.L.U64.HI R34, R114.reuse, 0x5, R115.reuse ;  /* 0x0000000572227819 */ /* 0x140fe20000010273 */
[C---:B------:R-:W-:Y:S01]  /*2570*/  IMAD.SHL.U32 R31, R114.reuse, 0x20, RZ ;  /* 0x00000020721f7824 */ /* 0x040fe200078e00ff */
[C-C-:B------:R-:W-:Y:S01]  /*2580*/  SHF.L.U64.HI R33, R114.reuse, 0x6, R115.reuse ;  /* 0x0000000672217819 */ /* 0x140fe20000010273 */
[C---:B------:R-:W-:Y:S01]  /*2590*/  IMAD.SHL.U32 R30, R114.reuse, 0x40, RZ ;  /* 0x00000040721e7824 */ /* 0x040fe200078e00ff */
[C---:B------:R-:W-:Y:S01]  /*25a0*/  SHF.L.U64.HI R32, R114.reuse, 0x7, R115 ;  /* 0x0000000772207819 */ /* 0x040fe20000010273 */
[----:B------:R-:W-:-:S02]  /*25b0*/  IMAD.SHL.U32 R29, R114, 0x80, RZ ;  /* 0x00000080721d7824 */ /* 0x000fc400078e00ff */
[----:B------:R-:W-:-:S04]  /*25c0*/  IMAD.WIDE.U32 R110, R148, R114, R110 ;  /* 0x00000072946e7225 */ /* 0x000fc800078e006e */
[----:B------:R-:W-:-:S04]  /*25d0*/  IMAD.WIDE.U32 R112, R148, R114, R112 ;  /* 0x0000007294707225 */ /* 0x000fc800078e0070 */
[----:B------:R-:W-:-:S04]  /*25e0*/  IMAD.WIDE.U32 R156, R42, 0xb0, RZ ;  /* 0x000000b02a9c7825 */ /* 0x000fc800078e00ff */
[----:B------:R-:W-:Y:S01]  /*25f0*/  VIADD R162, R21, 0x8 ;  /* 0x0000000815a27836 */ /* 0x000fe20000000000 */
[----:B------:R-:W-:Y:S01]  /*2600*/  IADD3 R41, R157, R41, RZ ;  /* 0x000000299d297210 */ /* 0x000fe20007ffe0ff */
[----:B--2---:R-:W-:Y:S02]  /*2610*/  IMAD R146, R3, 0x2c00, R27 ;  /* 0x00002c0003927824 */ /* 0x004fe400078e021b */
[----:B------:R-:W-:-:S04]  /*2620*/  VIADD R27, R22, 0x60 ;  /* 0x00000060161b7836 */ /* 0x000fc80000000000 */
[----:B------:R-:W-:-:S05]  /*2630*/  IMAD.SHL.U32 R27, R27, 0x40, RZ ;  /* 0x000000401b1b7824 */ /* 0x000fca00078e00ff */
[----:B------:R-:W-:-:S04]  /*2640*/  LOP3.LUT R27, R27, 0x1c0, RZ, 0xc0, !PT ;  /* 0x000001c01b1b7812 */ /* 0x000fc800078ec0ff */
[----:B------:R-:W-:Y:S01]  /*2650*/  LOP3.LUT R4, R27, 0x38, R10, 0xf8, !PT ;  /* 0x000000381b047812 */ /* 0x000fe200078ef80a */
[----:B---3--:R-:W-:Y:S02]  /*2660*/  IMAD R143, R3, 0x2c00, R8 ;  /* 0x00002c00038f7824 */ /* 0x008fe400078e0208 */
[C---:B------:R-:W-:Y:S02]  /*2670*/  IMAD.SHL.U32 R8, R22.reuse, 0x40, RZ ;  /* 0x0000004016087824 */ /* 0x040fe400078e00ff */
[----:B------:R-:W-:-:S03]  /*2680*/  VIADD R27, R22, 0x60 ;  /* 0x00000060161b7836 */ /* 0x000fc60000000000 */
[----:B------:R-:W-:Y:S01]  /*2690*/  LOP3.LUT R8, R8, 0x1c0, RZ, 0xc0, !PT ;  /* 0x000001c008087812 */ /* 0x000fe200078ec0ff */
[----:B------:R-:W-:-:S03]  /*26a0*/  IMAD.SHL.U32 R27, R27, 0x40, RZ ;  /* 0x000000401b1b7824 */ /* 0x000fc600078e00ff */
[----:B------:R-:W-:Y:S02]  /*26b0*/  SHF.R.U32.HI R8, RZ, 0x3, R8 ;  /* 0x00000003ff087819 */ /* 0x000fe40000011608 */
[----:B------:R-:W-:Y:S02]  /*26c0*/  LOP3.LUT R27, R27, 0x1c0, RZ, 0xc0, !PT ;  /* 0x000001c01b1b7812 */ /* 0x000fe400078ec0ff */
[----:B------:R-:W-:Y:S02]  /*26d0*/  LOP3.LUT R0, R0, R8, RZ, 0x3c, !PT ;  /* 0x0000000800007212 */ /* 0x000fe400078e3cff */
[----:B------:R-:W-:-:S03]  /*26e0*/  SHF.R.U32.HI R27, RZ, 0x3, R27 ;  /* 0x00000003ff1b7819 */ /* 0x000fc6000001161b */
[----:B------:R-:W-:Y:S02]  /*26f0*/  IMAD.IADD R147, R147, 0x1, R0 ;  /* 0x0000000193937824 */ /* 0x000fe400078e0200 */
[----:B------:R-:W-:Y:S01]  /*2700*/  IMAD R0, R9, R108, RZ ;  /* 0x0000006c09007224 */ /* 0x000fe200078e02ff */
[----:B------:R-:W-:Y:S01]  /*2710*/  IADD3 R146, R146, R5, RZ ;  /* 0x0000000592927210 */ /* 0x000fe20007ffe0ff */
[----:B----4-:R-:W-:Y:S01]  /*2720*/  IMAD R142, R3, 0x2c00, R12 ;  /* 0x00002c00038e7824 */ /* 0x010fe200078e020c */
[----:B------:R-:W-:Y:S01]  /*2730*/  LOP3.LUT R5, R4, R27, RZ, 0x3c, !PT ;  /* 0x0000001b04057212 */ /* 0x000fe200078e3cff */
[----:B------:R-:W-:Y:S02]  /*2740*/  VIADD R3, R22, 0xa0 ;  /* 0x000000a016037836 */ /* 0x000fe40000000000 */
[----:B------:R-:W-:Y:S02]  /*2750*/  IMAD R27, R148, R109, R0 ;  /* 0x0000006d941b7224 */ /* 0x000fe400078e0200 */
[----:B------:R-:W-:Y:S01]  /*2760*/  IMAD R0, R20, R42, RZ ;  /* 0x0000002a14007224 */ /* 0x000fe200078e02ff */
[----:B------:R-:W-:-:S03]  /*2770*/  SHF.R.S32.HI R149, RZ, 0x1f, R3 ;  /* 0x0000001fff957819 */ /* 0x000fc60000011403 */
[----:B------:R-:W-:-:S04]  /*2780*/  IMAD R3, R22, R43, R0 ;  /* 0x0000002b16037224 */ /* 0x000fc800078e0200 */
[----:B------:R-:W-:-:S04]  /*2790*/  IMAD.IADD R123, R3, 0x1, R159 ;  /* 0x00000001037b7824 */ /* 0x000fc800078e029f */
[----:B------:R-:W-:-:S05]  /*27a0*/  IMAD.X R124, R123, 0x1, R117, P1 ;  /* 0x000000017b7c7824 */ /* 0x000fca00008e0675 */
[-C--:B------:R-:W-:Y:S02]  /*27b0*/  IADD3.X R127, R124, R117.reuse, RZ, P0, !PT ;  /* 0x000000757c7f7210 */ /* 0x080fe400007fe4ff */
[----:B------:R-:W-:Y:S01]  /*27c0*/  IADD3 R130, P0, R128, R116, RZ ;  /* 0x0000007480827210 */ /* 0x000fe20007f1e0ff */
[C---:B------:R-:W-:Y:S01]  /*27d0*/  VIADD R12, R22.reuse, 0x40 ;  /* 0x00000040160c7836 */ /* 0x040fe20000000000 */
[----:B------:R-:W-:Y:S02]  /*27e0*/  IADD3 R4, R22, 0x20, RZ ;  /* 0x0000002016047810 */ /* 0x000fe40007ffe0ff */
[----:B------:R-:W-:Y:S01]  /*27f0*/  IADD3.X R129, R127, R117, RZ, P0, !PT ;  /* 0x000000757f817210 */ /* 0x000fe200007fe4ff */
[----:B------:R-:W-:Y:S01]  /*2800*/  IMAD R9, R9, R114, RZ ;  /* 0x0000007209097224 */ /* 0x000fe200078e02ff */
[----:B------:R-:W-:Y:S01]  /*2810*/  IADD3 R15, P0, R100, R120, RZ ;  /* 0x00000078640f7210 */ /* 0x000fe20007f1e0ff */
[----:B------:R-:W-:Y:S01]  /*2820*/  IMAD.IADD R122, R121, 0x1, R3 ;  /* 0x00000001797a7824 */ /* 0x000fe200078e0203 */
[----:B------:R-:W-:Y:S01]  /*2830*/  IADD3 R144, R144, R5, RZ ;  /* 0x0000000590907210 */ /* 0x000fe20007ffe0ff */
[----:B------:R-:W-:Y:S01]  /*2840*/  VIADD R8, R22, 0x60 ;  /* 0x0000006016087836 */ /* 0x000fe20000000000 */
[----:B------:R-:W-:Y:S01]  /*2850*/  SHF.R.S32.HI R155, RZ, 0x1f, R4 ;  /* 0x0000001fff9b7819 */ /* 0x000fe20000011404 */
[----:B------:R-:W-:Y:S01]  /*2860*/  IMAD.SHL.U32 R43, R13, 0x2, RZ ;  /* 0x000000020d2b7824 */ /* 0x000fe200078e00ff */
[----:B------:R-:W-:Y:S01]  /*2870*/  SHF.R.S32.HI R154, RZ, 0x1f, R12 ;  /* 0x0000001fff9a7819 */ /* 0x000fe2000001140c */
[----:B------:R-:W-:Y:S01]  /*2880*/  IMAD R5, R109, 0xb0, RZ ;  /* 0x000000b06d057824 */ /* 0x000fe200078e02ff */
[----:B------:R-:W-:Y:S01]  /*2890*/  IADD3 R134, P2, R130, R116, RZ ;  /* 0x0000007482867210 */ /* 0x000fe20007f5e0ff */
[----:B------:R-:W-:Y:S01]  /*28a0*/  IMAD R9, R148, R115, R9 ;  /* 0x0000007394097224 */ /* 0x000fe200078e0209 */
[----:B------:R-:W-:Y:S01]  /*28b0*/  IADD3 R13, P3, R100, 0x40, RZ ;  /* 0x00000040640d7810 */ /* 0x000fe20007f7e0ff */
[----:B------:R-:W-:Y:S01]  /*28c0*/  VIADD R4, R22, 0x80 ;  /* 0x0000008016047836 */ /* 0x000fe20000000000 */
[----:B------:R-:W-:Y:S01]  /*28d0*/  LOP3.LUT R20, R10, 0xfffffff8, RZ, 0xc0, !PT ;  /* 0xfffffff80a147812 */ /* 0x000fe200078ec0ff */
[----:B------:R-:W-:Y:S01]  /*28e0*/  IMAD.X R11, R122, 0x1, R14, P0 ;  /* 0x000000017a0b7824 */ /* 0x000fe200000e060e */
[----:B------:R-:W-:Y:S01]  /*28f0*/  IADD3 R12, P4, R15, 0x40, RZ ;  /* 0x000000400f0c7810 */ /* 0x000fe20007f9e0ff */
[----:B------:R-:W-:Y:S01]  /*2900*/  IMAD.WIDE.U32 R108, R108, 0xb0, RZ ;  /* 0x000000b06c6c7825 */ /* 0x000fe200078e00ff */
[----:B------:R-:W-:-:S03]  /*2910*/  SHF.R.S32.HI R153, RZ, 0x1f, R8 ;  /* 0x0000001fff997819 */ /* 0x000fc60000011408 */
[----:B------:R-:W-:Y:S01]  /*2920*/  IMAD.WIDE.U32 R114, R114, 0xb0, RZ ;  /* 0x000000b072727825 */ /* 0x000fe200078e00ff */
[----:B------:R-:W-:Y:S02]  /*2930*/  SHF.R.S32.HI R152, RZ, 0x1f, R4 ;  /* 0x0000001fff987819 */ /* 0x000fe40000011404 */
[----:B------:R-:W-:Y:S01]  /*2940*/  ISETP.GE.AND P0, PT, R16, UR4, PT ;  /* 0x0000000410007c0c */ /* 0x000fe2000bf06270 */
[----:B------:R-:W-:Y:S01]  /*2950*/  IMAD.IADD R143, R143, 0x1, R6 ;  /* 0x000000018f8f7824 */ /* 0x000fe200078e0206 */
[----:B------:R-:W-:Y:S01]  /*2960*/  ISETP.GE.AND P1, PT, R221, UR4, PT ;  /* 0x00000004dd007c0c */ /* 0x000fe2000bf26270 */
[----:B------:R-:W-:Y:S01]  /*2970*/  IMAD.IADD R142, R142, 0x1, R7 ;  /* 0x000000018e8e7824 */ /* 0x000fe200078e0207 */
[----:B------:R-:W-:Y:S01]  /*2980*/  SHF.R.S32.HI R10, RZ, 0x3, R10 ;  /* 0x00000003ff0a7819 */ /* 0x000fe2000001140a */
[----:B------:R-:W-:Y:S01]  /*2990*/  IMAD.IADD R28, R105, 0x1, R27 ;  /* 0x00000001691c7824 */ /* 0x000fe200078e021b */
[----:B------:R-:W-:Y:S01]  /*29a0*/  IADD3.X R7, RZ, R11, RZ, P4, !PT ;  /* 0x0000000bff077210 */ /* 0x000fe200027fe4ff */
[----:B------:R-:W-:-:S02]  /*29b0*/  IMAD.IADD R26, R111, 0x1, R9 ;  /* 0x000000016f1a7824 */ /* 0x000fc400078e0209 */
[----:B------:R-:W-:Y:S01]  /*29c0*/  IMAD.IADD R21, R9, 0x1, R113 ;  /* 0x0000000109157824 */ /* 0x000fe200078e0271 */
[----:B------:R-:W-:Y:S01]  /*29d0*/  SHF.R.S32.HI R9, RZ, 0x1f, R20 ;  /* 0x0000001fff097819 */ /* 0x000fe20000011414 */
[----:B------:R-:W-:Y:S02]  /*29e0*/  IMAD.IADD R140, R109, 0x1, R5 ;  /* 0x000000016d8c7824 */ /* 0x000fe400078e0205 */
[----:B------:R-:W-:Y:S02]  /*29f0*/  IMAD.IADD R135, R115, 0x1, R135 ;  /* 0x0000000173877824 */ /* 0x000fe400078e0287 */
[----:B------:R-:W-:Y:S02]  /*2a00*/  IMAD.IADD R27, R27, 0x1, R107 ;  /* 0x000000011b1b7824 */ /* 0x000fe400078e026b */
[----:B------:R-:W-:Y:S02]  /*2a10*/  IMAD.X R133, R129, 0x1, R117, P2 ;  /* 0x0000000181857824 */ /* 0x000fe400010e0675 */
[----:B------:R-:W-:-:S02]  /*2a20*/  IMAD.X R8, RZ, RZ, R14, P3 ;  /* 0x000000ffff087224 */ /* 0x000fc400018e060e */
[----:B------:R-:W-:Y:S01]  /*2a30*/  IMAD.IADD R6, R103, 0x1, R45 ;  /* 0x0000000167067824 */ /* 0x000fe200078e022d */
[----:B------:R-:W-:Y:S06]  /*2a40*/  @!P6 BAR.SYNC.DEFER_BLOCKING 0x9, 0x100 ;  /* 0x024400000000eb1d */ /* 0x000fec0000010000 */
.L_x_735:
[----:B--2---:R-:W2:Y:S01]  /*2a50*/  LDL R0, [R1+0x3c] ;  /* 0x00003c0001007983 */ /* 0x004ea20000100800 */
[----:B0-----:R-:W0:Y:S03]  /*2a60*/  LDC R84, c[0x0][0x3f4] ;  /* 0x0000fd00ff547b82 */ /* 0x001e260000000800 */
[----:B---34-:R-:W3:Y:S01]  /*2a70*/  LDL.LU R51, [R1+0x4] ;  /* 0x0000040001337983 */ /* 0x018ee20000300800 */
[----:B------:R-:W-:Y:S01]  /*2a80*/  VIADD R24, R24, 0xffffffff ;  /* 0xffffffff18187836 */ /* 0x000fe20000000000 */
[----:B------:R-:W-:Y:S05]  /*2a90*/  YIELD ;  /* 0x0000000000007946 */ /* 0x000fea0003800000 */
[----:B------:R-:W-:Y:S01]  /*2aa0*/  ISETP.GT.AND P3, PT, R24, R131, PT ;  /* 0x000000831800720c */ /* 0x000fe20003f64270 */
[----:B------:R-:W-:Y:S01]  /*2ab0*/  BSSY B0, `(.L_x_612) ;  /* 0x00008c0000007945 */ /* 0x000fe20003800000 */
[----:B0-----:R-:W-:Y:S01]  /*2ac0*/  ISETP.GE.AND P2, PT, R84, 0x1, PT ;  /* 0x000000015400780c */ /* 0x001fe20003f46270 */
[----:B--2---:R-:W-:Y:S01]  /*2ad0*/  IMAD R5, R23, 0x5800, R0 ;  /* 0x0000580017057824 */ /* 0x004fe200078e0200 */
[----:B---3--:R-:W-:-:S03]  /*2ae0*/  LOP3.LUT R51, R51, 0xffffffef, RZ, 0xc0, !PT ;  /* 0xffffffef33337812 */ /* 0x008fc600078ec0ff */
[----:B------:R-:W-:-:S06]  /*2af0*/  IMAD R5, R5, 0x2, R2 ;  /* 0x0000000205057824 */ /* 0x000fcc00078e0202 */
[----:B------:R-:W-:-:S05]  /*2b00*/  @P3 LOP3.LUT R51, R51, 0x10, RZ, 0xfc, !PT ;  /* 0x0000001033333812 */ /* 0x000fca00078efcff */
[----:B------:R0:W-:Y:S01]  /*2b10*/  STL [R1+0x4], R51 ;  /* 0x0000043301007387 */ /* 0x0001e20000100800 */
[----:B------:R-:W-:Y:S05]  /*2b20*/  @!P2 BRA `(.L_x_613) ;  /* 0x000000800088a947 */ /* 0x000fea0003800000 */
[----:B------:R-:W-:Y:S01]  /*2b30*/  ULDC.U8 UR4, c[0x0][0x410] ;  /* 0x0001040000047ab9 */ /* 0x000fe20000000000 */
[----:B------:R-:W-:Y:S01]  /*2b40*/  SHF.R.S32.HI R3, RZ, 0x1f, R24 ;  /* 0x0000001fff037819 */ /* 0x000fe20000011418 */
[-C--:B------:R-:W-:Y:S01]  /*2b50*/  IMAD R4, R140, R24.reuse, RZ ;  /* 0x000000188c047224 */ /* 0x080fe200078e02ff */
[----:B------:R-:W-:Y:S01]  /*2b60*/  ISETP.NE.AND P2, PT, RZ, UR4, PT ;  /* 0x00000004ff007c0c */ /* 0x000fe2000bf45270 */
[-C--:B------:R-:W-:Y:S02]  /*2b70*/  IMAD R0, R41, R24.reuse, RZ ;  /* 0x0000001829007224 */ /* 0x080fe400078e02ff */
[----:B------:R-:W-:Y:S02]  /*2b80*/  IMAD R44, R135, R24, RZ ;  /* 0x00000018872c7224 */ /* 0x000fe400078e02ff */
[----:B------:R-:W-:Y:S02]  /*2b90*/  IMAD R47, R3, R108, R4 ;  /* 0x0000006c032f7224 */ /* 0x000fe400078e0204 */
[----:B------:R-:W-:-:S02]  /*2ba0*/  IMAD R4, R24, -0xb0, R25 ;  /* 0xffffff5018047824 */ /* 0x000fc400078e0219 */
[----:B------:R-:W-:-:S03]  /*2bb0*/  IMAD.WIDE.U32 R96, R108, R24, RZ ;  /* 0x000000186c607225 */ /* 0x000fc600078e00ff */
[----:B------:R-:W-:Y:S01]  /*2bc0*/  VIMNMX R4, R4, 0xb0, PT ;  /* 0x000000b004047848 */ /* 0x000fe20003fe0100 */
[C---:B------:R-:W-:Y:S02]  /*2bd0*/  IMAD R45, R3.reuse, R156, R0 ;  /* 0x0000009c032d7224 */ /* 0x040fe400078e0200 */
[----:B------:R-:W-:Y:S01]  /*2be0*/  IMAD R49, R3, R114, R44 ;  /* 0x0000007203317224 */ /* 0x000fe200078e022c */
[----:B------:R-:W-:Y:S01]  /*2bf0*/  IADD3 R3, R97, R47, RZ ;  /* 0x0000002f61037210 */ /* 0x000fe20007ffe0ff */
[----:B------:R-:W-:-:S04]  /*2c00*/  IMAD.WIDE.U32 R136, R156, R24, RZ ;  /* 0x000000189c887225 */ /* 0x000fc800078e00ff */
[----:B------:R-:W-:-:S04]  /*2c10*/  IMAD.WIDE.U32 R94, R114, R24, RZ ;  /* 0x00000018725e7225 */ /* 0x000fc800078e00ff */
[----:B------:R-:W-:Y:S02]  /*2c20*/  IMAD.IADD R92, R137, 0x1, R45 ;  /* 0x00000001895c7824 */ /* 0x000fe400078e022d */
[----:B------:R-:W-:Y:S01]  /*2c30*/  IMAD.IADD R0, R95, 0x1, R49 ;  /* 0x000000015f007824 */ /* 0x000fe200078e0231 */
[----:B------:R-:W-:Y:S06]  /*2c40*/  @!P2 BRA `(.L_x_614) ;  /* 0x0000003c0090a947 */ /* 0x000fec0003800000 */
[----:B------:R-:W-:Y:S01]  /*2c50*/  ISETP.GE.AND P3, PT, R22, R4, PT ;  /* 0x000000041600720c */ /* 0x000fe20003f66270 */
[----:B------:R-:W-:Y:S01]  /*2c60*/  BSSY B1, `(.L_x_615) ;  /* 0x000001c000017945 */ /* 0x000fe20003800000 */
[----:B------:R-:W-:Y:S02]  /*2c70*/  CS2R R80, SRZ ;  /* 0x0000000000507805 */ /* 0x000fe4000001ff00 */
[----:B------:R-:W-:Y:S02]  /*2c80*/  CS2R R90, SRZ ;  /* 0x00000000005a7805 */ /* 0x000fe4000001ff00 */
[----:B------:R-:W-:Y:S02]  /*2c90*/  CS2R R138, SRZ ;  /* 0x00000000008a7805 */ /* 0x000fe4000001ff00 */
[----:B------:R-:W-:Y:S02]  /*2ca0*/  CS2R R98, SRZ ;  /* 0x0000000000627805 */ /* 0x000fe4000001ff00 */
[----:B------:R-:W-:-:S03]  /*2cb0*/  CS2R R150, SRZ ;  /* 0x0000000000967805 */ /* 0x000fc6000001ff00 */
[----:B------:R-:W-:Y:S05]  /*2cc0*/  @P3 BRA `(.L_x_616) ;  /* 0x0000000000543947 */ /* 0x000fea0003800000 */
[----:B------:R-:W-:Y:S01]  /*2cd0*/  IADD3 R45, P2, R104, R96, RZ ;  /* 0x00000060682d7210 */ /* 0x000fe20007f5e0ff */
[----:B------:R-:W-:Y:S01]  /*2ce0*/  ULDC.64 UR4, c[0x0][0x3e8] ;  /* 0x0000fa0000047ab9 */ /* 0x000fe20000000a00 */
[----:B------:R-:W-:Y:S02]  /*2cf0*/  CS2R R138, SRZ ;  /* 0x00000000008a7805 */ /* 0x000fe4000001ff00 */
[----:B------:R-:W-:Y:S01]  /*2d00*/  CS2R R150, SRZ ;  /* 0x0000000000967805 */ /* 0x000fe2000001ff00 */
[----:B------:R-:W-:Y:S01]  /*2d10*/  ULDC.64 UR6, c[0x0][0x208] ;  /* 0x0000820000067ab9 */ /* 0x000fe20000000a00 */
[----:B------:R-:W-:Y:S01]  /*2d20*/  IMAD.X R46, R3, 0x1, R28, P2 ;  /* 0x00000001032e7824 */ /* 0x000fe200010e061c */
[----:B------:R-:W-:-:S04]  /*2d30*/  LEA R44, P2, R45, UR4, 0x1 ;  /* 0x000000042d2c7c11 */ /* 0x000fc8000f8408ff */
[----:B------:R-:W-:Y:S01]  /*2d40*/  LEA.HI.X R45, R45, UR5, R46, 0x1, P2 ;  /* 0x000000052d2d7c11 */ /* 0x000fe200090f0c2e */
[----:B------:R-:W-:Y:S01]  /*2d50*/  ULDC.64 UR4, c[0x0][0x400] ;  /* 0x0001000000047ab9 */ /* 0x000fe20000000a00 */
[----:B------:R-:W-:-:S05]  /*2d60*/  IADD3 R47, P2, R110, R94, RZ ;  /* 0x0000005e6e2f7210 */ /* 0x000fca0007f5e0ff */
[----:B------:R-:W-:Y:S01]  /*2d70*/  IMAD.X R48, R0, 0x1, R26, P2 ;  /* 0x0000000100307824 */ /* 0x000fe200010e061a */
[----:B------:R-:W-:-:S04]  /*2d80*/  LEA R46, P2, R47, UR4, 0x1 ;  /* 0x000000042f2e7c11 */ /* 0x000fc8000f8408ff */
[----:B------:R-:W-:Y:S02]  /*2d90*/  LEA.HI.X R47, R47, UR5, R48, 0x1, P2 ;  /* 0x000000052f2f7c11 */ /* 0x000fe400090f0c30 */
[----:B------:R-:W-:Y:S02]  /*2da0*/  ISETP.GE.AND P2, PT, R18, R84, PT ;  /* 0x000000541200720c */ /* 0x000fe40003f46270 */
[----:B------:R-:W-:Y:S02]  /*2db0*/  CS2R R90, SRZ ;  /* 0x00000000005a7805 */ /* 0x000fe4000001ff00 */
[----:B------:R-:W-:-:S09]  /*2dc0*/  CS2R R98, SRZ ;  /* 0x0000000000627805 */ /* 0x000fd2000001ff00 */
[----:B------:R1:W5:Y:S04]  /*2dd0*/  @!P2 LDG.E.64 R138, desc[UR6][R44.64] ;  /* 0x000000062c8aa981 */ /* 0x000368000c1e1b00 */
[----:B------:R1:W5:Y:S01]  /*2de0*/  @!P2 LDG.E.64 R150, desc[UR6][R46.64] ;  /* 0x000000062e96a981 */ /* 0x000362000c1e1b00 */
[----:B------:R-:W-:-:S13]  /*2df0*/  ISETP.GE.AND P2, PT, R220, R84, PT ;  /* 0x00000054dc00720c */ /* 0x000fda0003f46270 */
[----:B------:R1:W5:Y:S04]  /*2e00*/  @!P2 LDG.E.64 R90, desc[UR6][R44.64+0x40] ;  /* 0x000040062c5aa981 */ /* 0x000368000c1e1b00 */
[----:B------:R1:W5:Y:S02]  /*2e10*/  @!P2 LDG.E.64 R98, desc[UR6][R46.64+0x40] ;  /* 0x000040062e62a981 */ /* 0x000364000c1e1b00 */
.L_x_616:
[----:B------:R-:W-:Y:S05]  /*2e20*/  BSYNC B1 ;  /* 0x0000000000017941 */ /* 0x000fea0003800000 */
.L_x_615:
[----:B-1----:R-:W-:Y:S01]  /*2e30*/  VIADD R47, R22, 0x20 ;  /* 0x00000020162f7836 */ /* 0x002fe20000000000 */
[----:B-----5:R-:W-:Y:S01]  /*2e40*/  MOV R45, R91 ;  /* 0x0000005b002d7202 */ /* 0x020fe20000000f00 */
[----:B------:R-:W-:Y:S01]  /*2e50*/  IMAD.MOV.U32 R44, RZ, RZ, R90 ;  /* 0x000000ffff2c7224 */ /* 0x000fe200078e005a */
[----:B------:R-:W-:Y:S01]  /*2e60*/  BSSY B1, `(.L_x_617) ;  /* 0x0000025000017945 */ /* 0x000fe20003800000 */
[----:B------:R-:W-:Y:S01]  /*2e70*/  IMAD.MOV.U32 R46, RZ, RZ, R138 ;  /* 0x000000ffff2e7224 */ /* 0x000fe200078e008a */
[----:B------:R-:W-:Y:S02]  /*2e80*/  ISETP.GE.AND P4, PT, R47, R4, PT ;  /* 0x000000042f00720c */ /* 0x000fe40003f86270 */
[----:B------:R-:W-:Y:S02]  /*2e90*/  CS2R R86, SRZ ;  /* 0x0000000000567805 */ /* 0x000fe4000001ff00 */
[----:B------:R-:W-:Y:S01]  /*2ea0*/  PRMT R187, R44, 0x5410, R45 ;  /* 0x000054102cbb7816 */ /* 0x000fe2000000002d */
[----:B------:R-:W-:Y:S01]  /*2eb0*/  IMAD.MOV.U32 R44, RZ, RZ, R139 ;  /* 0x000000ffff2c7224 */ /* 0x000fe200078e008b */
[----:B------:R-:W-:Y:S01]  /*2ec0*/  PRMT R179, R46, 0x7610, R179 ;  /* 0x000076102eb37816 */ /* 0x000fe200000000b3 */
[----:B------:R-:W-:Y:S01]  /*2ed0*/  IMAD.MOV.U32 R45, RZ, RZ, R98 ;  /* 0x000000ffff2d7224 */ /* 0x000fe200078e0062 */
[----:B------:R-:W-:-:S02]  /*2ee0*/  MOV R46, R99 ;  /* 0x00000063002e7202 */ /* 0x000fc40000000f00 */
[----:B------:R-:W-:Y:S01]  /*2ef0*/  CS2R R82, SRZ ;  /* 0x0000000000527805 */ /* 0x000fe2000001ff00 */
[----:B------:R-:W-:Y:S01]  /*2f00*/  IMAD.MOV.U32 R49, RZ, RZ, R150 ;  /* 0x000000ffff317224 */ /* 0x000fe200078e0096 */
[----:B------:R-:W-:Y:S02]  /*2f10*/  CS2R R88, SRZ ;  /* 0x0000000000587805 */ /* 0x000fe4000001ff00 */
[----:B------:R-:W-:Y:S01]  /*2f20*/  PRMT R188, R44, 0x5410, R45 ;  /* 0x000054102cbc7816 */ /* 0x000fe2000000002d */
[----:B------:R-:W-:Y:S01]  /*2f30*/  IMAD.MOV.U32 R50, RZ, RZ, R151 ;  /* 0x000000ffff327224 */ /* 0x000fe200078e0097 */
[----:B------:R-:W-:Y:S01]  /*2f40*/  PRMT R189, R46, 0x7610, R189 ;  /* 0x000076102ebd7816 */ /* 0x000fe200000000bd */
[----:B------:R-:W-:Y:S06]  /*2f50*/  @P4 BRA `(.L_x_618) ;  /* 0x0000000000544947 */ /* 0x000fec0003800000 */
[----:B------:R-:W-:Y:S01]  /*2f60*/  IADD3 R45, P2, P5, R104, R96, R37 ;  /* 0x00000060682d7210 */ /* 0x000fe20007d5e025 */
[----:B------:R-:W-:Y:S01]  /*2f70*/  ULDC.64 UR4, c[0x0][0x3e8] ;  /* 0x0000fa0000047ab9 */ /* 0x000fe20000000a00 */
[----:B------:R-:W-:Y:S02]  /*2f80*/  CS2R R86, SRZ ;  /* 0x0000000000567805 */ /* 0x000fe4000001ff00 */
[----:B------:R-:W-:Y:S02]  /*2f90*/  CS2R R88, SRZ ;  /* 0x0000000000587805 */ /* 0x000fe4000001ff00 */
[----:B------:R-:W-:Y:S01]  /*2fa0*/  IADD3.X R46, R28, R3, R40, P2, P5 ;  /* 0x000000031c2e7210 */ /* 0x000fe200017ea428 */
[----:B------:R-:W-:Y:S01]  /*2fb0*/  ULDC.64 UR6, c[0x0][0x208] ;  /* 0x0000820000067ab9 */ /* 0x000fe20000000a00 */
[----:B------:R-:W-:-:S04]  /*2fc0*/  IADD3 R47, P2, P5, R110, R94, R31 ;  /* 0x0000005e6e2f7210 */ /* 0x000fc80007d5e01f */
[----:B------:R-:W-:Y:S02]  /*2fd0*/  IADD3.X R48, R26, R0, R34, P2, P5 ;  /* 0x000000001a307210 */ /* 0x000fe400017ea422 */
[----:B------:R-:W-:-:S04]  /*2fe0*/  LEA R44, P2, R45, UR4, 0x1 ;  /* 0x000000042d2c7c11 */ /* 0x000fc8000f8408ff */
[----:B------:R-:W-:Y:S01]  /*2ff0*/  LEA.HI.X R45, R45, UR5, R46, 0x1, P2 ;  /* 0x000000052d2d7c11 */ /* 0x000fe200090f0c2e */
[----:B------:R-:W-:Y:S02]  /*3000*/  ULDC.64 UR4, c[0x0][0x400] ;  /* 0x0001000000047ab9 */ /* 0x000fe40000000a00 */
        /* <DEDUP_REMOVED lines=10> */
.L_x_618:
[----:B------:R-:W-:Y:S05]  /*30b0*/  BSYNC B1 ;  /* 0x0000000000017941 */ /* 0x000fea0003800000 */
.L_x_617:
[----:B------:R-:W-:Y:S01]  /*30c0*/  VIADD R48, R22, 0x40 ;  /* 0x0000004016307836 */ /* 0x000fe20000000000 */
[----:B0-----:R-:W-:Y:S01]  /*30d0*/  LOP3.LUT R51, R51, 0xfffffffb, RZ, 0xc0, !PT ;  /* 0xfffffffb33337812 */ /* 0x001fe200078ec0ff */
[----:B-1---5:R-:W-:Y:S01]  /*30e0*/  IMAD.MOV.U32 R44, RZ, RZ, R80 ;  /* 0x000000ffff2c7224 */ /* 0x022fe200078e0050 */
[----:B------:R-:W-:Y:S01]  /*30f0*/  BSSY B1, `(.L_x_619) ;  /* 0x000002b000017945 */ /* 0x000fe20003800000 */
[----:B------:R-:W-:Y:S01]  /*3100*/  IMAD.MOV.U32 R45, RZ, RZ, R81 ;  /* 0x000000ffff2d7224 */ /* 0x000fe200078e0051 */
[----:B------:R-:W-:Y:S01]  /*3110*/  ISETP.GE.AND P2, PT, R48, R4, PT ;  /* 0x000000043000720c */ /* 0x000fe20003f46270 */
[----:B------:R-:W-:Y:S01]  /*3120*/  IMAD.MOV.U32 R46, RZ, RZ, R82 ;  /* 0x000000ffff2e7224 */ /* 0x000fe200078e0052 */
[----:B------:R-:W-:Y:S01]  /*3130*/  PRMT R179, R179, 0x5410, R49 ;  /* 0x00005410b3b37816 */ /* 0x000fe20000000031 */
[----:B------:R-:W-:Y:S01]  /*3140*/  IMAD.MOV.U32 R47, RZ, RZ, R83 ;  /* 0x000000ffff2f7224 */ /* 0x000fe200078e0053 */
[----:B------:R-:W-:Y:S01]  /*3150*/  PRMT R169, R45, 0x5410, R44 ;  /* 0x000054102da97816 */ /* 0x000fe2000000002c */
[----:B------:R-:W-:Y:S01]  /*3160*/  IMAD.MOV.U32 R45, RZ, RZ, R87 ;  /* 0x000000ffff2d7224 */ /* 0x000fe200078e0057 */
[----:B------:R-:W-:-:S02]  /*3170*/  MOV R44, R86 ;  /* 0x00000056002c7202 */ /* 0x000fc40000000f00 */
[----:B------:R-:W-:Y:S02]  /*3180*/  CS2R R64, SRZ ;  /* 0x0000000000407805 */ /* 0x000fe4000001ff00 */
[----:B------:R-:W-:Y:S02]  /*3190*/  PRMT R189, R189, 0x5410, R50 ;  /* 0x00005410bdbd7816 */ /* 0x000fe40000000032 */
[----:B------:R-:W-:Y:S02]  /*31a0*/  CS2R R72, SRZ ;  /* 0x0000000000487805 */ /* 0x000fe4000001ff00 */
[----:B------:R-:W-:Y:S02]  /*31b0*/  PRMT R185, R45, 0x5410, R44 ;  /* 0x000054102db97816 */ /* 0x000fe4000000002c */
[----:B------:R-:W-:Y:S02]  /*31c0*/  CS2R R76, SRZ ;  /* 0x00000000004c7805 */ /* 0x000fe4000001ff00 */
[----:B------:R-:W-:-:S02]  /*31d0*/  PRMT R168, R47, 0x5410, R46 ;  /* 0x000054102fa87816 */ /* 0x000fc4000000002e */
[----:B------:R-:W-:Y:S02]  /*31e0*/  CS2R R74, SRZ ;  /* 0x00000000004a7805 */ /* 0x000fe4000001ff00 */
[----:B------:R-:W-:Y:S02]  /*31f0*/  @P2 LOP3.LUT R51, R51, 0x4, RZ, 0xfc, !PT ;  /* 0x0000000433332812 */ /* 0x000fe400078efcff */
[----:B------:R-:W-:Y:S02]  /*3200*/  CS2R R78, SRZ ;  /* 0x00000000004e7805 */ /* 0x000fe4000001ff00 */
[----:B------:R-:W-:Y:S01]  /*3210*/  MOV R49, R88 ;  /* 0x0000005800317202 */ /* 0x000fe20000000f00 */
[----:B------:R-:W-:Y:S01]  /*3220*/  IMAD.MOV.U32 R50, RZ, RZ, R89 ;  /* 0x000000ffff327224 */ /* 0x000fe200078e0059 */
[----:B------:R0:W-:Y:S01]  /*3230*/  STL [R1+0x4], R51 ;  /* 0x0000043301007387 */ /* 0x0001e20000100800 */
[----:B------:R-:W-:Y:S05]  /*3240*/  @P2 BRA `(.L_x_620) ;  /* 0x0000000000542947 */ /* 0x000fea0003800000 */
        /* <DEDUP_REMOVED lines=21> */
.L_x_620:
[----:B------:R-:W-:Y:S05]  /*33a0*/  BSYNC B1 ;  /* 0x0000000000017941 */ /* 0x000fea0003800000 */
.L_x_619:
[----:B------:R-:W-:Y:S01]  /*33b0*/  IMAD.MOV.U32 R53, RZ, RZ, R51 ;  /* 0x000000ffff357224 */ /* 0x000fe200078e0033 */
[----:B------:R-:W-:Y:S01]  /*33c0*/  BSSY B1, `(.L_x_621) ;  /* 0x0000035000017945 */ /* 0x000fe20003800000 */
[----:B0-----:R-:W-:Y:S01]  /*33d0*/  VIADD R51, R22, 0x60 ;  /* 0x0000006016337836 */ /* 0x001fe20000000000 */
[----:B------:R-:W-:Y:S01]  /*33e0*/  PRMT R186, R50, 0x5410, R49 ;  /* 0x0000541032ba7816 */ /* 0x000fe20000000031 */
[----:B-1---5:R-:W-:Y:S01]  /*33f0*/  IMAD.MOV.U32 R44, RZ, RZ, R72 ;  /* 0x000000ffff2c7224 */ /* 0x022fe200078e0048 */
[----:B------:R-:W-:Y:S01]  /*3400*/  LOP3.LUT R53, R53, 0xfffffff7, RZ, 0xc0, !PT ;  /* 0xfffffff735357812 */ /* 0x000fe200078ec0ff */
[----:B------:R-:W-:Y:S01]  /*3410*/  IMAD.MOV.U32 R45, RZ, RZ, R73 ;  /* 0x000000ffff2d7224 */ /* 0x000fe200078e0049 */
[----:B------:R-:W-:Y:S01]  /*3420*/  ISETP.GE.AND P2, PT, R51, R4, PT ;  /* 0x000000043300720c */ /* 0x000fe20003f46270 */
[----:B------:R-:W-:Y:S01]  /*3430*/  IMAD.MOV.U32 R46, RZ, RZ, R74 ;  /* 0x000000ffff2e7224 */ /* 0x000fe200078e004a */
[----:B------:R-:W-:Y:S01]  /*3440*/  CS2R R68, SRZ ;  /* 0x0000000000447805 */ /* 0x000fe2000001ff00 */
[----:B------:R-:W-:Y:S01]  /*3450*/  IMAD.MOV.U32 R47, RZ, RZ, R75 ;  /* 0x000000ffff2f7224 */ /* 0x000fe200078e004b */
[----:B------:R-:W-:Y:S01]  /*3460*/  PRMT R93, R45, 0x5410, R44 ;  /* 0x000054102d5d7816 */ /* 0x000fe2000000002c */
[----:B------:R-:W-:Y:S01]  /*3470*/  IMAD.MOV.U32 R45, RZ, RZ, R77 ;  /* 0x000000ffff2d7224 */ /* 0x000fe200078e004d */
[----:B------:R-:W-:-:S02]  /*3480*/  MOV R44, R76 ;  /* 0x0000004c002c7202 */ /* 0x000fc40000000f00 */
[----:B------:R-:W-:Y:S02]  /*3490*/  CS2R R66, SRZ ;  /* 0x0000000000427805 */ /* 0x000fe4000001ff00 */
[----:B------:R-:W-:Y:S02]  /*34a0*/  PRMT R85, R47, 0x5410, R46 ;  /* 0x000054102f557816 */ /* 0x000fe4000000002e */
[----:B------:R-:W-:Y:S02]  /*34b0*/  CS2R R70, SRZ ;  /* 0x0000000000467805 */ /* 0x000fe4000001ff00 */
[----:B------:R-:W-:Y:S01]  /*34c0*/  PRMT R167, R45, 0x5410, R44 ;  /* 0x000054102da77816 */ /* 0x000fe2000000002c */
[----:B------:R-:W-:Y:S01]  /*34d0*/  IMAD.MOV.U32 R48, RZ, RZ, R79 ;  /* 0x000000ffff307224 */ /* 0x000fe200078e004f */
[----:B------:R-:W-:Y:S02]  /*34e0*/  MOV R49, R78 ;  /* 0x0000004e00317202 */ /* 0x000fe40000000f00 */
[----:B------:R-:W-:-:S05]  /*34f0*/  @P2 LOP3.LUT R53, R53, 0x8, RZ, 0xfc, !PT ;  /* 0x0000000835352812 */ /* 0x000fca00078efcff */
[----:B------:R0:W-:Y:S01]  /*3500*/  STL [R1+0x4], R53 ;  /* 0x0000043501007387 */ /* 0x0001e20000100800 */
[----:B------:R-:W-:Y:S05]  /*3510*/  @P2 BRA `(.L_x_622) ;  /* 0x00000000007c2947 */ /* 0x000fea0003800000 */
[----:B------:R-:W1:Y:S01]  /*3520*/  LDC.64 R44, c[0x0][0x3f8] ;  /* 0x0000fe00ff2c7b82 */ /* 0x000e620000000a00 */
[----:B------:R-:W-:Y:S01]  /*3530*/  IMAD.MOV.U32 R46, RZ, RZ, R96 ;  /* 0x000000ffff2e7224 */ /* 0x000fe200078e0060 */
[----:B------:R-:W-:Y:S01]  /*3540*/  ULDC.64 UR4, c[0x0][0x3e8] ;  /* 0x0000fa0000047ab9 */ /* 0x000fe20000000a00 */
[----:B------:R-:W-:Y:S01]  /*3550*/  IMAD.MOV.U32 R47, RZ, RZ, R3 ;  /* 0x000000ffff2f7224 */ /* 0x000fe200078e0003 */
[----:B------:R-:W-:Y:S02]  /*3560*/  CS2R R68, SRZ ;  /* 0x0000000000447805 */ /* 0x000fe4000001ff00 */
[----:B------:R-:W-:Y:S01]  /*3570*/  CS2R R70, SRZ ;  /* 0x0000000000467805 */ /* 0x000fe2000001ff00 */
[----:B------:R-:W-:Y:S01]  /*3580*/  ULDC.64 UR6, c[0x0][0x208] ;  /* 0x0000820000067ab9 */ /* 0x000fe20000000a00 */
[----:B-1----:R-:W-:-:S04]  /*3590*/  IMAD.WIDE.U32 R46, R44, 0x60, R46 ;  /* 0x000000602c2e7825 */ /* 0x002fc800078e002e */
[----:B------:R-:W-:Y:S01]  /*35a0*/  IMAD R45, R45, 0x60, RZ ;  /* 0x000000602d2d7824 */ /* 0x000fe200078e02ff */
[----:B------:R-:W-:Y:S01]  /*35b0*/  IADD3 R51, P2, R104, R46, RZ ;  /* 0x0000002e68337210 */ /* 0x000fe20007f5e0ff */
[----:B------:R-:W-:-:S03]  /*35c0*/  IMAD.MOV.U32 R46, RZ, RZ, R94 ;  /* 0x000000ffff2e7224 */ /* 0x000fc600078e005e */
[----:B------:R-:W-:Y:S02]  /*35d0*/  IADD3.X R52, R28, R47, R45, P2, !PT ;  /* 0x0000002f1c347210 */ /* 0x000fe400017fe42d */
[----:B------:R-:W1:Y:S01]  /*35e0*/  LDC.64 R44, c[0x0][0x408] ;  /* 0x00010200ff2c7b82 */ /* 0x000e620000000a00 */
[----:B------:R-:W-:-:S03]  /*35f0*/  MOV R47, R0 ;  /* 0x00000000002f7202 */ /* 0x000fc60000000f00 */
[----:B-1----:R-:W-:-:S04]  /*3600*/  IMAD.WIDE.U32 R46, R44, 0x60, R46 ;  /* 0x000000602c2e7825 */ /* 0x002fc800078e002e */
[----:B------:R-:W-:Y:S01]  /*3610*/  IMAD R45, R45, 0x60, RZ ;  /* 0x000000602d2d7824 */ /* 0x000fe200078e02ff */
[----:B------:R-:W-:-:S04]  /*3620*/  IADD3 R50, P2, R110, R46, RZ ;  /* 0x0000002e6e327210 */ /* 0x000fc80007f5e0ff */
[----:B------:R-:W-:Y:S02]  /*3630*/  IADD3.X R47, R26, R47, R45, P2, !PT ;  /* 0x0000002f1a2f7210 */ /* 0x000fe400017fe42d */
        /* <DEDUP_REMOVED lines=13> */
.L_x_622:
[----:B------:R-:W-:Y:S05]  /*3710*/  BSYNC B1 ;  /* 0x0000000000017941 */ /* 0x000fea0003800000 */
.L_x_621:
[----:B-1----:R-:W-:Y:S01]  /*3720*/  VIADD R47, R22, 0x80 ;  /* 0x00000080162f7836 */ /* 0x002fe20000000000 */
[----:B------:R-:W-:Y:S01]  /*3730*/  BSSY B1, `(.L_x_623) ;  /* 0x0000028000017945 */ /* 0x000fe20003800000 */
[----:B------:R-:W-:Y:S01]  /*3740*/  IMAD.MOV.U32 R46, RZ, RZ, R53 ;  /* 0x000000ffff2e7224 */ /* 0x000fe200078e0035 */
[----:B------:R-:W-:Y:S01]  /*3750*/  PRMT R175, R49, 0x5410, R48 ;  /* 0x0000541031af7816 */ /* 0x000fe20000000030 */
[----:B-----5:R-:W-:Y:S01]  /*3760*/  IMAD.MOV.U32 R44, RZ, RZ, R64 ;  /* 0x000000ffff2c7224 */ /* 0x020fe200078e0040 */
[----:B------:R-:W-:Y:S01]  /*3770*/  ISETP.GE.AND P2, PT, R47, R4, PT ;  /* 0x000000042f00720c */ /* 0x000fe20003f46270 */
[----:B------:R-:W-:Y:S01]  /*3780*/  IMAD.MOV.U32 R45, RZ, RZ, R65 ;  /* 0x000000ffff2d7224 */ /* 0x000fe200078e0041 */
[----:B------:R-:W-:Y:S02]  /*3790*/  LOP3.LUT R46, R46, 0xfffffffd, RZ, 0xc0, !PT ;  /* 0xfffffffd2e2e7812 */ /* 0x000fe400078ec0ff */
[----:B------:R-:W-:Y:S02]  /*37a0*/  CS2R R48, SRZ ;  /* 0x0000000000307805 */ /* 0x000fe4000001ff00 */
[----:B------:R-:W-:-:S02]  /*37b0*/  CS2R R56, SRZ ;  /* 0x0000000000387805 */ /* 0x000fc4000001ff00 */
[----:B------:R-:W-:Y:S02]  /*37c0*/  CS2R R60, SRZ ;  /* 0x00000000003c7805 */ /* 0x000fe4000001ff00 */
[----:B------:R-:W-:Y:S02]  /*37d0*/  PRMT R166, R44, 0x5410, R45 ;  /* 0x000054102ca67816 */ /* 0x000fe4000000002d */
[----:B------:R-:W-:Y:S02]  /*37e0*/  CS2R R58, SRZ ;  /* 0x00000000003a7805 */ /* 0x000fe4000001ff00 */
[----:B------:R-:W-:Y:S02]  /*37f0*/  CS2R R62, SRZ ;  /* 0x00000000003e7805 */ /* 0x000fe4000001ff00 */
[----:B0-----:R-:W-:Y:S02]  /*3800*/  CS2R R52, SRZ ;  /* 0x0000000000347805 */ /* 0x001fe4000001ff00 */
[----:B------:R-:W-:-:S02]  /*3810*/  CS2R R50, SRZ ;  /* 0x0000000000327805 */ /* 0x000fc4000001ff00 */
[----:B------:R-:W-:Y:S02]  /*3820*/  CS2R R54, SRZ ;  /* 0x0000000000367805 */ /* 0x000fe4000001ff00 */
[----:B------:R-:W-:-:S05]  /*3830*/  @P2 LOP3.LUT R46, R46, 0x2, RZ, 0xfc, !PT ;  /* 0x000000022e2e2812 */ /* 0x000fca00078efcff */
        /* <DEDUP_REMOVED lines=10> */
[----:B0-----:R-:W-:-:S04]  /*38e0*/  LEA R46, P2, R44, UR4, 0x1 ;  /* 0x000000042c2e7c11 */ /* 0x001fc8000f8408ff */
        /* <DEDUP_REMOVED lines=12> */
.L_x_624:
[----:B------:R-:W-:Y:S05]  /*39b0*/  BSYNC B1 ;  /* 0x0000000000017941 */ /* 0x000fea0003800000 */
.L_x_623:
[----:B-1----:R-:W-:Y:S01]  /*39c0*/  IADD3 R44, R22, 0xa0, RZ ;  /* 0x000000a0162c7810 */ /* 0x002fe20007ffe0ff */
[----:B------:R-:W-:Y:S03]  /*39d0*/  BSSY B1, `(.L_x_625) ;  /* 0x0000020000017945 */ /* 0x000fe60003800000 */
[----:B------:R-:W-:-:S13]  /*39e0*/  ISETP.GE.AND P5, PT, R44, R4, PT ;  /* 0x000000042c00720c */ /* 0x000fda0003fa6270 */
        /* <DEDUP_REMOVED lines=10> */
[----:B------:R-:W-:-:S04]  /*3a90*/  IADD3 R3, P2, R104, R96, RZ ;  /* 0x0000006068037210 */ /* 0x000fc80007f5e0ff */
[----:B------:R-:W-:Y:S02]  /*3aa0*/  IADD3.X R96, R28, R97, R45, P2, !PT ;  /* 0x000000611c607210 */ /* 0x000fe400017fe42d */
[----:B------:R-:W1:Y:S02]  /*3ab0*/  LDC.64 R44, c[0x0][0x408] ;  /* 0x00010200ff2c7b82 */ /* 0x000e640000000a00 */
[----:B-1----:R-:W-:-:S04]  /*3ac0*/  IMAD.WIDE.U32 R94, R44, 0xa0, R94 ;  /* 0x000000a02c5e7825 */ /* 0x002fc800078e005e */
[----:B------:R-:W-:Y:S01]  /*3ad0*/  IMAD R45, R45, 0xa0, RZ ;  /* 0x000000a02d2d7824 */ /* 0x000fe200078e02ff */
[----:B------:R-:W-:-:S04]  /*3ae0*/  IADD3 R0, P2, R110, R94, RZ ;  /* 0x0000005e6e007210 */ /* 0x000fc80007f5e0ff */
[----:B------:R-:W-:Y:S02]  /*3af0*/  IADD3.X R95, R26, R95, R45, P2, !PT ;  /* 0x0000005f1a5f7210 */ /* 0x000fe400017fe42d */
[----:B------:R-:W-:-:S04]  /*3b00*/  LEA R44, P2, R3, UR4, 0x1 ;  /* 0x00000004032c7c11 */ /* 0x000fc8000f8408ff */
[----:B------:R-:W-:Y:S01]  /*3b10*/  LEA.HI.X R45, R3, UR5, R96, 0x1, P2 ;  /* 0x00000005032d7c11 */ /* 0x000fe200090f0c60 */
[----:B------:R-:W-:Y:S02]  /*3b20*/  ULDC.64 UR4, c[0x0][0x400] ;  /* 0x0001000000047ab9 */ /* 0x000fe40000000a00 */
[----:B0-----:R-:W-:-:S04]  /*3b30*/  LEA R46, P2, R0, UR4, 0x1 ;  /* 0x00000004002e7c11 */ /* 0x001fc8000f8408ff */
        /* <DEDUP_REMOVED lines=9> */
.L_x_626:
[----:B------:R-:W-:Y:S05]  /*3bd0*/  BSYNC B1 ;  /* 0x0000000000017941 */ /* 0x000fea0003800000 */
.L_x_625:
[----:B------:R-:W-:Y:S01]  /*3be0*/  IMAD.MOV.U32 R0, RZ, RZ, R68 ;  /* 0x000000ffff007224 */ /* 0x000fe200078e0044 */
[----:B-1----:R-:W-:Y:S01]  /*3bf0*/  MOV R44, R66 ;  /* 0x00000042002c7202 */ /* 0x002fe20000000f00 */
[----:B------:R-:W-:Y:S01]  /*3c00*/  IMAD.MOV.U32 R3, RZ, RZ, R69 ;  /* 0x000000ffff037224 */ /* 0x000fe200078e0045 */
[----:B------:R-:W-:Y:S01]  /*3c10*/  ISETP.NE.AND P2, PT, R224, 0x3, PT ;  /* 0x00000003e000780c */ /* 0x000fe20003f45270 */
[----:B------:R-:W-:Y:S01]  /*3c20*/  IMAD.MOV.U32 R45, RZ, RZ, R67 ;  /* 0x000000ffff2d7224 */ /* 0x000fe200078e0043 */
[----:B------:R-:W-:Y:S01]  /*3c30*/  PRMT R181, R181, 0x5410, R44 ;  /* 0x00005410b5b57816 */ /* 0x000fe2000000002c */
[----:B------:R-:W-:Y:S01]  /*3c40*/  IMAD.MOV.U32 R44, RZ, RZ, R71 ;  /* 0x000000ffff2c7224 */ /* 0x000fe200078e0047 */
[----:B------:R-:W-:Y:S01]  /*3c50*/  PRMT R184, R3, 0x5410, R0 ;  /* 0x0000541003b87816 */ /* 0x000fe20000000000 */
[----:B------:R-:W-:Y:S01]  /*3c60*/  IMAD.MOV.U32 R3, RZ, RZ, R70 ;  /* 0x000000ffff037224 */ /* 0x000fe200078e0046 */
[----:B------:R-:W-:Y:S01]  /*3c70*/  PRMT R182, R45, 0x7610, R182 ;  /* 0x000076102db67816 */ /* 0x000fe200000000b6 */
[----:B-----5:R-:W-:Y:S01]  /*3c80*/  IMAD.MOV.U32 R45, RZ, RZ, R56 ;  /* 0x000000ffff2d7224 */ /* 0x020fe200078e0038 */
[----:B------:R-:W-:-:S02]  /*3c90*/  MOV R0, R57 ;  /* 0x0000003900007202 */ /* 0x000fc40000000f00 */
[----:B------:R-:W-:Y:S01]  /*3ca0*/  PRMT R183, R44, 0x5410, R3 ;  /* 0x000054102cb77816 */ /* 0x000fe20000000003 */
[----:B------:R-:W-:Y:S01]  /*3cb0*/  IMAD.MOV.U32 R3, RZ, RZ, R58 ;  /* 0x000000ffff037224 */ /* 0x000fe200078e003a */
[----:B------:R-:W-:Y:S01]  /*3cc0*/  PRMT R172, R45, 0x5410, R0 ;  /* 0x000054102dac7816 */ /* 0x000fe20000000000 */
[----:B------:R-:W-:Y:S02]  /*3cd0*/  IMAD.MOV.U32 R0, RZ, RZ, R59 ;  /* 0x000000ffff007224 */ /* 0x000fe400078e003b */
[----:B------:R-:W-:Y:S02]  /*3ce0*/  IMAD.MOV.U32 R45, RZ, RZ, R60 ;  /* 0x000000ffff2d7224 */ /* 0x000fe400078e003c */
[----:B------:R-:W-:Y:S01]  /*3cf0*/  IMAD.MOV.U32 R44, RZ, RZ, R61 ;  /* 0x000000ffff2c7224 */ /* 0x000fe200078e003d */
[----:B------:R-:W-:Y:S01]  /*3d00*/  PRMT R174, R3, 0x5410, R0 ;  /* 0x0000541003ae7816 */ /* 0x000fe20000000000 */
[----:B------:R-:W-:Y:S01]  /*3d10*/  IMAD.MOV.U32 R0, RZ, RZ, R63 ;  /* 0x000000ffff007224 */ /* 0x000fe200078e003f */
[----:B------:R-:W-:-:S02]  /*3d20*/  MOV R3, R62 ;  /* 0x0000003e00037202 */ /* 0x000fc40000000f00 */
[----:B------:R-:W-:Y:S02]  /*3d30*/  PRMT R177, R45, 0x7610, R177 ;  /* 0x000076102db17816 */ /* 0x000fe400000000b1 */
[----:B------:R-:W-:Y:S01]  /*3d40*/  PRMT R181, R3, 0x7610, R181 ;  /* 0x0000761003b57816 */ /* 0x000fe200000000b5 */
[----:B------:R-:W-:Y:S01]  /*3d50*/  IMAD.MOV.U32 R3, RZ, RZ, R48 ;  /* 0x000000ffff037224 */ /* 0x000fe200078e0030 */
[----:B------:R-:W-:Y:S01]  /*3d60*/  PRMT R182, R182, 0x5410, R0 ;  /* 0x00005410b6b67816 */ /* 0x000fe20000000000 */
[----:B------:R-:W-:Y:S01]  /*3d70*/  IMAD.MOV.U32 R0, RZ, RZ, R49 ;  /* 0x000000ffff007224 */ /* 0x000fe200078e0031 */
[----:B------:R-:W-:-:S04]  /*3d80*/  PRMT R180, R44, 0x7610, R180 ;  /* 0x000076102cb47816 */ /* 0x000fc800000000b4 */
[----:B------:R-:W-:Y:S01]  /*3d90*/  PRMT R96, R0, 0x5410, R3 ;  /* 0x0000541000607816 */ /* 0x000fe20000000003 */
[----:B------:R-:W-:Y:S01]  /*3da0*/  IMAD.MOV.U32 R3, RZ, RZ, R52 ;  /* 0x000000ffff037224 */ /* 0x000fe200078e0034 */
[----:B------:R-:W-:-:S04]  /*3db0*/  MOV R0, R53 ;  /* 0x0000003500007202 */ /* 0x000fc80000000f00 */
[----:B------:R-:W-:Y:S01]  /*3dc0*/  PRMT R170, R3, 0x5410, R0 ;  /* 0x0000541003aa7816 */ /* 0x000fe20000000000 */
[----:B------:R-:W-:Y:S02]  /*3dd0*/  IMAD.MOV.U32 R3, RZ, RZ, R50 ;  /* 0x000000ffff037224 */ /* 0x000fe400078e0032 */
[----:B------:R-:W-:-:S05]  /*3de0*/  IMAD.MOV.U32 R0, RZ, RZ, R51 ;  /* 0x000000ffff007224 */ /* 0x000fca00078e0033 */
[----:B------:R-:W-:Y:S01]  /*3df0*/  PRMT R97, R3, 0x5410, R0 ;  /* 0x0000541003617816 */ /* 0x000fe20000000000 */
[----:B------:R-:W-:Y:S02]  /*3e00*/  IMAD.MOV.U32 R3, RZ, RZ, R54 ;  /* 0x000000ffff037224 */ /* 0x000fe400078e0036 */
[----:B------:R-:W-:-:S03]  /*3e10*/  IMAD.MOV.U32 R0, RZ, RZ, R55 ;  /* 0x000000ffff007224 */ /* 0x000fc600078e0037 */
[----:B------:R-:W-:Y:S02]  /*3e20*/  PRMT R177, R177, 0x5410, R3 ;  /* 0x00005410b1b17816 */ /* 0x000fe40000000003 */
[----:B------:R-:W-:Y:S01]  /*3e30*/  PRMT R180, R180, 0x5410, R0 ;  /* 0x00005410b4b47816 */ /* 0x000fe20000000000 */
[----:B------:R-:W-:Y:S06]  /*3e40*/  @!P2 BRA `(.L_x_627) ;  /* 0x000000000004a947 */ /* 0x000fec0003800000 */
[----:B------:R-:W-:Y:S01]  /*3e50*/  BPT.TRAP 0x1 ;  /* 0x000000040000795c */ /* 0x000fe20000300000 */
.L_x_627:
[----:B------:R-:W-:Y:S01]  /*3e60*/  LEA R3, R23, R2, 0x3 ;  /* 0x0000000217037211 */ /* 0x000fe200078e18ff */
[----:B------:R-:W-:Y:S01]  /*3e70*/  BSSY B1, `(.L_x_628) ;  /* 0x0000004000017945 */ /* 0x000fe20003800000 */
[----:B------:R-:W-:-:S04]  /*3e80*/  SHF.L.U32 R0, R223, 0x1f, RZ ;  /* 0x0000001fdf007819 */ /* 0x000fc800000006ff */
[----:B------:R-:W1:Y:S02]  /*3e90*/  SYNCS.PHASECHK.TRANS64.TRYWAIT P6, [R3+URZ+0x34890], R0 ;  /* 0x03489000030075a7 */ /* 0x000e6400080c017f */
[----:B-1----:R-:W-:Y:S05]  /*3ea0*/  @!P6 BRA `(.L_x_629) ;  /* 0x000002200028e947 */ /* 0x002fea0003800000 */
.L_x_977:
[----:B------:R-:W-:Y:S05]  /*3eb0*/  BSYNC B1 ;  /* 0x0000000000017941 */ /* 0x000fea0003800000 */
.L_x_628:
[----:B------:R-:W-:Y:S04]  /*3ec0*/  BSSY B1, `(.L_x_630) ;  /* 0x0000076000017945 */ /* 0x000fe80003800000 */
[----:B------:R-:W-:Y:S05]  /*3ed0*/  @P3 BRA `(.L_x_631) ;  /* 0x0000000400d03947 */ /* 0x000fea0003800000 */
[----:B------:R-:W-:Y:S01]  /*3ee0*/  IADD3 R171, P3, R120, R136, RZ ;  /* 0x0000008878ab7210 */ /* 0x000fe20007f7e0ff */
[----:B------:R-:W-:Y:S04]  /*3ef0*/  BSSY B2, `(.L_x_632) ;  /* 0x0000039000027945 */ /* 0x000fe80003800000 */
[----:B------:R-:W-:Y:S01]  /*3f00*/  IMAD.X R173, R92, 0x1, R122, P3 ;  /* 0x000000015cad7824 */ /* 0x000fe200018e067a */
[----:B------:R-:W-:Y:S07]  /*3f10*/  @P0 BRA `(.L_x_633) ;  /* 0x0000000000d80947 */ /* 0x000fee0003800000 */
[----:B0-----:R0:W2:Y:S01]  /*3f20*/  LDS.128 R44, [R5+0x1e400] ;  /* 0x01e40000052c7984 */ /* 0x0010a20000000c00 */
[----:B------:R-:W-:Y:S01]  /*3f30*/  ISETP.GE.AND P3, PT, R18, R84, PT ;  /* 0x000000541200720c */ /* 0x000fe20003f66270 */
[----:B------:R-:W-:-:S12]  /*3f40*/  BSSY B3, `(.L_x_634) ;  /* 0x000002c000037945 */ /* 0x000fd80003800000 */
[----:B0-----:R-:W-:Y:S05]  /*3f50*/  @P3 BRA `(.L_x_635) ;  /* 0x0000000000a83947 */ /* 0x001fea0003800000 */
[----:B------:R-:W-:Y:S01]  /*3f60*/  SHF.R.U64 R176, R150, 0x10, R151 ;  /* 0x0000001096b07819 */ /* 0x000fe20000001297 */
[----:B--2---:R-:W-:Y:S01]  /*3f70*/  IMAD.MOV.U32 R95, RZ, RZ, R45 ;  /* 0x000000ffff5f7224 */ /* 0x004fe200078e002d */
[----:B------:R-:W-:Y:S02]  /*3f80*/  SHF.R.U64 R94, R138, 0x10, R139 ;  /* 0x000000108a5e7819 */ /* 0x000fe4000000128b */
[----:B------:R-:W-:Y:S01]  /*3f90*/  SHF.R.U32.HI R150, RZ, 0x10, R151 ;  /* 0x00000010ff967819 */ /* 0x000fe20000011697 */
[----:B------:R-:W-:Y:S01]  /*3fa0*/  HADD2.F32 R176, -RZ, R176.H0_H0 ;  /* 0x200000b0ffb07230 */ /* 0x000fe20000004100 */
[----:B------:R-:W-:Y:S01]  /*3fb0*/  SHF.R.U32.HI R138, RZ, 0x10, R139 ;  /* 0x00000010ff8a7819 */ /* 0x000fe2000001168b */
[--C-:B------:R-:W-:Y:S02]  /*3fc0*/  HADD2.F32 R45, -RZ, R95.reuse.H1_H1 ;  /* 0x3000005fff2d7230 */ /* 0x100fe40000004100 */
[----:B------:R-:W-:Y:S02]  /*3fd0*/  HADD2.F32 R95, -RZ, R95.H0_H0 ;  /* 0x2000005fff5f7230 */ /* 0x000fe40000004100 */
[----:B------:R-:W-:-:S02]  /*3fe0*/  HADD2.F32 R94, -RZ, R94.H0_H0 ;  /* 0x2000005eff5e7230 */ /* 0x000fc40000004100 */
[-C--:B------:R-:W-:Y:S01]  /*3ff0*/  FMUL.FTZ R178, R45, R176.reuse ;  /* 0x000000b02db27220 */ /* 0x080fe20000410000 */
[----:B------:R-:W-:-:S03]  /*4000*/  FMUL.FTZ R176, R95, R176 ;  /* 0x000000b05fb07220 */ /* 0x000fc60000410000 */
[-C--:B------:R-:W-:Y:S01]  /*4010*/  FFMA.FTZ R178, R95, R94.reuse, -R178 ;  /* 0x0000005e5fb27223 */ /* 0x080fe200000108b2 */
[----:B------:R-:W-:Y:S02]  /*4020*/  IMAD.MOV.U32 R95, RZ, RZ, R47 ;  /* 0x000000ffff5f7224 */ /* 0x000fe400078e002f */
[----:B------:R-:W-:Y:S01]  /*4030*/  FFMA.FTZ R45, R45, R94, R176 ;  /* 0x0000005e2d2d7223 */ /* 0x000fe200000100b0 */
[----:B------:R-:W-:Y:S02]  /*4040*/  HADD2.F32 R47, -RZ, R150.H0_H0 ;  /* 0x20000096ff2f7230 */ /* 0x000fe40000004100 */
[--C-:B------:R-:W-:Y:S02]  /*4050*/  HADD2.F32 R150, -RZ, R95.reuse.H0_H0 ;  /* 0x2000005fff967230 */ /* 0x100fe40000004100 */
[----:B------:R-:W-:Y:S01]  /*4060*/  F2FP.F16.F32.PACK_AB R45, R45, R178 ;  /* 0x000000b22d2d723e */ /* 0x000fe200000000ff */
[----:B------:R-:W-:Y:S02]  /*4070*/  HADD2.F32 R94, -RZ, R95.H1_H1 ;  /* 0x3000005fff5e7230 */ /* 0x000fe40000004100 */
[----:B------:R-:W-:-:S02]  /*4080*/  HADD2.F32 R95, -RZ, R138.H0_H0 ;  /* 0x2000008aff5f7230 */ /* 0x000fc40000004100 */
[-C--:B------:R-:W-:Y:S01]  /*4090*/  FMUL.FTZ R151, R150, R47.reuse ;  /* 0x0000002f96977220 */ /* 0x080fe20000410000 */
[--C-:B------:R-:W-:Y:S02]  /*40a0*/  HADD2.F32 R138, -RZ, R44.reuse.H0_H0 ;  /* 0x2000002cff8a7230 */ /* 0x100fe40000004100 */
[C---:B------:R-:W-:Y:S01]  /*40b0*/  FMUL.FTZ R139, R94.reuse, R47 ;  /* 0x0000002f5e8b7220 */ /* 0x040fe20000410000 */
[----:B------:R-:W-:Y:S02]  /*40c0*/  HADD2.F32 R44, -RZ, R44.H1_H1 ;  /* 0x3000002cff2c7230 */ /* 0x000fe40000004100 */
[-C--:B------:R-:W-:Y:S01]  /*40d0*/  FFMA.FTZ R94, R94, R95.reuse, R151 ;  /* 0x0000005f5e5e7223 */ /* 0x080fe20000010097 */
[--C-:B------:R-:W-:Y:S02]  /*40e0*/  HADD2.F32 R151, -RZ, R179.reuse.H1_H1 ;  /* 0x300000b3ff977230 */ /* 0x100fe40000004100 */
[----:B------:R-:W-:Y:S01]  /*40f0*/  FFMA.FTZ R47, R150, R95, -R139 ;  /* 0x0000005f962f7223 */ /* 0x000fe2000001088b */
[----:B------:R-:W-:-:S02]  /*4100*/  HADD2.F32 R139, -RZ, R179.H0_H0 ;  /* 0x200000b3ff8b7230 */ /* 0x000fc40000004100 */
[----:B------:R-:W-:Y:S02]  /*4110*/  HADD2.F32 R179, -RZ, R189.H1_H1 ;  /* 0x300000bdffb37230 */ /* 0x000fe40000004100 */
[-C--:B------:R-:W-:Y:S01]  /*4120*/  FMUL.FTZ R95, R44, R151.reuse ;  /* 0x000000972c5f7220 */ /* 0x080fe20000410000 */
[----:B------:R-:W-:Y:S01]  /*4130*/  FMUL.FTZ R151, R138, R151 ;  /* 0x000000978a977220 */ /* 0x000fe20000410000 */
[----:B------:R-:W-:Y:S02]  /*4140*/  F2FP.F16.F32.PACK_AB R47, R94, R47 ;  /* 0x0000002f5e2f723e */ /* 0x000fe400000000ff */
[-C--:B------:R-:W-:Y:S01]  /*4150*/  FFMA.FTZ R95, R138, R139.reuse, -R95 ;  /* 0x0000008b8a5f7223 */ /* 0x080fe2000001085f */
[--C-:B------:R-:W-:Y:S02]  /*4160*/  HADD2.F32 R138, -RZ, R46.reuse.H0_H0 ;  /* 0x2000002eff8a7230 */ /* 0x100fe40000004100 */
[----:B------:R-:W-:Y:S01]  /*4170*/  FFMA.FTZ R44, R44, R139, R151 ;  /* 0x0000008b2c2c7223 */ /* 0x000fe20000010097 */
[----:B------:R-:W-:-:S02]  /*4180*/  HADD2.F32 R46, -RZ, R46.H1_H1 ;  /* 0x3000002eff2e7230 */ /* 0x000fc40000004100 */
[----:B------:R-:W-:Y:S02]  /*4190*/  HADD2.F32 R139, -RZ, R188.H0_H0 ;  /* 0x200000bcff8b7230 */ /* 0x000fe40000004100 */
[----:B------:R-:W-:Y:S01]  /*41a0*/  F2FP.F16.F32.PACK_AB R44, R44, R95 ;  /* 0x0000005f2c2c723e */ /* 0x000fe200000000ff */
[-C--:B------:R-:W-:Y:S01]  /*41b0*/  FMUL.FTZ R151, R46, R179.reuse ;  /* 0x000000b32e977220 */ /* 0x080fe20000410000 */
[----:B------:R-:W-:-:S03]  /*41c0*/  FMUL.FTZ R179, R138, R179 ;  /* 0x000000b38ab37220 */ /* 0x000fc60000410000 */
[-C--:B------:R-:W-:Y:S01]  /*41d0*/  FFMA.FTZ R151, R138, R139.reuse, -R151 ;  /* 0x0000008b8a977223 */ /* 0x080fe20000010897 */
[----:B------:R-:W-:-:S05]  /*41e0*/  FFMA.FTZ R46, R46, R139, R179 ;  /* 0x0000008b2e2e7223 */ /* 0x000fca00000100b3 */
[----:B------:R-:W-:-:S07]  /*41f0*/  F2FP.F16.F32.PACK_AB R46, R46, R151 ;  /* 0x000000972e2e723e */ /* 0x000fce00000000ff */
.L_x_635:
[----:B------:R-:W-:Y:S05]  /*4200*/  BSYNC B3 ;  /* 0x0000000000037941 */ /* 0x000fea0003800000 */
.L_x_634:
[----:B------:R-:W-:Y:S01]  /*4210*/  IADD3 R95, P3, R171, R100, RZ ;  /* 0x00000064ab5f7210 */ /* 0x000fe20007f7e0ff */
[----:B------:R-:W-:Y:S01]  /*4220*/  ULDC.64 UR4, c[0x0][0x2e8] ;  /* 0x0000ba0000047ab9 */ /* 0x000fe20000000a00 */
[----:B------:R-:W-:-:S03]  /*4230*/  ULDC.64 UR6, c[0x0][0x208] ;  /* 0x0000820000067ab9 */ /* 0x000fc60000000a00 */
[----:B------:R-:W-:Y:S01]  /*4240*/  IMAD.X R138, R173, 0x1, R14, P3 ;  /* 0x00000001ad8a7824 */ /* 0x000fe200018e060e */
[----:B------:R-:W-:-:S04]  /*4250*/  LEA R94, P3, R95, UR4, 0x1 ;  /* 0x000000045f5e7c11 */ /* 0x000fc8000f8608ff */
[----:B------:R-:W-:-:S05]  /*4260*/  LEA.HI.X R95, R95, UR5, R138, 0x1, P3 ;  /* 0x000000055f5f7c11 */ /* 0x000fca00098f0c8a */
[----:B--2---:R2:W-:Y:S04]  /*4270*/  STG.E.128 desc[UR6][R94.64], R44 ;  /* 0x0000002c5e007986 */ /* 0x0045e8000c101d06 */
.L_x_633:
[----:B------:R-:W-:Y:S05]  /*4280*/  BSYNC B2 ;  /* 0x0000000000027941 */ /* 0x000fea0003800000 */
.L_x_632:
[----:B------:R-:W-:Y:S05]  /*4290*/  @P1 BRA `(.L_x_631) ;  /* 0x0000000000e01947 */ /* 0x000fea0003800000 */
[----:B0-2---:R0:W2:Y:S01]  /*42a0*/  LDS.128 R44, [R5+0x23c00] ;  /* 0x023c0000052c7984 */ /* 0x0050a20000000c00 */
[----:B------:R-:W-:Y:S01]  /*42b0*/  IADD3 R171, P3, R171, R13, RZ ;  /* 0x0000000dabab7210 */ /* 0x000fe20007f7e0ff */
[----:B------:R-:W-:Y:S03]  /*42c0*/  BSSY B2, `(.L_x_636) ;  /* 0x0000030000027945 */ /* 0x000fe60003800000 */
[----:B------:R-:W-:Y:S02]  /*42d0*/  IADD3.X R94, R173, R8, RZ, P3, !PT ;  /* 0x00000008ad5e7210 */ /* 0x000fe40001ffe4ff */
[----:B------:R-:W-:-:S13]  /*42e0*/  ISETP.GE.AND P3, PT, R220, R84, PT ;  /* 0x00000054dc00720c */ /* 0x000fda0003f66270 */
[----:B0-----:R-:W-:Y:S05]  /*42f0*/  @P3 BRA `(.L_x_637) ;  /* 0x0000000000b03947 */ /* 0x001fea0003800000 */
[----:B------:R-:W-:Y:S01]  /*4300*/  SHF.R.U64 R138, R98, 0x10, R99 ;  /* 0x00000010628a7819 */ /* 0x000fe20000001263 */
[----:B--2---:R-:W-:Y:S01]  /*4310*/  IMAD.MOV.U32 R95, RZ, RZ, R45 ;  /* 0x000000ffff5f7224 */ /* 0x004fe200078e002d */
[----:B------:R-:W-:Y:S01]  /*4320*/  SHF.R.U64 R90, R90, 0x10, R91 ;  /* 0x000000105a5a7819 */ /* 0x000fe2000000125b */
[----:B------:R-:W-:Y:S01]  /*4330*/  HADD2.F32 R139, -RZ, R189.H0_H0 ;  /* 0x200000bdff8b7230 */ /* 0x000fe20000004100 */
[----:B------:R-:W-:Y:S01]  /*4340*/  SHF.R.U32.HI R99, RZ, 0x10, R99 ;  /* 0x00000010ff637819 */ /* 0x000fe20000011663 */
[----:B------:R-:W-:Y:S02]  /*4350*/  HADD2.F32 R138, -RZ, R138.H0_H0 ;  /* 0x2000008aff8a7230 */ /* 0x000fe40000004100 */
        /* <DEDUP_REMOVED lines=8> */
[----:B------:R-:W-:Y:S01]  /*43e0*/  SHF.R.U32.HI R90, RZ, 0x10, R91 ;  /* 0x00000010ff5a7819 */ /* 0x000fe2000001165b */
[----:B------:R-:W-:Y:S02]  /*43f0*/  IMAD.MOV.U32 R91, RZ, RZ, R44 ;  /* 0x000000ffff5b7224 */ /* 0x000fe400078e002c */
[----:B------:R-:W-:Y:S01]  /*4400*/  HADD2.F32 R47, -RZ, R95.H1_H1 ;  /* 0x3000005fff2f7230 */ /* 0x000fe20000004100 */
[----:B------:R-:W-:Y:S01]  /*4410*/  F2FP.F16.F32.PACK_AB R45, R45, R98 ;  /* 0x000000622d2d723e */ /* 0x000fe200000000ff */
[----:B------:R-:W-:Y:S02]  /*4420*/  HADD2.F32 R44, -RZ, R99.H0_H0 ;  /* 0x20000063ff2c7230 */ /* 0x000fe40000004100 */
[----:B------:R-:W-:-:S02]  /*4430*/  HADD2.F32 R95, -RZ, R95.H0_H0 ;  /* 0x2000005fff5f7230 */ /* 0x000fc40000004100 */
[----:B------:R-:W-:Y:S02]  /*4440*/  HADD2.F32 R90, -RZ, R90.H0_H0 ;  /* 0x2000005aff5a7230 */ /* 0x000fe40000004100 */
[-C--:B------:R-:W-:Y:S01]  /*4450*/  FMUL.FTZ R138, R47, R44.reuse ;  /* 0x0000002c2f8a7220 */ /* 0x080fe20000410000 */
[----:B------:R-:W-:Y:S02]  /*4460*/  HADD2.F32 R99, -RZ, R188.H1_H1 ;  /* 0x300000bcff637230 */ /* 0x000fe40000004100 */
[C---:B------:R-:W-:Y:S01]  /*4470*/  FMUL.FTZ R150, R95.reuse, R44 ;  /* 0x0000002c5f967220 */ /* 0x040fe20000410000 */
[-C--:B------:R-:W-:Y:S01]  /*4480*/  FFMA.FTZ R44, R95, R90.reuse, -R138 ;  /* 0x0000005a5f2c7223 */ /* 0x080fe2000001088a */
[----:B------:R-:W-:Y:S02]  /*4490*/  HADD2.F32 R138, -RZ, R91.H0_H0 ;  /* 0x2000005bff8a7230 */ /* 0x000fe40000004100 */
[----:B------:R-:W-:Y:S01]  /*44a0*/  FFMA.FTZ R47, R47, R90, R150 ;  /* 0x0000005a2f2f7223 */ /* 0x000fe20000010096 */
[----:B------:R-:W-:-:S02]  /*44b0*/  IMAD.MOV.U32 R90, RZ, RZ, R46 ;  /* 0x000000ffff5a7224 */ /* 0x000fc400078e002e */
[----:B------:R-:W-:Y:S02]  /*44c0*/  HADD2.F32 R46, -RZ, R91.H1_H1 ;  /* 0x3000005bff2e7230 */ /* 0x000fe40000004100 */
[----:B------:R-:W-:Y:S01]  /*44d0*/  HADD2.F32 R95, -RZ, R187.H0_H0 ;  /* 0x200000bbff5f7230 */ /* 0x000fe20000004100 */
[----:B------:R-:W-:Y:S02]  /*44e0*/  F2FP.F16.F32.PACK_AB R47, R47, R44 ;  /* 0x0000002c2f2f723e */ /* 0x000fe400000000ff */
[-C--:B------:R-:W-:Y:S01]  /*44f0*/  FMUL.FTZ R91, R46, R99.reuse ;  /* 0x000000632e5b7220 */ /* 0x080fe20000410000 */
[----:B------:R-:W-:-:S03]  /*4500*/  FMUL.FTZ R99, R138, R99 ;  /* 0x000000638a637220 */ /* 0x000fc60000410000 */
[-C--:B------:R-:W-:Y:S01]  /*4510*/  FFMA.FTZ R91, R138, R95.reuse, -R91 ;  /* 0x0000005f8a5b7223 */ /* 0x080fe2000001085b */
[--C-:B------:R-:W-:Y:S02]  /*4520*/  HADD2.F32 R138, -RZ, R90.reuse.H0_H0 ;  /* 0x2000005aff8a7230 */ /* 0x100fe40000004100 */
[----:B------:R-:W-:Y:S01]  /*4530*/  FFMA.FTZ R46, R46, R95, R99 ;  /* 0x0000005f2e2e7223 */ /* 0x000fe20000010063 */
[----:B------:R-:W-:Y:S02]  /*4540*/  HADD2.F32 R90, -RZ, R90.H1_H1 ;  /* 0x3000005aff5a7230 */ /* 0x000fe40000004100 */
[----:B------:R-:W-:Y:S02]  /*4550*/  HADD2.F32 R95, -RZ, R187.H1_H1 ;  /* 0x300000bbff5f7230 */ /* 0x000fe40000004100 */
[----:B------:R-:W-:Y:S01]  /*4560*/  F2FP.F16.F32.PACK_AB R44, R46, R91 ;  /* 0x0000005b2e2c723e */ /* 0x000fe200000000ff */
[-C--:B------:R-:W-:Y:S01]  /*4570*/  FMUL.FTZ R99, R90, R139.reuse ;  /* 0x0000008b5a637220 */ /* 0x080fe20000410000 */
[----:B------:R-:W-:-:S03]  /*4580*/  FMUL.FTZ R139, R138, R139 ;  /* 0x0000008b8a8b7220 */ /* 0x000fc60000410000 */
[-C--:B------:R-:W-:Y:S01]  /*4590*/  FFMA.FTZ R99, R138, R95.reuse, -R99 ;  /* 0x0000005f8a637223 */ /* 0x080fe20000010863 */
[----:B------:R-:W-:-:S05]  /*45a0*/  FFMA.FTZ R90, R90, R95, R139 ;  /* 0x0000005f5a5a7223 */ /* 0x000fca000001008b */
[----:B------:R-:W-:-:S07]  /*45b0*/  F2FP.F16.F32.PACK_AB R46, R90, R99 ;  /* 0x000000635a2e723e */ /* 0x000fce00000000ff */
.L_x_637:
[----:B------:R-:W-:Y:S05]  /*45c0*/  BSYNC B2 ;  /* 0x0000000000027941 */ /* 0x000fea0003800000 */
.L_x_636:
[----:B------:R-:W-:Y:S01]  /*45d0*/  ULDC.64 UR4, c[0x0][0x2e8] ;  /* 0x0000ba0000047ab9 */ /* 0x000fe20000000a00 */
[----:B------:R-:W-:Y:S01]  /*45e0*/  ULDC.64 UR6, c[0x0][0x208] ;  /* 0x0000820000067ab9 */ /* 0x000fe20000000a00 */
[----:B------:R-:W-:-:S04]  /*45f0*/  LEA R90, P3, R171, UR4, 0x1 ;  /* 0x00000004ab5a7c11 */ /* 0x000fc8000f8608ff */
[----:B------:R-:W-:-:S05]  /*4600*/  LEA.HI.X R91, R171, UR5, R94, 0x1, P3 ;  /* 0x00000005ab5b7c11 */ /* 0x000fca00098f0c5e */
[----:B--2---:R3:W-:Y:S04]  /*4610*/  STG.E.128 desc[UR6][R90.64], R44 ;  /* 0x0000002c5a007986 */ /* 0x0047e8000c101d06 */
.L_x_631:
[----:B------:R-:W-:Y:S05]  /*4620*/  BSYNC B1 ;  /* 0x0000000000017941 */ /* 0x000fea0003800000 */
.L_x_630:
[----:B------:R-:W-:Y:S04]  /*4630*/  BSSY B1, `(.L_x_638) ;  /* 0x0000075000017945 */ /* 0x000fe80003800000 */
[----:B------:R-:W-:Y:S05]  /*4640*/  @P4 BRA `(.L_x_639) ;  /* 0x0000000400cc4947 */ /* 0x000fea0003800000 */
[----:B---3--:R-:W-:Y:S01]  /*4650*/  IADD3 R90, P3, P4, R158, R136, R16 ;  /* 0x000000889e5a7210 */ /* 0x008fe20007c7e010 */
[----:B------:R-:W-:Y:S03]  /*4660*/  BSSY B2, `(.L_x_640) ;  /* 0x000003b000027945 */ /* 0x000fe60003800000 */
[----:B------:R-:W-:Y:S01]  /*4670*/  IADD3.X R91, R123, R92, R17, P3, P4 ;  /* 0x0000005c7b5b7210 */ /* 0x000fe20001fe8411 */
[----:B------:R-:W-:Y:S08]  /*4680*/  @P0 BRA `(.L_x_641) ;  /* 0x0000000000e00947 */ /* 0x000ff00003800000 */
        /* <DEDUP_REMOVED lines=18> */
[----:B------:R-:W-:Y:S02]  /*47b0*/  HADD2.F32 R99, -RZ, R186.H1_H1 ;  /* 0x300000baff637230 */ /* 0x000fe40000004100 */
[----:B------:R-:W-:Y:S01]  /*47c0*/  FFMA.FTZ R45, R45, R86, R98 ;  /* 0x000000562d2d7223 */ /* 0x000fe20000010062 */
[----:B------:R-:W-:Y:S01]  /*47d0*/  IMAD.MOV.U32 R98, RZ, RZ, R47 ;  /* 0x000000ffff627224 */ /* 0x000fe200078e002f */
[----:B------:R-:W-:Y:S01]  /*47e0*/  SHF.R.U32.HI R86, RZ, 0x10, R87 ;  /* 0x00000010ff567819 */ /* 0x000fe20000011657 */
[----:B------:R-:W-:Y:S02]  /*47f0*/  IMAD.MOV.U32 R87, RZ, RZ, R44 ;  /* 0x000000ffff577224 */ /* 0x000fe400078e002c */
[----:B------:R-:W-:Y:S01]  /*4800*/  HADD2.F32 R44, -RZ, R89.H0_H0 ;  /* 0x20000059ff2c7230 */ /* 0x000fe20000004100 */
[----:B------:R-:W-:Y:S01]  /*4810*/  F2FP.F16.F32.PACK_AB R45, R45, R88 ;  /* 0x000000582d2d723e */ /* 0x000fe200000000ff */
[----:B------:R-:W-:-:S02]  /*4820*/  HADD2.F32 R47, -RZ, R98.H1_H1 ;  /* 0x30000062ff2f7230 */ /* 0x000fc40000004100 */
[----:B------:R-:W-:Y:S02]  /*4830*/  HADD2.F32 R89, -RZ, R98.H0_H0 ;  /* 0x20000062ff597230 */ /* 0x000fe40000004100 */
[----:B------:R-:W-:Y:S02]  /*4840*/  HADD2.F32 R86, -RZ, R86.H0_H0 ;  /* 0x20000056ff567230 */ /* 0x000fe40000004100 */
[-C--:B------:R-:W-:Y:S01]  /*4850*/  FMUL.FTZ R98, R47, R44.reuse ;  /* 0x0000002c2f627220 */ /* 0x080fe20000410000 */
[----:B------:R-:W-:-:S03]  /*4860*/  FMUL.FTZ R138, R89, R44 ;  /* 0x0000002c598a7220 */ /* 0x000fc60000410000 */
[-C--:B------:R-:W-:Y:S01]  /*4870*/  FFMA.FTZ R44, R89, R86.reuse, -R98 ;  /* 0x00000056592c7223 */ /* 0x080fe20000010862 */
[--C-:B------:R-:W-:Y:S02]  /*4880*/  HADD2.F32 R98, -RZ, R87.reuse.H0_H0 ;  /* 0x20000057ff627230 */ /* 0x100fe40000004100 */
[----:B------:R-:W-:Y:S01]  /*4890*/  FFMA.FTZ R47, R47, R86, R138 ;  /* 0x000000562f2f7223 */ /* 0x000fe2000001008a */
[----:B------:R-:W-:Y:S02]  /*48a0*/  IMAD.MOV.U32 R86, RZ, RZ, R46 ;  /* 0x000000ffff567224 */ /* 0x000fe400078e002e */
[----:B------:R-:W-:Y:S02]  /*48b0*/  HADD2.F32 R46, -RZ, R87.H1_H1 ;  /* 0x30000057ff2e7230 */ /* 0x000fe40000004100 */
[----:B------:R-:W-:Y:S01]  /*48c0*/  HADD2.F32 R89, -RZ, R185.H1_H1 ;  /* 0x300000b9ff597230 */ /* 0x000fe20000004100 */
[----:B------:R-:W-:Y:S02]  /*48d0*/  F2FP.F16.F32.PACK_AB R47, R47, R44 ;  /* 0x0000002c2f2f723e */ /* 0x000fe400000000ff */
[-C--:B------:R-:W-:Y:S01]  /*48e0*/  FMUL.FTZ R87, R46, R99.reuse ;  /* 0x000000632e577220 */ /* 0x080fe20000410000 */
[----:B------:R-:W-:-:S03]  /*48f0*/  FMUL.FTZ R99, R98, R99 ;  /* 0x0000006362637220 */ /* 0x000fc60000410000 */
[-C--:B------:R-:W-:Y:S01]  /*4900*/  FFMA.FTZ R87, R98, R89.reuse, -R87 ;  /* 0x0000005962577223 */ /* 0x080fe20000010857 */
[--C-:B------:R-:W-:Y:S02]  /*4910*/  HADD2.F32 R98, -RZ, R86.reuse.H0_H0 ;  /* 0x20000056ff627230 */ /* 0x100fe40000004100 */
[----:B------:R-:W-:Y:S01]  /*4920*/  FFMA.FTZ R46, R46, R89, R99 ;  /* 0x000000592e2e7223 */ /* 0x000fe20000010063 */
[----:B------:R-:W-:Y:S02]  /*4930*/  HADD2.F32 R86, -RZ, R86.H1_H1 ;  /* 0x30000056ff567230 */ /* 0x000fe40000004100 */
[----:B------:R-:W-:Y:S02]  /*4940*/  HADD2.F32 R89, -RZ, R185.H0_H0 ;  /* 0x200000b9ff597230 */ /* 0x000fe40000004100 */
[----:B------:R-:W-:Y:S01]  /*4950*/  F2FP.F16.F32.PACK_AB R44, R46, R87 ;  /* 0x000000572e2c723e */ /* 0x000fe200000000ff */
[-C--:B------:R-:W-:Y:S01]  /*4960*/  FMUL.FTZ R99, R86, R139.reuse ;  /* 0x0000008b56637220 */ /* 0x080fe20000410000 */
[----:B------:R-:W-:-:S03]  /*4970*/  FMUL.FTZ R139, R98, R139 ;  /* 0x0000008b628b7220 */ /* 0x000fc60000410000 */
[-C--:B------:R-:W-:Y:S01]  /*4980*/  FFMA.FTZ R99, R98, R89.reuse, -R99 ;  /* 0x0000005962637223 */ /* 0x080fe20000010863 */
[----:B------:R-:W-:-:S05]  /*4990*/  FFMA.FTZ R86, R86, R89, R139 ;  /* 0x0000005956567223 */ /* 0x000fca000001008b */
[----:B------:R-:W-:-:S07]  /*49a0*/  F2FP.F16.F32.PACK_AB R46, R86, R99 ;  /* 0x00000063562e723e */ /* 0x000fce00000000ff */
.L_x_643:
[----:B------:R-:W-:Y:S05]  /*49b0*/  BSYNC B3 ;  /* 0x0000000000037941 */ /* 0x000fea0003800000 */
.L_x_642:
[----:B------:R-:W-:Y:S01]  /*49c0*/  ULDC.64 UR4, c[0x0][0x2e8] ;  /* 0x0000ba0000047ab9 */ /* 0x000fe20000000a00 */
[----:B------:R-:W-:Y:S01]  /*49d0*/  ULDC.64 UR6, c[0x0][0x208] ;  /* 0x0000820000067ab9 */ /* 0x000fe20000000a00 */
[----:B------:R-:W-:-:S04]  /*49e0*/  LEA R86, P3, R94, UR4, 0x1 ;  /* 0x000000045e567c11 */ /* 0x000fc8000f8608ff */
[----:B------:R-:W-:-:S05]  /*49f0*/  LEA.HI.X R87, R94, UR5, R95, 0x1, P3 ;  /* 0x000000055e577c11 */ /* 0x000fca00098f0c5f */
[----:B--2---:R3:W-:Y:S04]  /*4a00*/  STG.E.128 desc[UR6][R86.64], R44 ;  /* 0x0000002c56007986 */ /* 0x0047e8000c101d06 */
.L_x_641:
[----:B------:R-:W-:Y:S05]  /*4a10*/  BSYNC B2 ;  /* 0x0000000000027941 */ /* 0x000fea0003800000 */
.L_x_640:
[----:B------:R-:W-:Y:S05]  /*4a20*/  @P1 BRA `(.L_x_639) ;  /* 0x0000000000d41947 */ /* 0x000fea0003800000 */
[----:B0-23--:R0:W2:Y:S01]  /*4a30*/  LDS.128 R44, [R5+0x24c00] ;  /* 0x024c0000052c7984 */ /* 0x00d0a20000000c00 */
[----:B------:R-:W-:Y:S01]  /*4a40*/  IADD3 R90, P3, R90, R13, RZ ;  /* 0x0000000d5a5a7210 */ /* 0x000fe20007f7e0ff */
[----:B------:R-:W-:Y:S03]  /*4a50*/  BSSY B2, `(.L_x_644) ;  /* 0x000002d000027945 */ /* 0x000fe60003800000 */
[----:B------:R-:W-:Y:S02]  /*4a60*/  IADD3.X R91, R91, R8, RZ, P3, !PT ;  /* 0x000000085b5b7210 */ /* 0x000fe40001ffe4ff */
[----:B------:R-:W-:-:S13]  /*4a70*/  ISETP.GE.AND P3, PT, R220, R84, PT ;  /* 0x00000054dc00720c */ /* 0x000fda0003f66270 */
[----:B0-----:R-:W-:Y:S05]  /*4a80*/  @P3 BRA `(.L_x_645) ;  /* 0x0000000000a43947 */ /* 0x001fea0003800000 */
[--C-:B------:R-:W-:Y:S01]  /*4a90*/  SHF.R.U64 R82, R82, 0x10, R83.reuse ;  /* 0x0000001052527819 */ /* 0x100fe20000001253 */
[----:B--2---:R-:W-:Y:S01]  /*4aa0*/  HADD2.F32 R87, -RZ, R45.H1_H1 ;  /* 0x3000002dff577230 */ /* 0x004fe20000004100 */
[----:B------:R-:W-:Y:S01]  /*4ab0*/  SHF.R.U32.HI R83, RZ, 0x10, R83 ;  /* 0x00000010ff537819 */ /* 0x000fe20000011653 */
[----:B------:R-:W-:Y:S01]  /*4ac0*/  HADD2.F32 R86, -RZ, R47.H1_H1 ;  /* 0x3000002fff567230 */ /* 0x000fe20000004100 */
[--C-:B------:R-:W-:Y:S01]  /*4ad0*/  SHF.R.U64 R80, R80, 0x10, R81.reuse ;  /* 0x0000001050507819 */ /* 0x100fe20000001251 */
[----:B------:R-:W-:Y:S01]  /*4ae0*/  HADD2.F32 R82, -RZ, R82.H0_H0 ;  /* 0x20000052ff527230 */ /* 0x000fe20000004100 */
[----:B------:R-:W-:Y:S01]  /*4af0*/  SHF.R.U32.HI R81, RZ, 0x10, R81 ;  /* 0x00000010ff517819 */ /* 0x000fe20000011651 */
[----:B------:R-:W-:Y:S02]  /*4b00*/  HADD2.F32 R83, -RZ, R83.H0_H0 ;  /* 0x20000053ff537230 */ /* 0x000fe40000004100 */
[----:B------:R-:W-:Y:S02]  /*4b10*/  HADD2.F32 R45, -RZ, R45.H0_H0 ;  /* 0x2000002dff2d7230 */ /* 0x000fe40000004100 */
[----:B------:R-:W-:Y:S01]  /*4b20*/  FMUL.FTZ R94, R87, R82 ;  /* 0x00000052575e7220 */ /* 0x000fe20000410000 */
[----:B------:R-:W-:-:S02]  /*4b30*/  HADD2.F32 R88, -RZ, R47.H0_H0 ;  /* 0x2000002fff587230 */ /* 0x000fc40000004100 */
[-C--:B------:R-:W-:Y:S01]  /*4b40*/  FMUL.FTZ R47, R86, R83.reuse ;  /* 0x00000053562f7220 */ /* 0x080fe20000410000 */
[----:B------:R-:W-:Y:S02]  /*4b50*/  HADD2.F32 R80, -RZ, R80.H0_H0 ;  /* 0x20000050ff507230 */ /* 0x000fe40000004100 */
[C---:B------:R-:W-:Y:S01]  /*4b60*/  FMUL.FTZ R82, R45.reuse, R82 ;  /* 0x000000522d527220 */ /* 0x040fe20000410000 */
[----:B------:R-:W-:Y:S02]  /*4b70*/  HADD2.F32 R81, -RZ, R81.H0_H0 ;  /* 0x20000051ff517230 */ /* 0x000fe40000004100 */
[----:B------:R-:W-:Y:S01]  /*4b80*/  FMUL.FTZ R83, R88, R83 ;  /* 0x0000005358537220 */ /* 0x000fe20000410000 */
[-C--:B------:R-:W-:Y:S01]  /*4b90*/  FFMA.FTZ R94, R45, R80.reuse, -R94 ;  /* 0x000000502d5e7223 */ /* 0x080fe2000001085e */
[----:B------:R-:W-:Y:S02]  /*4ba0*/  FFMA.FTZ R87, R87, R80, R82 ;  /* 0x0000005057577223 */ /* 0x000fe40000010052 */
[----:B------:R-:W-:Y:S01]  /*4bb0*/  FFMA.FTZ R86, R86, R81, R83 ;  /* 0x0000005156567223 */ /* 0x000fe20000010053 */
[----:B------:R-:W-:-:S02]  /*4bc0*/  HADD2.F32 R83, -RZ, R168.H1_H1 ;  /* 0x300000a8ff537230 */ /* 0x000fc40000004100 */
[----:B------:R-:W-:Y:S01]  /*4bd0*/  FFMA.FTZ R47, R88, R81, -R47 ;  /* 0x00000051582f7223 */ /* 0x000fe2000001082f */
[--C-:B------:R-:W-:Y:S02]  /*4be0*/  HADD2.F32 R80, -RZ, R44.reuse.H1_H1 ;  /* 0x3000002cff507230 */ /* 0x100fe40000004100 */
[----:B------:R-:W-:Y:S02]  /*4bf0*/  HADD2.F32 R82, -RZ, R44.H0_H0 ;  /* 0x2000002cff527230 */ /* 0x000fe40000004100 */
[----:B------:R-:W-:Y:S02]  /*4c00*/  HADD2.F32 R81, -RZ, R168.H0_H0 ;  /* 0x200000a8ff517230 */ /* 0x000fe40000004100 */
[-C--:B------:R-:W-:Y:S01]  /*4c10*/  FMUL.FTZ R89, R80, R83.reuse ;  /* 0x0000005350597220 */ /* 0x080fe20000410000 */
[--C-:B------:R-:W-:Y:S02]  /*4c20*/  HADD2.F32 R44, -RZ, R46.reuse.H1_H1 ;  /* 0x3000002eff2c7230 */ /* 0x100fe40000004100 */
[----:B------:R-:W-:Y:S01]  /*4c30*/  FMUL.FTZ R95, R82, R83 ;  /* 0x00000053525f7220 */ /* 0x000fe20000410000 */
[----:B------:R-:W-:Y:S01]  /*4c40*/  HADD2.F32 R45, -RZ, R169.H1_H1 ;  /* 0x300000a9ff2d7230 */ /* 0x000fe20000004100 */
[----:B------:R-:W-:Y:S01]  /*4c50*/  F2FP.F16.F32.PACK_AB R47, R86, R47 ;  /* 0x0000002f562f723e */ /* 0x000fe200000000ff */
[----:B------:R-:W-:-:S02]  /*4c60*/  HADD2.F32 R46, -RZ, R46.H0_H0 ;  /* 0x2000002eff2e7230 */ /* 0x000fc40000004100 */
[----:B------:R-:W-:Y:S01]  /*4c70*/  FMUL.FTZ R83, R44, R81 ;  /* 0x000000512c537220 */ /* 0x000fe20000410000 */
[----:B------:R-:W-:Y:S02]  /*4c80*/  HADD2.F32 R169, -RZ, R169.H0_H0 ;  /* 0x200000a9ffa97230 */ /* 0x000fe40000004100 */
[-C--:B------:R-:W-:Y:S01]  /*4c90*/  FFMA.FTZ R82, R82, R45.reuse, -R89 ;  /* 0x0000002d52527223 */ /* 0x080fe20000010859 */
[----:B------:R-:W-:Y:S01]  /*4ca0*/  FFMA.FTZ R95, R80, R45, R95 ;  /* 0x0000002d505f7223 */ /* 0x000fe2000001005f */
[C---:B------:R-:W-:Y:S01]  /*4cb0*/  FMUL.FTZ R81, R46.reuse, R81 ;  /* 0x000000512e517220 */ /* 0x040fe20000410000 */
[----:B------:R-:W-:Y:S01]  /*4cc0*/  F2FP.F16.F32.PACK_AB R45, R87, R94 ;  /* 0x0000005e572d723e */ /* 0x000fe200000000ff */
[-C--:B------:R-:W-:Y:S02]  /*4cd0*/  FFMA.FTZ R83, R46, R169.reuse, -R83 ;  /* 0x000000a92e537223 */ /* 0x080fe40000010853 */
[----:B------:R-:W-:Y:S01]  /*4ce0*/  FFMA.FTZ R44, R44, R169, R81 ;  /* 0x000000a92c2c7223 */ /* 0x000fe20000010051 */
[----:B------:R-:W-:-:S04]  /*4cf0*/  F2FP.F16.F32.PACK_AB R82, R95, R82 ;  /* 0x000000525f52723e */ /* 0x000fc800000000ff */
[----:B------:R-:W-:Y:S01]  /*4d00*/  F2FP.F16.F32.PACK_AB R46, R44, R83 ;  /* 0x000000532c2e723e */ /* 0x000fe200000000ff */
[----:B------:R-:W-:-:S07]  /*4d10*/  IMAD.MOV.U32 R44, RZ, RZ, R82 ;  /* 0x000000ffff2c7224 */ /* 0x000fce00078e0052 */
.L_x_645:
[----:B------:R-:W-:Y:S05]  /*4d20*/  BSYNC B2 ;  /* 0x0000000000027941 */ /* 0x000fea0003800000 */
.L_x_644:
[----:B------:R-:W-:Y:S01]  /*4d30*/  ULDC.64 UR4, c[0x0][0x2e8] ;  /* 0x0000ba0000047ab9 */ /* 0x000fe20000000a00 */
[----:B------:R-:W-:Y:S01]  /*4d40*/  ULDC.64 UR6, c[0x0][0x208] ;  /* 0x0000820000067ab9 */ /* 0x000fe20000000a00 */
[----:B------:R-:W-:-:S04]  /*4d50*/  LEA R80, P3, R90, UR4, 0x1 ;  /* 0x000000045a507c11 */ /* 0x000fc8000f8608ff */
[----:B------:R-:W-:-:S05]  /*4d60*/  LEA.HI.X R81, R90, UR5, R91, 0x1, P3 ;  /* 0x000000055a517c11 */ /* 0x000fca00098f0c5b */
[----:B--2---:R4:W-:Y:S04]  /*4d70*/  STG.E.128 desc[UR6][R80.64], R44 ;  /* 0x0000002c50007986 */ /* 0x0049e8000c101d06 */
.L_x_639:
[----:B------:R-:W-:Y:S05]  /*4d80*/  BSYNC B1 ;  /* 0x0000000000017941 */ /* 0x000fea0003800000 */
.L_x_638:
[----:B---3--:R-:W3:Y:S01]  /*4d90*/  LDL R91, [R1+0x4] ;  /* 0x00000400015b7983 */ /* 0x008ee20000100800 */
[----:B------:R-:W-:Y:S01]  /*4da0*/  BSSY B1, `(.L_x_646) ;  /* 0x0000074000017945 */ /* 0x000fe20003800000 */
[----:B---3--:R-:W-:-:S13]  /*4db0*/  LOP3.LUT P3, RZ, R91, 0x4, RZ, 0xc0, !PT ;  /* 0x000000045bff7812 */ /* 0x008fda000786c0ff */
[----:B------:R-:W-:Y:S05]  /*4dc0*/  @P3 BRA `(.L_x_647) ;  /* 0x0000000400c43947 */ /* 0x000fea0003800000 */
[----:B----4-:R-:W-:Y:S01]  /*4dd0*/  IADD3 R80, P3, P4, R126, R136, R16 ;  /* 0x000000887e507210 */ /* 0x010fe20007c7e010 */
[----:B------:R-:W-:Y:S03]  /*4de0*/  BSSY B2, `(.L_x_648) ;  /* 0x0000038000027945 */ /* 0x000fe60003800000 */
[----:B------:R-:W-:Y:S01]  /*4df0*/  IADD3.X R81, R124, R92, R17, P3, P4 ;  /* 0x0000005c7c517210 */ /* 0x000fe20001fe8411 */
[----:B------:R-:W-:Y:S08]  /*4e00*/  @P0 BRA `(.L_x_649) ;  /* 0x0000000000d40947 */ /* 0x000ff00003800000 */
[----:B0-2---:R0:W2:Y:S01]  /*4e10*/  LDS.128 R44, [R5+0x20400] ;  /* 0x02040000052c7984 */ /* 0x0050a20000000c00 */
[----:B------:R-:W-:Y:S01]  /*4e20*/  IADD3 R82, P3, R80, R100, RZ ;  /* 0x0000006450527210 */ /* 0x000fe20007f7e0ff */
[----:B------:R-:W-:Y:S04]  /*4e30*/  BSSY B3, `(.L_x_650) ;  /* 0x000002d000037945 */ /* 0x000fe80003800000 */
[----:B------:R-:W-:Y:S01]  /*4e40*/  IMAD.X R83, R81, 0x1, R14, P3 ;  /* 0x0000000151537824 */ /* 0x000fe200018e060e */
[----:B------:R-:W-:-:S13]  /*4e50*/  ISETP.GE.AND P3, PT, R18, R84, PT ;  /* 0x000000541200720c */ /* 0x000fda0003f66270 */
[----:B0-----:R-:W-:Y:S05]  /*4e60*/  @P3 BRA `(.L_x_651) ;  /* 0x0000000000a43947 */ /* 0x001fea0003800000 */
[----:B------:R-:W-:Y:S01]  /*4e70*/  SHF.R.U64 R86, R76, 0x10, R77 ;  /* 0x000000104c567819 */ /* 0x000fe2000000124d */
[----:B--2---:R-:W-:Y:S01]  /*4e80*/  HADD2.F32 R88, -RZ, R45.H1_H1 ;  /* 0x3000002dff587230 */ /* 0x004fe20000004100 */
[----:B------:R-:W-:Y:S02]  /*4e90*/  SHF.R.U64 R87, R78, 0x10, R79 ;  /* 0x000000104e577819 */ /* 0x000fe4000000124f */
[----:B------:R-:W-:Y:S01]  /*4ea0*/  SHF.R.U32.HI R76, RZ, 0x10, R77 ;  /* 0x00000010ff4c7819 */ /* 0x000fe2000001164d */
[----:B------:R-:W-:Y:S01]  /*4eb0*/  IMAD.MOV.U32 R77, RZ, RZ, R47 ;  /* 0x000000ffff4d7224 */ /* 0x000fe200078e002f */
[----:B------:R-:W-:Y:S01]  /*4ec0*/  SHF.R.U32.HI R89, RZ, 0x10, R79 ;  /* 0x00000010ff597819 */ /* 0x000fe2000001164f */
[----:B------:R-:W-:Y:S02]  /*4ed0*/  HADD2.F32 R47, -RZ, R86.H0_H0 ;  /* 0x20000056ff2f7230 */ /* 0x000fe40000004100 */
[----:B------:R-:W-:Y:S02]  /*4ee0*/  HADD2.F32 R87, -RZ, R87.H0_H0 ;  /* 0x20000057ff577230 */ /* 0x000fe40000004100 */
[----:B------:R-:W-:-:S02]  /*4ef0*/  HADD2.F32 R86, -RZ, R45.H0_H0 ;  /* 0x2000002dff567230 */ /* 0x000fc40000004100 */
[----:B------:R-:W-:Y:S02]  /*4f00*/  HADD2.F32 R89, -RZ, R89.H0_H0 ;  /* 0x20000059ff597230 */ /* 0x000fe40000004100 */
[-C--:B------:R-:W-:Y:S01]  /*4f10*/  FMUL.FTZ R45, R88, R87.reuse ;  /* 0x00000057582d7220 */ /* 0x080fe20000410000 */
[--C-:B------:R-:W-:Y:S02]  /*4f20*/  HADD2.F32 R78, -RZ, R77.reuse.H1_H1 ;  /* 0x3000004dff4e7230 */ /* 0x100fe40000004100 */
[C---:B------:R-:W-:Y:S01]  /*4f30*/  FMUL.FTZ R87, R86.reuse, R87 ;  /* 0x0000005756577220 */ /* 0x040fe20000410000 */
[----:B------:R-:W-:Y:S02]  /*4f40*/  HADD2.F32 R77, -RZ, R77.H0_H0 ;  /* 0x2000004dff4d7230 */ /* 0x000fe40000004100 */
[----:B------:R-:W-:Y:S01]  /*4f50*/  FFMA.FTZ R45, R86, R47, -R45 ;  /* 0x0000002f562d7223 */ /* 0x000fe2000001082d */
[----:B------:R-:W-:Y:S02]  /*4f60*/  HADD2.F32 R79, -RZ, R76.H0_H0 ;  /* 0x2000004cff4f7230 */ /* 0x000fe40000004100 */
[----:B------:R-:W-:Y:S01]  /*4f70*/  FMUL.FTZ R90, R78, R89 ;  /* 0x000000594e5a7220 */ /* 0x000fe20000410000 */
[----:B------:R-:W-:Y:S01]  /*4f80*/  FFMA.FTZ R76, R88, R47, R87 ;  /* 0x0000002f584c7223 */ /* 0x000fe20000010057 */
[----:B------:R-:W-:Y:S01]  /*4f90*/  FMUL.FTZ R89, R77, R89 ;  /* 0x000000594d597220 */ /* 0x000fe20000410000 */
[----:B------:R-:W-:-:S02]  /*4fa0*/  HADD2.F32 R87, -RZ, R175.H0_H0 ;  /* 0x200000afff577230 */ /* 0x000fc40000004100 */
[-C--:B------:R-:W-:Y:S01]  /*4fb0*/  FFMA.FTZ R47, R77, R79.reuse, -R90 ;  /* 0x0000004f4d2f7223 */ /* 0x080fe2000001085a */
[--C-:B------:R-:W-:Y:S02]  /*4fc0*/  HADD2.F32 R77, -RZ, R44.reuse.H1_H1 ;  /* 0x3000002cff4d7230 */ /* 0x100fe40000004100 */
[----:B------:R-:W-:Y:S01]  /*4fd0*/  FFMA.FTZ R78, R78, R79, R89 ;  /* 0x0000004f4e4e7223 */ /* 0x000fe20000010059 */
[----:B------:R-:W-:Y:S01]  /*4fe0*/  HADD2.F32 R44, -RZ, R44.H0_H0 ;  /* 0x2000002cff2c7230 */ /* 0x000fe20000004100 */
[----:B------:R-:W-:Y:S01]  /*4ff0*/  F2FP.F16.F32.PACK_AB R45, R76, R45 ;  /* 0x0000002d4c2d723e */ /* 0x000fe200000000ff */
[--C-:B------:R-:W-:Y:S02]  /*5000*/  HADD2.F32 R79, -RZ, R46.reuse.H1_H1 ;  /* 0x3000002eff4f7230 */ /* 0x100fe40000004100 */
[-C--:B------:R-:W-:Y:S01]  /*5010*/  FMUL.FTZ R89, R77, R87.reuse ;  /* 0x000000574d597220 */ /* 0x080fe20000410000 */
[----:B------:R-:W-:Y:S02]  /*5020*/  HADD2.F32 R175, -RZ, R175.H1_H1 ;  /* 0x300000afffaf7230 */ /* 0x000fe40000004100 */
[----:B------:R-:W-:Y:S01]  /*5030*/  FMUL.FTZ R88, R44, R87 ;  /* 0x000000572c587220 */ /* 0x000fe20000410000 */
[----:B------:R-:W-:Y:S01]  /*5040*/  HADD2.F32 R46, -RZ, R46.H0_H0 ;  /* 0x2000002eff2e7230 */ /* 0x000fe20000004100 */
[----:B------:R-:W-:Y:S01]  /*5050*/  F2FP.F16.F32.PACK_AB R47, R78, R47 ;  /* 0x0000002f4e2f723e */ /* 0x000fe200000000ff */
[----:B------:R-:W-:-:S02]  /*5060*/  HADD2.F32 R86, -RZ, R167.H1_H1 ;  /* 0x300000a7ff567230 */ /* 0x000fc40000004100 */
[-C--:B------:R-:W-:Y:S01]  /*5070*/  FMUL.FTZ R87, R79, R175.reuse ;  /* 0x000000af4f577220 */ /* 0x080fe20000410000 */
[----:B------:R-:W-:Y:S02]  /*5080*/  HADD2.F32 R167, -RZ, R167.H0_H0 ;  /* 0x200000a7ffa77230 */ /* 0x000fe40000004100 */
[----:B------:R-:W-:Y:S01]  /*5090*/  FMUL.FTZ R90, R46, R175 ;  /* 0x000000af2e5a7220 */ /* 0x000fe20000410000 */
[-C--:B------:R-:W-:Y:S01]  /*50a0*/  FFMA.FTZ R89, R44, R86.reuse, -R89 ;  /* 0x000000562c597223 */ /* 0x080fe20000010859 */
[----:B------:R-:W-:Y:S01]  /*50b0*/  FFMA.FTZ R88, R77, R86, R88 ;  /* 0x000000564d587223 */ /* 0x000fe20000010058 */
[-C--:B------:R-:W-:Y:S01]  /*50c0*/  FFMA.FTZ R87, R46, R167.reuse, -R87 ;  /* 0x000000a72e577223 */ /* 0x080fe20000010857 */
[----:B------:R-:W-:-:S03]  /*50d0*/  FFMA.FTZ R90, R79, R167, R90 ;  /* 0x000000a74f5a7223 */ /* 0x000fc6000001005a */
[----:B------:R-:W-:Y:S02]  /*50e0*/  F2FP.F16.F32.PACK_AB R44, R88, R89 ;  /* 0x00000059582c723e */ /* 0x000fe400000000ff */
[----:B------:R-:W-:-:S07]  /*50f0*/  F2FP.F16.F32.PACK_AB R46, R90, R87 ;  /* 0x000000575a2e723e */ /* 0x000fce00000000ff */
.L_x_651:
[----:B------:R-:W-:Y:S05]  /*5100*/  BSYNC B3 ;  /* 0x0000000000037941 */ /* 0x000fea0003800000 */
.L_x_650:
[----:B------:R-:W-:Y:S01]  /*5110*/  ULDC.64 UR4, c[0x0][0x2e8] ;  /* 0x0000ba0000047ab9 */ /* 0x000fe20000000a00 */
[----:B------:R-:W-:Y:S01]  /*5120*/  ULDC.64 UR6, c[0x0][0x208] ;  /* 0x0000820000067ab9 */ /* 0x000fe20000000a00 */
[----:B------:R-:W-:-:S04]  /*5130*/  LEA R76, P3, R82, UR4, 0x1 ;  /* 0x00000004524c7c11 */ /* 0x000fc8000f8608ff */
[----:B------:R-:W-:-:S05]  /*5140*/  LEA.HI.X R77, R82, UR5, R83, 0x1, P3 ;  /* 0x00000005524d7c11 */ /* 0x000fca00098f0c53 */
[----:B--2---:R3:W-:Y:S04]  /*5150*/  STG.E.128 desc[UR6][R76.64], R44 ;  /* 0x0000002c4c007986 */ /* 0x0047e8000c101d06 */
.L_x_649:
[----:B------:R-:W-:Y:S05]  /*5160*/  BSYNC B2 ;  /* 0x0000000000027941 */ /* 0x000fea0003800000 */
.L_x_648:
[----:B------:R-:W-:Y:S05]  /*5170*/  @P1 BRA `(.L_x_647) ;  /* 0x0000000000d81947 */ /* 0x000fea0003800000 */
[----:B0-23--:R0:W2:Y:S01]  /*5180*/  LDS.128 R44, [R5+0x25c00] ;  /* 0x025c0000052c7984 */ /* 0x00d0a20000000c00 */
[----:B------:R-:W-:Y:S01]  /*5190*/  IADD3 R80, P3, R80, R13, RZ ;  /* 0x0000000d50507210 */ /* 0x000fe20007f7e0ff */
[----:B------:R-:W-:Y:S04]  /*51a0*/  BSSY B2, `(.L_x_652) ;  /* 0x000002e000027945 */ /* 0x000fe80003800000 */
[----:B------:R-:W-:Y:S01]  /*51b0*/  IMAD.X R81, R81, 0x1, R8, P3 ;  /* 0x0000000151517824 */ /* 0x000fe200018e0608 */
[----:B------:R-:W-:-:S13]  /*51c0*/  ISETP.GE.AND P3, PT, R220, R84, PT ;  /* 0x00000054dc00720c */ /* 0x000fda0003f66270 */
[----:B0-----:R-:W-:Y:S05]  /*51d0*/  @P3 BRA `(.L_x_653) ;  /* 0x0000000000a83947 */ /* 0x001fea0003800000 */
[--C-:B------:R-:W-:Y:S02]  /*51e0*/  SHF.R.U64 R79, R72, 0x10, R73.reuse ;  /* 0x00000010484f7819 */ /* 0x100fe40000001249 */
[----:B------:R-:W-:Y:S01]  /*51f0*/  SHF.R.U32.HI R77, RZ, 0x10, R73 ;  /* 0x00000010ff4d7819 */ /* 0x000fe20000011649 */
[----:B--2---:R-:W-:Y:S01]  /*5200*/  IMAD.MOV.U32 R73, RZ, RZ, R47 ;  /* 0x000000ffff497224 */ /* 0x004fe200078e002f */
[--C-:B------:R-:W-:Y:S01]  /*5210*/  SHF.R.U64 R76, R74, 0x10, R75.reuse ;  /* 0x000000104a4c7819 */ /* 0x100fe2000000124b */
[----:B------:R-:W-:Y:S01]  /*5220*/  HADD2.F32 R47, -RZ, R45.H1_H1 ;  /* 0x3000002dff2f7230 */ /* 0x000fe20000004100 */
[----:B------:R-:W-:Y:S01]  /*5230*/  SHF.R.U32.HI R78, RZ, 0x10, R75 ;  /* 0x00000010ff4e7819 */ /* 0x000fe2000001164b */
[----:B------:R-:W-:Y:S01]  /*5240*/  HADD2.F32 R74, -RZ, R79.H0_H0 ;  /* 0x2000004fff4a7230 */ /* 0x000fe20000004100 */
[----:B------:R-:W-:Y:S01]  /*5250*/  MOV R72, R44 ;  /* 0x0000002c00487202 */ /* 0x000fe20000000f00 */
[----:B------:R-:W-:Y:S02]  /*5260*/  HADD2.F32 R44, -RZ, R45.H0_H0 ;  /* 0x2000002dff2c7230 */ /* 0x000fe40000004100 */
[----:B------:R-:W-:-:S02]  /*5270*/  HADD2.F32 R75, -RZ, R76.H0_H0 ;  /* 0x2000004cff4b7230 */ /* 0x000fc40000004100 */
[----:B------:R-:W-:Y:S02]  /*5280*/  HADD2.F32 R78, -RZ, R78.H0_H0 ;  /* 0x2000004eff4e7230 */ /* 0x000fe40000004100 */
[--C-:B------:R-:W-:Y:S02]  /*5290*/  HADD2.F32 R45, -RZ, R73.reuse.H1_H1 ;  /* 0x30000049ff2d7230 */ /* 0x100fe40000004100 */
[-C--:B------:R-:W-:Y:S01]  /*52a0*/  FMUL.FTZ R82, R44, R75.reuse ;  /* 0x0000004b2c527220 */ /* 0x080fe20000410000 */
[----:B------:R-:W-:Y:S02]  /*52b0*/  HADD2.F32 R73, -RZ, R73.H0_H0 ;  /* 0x20000049ff497230 */ /* 0x000fe40000004100 */
[----:B------:R-:W-:Y:S02]  /*52c0*/  HADD2.F32 R76, -RZ, R77.H0_H0 ;  /* 0x2000004dff4c7230 */ /* 0x000fe40000004100 */
[----:B------:R-:W-:Y:S01]  /*52d0*/  FMUL.FTZ R77, R47, R75 ;  /* 0x0000004b2f4d7220 */ /* 0x000fe20000410000 */
[-C--:B------:R-:W-:Y:S01]  /*52e0*/  FMUL.FTZ R86, R45, R78.reuse ;  /* 0x0000004e2d567220 */ /* 0x080fe20000410000 */
[----:B------:R-:W-:-:S02]  /*52f0*/  FMUL.FTZ R78, R73, R78 ;  /* 0x0000004e494e7220 */ /* 0x000fc40000410000 */
[-C--:B------:R-:W-:Y:S01]  /*5300*/  FFMA.FTZ R44, R44, R74.reuse, -R77 ;  /* 0x0000004a2c2c7223 */ /* 0x080fe2000001084d */
[----:B------:R-:W-:Y:S01]  /*5310*/  FFMA.FTZ R77, R47, R74, R82 ;  /* 0x0000004a2f4d7223 */ /* 0x000fe20000010052 */
[-C--:B------:R-:W-:Y:S01]  /*5320*/  FFMA.FTZ R83, R45, R76.reuse, R78 ;  /* 0x0000004c2d537223 */ /* 0x080fe2000001004e */
[--C-:B------:R-:W-:Y:S02]  /*5330*/  HADD2.F32 R74, -RZ, R85.reuse.H1_H1 ;  /* 0x30000055ff4a7230 */ /* 0x100fe40000004100 */
[----:B------:R-:W-:Y:S01]  /*5340*/  FFMA.FTZ R86, R73, R76, -R86 ;  /* 0x0000004c49567223 */ /* 0x000fe20000010856 */
[----:B------:R-:W-:Y:S02]  /*5350*/  HADD2.F32 R45, -RZ, R72.H1_H1 ;  /* 0x30000048ff2d7230 */ /* 0x000fe40000004100 */
[----:B------:R-:W-:Y:S02]  /*5360*/  HADD2.F32 R47, -RZ, R46.H1_H1 ;  /* 0x3000002eff2f7230 */ /* 0x000fe40000004100 */
[----:B------:R-:W-:-:S02]  /*5370*/  HADD2.F32 R85, -RZ, R85.H0_H0 ;  /* 0x20000055ff557230 */ /* 0x000fc40000004100 */
[-C--:B------:R-:W-:Y:S01]  /*5380*/  FMUL.FTZ R75, R45, R74.reuse ;  /* 0x0000004a2d4b7220 */ /* 0x080fe20000410000 */
[----:B------:R-:W-:Y:S02]  /*5390*/  HADD2.F32 R72, -RZ, R72.H0_H0 ;  /* 0x20000048ff487230 */ /* 0x000fe40000004100 */
[----:B------:R-:W-:Y:S02]  /*53a0*/  HADD2.F32 R46, -RZ, R46.H0_H0 ;  /* 0x2000002eff2e7230 */ /* 0x000fe40000004100 */
[-C--:B------:R-:W-:Y:S01]  /*53b0*/  FMUL.FTZ R79, R47, R85.reuse ;  /* 0x000000552f4f7220 */ /* 0x080fe20000410000 */
[--C-:B------:R-:W-:Y:S02]  /*53c0*/  HADD2.F32 R73, -RZ, R93.reuse.H1_H1 ;  /* 0x3000005dff497230 */ /* 0x100fe40000004100 */
[----:B------:R-:W-:Y:S01]  /*53d0*/  FMUL.FTZ R74, R72, R74 ;  /* 0x0000004a484a7220 */ /* 0x000fe20000410000 */
[----:B------:R-:W-:Y:S02]  /*53e0*/  HADD2.F32 R93, -RZ, R93.H0_H0 ;  /* 0x2000005dff5d7230 */ /* 0x000fe40000004100 */
[----:B------:R-:W-:Y:S01]  /*53f0*/  FMUL.FTZ R76, R46, R85 ;  /* 0x000000552e4c7220 */ /* 0x000fe20000410000 */
[-C--:B------:R-:W-:Y:S01]  /*5400*/  FFMA.FTZ R75, R72, R73.reuse, -R75 ;  /* 0x00000049484b7223 */ /* 0x080fe2000001084b */
[----:B------:R-:W-:Y:S01]  /*5410*/  FFMA.FTZ R74, R45, R73, R74 ;  /* 0x000000492d4a7223 */ /* 0x000fe2000001004a */
[-C--:B------:R-:W-:Y:S01]  /*5420*/  FFMA.FTZ R79, R46, R93.reuse, -R79 ;  /* 0x0000005d2e4f7223 */ /* 0x080fe2000001084f */
[----:B------:R-:W-:Y:S01]  /*5430*/  FFMA.FTZ R76, R47, R93, R76 ;  /* 0x0000005d2f4c7223 */ /* 0x000fe2000001004c */
[----:B------:R-:W-:-:S02]  /*5440*/  F2FP.F16.F32.PACK_AB R45, R77, R44 ;  /* 0x0000002c4d2d723e */ /* 0x000fc400000000ff */
[----:B------:R-:W-:Y:S02]  /*5450*/  F2FP.F16.F32.PACK_AB R47, R83, R86 ;  /* 0x00000056532f723e */ /* 0x000fe400000000ff */
[----:B------:R-:W-:Y:S02]  /*5460*/  F2FP.F16.F32.PACK_AB R44, R74, R75 ;  /* 0x0000004b4a2c723e */ /* 0x000fe400000000ff */
[----:B------:R-:W-:-:S07]  /*5470*/  F2FP.F16.F32.PACK_AB R46, R76, R79 ;  /* 0x0000004f4c2e723e */ /* 0x000fce00000000ff */
.L_x_653:
[----:B------:R-:W-:Y:S05]  /*5480*/  BSYNC B2 ;  /* 0x0000000000027941 */ /* 0x000fea0003800000 */
.L_x_652:
[----:B------:R-:W-:Y:S01]  /*5490*/  ULDC.64 UR4, c[0x0][0x2e8] ;  /* 0x0000ba0000047ab9 */ /* 0x000fe20000000a00 */
[----:B------:R-:W-:Y:S01]  /*54a0*/  ULDC.64 UR6, c[0x0][0x208] ;  /* 0x0000820000067ab9 */ /* 0x000fe20000000a00 */
[----:B------:R-:W-:-:S04]  /*54b0*/  LEA R72, P3, R80, UR4, 0x1 ;  /* 0x0000000450487c11 */ /* 0x000fc8000f8608ff */
[----:B------:R-:W-:-:S05]  /*54c0*/  LEA.HI.X R73, R80, UR5, R81, 0x1, P3 ;  /* 0x0000000550497c11 */ /* 0x000fca00098f0c51 */
[----:B--2---:R0:W-:Y:S04]  /*54d0*/  STG.E.128 desc[UR6][R72.64], R44 ;  /* 0x0000002c48007986 */ /* 0x0041e8000c101d06 */
.L_x_647:
[----:B------:R-:W-:Y:S05]  /*54e0*/  BSYNC B1 ;  /* 0x0000000000017941 */ /* 0x000fea0003800000 */
.L_x_646:
[----:B------:R-:W-:Y:S01]  /*54f0*/  LOP3.LUT P3, RZ, R91, 0x8, RZ, 0xc0, !PT ;  /* 0x000000085bff7812 */ /* 0x000fe2000786c0ff */
[----:B------:R-:W-:-:S12]  /*5500*/  BSSY B1, `(.L_x_654) ;  /* 0x0000072000017945 */ /* 0x000fd80003800000 */
[----:B------:R-:W-:Y:S05]  /*5510*/  @P3 BRA `(.L_x_655) ;  /* 0x0000000400c03947 */ /* 0x000fea0003800000 */
[----:B0-----:R-:W-:Y:S01]  /*5520*/  IADD3 R72, P3, P4, R128, R136, R16 ;  /* 0x0000008880487210 */ /* 0x001fe20007c7e010 */
[----:B------:R-:W-:Y:S03]  /*5530*/  BSSY B2, `(.L_x_656) ;  /* 0x0000038000027945 */ /* 0x000fe60003800000 */
[----:B------:R-:W-:Y:S01]  /*5540*/  IADD3.X R73, R127, R92, R17, P3, P4 ;  /* 0x0000005c7f497210 */ /* 0x000fe20001fe8411 */
[----:B------:R-:W-:Y:S08]  /*5550*/  @P0 BRA `(.L_x_657) ;  /* 0x0000000000d40947 */ /* 0x000ff00003800000 */
[----:B--234-:R0:W2:Y:S01]  /*5560*/  LDS.128 R44, [R5+0x21400] ;  /* 0x02140000052c7984 */ /* 0x01c0a20000000c00 */
[----:B------:R-:W-:Y:S01]  /*5570*/  IADD3 R74, P3, R72, R100, RZ ;  /* 0x00000064484a7210 */ /* 0x000fe20007f7e0ff */
[----:B------:R-:W-:Y:S04]  /*5580*/  BSSY B3, `(.L_x_658) ;  /* 0x000002d000037945 */ /* 0x000fe80003800000 */
[----:B------:R-:W-:Y:S01]  /*5590*/  IMAD.X R75, R73, 0x1, R14, P3 ;  /* 0x00000001494b7824 */ /* 0x000fe200018e060e */
[----:B------:R-:W-:-:S13]  /*55a0*/  ISETP.GE.AND P3, PT, R18, R84, PT ;  /* 0x000000541200720c */ /* 0x000fda0003f66270 */
[----:B0-----:R-:W-:Y:S05]  /*55b0*/  @P3 BRA `(.L_x_659) ;  /* 0x0000000000a43947 */ /* 0x001fea0003800000 */
[--C-:B------:R-:W-:Y:S01]  /*55c0*/  SHF.R.U64 R77, R68, 0x10, R69.reuse ;  /* 0x00000010444d7819 */ /* 0x100fe20000001245 */
[----:B--2---:R-:W-:Y:S01]  /*55d0*/  IMAD.MOV.U32 R68, RZ, RZ, R46 ;  /* 0x000000ffff447224 */ /* 0x004fe200078e002e */
[----:B------:R-:W-:Y:S01]  /*55e0*/  SHF.R.U32.HI R76, RZ, 0x10, R69 ;  /* 0x00000010ff4c7819 */ /* 0x000fe20000011645 */
[--C-:B------:R-:W-:Y:S01]  /*55f0*/  HADD2.F32 R46, -RZ, R45.reuse.H1_H1 ;  /* 0x3000002dff2e7230 */ /* 0x100fe20000004100 */
[--C-:B------:R-:W-:Y:S01]  /*5600*/  SHF.R.U64 R69, R70, 0x10, R71.reuse ;  /* 0x0000001046457819 */ /* 0x100fe20000001247 */
[----:B------:R-:W-:Y:S01]  /*5610*/  HADD2.F32 R45, -RZ, R45.H0_H0 ;  /* 0x2000002dff2d7230 */ /* 0x000fe20000004100 */
[----:B------:R-:W-:Y:S01]  /*5620*/  SHF.R.U32.HI R78, RZ, 0x10, R71 ;  /* 0x00000010ff4e7819 */ /* 0x000fe20000011647 */
[----:B------:R-:W-:Y:S02]  /*5630*/  HADD2.F32 R70, -RZ, R77.H0_H0 ;  /* 0x2000004dff467230 */ /* 0x000fe40000004100 */
[----:B------:R-:W-:Y:S02]  /*5640*/  HADD2.F32 R71, -RZ, R69.H0_H0 ;  /* 0x20000045ff477230 */ /* 0x000fe40000004100 */
[----:B------:R-:W-:-:S02]  /*5650*/  HADD2.F32 R78, -RZ, R78.H0_H0 ;  /* 0x2000004eff4e7230 */ /* 0x000fc40000004100 */
[--C-:B------:R-:W-:Y:S02]  /*5660*/  HADD2.F32 R69, -RZ, R47.reuse.H1_H1 ;  /* 0x3000002fff457230 */ /* 0x100fe40000004100 */
[CC--:B------:R-:W-:Y:S01]  /*5670*/  FMUL.FTZ R80, R46.reuse, R71.reuse ;  /* 0x000000472e507220 */ /* 0x0c0fe20000410000 */
[C---:B------:R-:W-:Y:S01]  /*5680*/  FMUL.FTZ R71, R45.reuse, R71 ;  /* 0x000000472d477220 */ /* 0x040fe20000410000 */
[----:B------:R-:W-:Y:S02]  /*5690*/  HADD2.F32 R47, -RZ, R47.H0_H0 ;  /* 0x2000002fff2f7230 */ /* 0x000fe40000004100 */
[-C--:B------:R-:W-:Y:S01]  /*56a0*/  FFMA.FTZ R80, R45, R70.reuse, -R80 ;  /* 0x000000462d507223 */ /* 0x080fe20000010850 */
[----:B------:R-:W-:Y:S01]  /*56b0*/  FFMA.FTZ R77, R46, R70, R71 ;  /* 0x000000462e4d7223 */ /* 0x000fe20000010047 */
[----:B------:R-:W-:Y:S02]  /*56c0*/  HADD2.F32 R76, -RZ, R76.H0_H0 ;  /* 0x2000004cff4c7230 */ /* 0x000fe40000004100 */
[----:B------:R-:W-:Y:S01]  /*56d0*/  FMUL.FTZ R82, R69, R78 ;  /* 0x0000004e45527220 */ /* 0x000fe20000410000 */
[----:B------:R-:W-:-:S02]  /*56e0*/  HADD2.F32 R70, -RZ, R183.H1_H1 ;  /* 0x300000b7ff467230 */ /* 0x000fc40000004100 */
[C---:B------:R-:W-:Y:S01]  /*56f0*/  FMUL.FTZ R78, R47.reuse, R78 ;  /* 0x0000004e2f4e7220 */ /* 0x040fe20000410000 */
[----:B------:R-:W-:Y:S02]  /*5700*/  HADD2.F32 R183, -RZ, R183.H0_H0 ;  /* 0x200000b7ffb77230 */ /* 0x000fe40000004100 */
[-C--:B------:R-:W-:Y:S01]  /*5710*/  FFMA.FTZ R82, R47, R76.reuse, -R82 ;  /* 0x0000004c2f527223 */ /* 0x080fe20000010852 */
[----:B------:R-:W-:Y:S02]  /*5720*/  HADD2.F32 R45, -RZ, R44.H1_H1 ;  /* 0x3000002cff2d7230 */ /* 0x000fe40000004100 */
[----:B------:R-:W-:Y:S01]  /*5730*/  FFMA.FTZ R81, R69, R76, R78 ;  /* 0x0000004c45517223 */ /* 0x000fe2000001004e */
[----:B------:R-:W-:Y:S02]  /*5740*/  HADD2.F32 R46, -RZ, R68.H1_H1 ;  /* 0x30000044ff2e7230 */ /* 0x000fe40000004100 */
[----:B------:R-:W-:Y:S02]  /*5750*/  HADD2.F32 R44, -RZ, R44.H0_H0 ;  /* 0x2000002cff2c7230 */ /* 0x000fe40000004100 */
[----:B------:R-:W-:Y:S01]  /*5760*/  FMUL.FTZ R71, R45, R70 ;  /* 0x000000462d477220 */ /* 0x000fe20000410000 */
[----:B------:R-:W-:-:S02]  /*5770*/  HADD2.F32 R68, -RZ, R68.H0_H0 ;  /* 0x20000044ff447230 */ /* 0x000fc40000004100 */
        /* <DEDUP_REMOVED lines=13> */
.L_x_659:
[----:B------:R-:W-:Y:S05]  /*5850*/  BSYNC B3 ;  /* 0x0000000000037941 */ /* 0x000fea0003800000 */
.L_x_658:
[----:B------:R-:W-:Y:S01]  /*5860*/  ULDC.64 UR4, c[0x0][0x2e8] ;  /* 0x0000ba0000047ab9 */ /* 0x000fe20000000a00 */
[----:B------:R-:W-:Y:S01]  /*5870*/  ULDC.64 UR6, c[0x0][0x208] ;  /* 0x0000820000067ab9 */ /* 0x000fe20000000a00 */
[----:B------:R-:W-:-:S04]  /*5880*/  LEA R68, P3, R74, UR4, 0x1 ;  /* 0x000000044a447c11 */ /* 0x000fc8000f8608ff */
[----:B------:R-:W-:-:S05]  /*5890*/  LEA.HI.X R69, R74, UR5, R75, 0x1, P3 ;  /* 0x000000054a457c11 */ /* 0x000fca00098f0c4b */
[----:B--2---:R0:W-:Y:S04]  /*58a0*/  STG.E.128 desc[UR6][R68.64], R44 ;  /* 0x0000002c44007986 */ /* 0x0041e8000c101d06 */
.L_x_657:
[----:B------:R-:W-:Y:S05]  /*58b0*/  BSYNC B2 ;  /* 0x0000000000027941 */ /* 0x000fea0003800000 */
.L_x_656:
[----:B------:R-:W-:Y:S05]  /*58c0*/  @P1 BRA `(.L_x_655) ;  /* 0x0000000000d41947 */ /* 0x000fea0003800000 */
[----:B0-234-:R0:W2:Y:S01]  /*58d0*/  LDS.128 R44, [R5+0x26c00] ;  /* 0x026c0000052c7984 */ /* 0x01d0a20000000c00 */
[----:B------:R-:W-:Y:S01]  /*58e0*/  IADD3 R72, P3, R72, R13, RZ ;  /* 0x0000000d48487210 */ /* 0x000fe20007f7e0ff */
[----:B------:R-:W-:Y:S04]  /*58f0*/  BSSY B2, `(.L_x_660) ;  /* 0x000002d000027945 */ /* 0x000fe80003800000 */
[----:B------:R-:W-:Y:S01]  /*5900*/  IMAD.X R73, R73, 0x1, R8, P3 ;  /* 0x0000000149497824 */ /* 0x000fe200018e0608 */
[----:B------:R-:W-:-:S13]  /*5910*/  ISETP.GE.AND P3, PT, R220, R84, PT ;  /* 0x00000054dc00720c */ /* 0x000fda0003f66270 */
[----:B0-----:R-:W-:Y:S05]  /*5920*/  @P3 BRA `(.L_x_661) ;  /* 0x0000000000a43947 */ /* 0x001fea0003800000 */
[--C-:B------:R-:W-:Y:S02]  /*5930*/  SHF.R.U64 R69, R64, 0x10, R65.reuse ;  /* 0x0000001040457819 */ /* 0x100fe40000001241 */
[----:B------:R-:W-:Y:S02]  /*5940*/  SHF.R.U32.HI R68, RZ, 0x10, R65 ;  /* 0x00000010ff447819 */ /* 0x000fe40000011641 */
[--C-:B------:R-:W-:Y:S01]  /*5950*/  SHF.R.U64 R65, R66, 0x10, R67.reuse ;  /* 0x0000001042417819 */ /* 0x100fe20000001243 */
[----:B------:R-:W-:Y:S01]  /*5960*/  HADD2.F32 R66, -RZ, R69.H0_H0 ;  /* 0x20000045ff427230 */ /* 0x000fe20000004100 */
[----:B------:R-:W-:Y:S01]  /*5970*/  SHF.R.U32.HI R70, RZ, 0x10, R67 ;  /* 0x00000010ff467819 */ /* 0x000fe20000011643 */
[----:B------:R-:W-:Y:S01]  /*5980*/  HADD2.F32 R68, -RZ, R68.H0_H0 ;  /* 0x20000044ff447230 */ /* 0x000fe20000004100 */
[----:B--2---:R-:W-:Y:S01]  /*5990*/  MOV R64, R46 ;  /* 0x0000002e00407202 */ /* 0x004fe20000000f00 */
[----:B------:R-:W-:Y:S02]  /*59a0*/  HADD2.F32 R67, -RZ, R65.H0_H0 ;  /* 0x20000041ff437230 */ /* 0x000fe40000004100 */
[----:B------:R-:W-:-:S02]  /*59b0*/  HADD2.F32 R46, -RZ, R45.H1_H1 ;  /* 0x3000002dff2e7230 */ /* 0x000fc40000004100 */
[----:B------:R-:W-:Y:S02]  /*59c0*/  HADD2.F32 R45, -RZ, R45.H0_H0 ;  /* 0x2000002dff2d7230 */ /* 0x000fe40000004100 */
[----:B------:R-:W-:Y:S02]  /*59d0*/  HADD2.F32 R70, -RZ, R70.H0_H0 ;  /* 0x20000046ff467230 */ /* 0x000fe40000004100 */
[-C--:B------:R-:W-:Y:S01]  /*59e0*/  FMUL.FTZ R74, R46, R67.reuse ;  /* 0x000000432e4a7220 */ /* 0x080fe20000410000 */
[--C-:B------:R-:W-:Y:S02]  /*59f0*/  HADD2.F32 R65, -RZ, R47.reuse.H1_H1 ;  /* 0x3000002fff417230 */ /* 0x100fe40000004100 */
[C---:B------:R-:W-:Y:S01]  /*5a00*/  FMUL.FTZ R67, R45.reuse, R67 ;  /* 0x000000432d437220 */ /* 0x040fe20000410000 */
[----:B------:R-:W-:Y:S02]  /*5a10*/  HADD2.F32 R47, -RZ, R47.H0_H0 ;  /* 0x2000002fff2f7230 */ /* 0x000fe40000004100 */
[----:B------:R-:W-:Y:S01]  /*5a20*/  FFMA.FTZ R74, R45, R66, -R74 ;  /* 0x000000422d4a7223 */ /* 0x000fe2000001084a */
[----:B------:R-:W-:-:S02]  /*5a30*/  HADD2.F32 R45, -RZ, R44.H1_H1 ;  /* 0x3000002cff2d7230 */ /* 0x000fc40000004100 */
[----:B------:R-:W-:Y:S01]  /*5a40*/  FMUL.FTZ R76, R65, R70 ;  /* 0x00000046414c7220 */ /* 0x000fe20000410000 */
[----:B------:R-:W-:Y:S01]  /*5a50*/  FFMA.FTZ R71, R46, R66, R67 ;  /* 0x000000422e477223 */ /* 0x000fe20000010043 */
[C---:B------:R-:W-:Y:S01]  /*5a60*/  FMUL.FTZ R70, R47.reuse, R70 ;  /* 0x000000462f467220 */ /* 0x040fe20000410000 */
[----:B------:R-:W-:Y:S02]  /*5a70*/  HADD2.F32 R66, -RZ, R181.H1_H1 ;  /* 0x300000b5ff427230 */ /* 0x000fe40000004100 */
[-C--:B------:R-:W-:Y:S01]  /*5a80*/  FFMA.FTZ R76, R47, R68.reuse, -R76 ;  /* 0x000000442f4c7223 */ /* 0x080fe2000001084c */
[----:B------:R-:W-:Y:S02]  /*5a90*/  HADD2.F32 R67, -RZ, R182.H0_H0 ;  /* 0x200000b6ff437230 */ /* 0x000fe40000004100 */
[----:B------:R-:W-:Y:S01]  /*5aa0*/  FFMA.FTZ R77, R65, R68, R70 ;  /* 0x00000044414d7223 */ /* 0x000fe20000010046 */
[----:B------:R-:W-:Y:S02]  /*5ab0*/  HADD2.F32 R46, -RZ, R64.H1_H1 ;  /* 0x30000040ff2e7230 */ /* 0x000fe40000004100 */
[----:B------:R-:W-:Y:S01]  /*5ac0*/  FMUL.FTZ R69, R45, R66 ;  /* 0x000000422d457220 */ /* 0x000fe20000410000 */
[----:B------:R-:W-:-:S02]  /*5ad0*/  HADD2.F32 R44, -RZ, R44.H0_H0 ;  /* 0x2000002cff2c7230 */ /* 0x000fc40000004100 */
[----:B------:R-:W-:Y:S02]  /*5ae0*/  HADD2.F32 R64, -RZ, R64.H0_H0 ;  /* 0x20000040ff407230 */ /* 0x000fe40000004100 */
[-C--:B------:R-:W-:Y:S01]  /*5af0*/  FMUL.FTZ R75, R46, R67.reuse ;  /* 0x000000432e4b7220 */ /* 0x080fe20000410000 */
[--C-:B------:R-:W-:Y:S02]  /*5b00*/  HADD2.F32 R47, -RZ, R166.reuse.H0_H0 ;  /* 0x200000a6ff2f7230 */ /* 0x100fe40000004100 */
[----:B------:R-:W-:Y:S01]  /*5b10*/  FMUL.FTZ R66, R44, R66 ;  /* 0x000000422c427220 */ /* 0x000fe20000410000 */
[----:B------:R-:W-:Y:S02]  /*5b20*/  HADD2.F32 R65, -RZ, R166.H1_H1 ;  /* 0x300000a6ff417230 */ /* 0x000fe40000004100 */
        /* <DEDUP_REMOVED lines=9> */
.L_x_661:
[----:B------:R-:W-:Y:S05]  /*5bc0*/  BSYNC B2 ;  /* 0x0000000000027941 */ /* 0x000fea0003800000 */
.L_x_660:
[----:B------:R-:W-:Y:S01]  /*5bd0*/  ULDC.64 UR4, c[0x0][0x2e8] ;  /* 0x0000ba0000047ab9 */ /* 0x000fe20000000a00 */
[----:B------:R-:W-:Y:S01]  /*5be0*/  ULDC.64 UR6, c[0x0][0x208] ;  /* 0x0000820000067ab9 */ /* 0x000fe20000000a00 */
[----:B------:R-:W-:-:S04]  /*5bf0*/  LEA R64, P3, R72, UR4, 0x1 ;  /* 0x0000000448407c11 */ /* 0x000fc8000f8608ff */
[----:B------:R-:W-:-:S05]  /*5c00*/  LEA.HI.X R65, R72, UR5, R73, 0x1, P3 ;  /* 0x0000000548417c11 */ /* 0x000fca00098f0c49 */
[----:B--2---:R0:W-:Y:S04]  /*5c10*/  STG.E.128 desc[UR6][R64.64], R44 ;  /* 0x0000002c40007986 */ /* 0x0041e8000c101d06 */
.L_x_655:
[----:B------:R-:W-:Y:S05]  /*5c20*/  BSYNC B1 ;  /* 0x0000000000017941 */ /* 0x000fea0003800000 */
.L_x_654:
        /* <DEDUP_REMOVED lines=25> */
[----:B------:R-:W-:Y:S02]  /*5dc0*/  HADD2.F32 R47, -RZ, R47.H0_H0 ;  /* 0x2000002fff2f7230 */ /* 0x000fe40000004100 */
[----:B------:R-:W-:Y:S01]  /*5dd0*/  FMUL.FTZ R63, R45, R63 ;  /* 0x0000003f2d3f7220 */ /* 0x000fe20000410000 */
[----:B------:R-:W-:Y:S02]  /*5de0*/  HADD2.F32 R68, -RZ, R68.H0_H0 ;  /* 0x20000044ff447230 */ /* 0x000fe40000004100 */
[----:B------:R-:W-:Y:S01]  /*5df0*/  FMUL.FTZ R74, R61, R70 ;  /* 0x000000463d4a7220 */ /* 0x000fe20000410000 */
[-C--:B------:R-:W-:Y:S01]  /*5e00*/  FFMA.FTZ R72, R45, R62.reuse, -R72 ;  /* 0x0000003e2d487223 */ /* 0x080fe20000010848 */
[----:B------:R-:W-:Y:S01]  /*5e10*/  FFMA.FTZ R71, R46, R62, R63 ;  /* 0x0000003e2e477223 */ /* 0x000fe2000001003f */
[----:B------:R-:W-:Y:S01]  /*5e20*/  FMUL.FTZ R70, R47, R70 ;  /* 0x000000462f467220 */ /* 0x000fe20000410000 */
[----:B------:R-:W-:-:S02]  /*5e30*/  HADD2.F32 R63, -RZ, R182.H1_H1 ;  /* 0x300000b6ff3f7230 */ /* 0x000fc40000004100 */
[-C--:B------:R-:W-:Y:S01]  /*5e40*/  FFMA.FTZ R74, R47, R68.reuse, -R74 ;  /* 0x000000442f4a7223 */ /* 0x080fe2000001084a */
[----:B------:R-:W-:Y:S02]  /*5e50*/  HADD2.F32 R45, -RZ, R44.H1_H1 ;  /* 0x3000002cff2d7230 */ /* 0x000fe40000004100 */
[----:B------:R-:W-:Y:S01]  /*5e60*/  FFMA.FTZ R75, R61, R68, R70 ;  /* 0x000000443d4b7223 */ /* 0x000fe20000010046 */
[----:B------:R-:W-:Y:S02]  /*5e70*/  HADD2.F32 R46, -RZ, R60.H1_H1 ;  /* 0x3000003cff2e7230 */ /* 0x000fe40000004100 */
[----:B------:R-:W-:Y:S02]  /*5e80*/  HADD2.F32 R181, -RZ, R181.H0_H0 ;  /* 0x200000b5ffb57230 */ /* 0x000fe40000004100 */
[----:B------:R-:W-:Y:S02]  /*5e90*/  HADD2.F32 R44, -RZ, R44.H0_H0 ;  /* 0x2000002cff2c7230 */ /* 0x000fe40000004100 */
[----:B------:R-:W-:Y:S01]  /*5ea0*/  FMUL.FTZ R73, R46, R63 ;  /* 0x0000003f2e497220 */ /* 0x000fe20000410000 */
[----:B------:R-:W-:-:S02]  /*5eb0*/  HADD2.F32 R60, -RZ, R60.H0_H0 ;  /* 0x2000003cff3c7230 */ /* 0x000fc40000004100 */
[CC--:B------:R-:W-:Y:S01]  /*5ec0*/  FMUL.FTZ R69, R45.reuse, R181.reuse ;  /* 0x000000b52d457220 */ /* 0x0c0fe20000410000 */
[----:B------:R-:W-:Y:S02]  /*5ed0*/  HADD2.F32 R47, -RZ, R177.H0_H0 ;  /* 0x200000b1ff2f7230 */ /* 0x000fe40000004100 */
        /* <DEDUP_REMOVED lines=11> */
.L_x_667:
[----:B------:R-:W-:Y:S05]  /*5f90*/  BSYNC B3 ;  /* 0x0000000000037941 */ /* 0x000fea0003800000 */
.L_x_666:
[----:B------:R-:W-:Y:S01]  /*5fa0*/  ULDC.64 UR4, c[0x0][0x2e8] ;  /* 0x0000ba0000047ab9 */ /* 0x000fe20000000a00 */
[----:B------:R-:W-:Y:S01]  /*5fb0*/  ULDC.64 UR6, c[0x0][0x208] ;  /* 0x0000820000067ab9 */ /* 0x000fe20000000a00 */
[----:B------:R-:W-:-:S04]  /*5fc0*/  LEA R60, P3, R66, UR4, 0x1 ;  /* 0x00000004423c7c11 */ /* 0x000fc8000f8608ff */
[----:B------:R-:W-:-:S05]  /*5fd0*/  LEA.HI.X R61, R66, UR5, R67, 0x1, P3 ;  /* 0x00000005423d7c11 */ /* 0x000fca00098f0c43 */
[----:B--2---:R0:W-:Y:S04]  /*5fe0*/  STG.E.128 desc[UR6][R60.64], R44 ;  /* 0x0000002c3c007986 */ /* 0x0041e8000c101d06 */
.L_x_665:
[----:B------:R-:W-:Y:S05]  /*5ff0*/  BSYNC B2 ;  /* 0x0000000000027941 */ /* 0x000fea0003800000 */
.L_x_664:
[----:B------:R-:W-:Y:S05]  /*6000*/  @P1 BRA `(.L_x_663) ;  /* 0x0000000000d41947 */ /* 0x000fea0003800000 */
[----:B0-234-:R0:W2:Y:S01]  /*6010*/  LDS.128 R44, [R5+0x27c00] ;  /* 0x027c0000052c7984 */ /* 0x01d0a20000000c00 */
        /* <DEDUP_REMOVED lines=24> */
[----:B------:R-:W-:-:S02]  /*61a0*/  HADD2.F32 R58, -RZ, R174.H0_H0 ;  /* 0x200000aeff3a7230 */ /* 0x000fc40000004100 */
[-C--:B------:R-:W-:Y:S01]  /*61b0*/  FFMA.FTZ R66, R47, R60.reuse, -R66 ;  /* 0x0000003c2f427223 */ /* 0x080fe20000010842 */
[----:B------:R-:W-:Y:S02]  /*61c0*/  HADD2.F32 R59, -RZ, R174.H1_H1 ;  /* 0x300000aeff3b7230 */ /* 0x000fe40000004100 */
[----:B------:R-:W-:Y:S01]  /*61d0*/  FFMA.FTZ R67, R57, R60, R62 ;  /* 0x0000003c39437223 */ /* 0x000fe2000001003e */
[----:B------:R-:W-:Y:S02]  /*61e0*/  HADD2.F32 R45, -RZ, R44.H1_H1 ;  /* 0x3000002cff2d7230 */ /* 0x000fe40000004100 */
[----:B------:R-:W-:Y:S02]  /*61f0*/  HADD2.F32 R46, -RZ, R56.H1_H1 ;  /* 0x30000038ff2e7230 */ /* 0x000fe40000004100 */
[----:B------:R-:W-:Y:S02]  /*6200*/  HADD2.F32 R44, -RZ, R44.H0_H0 ;  /* 0x2000002cff2c7230 */ /* 0x000fe40000004100 */
[----:B------:R-:W-:Y:S01]  /*6210*/  FMUL.FTZ R61, R45, R58 ;  /* 0x0000003a2d3d7220 */ /* 0x000fe20000410000 */
[----:B------:R-:W-:-:S02]  /*6220*/  HADD2.F32 R56, -RZ, R56.H0_H0 ;  /* 0x20000038ff387230 */ /* 0x000fc40000004100 */
        /* <DEDUP_REMOVED lines=13> */
.L_x_669:
[----:B------:R-:W-:Y:S05]  /*6300*/  BSYNC B2 ;  /* 0x0000000000027941 */ /* 0x000fea0003800000 */
.L_x_668:
[----:B------:R-:W-:Y:S01]  /*6310*/  ULDC.64 UR4, c[0x0][0x2e8] ;  /* 0x0000ba0000047ab9 */ /* 0x000fe20000000a00 */
[----:B------:R-:W-:Y:S01]  /*6320*/  ULDC.64 UR6, c[0x0][0x208] ;  /* 0x0000820000067ab9 */ /* 0x000fe20000000a00 */
[----:B------:R-:W-:-:S04]  /*6330*/  LEA R56, P3, R68, UR4, 0x1 ;  /* 0x0000000444387c11 */ /* 0x000fc8000f8608ff */
[----:B------:R-:W-:-:S05]  /*6340*/  LEA.HI.X R57, R68, UR5, R69, 0x1, P3 ;  /* 0x0000000544397c11 */ /* 0x000fca00098f0c45 */
[----:B--2---:R0:W-:Y:S04]  /*6350*/  STG.E.128 desc[UR6][R56.64], R44 ;  /* 0x0000002c38007986 */ /* 0x0041e8000c101d06 */
.L_x_663:
[----:B------:R-:W-:Y:S05]  /*6360*/  BSYNC B1 ;  /* 0x0000000000017941 */ /* 0x000fea0003800000 */
.L_x_662:
[----:B------:R-:W-:Y:S05]  /*6370*/  @P5 BRA `(.L_x_670) ;  /* 0x0000005000cc5947 */ /* 0x000fea0003800000 */
[----:B------:R-:W-:Y:S01]  /*6380*/  IADD3 R136, P3, P4, R134, R136, R16 ;  /* 0x0000008886887210 */ /* 0x000fe20007c7e010 */
[----:B------:R-:W-:Y:S03]  /*6390*/  BSSY B1, `(.L_x_671) ;  /* 0x0000038000017945 */ /* 0x000fe60003800000 */
[----:B0-----:R-:W-:Y:S01]  /*63a0*/  IADD3.X R57, R133, R92, R17, P3, P4 ;  /* 0x0000005c85397210 */ /* 0x001fe20001fe8411 */
[----:B------:R-:W-:Y:S08]  /*63b0*/  @P0 BRA `(.L_x_672) ;  /* 0x0000000000d40947 */ /* 0x000ff00003800000 */
[----:B--234-:R0:W2:Y:S01]  /*63c0*/  LDS.128 R44, [R5+0x23400] ;  /* 0x02340000052c7984 */ /* 0x01c0a20000000c00 */
[----:B------:R-:W-:Y:S01]  /*63d0*/  ISETP.GE.AND P4, PT, R18, R84, PT ;  /* 0x000000541200720c */ /* 0x000fe20003f86270 */
[----:B------:R-:W-:Y:S01]  /*63e0*/  BSSY B2, `(.L_x_673) ;  /* 0x000002c000027945 */ /* 0x000fe20003800000 */
[----:B------:R-:W-:-:S11]  /*63f0*/  IADD3 R64, P3, R136, R100, RZ ;  /* 0x0000006488407210 */ /* 0x000fd60007f7e0ff */
[----:B0-----:R-:W-:Y:S05]  /*6400*/  @P4 BRA `(.L_x_674) ;  /* 0x0000000000a44947 */ /* 0x001fea0003800000 */
[--C-:B------:R-:W-:Y:S01]  /*6410*/  SHF.R.U64 R59, R52, 0x10, R53.reuse ;  /* 0x00000010343b7819 */ /* 0x100fe20000001235 */
[----:B------:R-:W-:Y:S01]  /*6420*/  HADD2.F32 R177, -RZ, R177.H1_H1 ;  /* 0x300000b1ffb17230 */ /* 0x000fe20000004100 */
        /* <DEDUP_REMOVED lines=21> */
[----:B------:R-:W-:Y:S02]  /*6580*/  HADD2.F32 R46, -RZ, R52.H1_H1 ;  /* 0x30000034ff2e7230 */ /* 0x000fe40000004100 */
[----:B------:R-:W-:Y:S01]  /*6590*/  FFMA.FTZ R65, R53, R56, R58 ;  /* 0x0000003835417223 */ /* 0x000fe2000001003a */
[----:B------:R-:W-:Y:S02]  /*65a0*/  HADD2.F32 R44, -RZ, R44.H0_H0 ;  /* 0x2000002cff2c7230 */ /* 0x000fe40000004100 */
[----:B------:R-:W-:Y:S01]  /*65b0*/  FMUL.FTZ R59, R45, R177 ;  /* 0x000000b12d3b7220 */ /* 0x000fe20000410000 */
[----:B------:R-:W-:-:S02]  /*65c0*/  HADD2.F32 R52, -RZ, R52.H0_H0 ;  /* 0x20000034ff347230 */ /* 0x000fc40000004100 */
[----:B------:R-:W-:Y:S01]  /*65d0*/  FMUL.FTZ R63, R46, R55 ;  /* 0x000000372e3f7220 */ /* 0x000fe20000410000 */
        /* <DEDUP_REMOVED lines=12> */
.L_x_674:
[----:B------:R-:W-:Y:S05]  /*66a0*/  BSYNC B2 ;  /* 0x0000000000027941 */ /* 0x000fea0003800000 */
.L_x_673:
[----:B------:R-:W-:Y:S01]  /*66b0*/  ULDC.64 UR4, c[0x0][0x2e8] ;  /* 0x0000ba0000047ab9 */ /* 0x000fe20000000a00 */
[----:B------:R-:W-:Y:S01]  /*66c0*/  IMAD.X R53, R57, 0x1, R14, P3 ;  /* 0x0000000139357824 */ /* 0x000fe200018e060e */
[----:B------:R-:W-:Y:S01]  /*66d0*/  LEA R52, P3, R64, UR4, 0x1 ;  /* 0x0000000440347c11 */ /* 0x000fe2000f8608ff */
[----:B------:R-:W-:-:S03]  /*66e0*/  ULDC.64 UR6, c[0x0][0x208] ;  /* 0x0000820000067ab9 */ /* 0x000fc60000000a00 */
[----:B------:R-:W-:-:S05]  /*66f0*/  LEA.HI.X R53, R64, UR5, R53, 0x1, P3 ;  /* 0x0000000540357c11 */ /* 0x000fca00098f0c35 */
[----:B--2---:R0:W-:Y:S04]  /*6700*/  STG.E.128 desc[UR6][R52.64], R44 ;  /* 0x0000002c34007986 */ /* 0x0041e8000c101d06 */
.L_x_672:
[----:B------:R-:W-:Y:S05]  /*6710*/  BSYNC B1 ;  /* 0x0000000000017941 */ /* 0x000fea0003800000 */
.L_x_671:
[----:B------:R-:W-:Y:S05]  /*6720*/  @P1 BRA `(.L_x_670) ;  /* 0x0000004c00e01947 */ /* 0x000fea0003800000 */
[----:B0-234-:R0:W2:Y:S01]  /*6730*/  LDS.128 R44, [R5+0x28c00] ;  /* 0x028c0000052c7984 */ /* 0x01d0a20000000c00 */
[----:B------:R-:W-:Y:S01]  /*6740*/  ISETP.GE.AND P4, PT, R220, R84, PT ;  /* 0x00000054dc00720c */ /* 0x000fe20003f86270 */
[----:B------:R-:W-:Y:S01]  /*6750*/  BSSY B1, `(.L_x_675) ;  /* 0x000002c000017945 */ /* 0x000fe20003800000 */
[----:B------:R-:W-:-:S11]  /*6760*/  IADD3 R60, P3, R136, R13, RZ ;  /* 0x0000000d883c7210 */ /* 0x000fd60007f7e0ff */
        /* <DEDUP_REMOVED lines=19> */
[----:B------:R-:W-:-:S02]  /*68a0*/  HADD2.F32 R50, -RZ, R97.H0_H0 ;  /* 0x20000061ff327230 */ /* 0x000fc40000004100 */
[C---:B------:R-:W-:Y:S01]  /*68b0*/  FMUL.FTZ R54, R47.reuse, R54 ;  /* 0x000000362f367220 */ /* 0x040fe20000410000 */
[----:B------:R-:W-:Y:S02]  /*68c0*/  HADD2.F32 R97, -RZ, R97.H1_H1 ;  /* 0x30000061ff617230 */ /* 0x000fe40000004100 */
        /* <DEDUP_REMOVED lines=20> */
.L_x_676:
[----:B------:R-:W-:Y:S05]  /*6a10*/  BSYNC B1 ;  /* 0x0000000000017941 */ /* 0x000fea0003800000 */
.L_x_675:
[----:B------:R-:W-:Y:S01]  /*6a20*/  ULDC.64 UR4, c[0x0][0x2e8] ;  /* 0x0000ba0000047ab9 */ /* 0x000fe20000000a00 */
[----:B------:R-:W-:Y:S01]  /*6a30*/  IMAD.X R57, R57, 0x1, R8, P3 ;  /* 0x0000000139397824 */ /* 0x000fe200018e0608 */
[----:B------:R-:W-:Y:S01]  /*6a40*/  LEA R48, P3, R60, UR4, 0x1 ;  /* 0x000000043c307c11 */ /* 0x000fe2000f8608ff */
[----:B------:R-:W-:-:S03]  /*6a50*/  ULDC.64 UR6, c[0x0][0x208] ;  /* 0x0000820000067ab9 */ /* 0x000fc60000000a00 */
[----:B------:R-:W-:-:S05]  /*6a60*/  LEA.HI.X R49, R60, UR5, R57, 0x1, P3 ;  /* 0x000000053c317c11 */ /* 0x000fca00098f0c39 */
[----:B--2---:R0:W-:Y:S01]  /*6a70*/  STG.E.128 desc[UR6][R48.64], R44 ;  /* 0x0000002c30007986 */ /* 0x0041e2000c101d06 */
[----:B------:R-:W-:Y:S05]  /*6a80*/  BRA `(.L_x_670) ;  /* 0x0000004c00087947 */ /* 0x000fea0003800000 */
.L_x_614:
[C---:B------:R-:W-:Y:S01]  /*6a90*/  VIADD R44, R22.reuse, 0x20 ;  /* 0x00000020162c7836 */ /* 0x040fe20000000000 */
[----:B------:R-:W-:Y:S01]  /*6aa0*/  ULDC.64 UR4, c[0x0][0x208] ;  /* 0x0000820000047ab9 */ /* 0x000fe20000000a00 */
[----:B------:R-:W-:-:S03]  /*6ab0*/  VIADD R52, R22, 0x80 ;  /* 0x0000008016347836 */ /* 0x000fc60000000000 */
[----:B------:R-:W-:Y:S02]  /*6ac0*/  ISETP.GE.AND P4, PT, R44, R4, PT ;  /* 0x000000042c00720c */ /* 0x000fe40003f86270 */
[----:B------:R-:W-:Y:S02]  /*6ad0*/  IADD3 R44, R22, 0x40, RZ ;  /* 0x00000040162c7810 */ /* 0x000fe40007ffe0ff */
[----:B------:R-:W-:-:S13]  /*6ae0*/  ISETP.GE.OR P4, PT, R16, R84, P4 ;  /* 0x000000541000720c */ /* 0x000fda0002786670 */
[----:B------:R-:W-:Y:S01]  /*6af0*/  @!P4 IADD3 R50, P2, P3, R106, R96, R37 ;  /* 0x000000606a32c210 */ /* 0x000fe20007b5e025 */
[----:B------:R-:W1:Y:S03]  /*6b00*/  @!P4 LDC.64 R60, c[0x0][0x3e8] ;  /* 0x0000fa00ff3ccb82 */ /* 0x000e660000000a00 */
[----:B0-----:R-:W-:Y:S02]  /*6b10*/  @!P4 IADD3.X R51, R27, R3, R40, P2, P3 ;  /* 0x000000031b33c210 */ /* 0x001fe400017e6428 */
[----:B------:R-:W-:-:S03]  /*6b20*/  @!P4 IADD3 R48, P2, P3, R112, R94, R31 ;  /* 0x0000005e7030c210 */ /* 0x000fc60007b5e01f */
[----:B------:R-:W0:Y:S01]  /*6b30*/  @!P4 LDC.64 R62, c[0x0][0x400] ;  /* 0x00010000ff3ecb82 */ /* 0x000e220000000a00 */
[----:B------:R-:W-:Y:S02]  /*6b40*/  @!P4 IADD3.X R49, R21, R0, R34, P2, P3 ;  /* 0x000000001531c210 */ /* 0x000fe400017e6422 */
[----:B------:R-:W-:-:S04]  /*6b50*/  ISETP.GE.AND P3, PT, R44, R4, PT ;  /* 0x000000042c00720c */ /* 0x000fc80003f66270 */
[----:B------:R-:W-:-:S13]  /*6b60*/  ISETP.GE.OR P3, PT, R16, R84, P3 ;  /* 0x000000541000720c */ /* 0x000fda0001f66670 */
[----:B------:R-:W-:Y:S01]  /*6b70*/  @!P3 IADD3 R46, P2, P5, R106, R36, R96 ;  /* 0x000000246a2eb210 */ /* 0x000fe20007d5e060 */
[----:B------:R-:W2:Y:S03]  /*6b80*/  @!P3 LDC.64 R68, c[0x0][0x3e8] ;  /* 0x0000fa00ff44bb82 */ /* 0x000ea60000000a00 */
[----:B------:R-:W-:Y:S02]  /*6b90*/  @!P3 IADD3.X R47, R27, R39, R3, P2, P5 ;  /* 0x000000271b2fb210 */ /* 0x000fe400017ea403 */
[----:B------:R-:W-:-:S03]  /*6ba0*/  @!P3 IADD3 R44, P2, P5, R112, R30, R94 ;  /* 0x0000001e702cb210 */ /* 0x000fc60007d5e05e */
[----:B------:R-:W3:Y:S01]  /*6bb0*/  @!P3 LDC.64 R70, c[0x0][0x400] ;  /* 0x00010000ff46bb82 */ /* 0x000ee20000000a00 */
[----:B------:R-:W-:Y:S02]  /*6bc0*/  @!P3 IADD3.X R45, R21, R33, R0, P2, P5 ;  /* 0x00000021152db210 */ /* 0x000fe400017ea400 */
[----:B------:R-:W-:-:S04]  /*6bd0*/  ISETP.GE.AND P2, PT, R52, R4, PT ;  /* 0x000000043400720c */ /* 0x000fc80003f46270 */
[----:B------:R-:W-:-:S13]  /*6be0*/  ISETP.GE.OR P2, PT, R16, R84, P2 ;  /* 0x000000541000720c */ /* 0x000fda0001746670 */
[----:B------:R-:W-:Y:S01]  /*6bf0*/  @!P2 IADD3 R74, P5, P6, R106, R35, R96 ;  /* 0x000000236a4aa210 */ /* 0x000fe20007ebe060 */
[----:B------:R-:W4:Y:S03]  /*6c00*/  @!P2 LDC.64 R76, c[0x0][0x3e8] ;  /* 0x0000fa00ff4cab82 */ /* 0x000f260000000a00 */
[----:B------:R-:W-:Y:S02]  /*6c10*/  @!P2 IADD3.X R75, R27, R38, R3, P5, P6 ;  /* 0x000000261b4ba210 */ /* 0x000fe40002fec403 */
[----:B------:R-:W-:-:S03]  /*6c20*/  @!P2 IADD3 R72, P5, P6, R112, R29, R94 ;  /* 0x0000001d7048a210 */ /* 0x000fc60007ebe05e */
[----:B------:R-:W4:Y:S01]  /*6c30*/  @!P2 LDC.64 R78, c[0x0][0x400] ;  /* 0x00010000ff4eab82 */ /* 0x000f220000000a00 */
[----:B------:R-:W-:Y:S02]  /*6c40*/  @!P2 IADD3.X R73, R21, R32, R0, P5, P6 ;  /* 0x000000201549a210 */ /* 0x000fe40002fec400 */
[----:B------:R-:W-:-:S04]  /*6c50*/  ISETP.GE.AND P5, PT, R22, R4, PT ;  /* 0x000000041600720c */ /* 0x000fc80003fa6270 */
[----:B------:R-:W-:-:S13]  /*6c60*/  ISETP.GE.OR P5, PT, R16, R84, P5 ;  /* 0x000000541000720c */ /* 0x000fda0002fa6670 */
[----:B------:R-:W1:Y:S01]  /*6c70*/  @!P5 LDC.64 R52, c[0x0][0x3e8] ;  /* 0x0000fa00ff34db82 */ /* 0x000e620000000a00 */
[----:B------:R-:W-:-:S05]  /*6c80*/  @!P5 IADD3 R54, P6, R106, R96, RZ ;  /* 0x000000606a36d210 */ /* 0x000fca0007fde0ff */
[----:B------:R-:W-:Y:S01]  /*6c90*/  @!P5 IMAD.X R55, R3, 0x1, R27, P6 ;  /* 0x000000010337d824 */ /* 0x000fe200030e061b */
[----:B-1----:R-:W-:-:S04]  /*6ca0*/  @!P5 LEA R52, P6, R54, R52, 0x1 ;  /* 0x000000343634d211 */ /* 0x002fc800078c08ff */
[----:B------:R-:W-:Y:S02]  /*6cb0*/  @!P5 LEA.HI.X R53, R54, R53, R55, 0x1, P6 ;  /* 0x000000353635d211 */ /* 0x000fe400030f0c37 */
[----:B------:R-:W1:Y:S01]  /*6cc0*/  @!P5 LDC.64 R54, c[0x0][0x400] ;  /* 0x00010000ff36db82 */ /* 0x000e620000000a00 */
[----:B------:R-:W-:-:S05]  /*6cd0*/  @!P5 IADD3 R56, P6, R112, R94, RZ ;  /* 0x0000005e7038d210 */ /* 0x000fca0007fde0ff */
[----:B------:R-:W-:Y:S01]  /*6ce0*/  @!P5 IMAD.X R57, R0, 0x1, R21, P6 ;  /* 0x000000010039d824 */ /* 0x000fe200030e0615 */
[----:B-1----:R-:W-:-:S04]  /*6cf0*/  @!P5 LEA R54, P6, R56, R54, 0x1 ;  /* 0x000000363836d211 */ /* 0x002fc800078c08ff */
[----:B------:R-:W-:Y:S02]  /*6d00*/  @!P5 LEA.HI.X R55, R56, R55, R57, 0x1, P6 ;  /* 0x000000373837d211 */ /* 0x000fe400030f0c39 */
[----:B------:R-:W-:-:S04]  /*6d10*/  @!P4 LEA R60, P6, R50, R60, 0x1 ;  /* 0x0000003c323cc211 */ /* 0x000fc800078c08ff */
[----:B------:R-:W-:Y:S02]  /*6d20*/  @!P4 LEA.HI.X R61, R50, R61, R51, 0x1, P6 ;  /* 0x0000003d323dc211 */ /* 0x000fe400030f0c33 */
[----:B------:R-:W-:Y:S02]  /*6d30*/  CS2R R50, SRZ ;  /* 0x0000000000327805 */ /* 0x000fe4000001ff00 */
[----:B0-----:R-:W-:-:S04]  /*6d40*/  @!P4 LEA R62, P6, R48, R62, 0x1 ;  /* 0x0000003e303ec211 */ /* 0x001fc800078c08ff */
[----:B------:R-:W-:Y:S02]  /*6d50*/  @!P4 LEA.HI.X R63, R48, R63, R49, 0x1, P6 ;  /* 0x0000003f303fc211 */ /* 0x000fe400030f0c31 */
[----:B------:R-:W-:Y:S02]  /*6d60*/  CS2R R48, SRZ ;  /* 0x0000000000307805 */ /* 0x000fe4000001ff00 */
[----:B--2---:R-:W-:-:S04]  /*6d70*/  @!P3 LEA R68, P6, R46, R68, 0x1 ;  /* 0x000000442e44b211 */ /* 0x004fc800078c08ff */
[----:B------:R-:W-:Y:S02]  /*6d80*/  @!P3 LEA.HI.X R69, R46, R69, R47, 0x1, P6 ;  /* 0x000000452e45b211 */ /* 0x000fe400030f0c2f */
[----:B------:R-:W-:Y:S02]  /*6d90*/  CS2R R46, SRZ ;  /* 0x00000000002e7805 */ /* 0x000fe4000001ff00 */
[C---:B---3--:R-:W-:Y:S01]  /*6da0*/  @!P3 LEA R70, P6, R44.reuse, R70, 0x1 ;  /* 0x000000462c46b211 */ /* 0x048fe200078c08ff */
[----:B------:R0:W5:Y:S03]  /*6db0*/  @!P5 LDG.E.128 R48, desc[UR4][R54.64] ;  /* 0x000000043630d981 */ /* 0x000166000c1e1d00 */
[----:B------:R-:W-:Y:S02]  /*6dc0*/  @!P3 LEA.HI.X R71, R44, R71, R45, 0x1, P6 ;  /* 0x000000472c47b211 */ /* 0x000fe400030f0c2d */
[----:B------:R-:W-:-:S02]  /*6dd0*/  CS2R R44, SRZ ;  /* 0x00000000002c7805 */ /* 0x000fc4000001ff00 */
[----:B------:R-:W-:Y:S02]  /*6de0*/  CS2R R58, SRZ ;  /* 0x00000000003a7805 */ /* 0x000fe4000001ff00 */
[----:B------:R-:W-:Y:S02]  /*6df0*/  CS2R R56, SRZ ;  /* 0x0000000000387805 */ /* 0x000fe4000001ff00 */
[----:B------:R1:W5:Y:S01]  /*6e00*/  @!P5 LDG.E.128 R44, desc[UR4][R52.64] ;  /* 0x00000004342cd981 */ /* 0x000362000c1e1d00 */
[----:B0-----:R-:W-:Y:S02]  /*6e10*/  CS2R R54, SRZ ;  /* 0x0000000000367805 */ /* 0x001fe4000001ff00 */
[----:B------:R-:W-:Y:S02]  /*6e20*/  CS2R R66, SRZ ;  /* 0x0000000000427805 */ /* 0x000fe4000001ff00 */
[----:B------:R-:W-:Y:S01]  /*6e30*/  CS2R R64, SRZ ;  /* 0x0000000000407805 */ /* 0x000fe2000001ff00 */
[----:B------:R0:W5:Y:S05]  /*6e40*/  @!P4 LDG.E.128 R56, desc[UR4][R62.64] ;  /* 0x000000043e38c981 */ /* 0x00016a000c1e1d00 */
[----:B------:R-:W5:Y:S01]  /*6e50*/  @!P3 LDG.E.128 R64, desc[UR4][R70.64] ;  /* 0x000000044640b981 */ /* 0x000f62000c1e1d00 */
[----:B-1----:R-:W-:-:S02]  /*6e60*/  CS2R R52, SRZ ;  /* 0x0000000000347805 */ /* 0x002fc4000001ff00 */
[----:B0-----:R-:W-:-:S04]  /*6e70*/  CS2R R62, SRZ ;  /* 0x00000000003e7805 */ /* 0x001fc8000001ff00 */
[----:B------:R0:W5:Y:S02]  /*6e80*/  @!P4 LDG.E.128 R52, desc[UR4][R60.64] ;  /* 0x000000043c34c981 */ /* 0x000164000c1e1d00 */
[----:B0-----:R-:W-:-:S06]  /*6e90*/  CS2R R60, SRZ ;  /* 0x00000000003c7805 */ /* 0x001fcc000001ff00 */
[----:B------:R0:W5:Y:S01]  /*6ea0*/  @!P3 LDG.E.128 R60, desc[UR4][R68.64] ;  /* 0x00000004443cb981 */ /* 0x000162000c1e1d00 */
[----:B----4-:R-:W-:Y:S01]  /*6eb0*/  @!P2 LEA R76, P3, R74, R76, 0x1 ;  /* 0x0000004c4a4ca211 */ /* 0x010fe200078608ff */
[----:B------:R-:W-:-:S03]  /*6ec0*/  VIADD R81, R22, 0x60 ;  /* 0x0000006016517836 */ /* 0x000fc60000000000 */
[----:B------:R-:W-:Y:S02]  /*6ed0*/  @!P2 LEA.HI.X R77, R74, R77, R75, 0x1, P3 ;  /* 0x0000004d4a4da211 */ /* 0x000fe400018f0c4b */
[----:B------:R-:W-:-:S04]  /*6ee0*/  @!P2 LEA R78, P3, R72, R78, 0x1 ;  /* 0x0000004e484ea211 */ /* 0x000fc800078608ff */
[----:B------:R-:W-:Y:S02]  /*6ef0*/  @!P2 LEA.HI.X R79, R72, R79, R73, 0x1, P3 ;  /* 0x0000004f484fa211 */ /* 0x000fe400018f0c49 */
[----:B------:R-:W-:-:S04]  /*6f00*/  ISETP.GE.AND P3, PT, R81, R4, PT ;  /* 0x000000045100720c */ /* 0x000fc80003f66270 */
[----:B------:R-:W-:Y:S02]  /*6f10*/  ISETP.GE.OR P3, PT, R16, R84, P3 ;  /* 0x000000541000720c */ /* 0x000fe40001f66670 */
[----:B------:R-:W-:Y:S02]  /*6f20*/  CS2R R70, SRZ ;  /* 0x0000000000467805 */ /* 0x000fe4000001ff00 */
[----:B0-----:R-:W-:Y:S02]  /*6f30*/  CS2R R68, SRZ ;  /* 0x0000000000447805 */ /* 0x001fe4000001ff00 */
[----:B------:R-:W-:Y:S02]  /*6f40*/  CS2R R74, SRZ ;  /* 0x00000000004a7805 */ /* 0x000fe4000001ff00 */
[----:B------:R-:W-:Y:S02]  /*6f50*/  CS2R R72, SRZ ;  /* 0x0000000000487805 */ /* 0x000fe4000001ff00 */
[----:B------:R-:W-:Y:S01]  /*6f60*/  IADD3 R80, R22, 0xa0, RZ ;  /* 0x000000a016507810 */ /* 0x000fe20007ffe0ff */
[----:B------:R-:W-:Y:S01]  /*6f70*/  BSSY B1, `(.L_x_677) ;  /* 0x0000021000017945 */ /* 0x000fe20003800000 */
[----:B------:R0:W5:Y:S04]  /*6f80*/  @!P2 LDG.E.128 R68, desc[UR4][R76.64] ;  /* 0x000000044c44a981 */ /* 0x000168000c1e1d00 */
[----:B------:R1:W5:Y:S01]  /*6f90*/  @!P2 LDG.E.128 R72, desc[UR4][R78.64] ;  /* 0x000000044e48a981 */ /* 0x000362000c1e1d00 */
[----:B------:R-:W-:-:S02]  /*6fa0*/  ISETP.GE.AND P2, PT, R80, R4, PT ;  /* 0x000000045000720c */ /* 0x000fc40003f46270 */
[----:B------:R-:W-:Y:S02]  /*6fb0*/  CS2R R82, SRZ ;  /* 0x0000000000527805 */ /* 0x000fe4000001ff00 */
[----:B------:R-:W-:Y:S02]  /*6fc0*/  CS2R R80, SRZ ;  /* 0x0000000000507805 */ /* 0x000fe4000001ff00 */
[----:B------:R-:W-:Y:S02]  /*6fd0*/  ISETP.GE.OR P2, PT, R16, R84, P2 ;  /* 0x000000541000720c */ /* 0x000fe40001746670 */
[----:B0-----:R-:W-:Y:S02]  /*6fe0*/  CS2R R76, SRZ ;  /* 0x00000000004c7805 */ /* 0x001fe4000001ff00 */
[----:B-1----:R-:W-:Y:S01]  /*6ff0*/  CS2R R78, SRZ ;  /* 0x00000000004e7805 */ /* 0x002fe2000001ff00 */
[----:B------:R-:W-:Y:S08]  /*7000*/  @P3 BRA `(.L_x_678) ;  /* 0x00000000005c3947 */ /* 0x000ff00003800000 */
[----:B------:R-:W0:Y:S01]  /*7010*/  LDC.64 R80, c[0x0][0x3f8] ;  /* 0x0000fe00ff507b82 */ /* 0x000e220000000a00 */
[----:B------:R-:W-:Y:S01]  /*7020*/  IMAD.MOV.U32 R78, RZ, RZ, R96 ;  /* 0x000000ffff4e7224 */ /* 0x000fe200078e0060 */
[----:B------:R-:W-:Y:S01]  /*7030*/  ULDC.64 UR4, c[0x0][0x3e8] ;  /* 0x0000fa0000047ab9 */ /* 0x000fe20000000a00 */
[----:B------:R-:W-:Y:S01]  /*7040*/  IMAD.MOV.U32 R79, RZ, RZ, R3 ;  /* 0x000000ffff4f7224 */ /* 0x000fe200078e0003 */
[----:B------:R-:W-:Y:S01]  /*7050*/  ULDC.64 UR6, c[0x0][0x400] ;  /* 0x0001000000067ab9 */ /* 0x000fe20000000a00 */
[----:B------:R-:W-:Y:S01]  /*7060*/  IMAD.MOV.U32 R82, RZ, RZ, R94 ;  /* 0x000000ffff527224 */ /* 0x000fe200078e005e */
[----:B------:R-:W-:Y:S01]  /*7070*/  ULDC.64 UR8, c[0x0][0x208] ;  /* 0x0000820000087ab9 */ /* 0x000fe20000000a00 */
[----:B------:R-:W-:Y:S01]  /*7080*/  IMAD.MOV.U32 R83, RZ, RZ, R0 ;  /* 0x000000ffff537224 */ /* 0x000fe200078e0000 */
[----:B------:R-:W1:Y:S01]  /*7090*/  LDC.64 R76, c[0x0][0x408] ;  /* 0x00010200ff4c7b82 */ /* 0x000e620000000a00 */
[----:B0-----:R-:W-:-:S04]  /*70a0*/  IMAD.WIDE.U32 R78, R80, 0x60, R78 ;  /* 0x00000060504e7825 */ /* 0x001fc800078e004e */
[----:B------:R-:W-:Y:S01]  /*70b0*/  IMAD R81, R81, 0x60, RZ ;  /* 0x0000006051517824 */ /* 0x000fe200078e02ff */
[----:B------:R-:W-:Y:S01]  /*70c0*/  IADD3 R80, P3, R106, R78, RZ ;  /* 0x0000004e6a507210 */ /* 0x000fe20007f7e0ff */
[----:B-1----:R-:W-:-:S03]  /*70d0*/  IMAD.WIDE.U32 R82, R76, 0x60, R82 ;  /* 0x000000604c527825 */ /* 0x002fc600078e0052 */
[----:B------:R-:W-:Y:S01]  /*70e0*/  IADD3.X R79, R27, R79, R81, P3, !PT ;  /* 0x0000004f1b4f7210 */ /* 0x000fe20001ffe451 */
[----:B------:R-:W-:Y:S01]  /*70f0*/  IMAD R77, R77, 0x60, RZ ;  /* 0x000000604d4d7824 */ /* 0x000fe200078e02ff */
[----:B------:R-:W-:-:S04]  /*7100*/  IADD3 R78, P3, R112, R82, RZ ;  /* 0x00000052704e7210 */ /* 0x000fc80007f7e0ff */
[----:B------:R-:W-:Y:S02]  /*7110*/  IADD3.X R83, R21, R83, R77, P3, !PT ;  /* 0x0000005315537210 */ /* 0x000fe40001ffe44d */
[----:B------:R-:W-:-:S04]  /*7120*/  LEA R76, P3, R80, UR4, 0x1 ;  /* 0x00000004504c7c11 */ /* 0x000fc8000f8608ff */
[----:B------:R-:W-:Y:S02]  /*7130*/  LEA.HI.X R77, R80, UR5, R79, 0x1, P3 ;  /* 0x00000005504d7c11 */ /* 0x000fe400098f0c4f */
[----:B------:R-:W-:-:S04]  /*7140*/  LEA R80, P3, R78, UR6, 0x1 ;  /* 0x000000064e507c11 */ /* 0x000fc8000f8608ff */
[----:B------:R-:W-:Y:S02]  /*7150*/  LEA.HI.X R81, R78, UR7, R83, 0x1, P3 ;  /* 0x000000074e517c11 */ /* 0x000fe400098f0c53 */
[----:B------:R-:W5:Y:S04]  /*7160*/  LDG.E.128 R76, desc[UR8][R76.64] ;  /* 0x000000084c4c7981 */ /* 0x000f68000c1e1d00 */
[----:B------:R-:W5:Y:S03]  /*7170*/  LDG.E.128 R80, desc[UR8][R80.64] ;  /* 0x0000000850507981 */ /* 0x000f66000c1e1d00 */
.L_x_678:
[----:B------:R-:W-:Y:S05]  /*7180*/  BSYNC B1 ;  /* 0x0000000000017941 */ /* 0x000fea0003800000 */
.L_x_677:
[----:B------:R-:W-:Y:S01]  /*7190*/  BSSY B1, `(.L_x_679) ;  /* 0x000001c000017945 */ /* 0x000fe20003800000 */
[----:B------:R-:W-:Y:S02]  /*71a0*/  ISETP.GE.AND P3, PT, R16, R84, PT ;  /* 0x000000541000720c */ /* 0x000fe40003f66270 */
[----:B------:R-:W-:Y:S02]  /*71b0*/  CS2R R86, SRZ ;  /* 0x0000000000567805 */ /* 0x000fe4000001ff00 */
[----:B------:R-:W-:Y:S02]  /*71c0*/  CS2R R84, SRZ ;  /* 0x0000000000547805 */ /* 0x000fe4000001ff00 */
[----:B------:R-:W-:Y:S02]  /*71d0*/  CS2R R90, SRZ ;  /* 0x00000000005a7805 */ /* 0x000fe4000001ff00 */
[----:B------:R-:W-:Y:S01]  /*71e0*/  CS2R R88, SRZ ;  /* 0x0000000000587805 */ /* 0x000fe2000001ff00 */
[----:B------:R-:W-:Y:S06]  /*71f0*/  @P2 BRA `(.L_x_680) ;  /* 0x0000000000542947 */ /* 0x000fec0003800000 */
[----:B------:R-:W0:Y:S01]  /*7200*/  LDC.64 R86, c[0x0][0x3f8] ;  /* 0x0000fe00ff567b82 */ /* 0x000e220000000a00 */
[----:B------:R-:W-:Y:S01]  /*7210*/  MOV R97, R3 ;  /* 0x0000000300617202 */ /* 0x000fe20000000f00 */
[----:B------:R-:W-:Y:S01]  /*7220*/  IMAD.MOV.U32 R95, RZ, RZ, R0 ;  /* 0x000000ffff5f7224 */ /* 0x000fe200078e0000 */
[----:B------:R-:W-:Y:S01]  /*7230*/  ULDC.64 UR4, c[0x0][0x3e8] ;  /* 0x0000fa0000047ab9 */ /* 0x000fe20000000a00 */
[----:B------:R-:W-:Y:S01]  /*7240*/  ULDC.64 UR6, c[0x0][0x400] ;  /* 0x0001000000067ab9 */ /* 0x000fe20000000a00 */
[----:B------:R-:W-:-:S03]  /*7250*/  ULDC.64 UR8, c[0x0][0x208] ;  /* 0x0000820000087ab9 */ /* 0x000fc60000000a00 */
        /* <DEDUP_REMOVED lines=12> */
[----:B------:R-:W-:Y:S01]  /*7320*/  LEA.HI.X R89, R0, UR7, R95, 0x1, P2 ;  /* 0x0000000700597c11 */ /* 0x000fe200090f0c5f */
[----:B------:R-:W5:Y:S05]  /*7330*/  LDG.E.128 R84, desc[UR8][R84.64] ;  /* 0x0000000854547981 */ /* 0x000f6a000c1e1d00 */
[----:B------:R-:W5:Y:S03]  /*7340*/  LDG.E.128 R88, desc[UR8][R88.64] ;  /* 0x0000000858587981 */ /* 0x000f66000c1e1d00 */
.L_x_680:
[----:B------:R-:W-:Y:S05]  /*7350*/  BSYNC B1 ;  /* 0x0000000000017941 */ /* 0x000fea0003800000 */
.L_x_679:
[----:B-----5:R-:W-:Y:S01]  /*7360*/  IMAD.MOV.U32 R0, RZ, RZ, R78 ;  /* 0x000000ffff007224 */ /* 0x020fe200078e004e */
[----:B------:R-:W-:Y:S01]  /*7370*/  MOV R94, R77 ;  /* 0x0000004d005e7202 */ /* 0x000fe20000000f00 */
[----:B------:R-:W-:Y:S01]  /*7380*/  IMAD.MOV.U32 R3, RZ, RZ, R79 ;  /* 0x000000ffff037224 */ /* 0x000fe200078e004f */
[----:B------:R-:W-:Y:S01]  /*7390*/  ISETP.NE.AND P2, PT, R224, 0x3, PT ;  /* 0x00000003e000780c */ /* 0x000fe20003f45270 */
[----:B------:R-:W-:-:S03]  /*73a0*/  IMAD.MOV.U32 R93, RZ, RZ, R76 ;  /* 0x000000ffff5d7224 */ /* 0x000fc600078e004c */
        /* <DEDUP_REMOVED lines=9> */
[----:B------:R-:W-:Y:S01]  /*7440*/  PRMT R183, R93, 0x5410, R94 ;  /* 0x000054105db77816 */ /* 0x000fe2000000005e */
[----:B------:R-:W-:Y:S01]  /*7450*/  IMAD.MOV.U32 R93, RZ, RZ, R84 ;  /* 0x000000ffff5d7224 */ /* 0x000fe200078e0054 */
[----:B------:R-:W-:Y:S01]  /*7460*/  PRMT R166, R0, 0x5410, R3 ;  /* 0x0000541000a67816 */ /* 0x000fe20000000003 */
[----:B------:R-:W-:Y:S01]  /*7470*/  IMAD.MOV.U32 R94, RZ, RZ, R85 ;  /* 0x000000ffff5e7224 */ /* 0x000fe200078e0055 */
[----:B------:R-:W-:Y:S01]  /*7480*/  MOV R3, R91 ;  /* 0x0000005b00037202 */ /* 0x000fe20000000f00 */
        /* <DEDUP_REMOVED lines=14> */
[----:B------:R-:W-:Y:S01]  /*7570*/  PRMT R178, R94, 0x7610, R178 ;  /* 0x000076105eb27816 */ /* 0x000fe200000000b2 */
[----:B------:R-:W-:Y:S01]  /*7580*/  IMAD.MOV.U32 R93, RZ, RZ, R48 ;  /* 0x000000ffff5d7224 */ /* 0x000fe200078e0030 */
[----:B------:R-:W-:Y:S02]  /*7590*/  MOV R94, R49 ;  /* 0x00000031005e7202 */ /* 0x000fe40000000f00 */
[----:B------:R-:W-:Y:S01]  /*75a0*/  PRMT R190, R190, 0x5410, R0 ;  /* 0x00005410bebe7816 */ /* 0x000fe20000000000 */
[----:B------:R-:W-:Y:S01]  /*75b0*/  IMAD.MOV.U32 R0, RZ, RZ, R54 ;  /* 0x000000ffff007224 */ /* 0x000fe200078e0036 */
[----:B------:R-:W-:Y:S01]  /*75c0*/  PRMT R191, R3, 0x5410, R93 ;  /* 0x0000541003bf7816 */ /* 0x000fe2000000005d */
[----:B------:R-:W-:Y:S01]  /*75d0*/  IMAD.MOV.U32 R3, RZ, RZ, R55 ;  /* 0x000000ffff037224 */ /* 0x000fe200078e0037 */
[----:B------:R-:W-:Y:S01]  /*75e0*/  PRMT R175, R94, 0x7610, R175 ;  /* 0x000076105eaf7816 */ /* 0x000fe200000000af */
        /* <DEDUP_REMOVED lines=10> */
[----:B------:R-:W-:Y:S01]  /*7690*/  PRMT R193, R193, 0x5410, R3 ;  /* 0x00005410c1c17816 */ /* 0x000fe20000000003 */
        /* <DEDUP_REMOVED lines=25> */
[----:B------:R-:W-:-:S05]  /*7830*/  IMAD.MOV.U32 R0, RZ, RZ, R73 ;  /* 0x000000ffff007224 */ /* 0x000fca00078e0049 */
[----:B------:R-:W-:Y:S01]  /*7840*/  PRMT R173, R3, 0x5410, R0 ;  /* 0x0000541003ad7816 */ /* 0x000fe20000000000 */
[----:B------:R-:W-:Y:S06]  /*7850*/  @!P2 BRA `(.L_x_681) ;  /* 0x000000000004a947 */ /* 0x000fec0003800000 */
[----:B------:R-:W-:Y:S01]  /*7860*/  BPT.TRAP 0x1 ;  /* 0x000000040000795c */ /* 0x000fe20000300000 */
.L_x_681:
[----:B------:R-:W-:Y:S01]  /*7870*/  IMAD R3, R23, 0x8, R2 ;  /* 0x0000000817037824 */ /* 0x000fe200078e0202 */
[----:B------:R-:W-:Y:S01]  /*7880*/  SHF.L.U32 R0, R223, 0x1f, RZ ;  /* 0x0000001fdf007819 */ /* 0x000fe200000006ff */
[----:B------:R-:W0:Y:S01]  /*7890*/  LDC R150, c[0x0][0x2f4] ;  /* 0x0000bd00ff967b82 */ /* 0x000e220000000800 */
[----:B------:R-:W-:Y:S01]  /*78a0*/  BSSY B1, `(.L_x_682) ;  /* 0x0000005000017945 */ /* 0x000fe20003800000 */
[----:B------:R-:W-:Y:S01]  /*78b0*/  MOV R137, R92 ;  /* 0x0000005c00897202 */ /* 0x000fe20000000f00 */
[----:B------:R-:W1:Y:S05]  /*78c0*/  SYNCS.PHASECHK.TRANS64.TRYWAIT P4, [R3+URZ+0x34890], R0 ;  /* 0x03489000030075a7 */ /* 0x000e6a000808017f */
[----:B------:R-:W2:Y:S01]  /*78d0*/  LDC.64 R138, c[0x0][0x300] ;  /* 0x0000c000ff8a7b82 */ /* 0x000ea20000000a00 */
[----:B-1----:R-:W-:Y:S05]  /*78e0*/  @!P4 BRA `(.L_x_683) ;  /* 0x000001e400acc947 */ /* 0x002fea0003800000 */
.L_x_978:
[----:B------:R-:W-:Y:S05]  /*78f0*/  BSYNC B1 ;  /* 0x0000000000017941 */ /* 0x000fea0003800000 */
.L_x_682:
[----:B------:R-:W-:Y:S01]  /*7900*/  ISETP.GE.OR P4, PT, R22, R4, P0 ;  /* 0x000000041600720c */ /* 0x000fe20000786670 */
[----:B------:R-:W-:Y:S01]  /*7910*/  BSSY B1, `(.L_x_684) ;  /* 0x0000092000017945 */ /* 0x000fe20003800000 */
[----:B0-----:R-:W-:-:S11]  /*7920*/  IMAD.IADD R151, R150, 0x1, -R43 ;  /* 0x0000000196977824 */ /* 0x001fd600078e0a2b */
[----:B------:R-:W-:Y:S05]  /*7930*/  @P4 BRA `(.L_x_685) ;  /* 0x00000008003c4947 */ /* 0x000fea0003800000 */
[----:B------:R-:W3:Y:S01]  /*7940*/  LDL R92, [R1+0x4] ;  /* 0x00000400015c7983 */ /* 0x000ee20000100800 */
[----:B------:R-:W-:Y:S01]  /*7950*/  SHF.L.U32 R94, R22, 0x6, RZ ;  /* 0x00000006165e7819 */ /* 0x000fe200000006ff */
[----:B------:R-:W-:Y:S01]  /*7960*/  BSSY B2, `(.L_x_686) ;  /* 0x0000079000027945 */ /* 0x000fe20003800000 */
[----:B------:R-:W0:Y:S02]  /*7970*/  S2R R96, SR_TID.X ;  /* 0x0000000000607919 */ /* 0x000e240000002100 */
[----:B------:R-:W-:-:S04]  /*7980*/  LOP3.LUT R94, R94, 0x1c0, RZ, 0xc0, !PT ;  /* 0x000001c05e5e7812 */ /* 0x000fc800078ec0ff */
[----:B------:R-:W-:Y:S01]  /*7990*/  SHF.R.U32.HI R94, RZ, 0x3, R94 ;  /* 0x00000003ff5e7819 */ /* 0x000fe2000001165e */
[----:B0-----:R-:W-:-:S05]  /*79a0*/  VIADD R96, R96, 0xffffff80 ;  /* 0xffffff8060607836 */ /* 0x001fca0000000000 */
[----:B------:R-:W-:-:S04]  /*79b0*/  SHF.R.S32.HI R95, RZ, 0x1f, R96 ;  /* 0x0000001fff5f7819 */ /* 0x000fc80000011460 */
[----:B------:R-:W-:Y:S01]  /*79c0*/  LEA.HI R95, R95, R96, RZ, 0x6 ;  /* 0x000000605f5f7211 */ /* 0x000fe200078f30ff */
[----:B------:R-:W-:-:S04]  /*79d0*/  IMAD.SHL.U32 R96, R22, 0x40, RZ ;  /* 0x0000004016607824 */ /* 0x000fc800078e00ff */
[----:B------:R-:W-:-:S05]  /*79e0*/  IMAD.SHL.U32 R95, R95, 0x8, RZ ;  /* 0x000000085f5f7824 */ /* 0x000fca00078e00ff */
[----:B------:R-:W-:Y:S02]  /*79f0*/  LOP3.LUT R95, R95, 0xfffffe00, RZ, 0xc0, !PT ;  /* 0xfffffe005f5f7812 */ /* 0x000fe400078ec0ff */
[----:B---3--:R-:W-:-:S04]  /*7a00*/  LOP3.LUT P5, RZ, R92, 0x1, RZ, 0xc0, !PT ;  /* 0x000000015cff7812 */ /* 0x008fc800078ac0ff */
[----:B------:R-:W-:-:S04]  /*7a10*/  SEL R92, R43, R151, !P5 ;  /* 0x000000972b5c7207 */ /* 0x000fc80006800000 */
[----:B------:R-:W-:-:S04]  /*7a20*/  SHF.R.S32.HI R93, RZ, 0x1f, R92 ;  /* 0x0000001fff5d7819 */ /* 0x000fc8000001145c */
[----:B------:R-:W-:-:S04]  /*7a30*/  LEA.HI R92, R93, R92, RZ, 0x4 ;  /* 0x0000005c5d5c7211 */ /* 0x000fc800078f20ff */
[----:B------:R-:W-:-:S04]  /*7a40*/  LEA.HI.SX32 R92, R92, R10, 0x1c ;  /* 0x0000000a5c5c7211 */ /* 0x000fc800078fe2ff */
[----:B------:R-:W-:Y:S01]  /*7a50*/  SHF.R.S32.HI R93, RZ, 0x1f, R92 ;  /* 0x0000001fff5d7819 */ /* 0x000fe2000001145c */
[----:B------:R-:W-:-:S03]  /*7a60*/  IMAD.SHL.U32 R174, R92, 0x8, RZ ;  /* 0x000000085cae7824 */ /* 0x000fc600078e00ff */
[----:B------:R-:W-:Y:S02]  /*7a70*/  LEA.HI R92, R93, R92, RZ, 0x3 ;  /* 0x0000005c5d5c7211 */ /* 0x000fe400078f18ff */
[----:B------:R-:W-:Y:S02]  /*7a80*/  LOP3.LUT R93, R174, 0x38, RZ, 0xc0, !PT ;  /* 0x00000038ae5d7812 */ /* 0x000fe400078ec0ff */
[----:B------:R-:W-:Y:S02]  /*7a90*/  SHF.R.S32.HI R92, RZ, 0x3, R92 ;  /* 0x00000003ff5c7819 */ /* 0x000fe4000001145c */
[----:B------:R-:W-:-:S03]  /*7aa0*/  LOP3.LUT R93, R93, 0x1c0, R96, 0xf8, !PT ;  /* 0x000001c05d5d7812 */ /* 0x000fc600078ef860 */
[----:B------:R-:W-:Y:S01]  /*7ab0*/  IMAD R92, R92, 0x2c00, R95 ;  /* 0x00002c005c5c7824 */ /* 0x000fe200078e025f */
[----:B------:R-:W-:-:S05]  /*7ac0*/  LOP3.LUT R93, R93, R94, RZ, 0x3c, !PT ;  /* 0x0000005e5d5d7212 */ /* 0x000fca00078e3cff */
[----:B------:R-:W-:-:S04]  /*7ad0*/  IMAD.IADD R92, R92, 0x1, R93 ;  /* 0x000000015c5c7824 */ /* 0x000fc800078e025d */
[C---:B------:R-:W-:Y:S02]  /*7ae0*/  IMAD R96, R23.reuse, 0x5800, R92 ;  /* 0x0000580017607824 */ /* 0x040fe400078e025c */
[----:B------:R-:W-:-:S03]  /*7af0*/  IMAD R92, R23, 0x5800, R147 ;  /* 0x00005800175c7824 */ /* 0x000fc600078e0293 */
[----:B------:R-:W-:Y:S01]  /*7b00*/  LEA R96, R96, R2, 0x1 ;  /* 0x0000000260607211 */ /* 0x000fe200078e08ff */
[----:B------:R-:W-:-:S05]  /*7b10*/  IMAD R92, R92, 0x2, R2 ;  /* 0x000000025c5c7824 */ /* 0x000fca00078e0202 */
[----:B------:R-:W0:Y:S04]  /*7b20*/  LDS.128 R96, [R96+0x1e400] ;  /* 0x01e4000060607984 */ /* 0x000e280000000c00 */
[----:B------:R-:W3:Y:S01]  /*7b30*/  LDS.128 R92, [R92+0x1e400] ;  /* 0x01e400005c5c7984 */ /* 0x000ee20000000c00 */
[----:B------:R-:W-:Y:S05]  /*7b40*/  @P3 BRA `(.L_x_687) ;  /* 0x0000000400683947 */ /* 0x000fea0003800000 */
[----:B0-----:R-:W-:Y:S01]  /*7b50*/  IMAD.MOV.U32 R177, RZ, RZ, R97 ;  /* 0x000000ffffb17224 */ /* 0x001fe200078e0061 */
[----:B------:R-:W-:Y:S01]  /*7b60*/  SHF.R.U64 R44, R44, 0x10, R45 ;  /* 0x000000102c2c7819 */ /* 0x000fe2000000122d */
[----:B---3--:R-:W-:Y:S01]  /*7b70*/  IMAD.MOV.U32 R176, RZ, RZ, R93 ;  /* 0x000000ffffb07224 */ /* 0x008fe200078e005d */
[----:B------:R-:W-:Y:S01]  /*7b80*/  SHF.R.U32.HI R45, RZ, 0x10, R45 ;  /* 0x00000010ff2d7819 */ /* 0x000fe2000001162d */
[----:B------:R-:W-:Y:S01]  /*7b90*/  HADD2.F32 R175, -RZ, R175.H0_H0 ;  /* 0x200000afffaf7230 */ /* 0x000fe20000004100 */
[----:B------:R-:W-:Y:S01]  /*7ba0*/  SHF.R.U64 R46, R46, 0x10, R47 ;  /* 0x000000102e2e7819 */ /* 0x000fe2000000122f */
[----:B------:R-:W-:Y:S02]  /*7bb0*/  HADD2.F32 R93, -RZ, R177.H0_H0 ;  /* 0x200000b1ff5d7230 */ /* 0x000fe40000004100 */
[----:B------:R-:W-:Y:S02]  /*7bc0*/  HADD2.F32 R179, -RZ, R176.H0_H0 ;  /* 0x200000b0ffb37230 */ /* 0x000fe40000004100 */
[----:B------:R-:W-:-:S02]  /*7bd0*/  HADD2.F32 R178, -RZ, R178.H0_H0 ;  /* 0x200000b2ffb27230 */ /* 0x000fc40000004100 */
[-C--:B------:R-:W-:Y:S01]  /*7be0*/  FMUL.FTZ R97, R93, R175.reuse ;  /* 0x000000af5d617220 */ /* 0x080fe20000410000 */
[----:B------:R-:W-:Y:S02]  /*7bf0*/  HADD2.F32 R45, -RZ, R45.H0_H0 ;  /* 0x2000002dff2d7230 */ /* 0x000fe40000004100 */
[C---:B------:R-:W-:Y:S01]  /*7c00*/  FMUL.FTZ R175, R179.reuse, R175 ;  /* 0x000000afb3af7220 */ /* 0x040fe20000410000 */
[----:B------:R-:W-:Y:S02]  /*7c10*/  HADD2.F32 R46, -RZ, R46.H0_H0 ;  /* 0x2000002eff2e7230 */ /* 0x000fe40000004100 */
[-C--:B------:R-:W-:Y:S01]  /*7c20*/  FFMA.FTZ R97, R179, R178.reuse, -R97 ;  /* 0x000000b2b3617223 */ /* 0x080fe20000010861 */
[----:B------:R-:W-:Y:S01]  /*7c30*/  FFMA.FTZ R93, R93, R178, R175 ;  /* 0x000000b25d5d7223 */ /* 0x000fe200000100af */
[--C-:B------:R-:W-:Y:S02]  /*7c40*/  SHF.R.U32.HI R178, RZ, 0x10, R49.reuse ;  /* 0x00000010ffb27819 */ /* 0x100fe40000011631 */
[----:B------:R-:W-:Y:S01]  /*7c50*/  SHF.R.U64 R175, R48, 0x10, R49 ;  /* 0x0000001030af7819 */ /* 0x000fe20000001231 */
[----:B------:R-:W-:-:S02]  /*7c60*/  HADD2.F32 R48, -RZ, R177.H1_H1 ;  /* 0x300000b1ff307230 */ /* 0x000fc40000004100 */
[----:B------:R-:W-:Y:S02]  /*7c70*/  HADD2.F32 R178, -RZ, R178.H0_H0 ;  /* 0x200000b2ffb27230 */ /* 0x000fe40000004100 */
[----:B------:R-:W-:Y:S02]  /*7c80*/  HADD2.F32 R49, -RZ, R176.H1_H1 ;  /* 0x300000b0ff317230 */ /* 0x000fe40000004100 */
[----:B------:R-:W-:Y:S02]  /*7c90*/  HADD2.F32 R175, -RZ, R175.H0_H0 ;  /* 0x200000afffaf7230 */ /* 0x000fe40000004100 */
[-C--:B------:R-:W-:Y:S01]  /*7ca0*/  FMUL.FTZ R176, R48, R178.reuse ;  /* 0x000000b230b07220 */ /* 0x080fe20000410000 */
[----:B------:R-:W-:-:S03]  /*7cb0*/  FMUL.FTZ R178, R49, R178 ;  /* 0x000000b231b27220 */ /* 0x000fc60000410000 */
[-C--:B------:R-:W-:Y:S01]  /*7cc0*/  FFMA.FTZ R49, R49, R45.reuse, -R176 ;  /* 0x0000002d31317223 */ /* 0x080fe200000108b0 */
[----:B------:R-:W-:Y:S02]  /*7cd0*/  HADD2.F32 R176, -RZ, R189.H1_H1 ;  /* 0x300000bdffb07230 */ /* 0x000fe40000004100 */
[----:B------:R-:W-:Y:S01]  /*7ce0*/  FFMA.FTZ R45, R48, R45, R178 ;  /* 0x0000002d302d7223 */ /* 0x000fe200000100b2 */
[----:B------:R-:W-:Y:S02]  /*7cf0*/  IMAD.MOV.U32 R48, RZ, RZ, R95 ;  /* 0x000000ffff307224 */ /* 0x000fe400078e005f */
[----:B------:R-:W-:Y:S01]  /*7d00*/  HADD2.F32 R178, -RZ, R191.H0_H0 ;  /* 0x200000bfffb27230 */ /* 0x000fe20000004100 */
[----:B------:R-:W-:Y:S01]  /*7d10*/  F2FP.F16.F32.PACK_AB R49, R49, R97 ;  /* 0x000000613131723e */ /* 0x000fe200000000ff */
[----:B------:R-:W-:Y:S01]  /*7d20*/  HADD2.F32 R95, -RZ, R99.H0_H0 ;  /* 0x20000063ff5f7230 */ /* 0x000fe20000004100 */
[----:B------:R-:W-:Y:S01]  /*7d30*/  F2FP.F16.F32.PACK_AB R45, R45, R93 ;  /* 0x0000005d2d2d723e */ /* 0x000fe200000000ff */
[--C-:B------:R-:W-:Y:S01]  /*7d40*/  HADD2.F32 R177, -RZ, R48.reuse.H0_H0 ;  /* 0x20000030ffb17230 */ /* 0x100fe20000004100 */
[----:B------:R-:W-:Y:S01]  /*7d50*/  MOV R93, R49 ;  /* 0x00000031005d7202 */ /* 0x000fe20000000f00 */
[----:B------:R-:W-:-:S02]  /*7d60*/  HADD2.F32 R48, -RZ, R48.H1_H1 ;  /* 0x30000030ff307230 */ /* 0x000fc40000004100 */
[----:B------:R-:W-:Y:S01]  /*7d70*/  FMUL.FTZ R179, R95, R178 ;  /* 0x000000b25fb37220 */ /* 0x000fe20000410000 */
[----:B------:R-:W-:-:S03]  /*7d80*/  IMAD.MOV.U32 R97, RZ, RZ, R45 ;  /* 0x000000ffff617224 */ /* 0x000fc600078e002d */
[C---:B------:R-:W-:Y:S01]  /*7d90*/  FFMA.FTZ R179, R177.reuse, R176, -R179 ;  /* 0x000000b0b1b37223 */ /* 0x040fe200000108b3 */
[----:B------:R-:W-:Y:S01]  /*7da0*/  FMUL.FTZ R177, R177, R178 ;  /* 0x000000b2b1b17220 */ /* 0x000fe20000410000 */
[----:B------:R-:W-:-:S03]  /*7db0*/  HADD2.F32 R178, -RZ, R191.H1_H1 ;  /* 0x300000bfffb27230 */ /* 0x000fc60000004100 */
[----:B------:R-:W-:Y:S01]  /*7dc0*/  FFMA.FTZ R177, R95, R176, R177 ;  /* 0x000000b05fb17223 */ /* 0x000fe200000100b1 */
[----:B------:R-:W-:Y:S02]  /*7dd0*/  SHF.R.U32.HI R95, RZ, 0x10, R47 ;  /* 0x00000010ff5f7819 */ /* 0x000fe4000001162f */
[--C-:B------:R-:W-:Y:S01]  /*7de0*/  SHF.R.U64 R47, R50, 0x10, R51.reuse ;  /* 0x00000010322f7819 */ /* 0x100fe20000001233 */
[----:B------:R-:W-:Y:S01]  /*7df0*/  HADD2.F32 R50, -RZ, R99.H1_H1 ;  /* 0x30000063ff327230 */ /* 0x000fe20000004100 */
[----:B------:R-:W-:Y:S01]  /*7e00*/  SHF.R.U32.HI R51, RZ, 0x10, R51 ;  /* 0x00000010ff337819 */ /* 0x000fe20000011633 */
[----:B------:R-:W-:Y:S02]  /*7e10*/  HADD2.F32 R99, -RZ, R95.H0_H0 ;  /* 0x2000005fff637230 */ /* 0x000fe40000004100 */
[----:B------:R-:W-:Y:S02]  /*7e20*/  HADD2.F32 R47, -RZ, R47.H0_H0 ;  /* 0x2000002fff2f7230 */ /* 0x000fe40000004100 */
[----:B------:R-:W-:-:S05]  /*7e30*/  HADD2.F32 R51, -RZ, R51.H0_H0 ;  /* 0x20000033ff337230 */ /* 0x000fca0000004100 */
[----:B------:R-:W-:-:S04]  /*7e40*/  FMUL.FTZ R95, R50, R51 ;  /* 0x00000033325f7220 */ /* 0x000fc80000410000 */
[C---:B------:R-:W-:Y:S01]  /*7e50*/  FFMA.FTZ R95, R48.reuse, R99, -R95 ;  /* 0x00000063305f7223 */ /* 0x040fe2000001085f */
[----:B------:R-:W-:Y:S01]  /*7e60*/  FMUL.FTZ R48, R48, R51 ;  /* 0x0000003330307220 */ /* 0x000fe20000410000 */
[----:B------:R-:W-:-:S03]  /*7e70*/  HADD2.F32 R51, -RZ, R190.H0_H0 ;  /* 0x200000beff337230 */ /* 0x000fc60000004100 */
[----:B------:R-:W-:Y:S01]  /*7e80*/  FFMA.FTZ R48, R50, R99, R48 ;  /* 0x0000006332307223 */ /* 0x000fe20000010030 */
[----:B------:R-:W-:Y:S01]  /*7e90*/  HADD2.F32 R50, -RZ, R96.H0_H0 ;  /* 0x20000060ff327230 */ /* 0x000fe20000004100 */
[----:B------:R-:W-:Y:S01]  /*7ea0*/  F2FP.F16.F32.PACK_AB R95, R95, R179 ;  /* 0x000000b35f5f723e */ /* 0x000fe200000000ff */
[--C-:B------:R-:W-:Y:S02]  /*7eb0*/  HADD2.F32 R99, -RZ, R92.reuse.H0_H0 ;  /* 0x2000005cff637230 */ /* 0x100fe40000004100 */
[----:B------:R-:W-:Y:S02]  /*7ec0*/  HADD2.F32 R92, -RZ, R92.H1_H1 ;  /* 0x3000005cff5c7230 */ /* 0x000fe40000004100 */
[-C--:B------:R-:W-:Y:S01]  /*7ed0*/  FMUL.FTZ R176, R50, R178.reuse ;  /* 0x000000b232b07220 */ /* 0x080fe20000410000 */
[----:B------:R-:W-:Y:S01]  /*7ee0*/  F2FP.F16.F32.PACK_AB R48, R48, R177 ;  /* 0x000000b13030723e */ /* 0x000fe200000000ff */
[C---:B------:R-:W-:Y:S02]  /*7ef0*/  FMUL.FTZ R178, R99.reuse, R178 ;  /* 0x000000b263b27220 */ /* 0x040fe40000410000 */
[----:B------:R-:W-:-:S02]  /*7f00*/  FFMA.FTZ R176, R99, R51, -R176 ;  /* 0x0000003363b07223 */ /* 0x000fc400000108b0 */
[----:B------:R-:W-:Y:S01]  /*7f10*/  FFMA.FTZ R178, R50, R51, R178 ;  /* 0x0000003332b27223 */ /* 0x000fe200000100b2 */
[----:B------:R-:W-:Y:S02]  /*7f20*/  HADD2.F32 R50, -RZ, R96.H1_H1 ;  /* 0x30000060ff327230 */ /* 0x000fe40000004100 */
[----:B------:R-:W-:Y:S02]  /*7f30*/  HADD2.F32 R51, -RZ, R44.H0_H0 ;  /* 0x2000002cff337230 */ /* 0x000fe40000004100 */
[--C-:B------:R-:W-:Y:S02]  /*7f40*/  HADD2.F32 R96, -RZ, R94.reuse.H0_H0 ;  /* 0x2000005eff607230 */ /* 0x100fe40000004100 */
[-C--:B------:R-:W-:Y:S01]  /*7f50*/  FMUL.FTZ R44, R50, R175.reuse ;  /* 0x000000af322c7220 */ /* 0x080fe20000410000 */
[C---:B------:R-:W-:Y:S01]  /*7f60*/  FMUL.FTZ R175, R92.reuse, R175 ;  /* 0x000000af5caf7220 */ /* 0x040fe20000410000 */
[----:B------:R-:W-:Y:S02]  /*7f70*/  HADD2.F32 R94, -RZ, R94.H1_H1 ;  /* 0x3000005eff5e7230 */ /* 0x000fe40000004100 */
[-C--:B------:R-:W-:Y:S01]  /*7f80*/  FFMA.FTZ R44, R92, R51.reuse, -R44 ;  /* 0x000000335c2c7223 */ /* 0x080fe2000001082c */
[----:B------:R-:W-:Y:S01]  /*7f90*/  FFMA.FTZ R50, R50, R51, R175 ;  /* 0x0000003332327223 */ /* 0x000fe200000100af */
[----:B------:R-:W-:-:S02]  /*7fa0*/  HADD2.F32 R175, -RZ, R190.H1_H1 ;  /* 0x300000beffaf7230 */ /* 0x000fc40000004100 */
[--C-:B------:R-:W-:Y:S01]  /*7fb0*/  HADD2.F32 R51, -RZ, R98.reuse.H0_H0 ;  /* 0x20000062ff337230 */ /* 0x100fe20000004100 */
[----:B------:R-:W-:Y:S01]  /*7fc0*/  F2FP.F16.F32.PACK_AB R44, R44, R176 ;  /* 0x000000b02c2c723e */ /* 0x000fe200000000ff */
[----:B------:R-:W-:Y:S01]  /*7fd0*/  HADD2.F32 R92, -RZ, R189.H0_H0 ;  /* 0x200000bdff5c7230 */ /* 0x000fe20000004100 */
[----:B------:R-:W-:Y:S01]  /*7fe0*/  F2FP.F16.F32.PACK_AB R50, R50, R178 ;  /* 0x000000b23232723e */ /* 0x000fe200000000ff */
[----:B------:R-:W-:Y:S02]  /*7ff0*/  HADD2.F32 R98, -RZ, R98.H1_H1 ;  /* 0x30000062ff627230 */ /* 0x000fe40000004100 */
[-C--:B------:R-:W-:Y:S01]  /*8000*/  FMUL.FTZ R99, R51, R175.reuse ;  /* 0x000000af33637220 */ /* 0x080fe20000410000 */
[----:B------:R-:W-:-:S03]  /*8010*/  FMUL.FTZ R175, R96, R175 ;  /* 0x000000af60af7220 */ /* 0x000fc60000410000 */
[-C--:B------:R-:W-:Y:S01]  /*8020*/  FFMA.FTZ R99, R96, R92.reuse, -R99 ;  /* 0x0000005c60637223 */ /* 0x080fe20000010863 */
[----:B------:R-:W-:Y:S01]  /*8030*/  FFMA.FTZ R175, R51, R92, R175 ;  /* 0x0000005c33af7223 */ /* 0x000fe200000100af */
[-C--:B------:R-:W-:Y:S01]  /*8040*/  FMUL.FTZ R51, R98, R47.reuse ;  /* 0x0000002f62337220 */ /* 0x080fe20000410000 */
[C---:B------:R-:W-:Y:S01]  /*8050*/  FMUL.FTZ R47, R94.reuse, R47 ;  /* 0x0000002f5e2f7220 */ /* 0x040fe20000410000 */
[----:B------:R-:W-:Y:S02]  /*8060*/  IMAD.MOV.U32 R92, RZ, RZ, R44 ;  /* 0x000000ffff5c7224 */ /* 0x000fe400078e002c */
[-C--:B------:R-:W-:Y:S01]  /*8070*/  FFMA.FTZ R51, R94, R46.reuse, -R51 ;  /* 0x0000002e5e337223 */ /* 0x080fe20000010833 */
[----:B------:R-:W-:Y:S01]  /*8080*/  FFMA.FTZ R47, R98, R46, R47 ;  /* 0x0000002e622f7223 */ /* 0x000fe2000001002f */
[----:B------:R-:W-:-:S03]  /*8090*/  IMAD.MOV.U32 R96, RZ, RZ, R50 ;  /* 0x000000ffff607224 */ /* 0x000fc600078e0032 */
[----:B------:R-:W-:Y:S02]  /*80a0*/  F2FP.F16.F32.PACK_AB R51, R51, R99 ;  /* 0x000000633333723e */ /* 0x000fe400000000ff */
[----:B------:R-:W-:Y:S02]  /*80b0*/  F2FP.F16.F32.PACK_AB R47, R47, R175 ;  /* 0x000000af2f2f723e */ /* 0x000fe400000000ff */
[----:B------:R-:W-:Y:S01]  /*80c0*/  MOV R99, R48 ;  /* 0x0000003000637202 */ /* 0x000fe20000000f00 */
[----:B------:R-:W-:Y:S02]  /*80d0*/  IMAD.MOV.U32 R94, RZ, RZ, R51 ;  /* 0x000000ffff5e7224 */ /* 0x000fe400078e0033 */
[----:B------:R-:W-:-:S07]  /*80e0*/  IMAD.MOV.U32 R98, RZ, RZ, R47 ;  /* 0x000000ffff627224 */ /* 0x000fce00078e002f */
.L_x_687:
[----:B------:R-:W-:Y:S05]  /*80f0*/  BSYNC B2 ;  /* 0x0000000000027941 */ /* 0x000fea0003800000 */
.L_x_686:
[----:B------:R-:W-:Y:S01]  /*8100*/  SHF.R.S32.HI R44, RZ, 0x1f, R22 ;  /* 0x0000001fff2c7819 */ /* 0x000fe20000011416 */
[----:B------:R-:W-:Y:S01]  /*8110*/  ULDC.64 UR4, c[0x0][0x2e8] ;  /* 0x0000ba0000047ab9 */ /* 0x000fe20000000a00 */
[----:B------:R-:W-:Y:S01]  /*8120*/  ISETP.GE.AND P4, PT, R174, R150, PT ;  /* 0x00000096ae00720c */ /* 0x000fe20003f86270 */
[----:B------:R-:W-:Y:S02]  /*8130*/  ULDC.64 UR6, c[0x0][0x208] ;  /* 0x0000820000067ab9 */ /* 0x000fe40000000a00 */
[-C--:B--2---:R-:W-:Y:S02]  /*8140*/  IMAD R46, R44, R138.reuse, RZ ;  /* 0x0000008a2c2e7224 */ /* 0x084fe400078e02ff */
[----:B------:R-:W-:-:S04]  /*8150*/  IMAD.WIDE.U32 R44, R22, R138, R136 ;  /* 0x0000008a162c7225 */ /* 0x000fc800078e0088 */
[----:B------:R-:W-:-:S04]  /*8160*/  IMAD R46, R22, R139, R46 ;  /* 0x0000008b162e7224 */ /* 0x000fc800078e022e */
[----:B------:R-:W-:Y:S01]  /*8170*/  IMAD.IADD R45, R46, 0x1, R45 ;  /* 0x000000012e2d7824 */ /* 0x000fe200078e022d */
[--C-:B------:R-:W-:Y:S02]  /*8180*/  @!P4 SHF.R.S32.HI R47, RZ, 0x1f, R174.reuse ;  /* 0x0000001fff2fc819 */ /* 0x100fe400000114ae */
[----:B------:R-:W-:-:S04]  /*8190*/  @!P4 IADD3 R174, P5, P6, R100, R44, R174 ;  /* 0x0000002c64aec210 */ /* 0x000fc80007ebe0ae */
[----:B------:R-:W-:Y:S02]  /*81a0*/  @!P4 IADD3.X R47, R14, R45, R47, P5, P6 ;  /* 0x0000002d0e2fc210 */ /* 0x000fe40002fec42f */
[----:B------:R-:W-:-:S04]  /*81b0*/  IADD3 R46, P5, P6, R100, R44, R20 ;  /* 0x0000002c642e7210 */ /* 0x000fc80007ebe014 */
[----:B------:R-:W-:Y:S02]  /*81c0*/  IADD3.X R45, R14, R45, R9, P5, P6 ;  /* 0x0000002d0e2d7210 */ /* 0x000fe40002fec409 */
[----:B------:R-:W-:-:S04]  /*81d0*/  LEA R44, P5, R46, UR4, 0x1 ;  /* 0x000000042e2c7c11 */ /* 0x000fc8000f8a08ff */
[----:B------:R-:W-:Y:S02]  /*81e0*/  LEA.HI.X R45, R46, UR5, R45, 0x1, P5 ;  /* 0x000000052e2d7c11 */ /* 0x000fe4000a8f0c2d */
[----:B------:R-:W-:-:S03]  /*81f0*/  @!P4 LEA R46, P5, R174, UR4, 0x1 ;  /* 0x00000004ae2ecc11 */ /* 0x000fc6000f8a08ff */
[----:B---3--:R3:W-:Y:S01]  /*8200*/  STG.E.128 desc[UR6][R44.64], R92 ;  /* 0x0000005c2c007986 */ /* 0x0087e2000c101d06 */
[----:B------:R-:W-:-:S05]  /*8210*/  @!P4 LEA.HI.X R47, R174, UR5, R47, 0x1, P5 ;  /* 0x00000005ae2fcc11 */ /* 0x000fca000a8f0c2f */
[----:B0-----:R3:W-:Y:S04]  /*8220*/  @!P4 STG.E.128 desc[UR6][R46.64], R96 ;  /* 0x000000602e00c986 */ /* 0x0017e8000c101d06 */
.L_x_685:
[----:B------:R-:W-:Y:S05]  /*8230*/  BSYNC B1 ;  /* 0x0000000000017941 */ /* 0x000fea0003800000 */
.L_x_684:
[----:B------:R-:W-:Y:S01]  /*8240*/  VIADD R175, R22, 0x20 ;  /* 0x0000002016af7836 */ /* 0x000fe20000000000 */
[----:B------:R-:W-:Y:S04]  /*8250*/  BSSY B1, `(.L_x_688) ;  /* 0x000008d000017945 */ /* 0x000fe80003800000 */
[----:B------:R-:W-:-:S13]  /*8260*/  ISETP.GE.OR P4, PT, R175, R4, P0 ;  /* 0x00000004af00720c */ /* 0x000fda0000786670 */
[----:B------:R-:W-:Y:S05]  /*8270*/  @P4 BRA `(.L_x_689) ;  /* 0x0000000800284947 */ /* 0x000fea0003800000 */
[----:B---3--:R-:W3:Y:S04]  /*8280*/  LDL R44, [R1+0x4] ;  /* 0x00000400012c7983 */ /* 0x008ee80000100800 */
[----:B------:R-:W4:Y:S01]  /*8290*/  LDL R47, [R1+0x4c] ;  /* 0x00004c00012f7983 */ /* 0x000f220000100800 */
[C---:B------:R-:W-:Y:S01]  /*82a0*/  VIADD R46, R22.reuse, 0x20 ;  /* 0x00000020162e7836 */ /* 0x040fe20000000000 */
[----:B------:R-:W-:Y:S01]  /*82b0*/  BSSY B2, `(.L_x_690) ;  /* 0x0000074000027945 */ /* 0x000fe20003800000 */
[----:B------:R-:W-:-:S03]  /*82c0*/  VIADD R48, R22, 0x20 ;  /* 0x0000002016307836 */ /* 0x000fc60000000000 */
[----:B------:R-:W-:Y:S01]  /*82d0*/  SHF.L.U32 R46, R46, 0x6, RZ ;  /* 0x000000062e2e7819 */ /* 0x000fe200000006ff */
[----:B------:R-:W-:-:S03]  /*82e0*/  IMAD.SHL.U32 R48, R48, 0x40, RZ ;  /* 0x0000004030307824 */ /* 0x000fc600078e00ff */
[----:B------:R-:W-:Y:S02]  /*82f0*/  LOP3.LUT R46, R46, 0x1c0, RZ, 0xc0, !PT ;  /* 0x000001c02e2e7812 */ /* 0x000fe400078ec0ff */
[----:B------:R-:W-:Y:S02]  /*8300*/  LOP3.LUT R48, R48, 0x1c0, RZ, 0xc0, !PT ;  /* 0x000001c030307812 */ /* 0x000fe400078ec0ff */
[----:B------:R-:W-:Y:S02]  /*8310*/  SHF.R.U32.HI R46, RZ, 0x3, R46 ;  /* 0x00000003ff2e7819 */ /* 0x000fe4000001162e */
[----:B---3--:R-:W-:-:S04]  /*8320*/  LOP3.LUT P5, RZ, R44, 0x1, RZ, 0xc0, !PT ;  /* 0x000000012cff7812 */ /* 0x008fc800078ac0ff */
[----:B------:R-:W-:-:S04]  /*8330*/  SEL R44, R43, R151, !P5 ;  /* 0x000000972b2c7207 */ /* 0x000fc80006800000 */
[----:B------:R-:W-:-:S04]  /*8340*/  SHF.R.S32.HI R45, RZ, 0x1f, R44 ;  /* 0x0000001fff2d7819 */ /* 0x000fc8000001142c */
[----:B------:R-:W-:-:S04]  /*8350*/  LEA.HI R45, R45, R44, RZ, 0x4 ;  /* 0x0000002c2d2d7211 */ /* 0x000fc800078f20ff */
[----:B------:R-:W-:-:S04]  /*8360*/  LEA.HI.SX32 R92, R45, R10, 0x1c ;  /* 0x0000000a2d5c7211 */ /* 0x000fc800078fe2ff */
[----:B------:R-:W-:-:S04]  /*8370*/  SHF.R.S32.HI R45, RZ, 0x1f, R92 ;  /* 0x0000001fff2d7819 */ /* 0x000fc8000001145c */
[----:B------:R-:W-:Y:S01]  /*8380*/  LEA.HI R45, R45, R92, RZ, 0x3 ;  /* 0x0000005c2d2d7211 */ /* 0x000fe200078f18ff */
[----:B------:R-:W-:-:S03]  /*8390*/  IMAD.SHL.U32 R92, R92, 0x8, RZ ;  /* 0x000000085c5c7824 */ /* 0x000fc600078e00ff */
[----:B------:R-:W-:Y:S02]  /*83a0*/  SHF.R.S32.HI R45, RZ, 0x3, R45 ;  /* 0x00000003ff2d7819 */ /* 0x000fe4000001142d */
[----:B------:R-:W-:-:S03]  /*83b0*/  LOP3.LUT R44, R48, 0x38, R92, 0xf8, !PT ;  /* 0x00000038302c7812 */ /* 0x000fc600078ef85c */
[----:B----4-:R-:W-:Y:S01]  /*83c0*/  IMAD R45, R45, 0x2c00, R47 ;  /* 0x00002c002d2d7824 */ /* 0x010fe200078e022f */
[----:B------:R-:W-:Y:S01]  /*83d0*/  LOP3.LUT R44, R44, R46, RZ, 0x3c, !PT ;  /* 0x0000002e2c2c7212 */ /* 0x000fe200078e3cff */
[----:B------:R-:W-:-:S04]  /*83e0*/  IMAD R47, R23, 0x5800, R146 ;  /* 0x00005800172f7824 */ /* 0x000fc800078e0292 */
[----:B------:R-:W-:-:S04]  /*83f0*/  IMAD.IADD R44, R45, 0x1, R44 ;  /* 0x000000012d2c7824 */ /* 0x000fc800078e022c */
[----:B------:R-:W-:Y:S02]  /*8400*/  IMAD R45, R23, 0x5800, R44 ;  /* 0x00005800172d7824 */ /* 0x000fe400078e022c */
[----:B------:R-:W-:-:S03]  /*8410*/  IMAD R44, R47, 0x2, R2 ;  /* 0x000000022f2c7824 */ /* 0x000fc600078e0202 */
[----:B------:R-:W-:-:S03]  /*8420*/  LEA R48, R45, R2, 0x1 ;  /* 0x000000022d307211 */ /* 0x000fc600078e08ff */
[----:B------:R-:W0:Y:S04]  /*8430*/  LDS.128 R44, [R44+0x1e400] ;  /* 0x01e400002c2c7984 */ /* 0x000e280000000c00 */
[----:B------:R-:W3:Y:S01]  /*8440*/  LDS.128 R48, [R48+0x1e400] ;  /* 0x01e4000030307984 */ /* 0x000ee20000000c00 */
[----:B------:R-:W-:Y:S05]  /*8450*/  @P3 BRA `(.L_x_691) ;  /* 0x0000000400643947 */ /* 0x000fea0003800000 */
[----:B---3--:R-:W-:Y:S01]  /*8460*/  IMAD.MOV.U32 R95, RZ, RZ, R49 ;  /* 0x000000ffff5f7224 */ /* 0x008fe200078e0031 */
[----:B------:R-:W-:Y:S01]  /*8470*/  SHF.R.U64 R56, R56, 0x10, R57 ;  /* 0x0000001038387819 */ /* 0x000fe20000001239 */
[----:B0-----:R-:W-:Y:S01]  /*8480*/  IMAD.MOV.U32 R49, RZ, RZ, R45 ;  /* 0x000000ffff317224 */ /* 0x001fe200078e002d */
[----:B------:R-:W-:Y:S01]  /*8490*/  SHF.R.U64 R52, R52, 0x10, R53 ;  /* 0x0000001034347819 */ /* 0x000fe20000001235 */
[----:B------:R-:W-:Y:S01]  /*84a0*/  HADD2.F32 R96, -RZ, R194.H1_H1 ;  /* 0x300000c2ff607230 */ /* 0x000fe20000004100 */
[----:B------:R-:W-:Y:S01]  /*84b0*/  SHF.R.U64 R58, R58, 0x10, R59 ;  /* 0x000000103a3a7819 */ /* 0x000fe2000000123b */
[----:B------:R-:W-:Y:S01]  /*84c0*/  HADD2.F32 R93, -RZ, R95.H0_H0 ;  /* 0x2000005fff5d7230 */ /* 0x000fe20000004100 */
[----:B------:R-:W-:Y:S01]  /*84d0*/  SHF.R.U64 R54, R54, 0x10, R55 ;  /* 0x0000001036367819 */ /* 0x000fe20000001237 */
[----:B------:R-:W-:Y:S02]  /*84e0*/  HADD2.F32 R94, -RZ, R49.H0_H0 ;  /* 0x20000031ff5e7230 */ /* 0x000fe40000004100 */
[----:B------:R-:W-:-:S02]  /*84f0*/  HADD2.F32 R45, -RZ, R193.H0_H0 ;  /* 0x200000c1ff2d7230 */ /* 0x000fc40000004100 */
[CC--:B------:R-:W-:Y:S01]  /*8500*/  FMUL.FTZ R97, R93.reuse, R96.reuse ;  /* 0x000000605d617220 */ /* 0x0c0fe20000410000 */
[----:B------:R-:W-:Y:S02]  /*8510*/  HADD2.F32 R49, -RZ, R49.H1_H1 ;  /* 0x30000031ff317230 */ /* 0x000fe40000004100 */
[C---:B------:R-:W-:Y:S01]  /*8520*/  FMUL.FTZ R96, R94.reuse, R96 ;  /* 0x000000605e607220 */ /* 0x040fe20000410000 */
[----:B------:R-:W-:Y:S02]  /*8530*/  HADD2.F32 R98, -RZ, R193.H1_H1 ;  /* 0x300000c1ff627230 */ /* 0x000fe40000004100 */
[-C--:B------:R-:W-:Y:S01]  /*8540*/  FFMA.FTZ R94, R94, R45.reuse, -R97 ;  /* 0x0000002d5e5e7223 */ /* 0x080fe20000010861 */
[----:B------:R-:W-:Y:S02]  /*8550*/  HADD2.F32 R174, -RZ, R194.H0_H0 ;  /* 0x200000c2ffae7230 */ /* 0x000fe40000004100 */
[----:B------:R-:W-:Y:S01]  /*8560*/  FFMA.FTZ R93, R93, R45, R96 ;  /* 0x0000002d5d5d7223 */ /* 0x000fe20000010060 */
[----:B------:R-:W-:Y:S01]  /*8570*/  SHF.R.U32.HI R96, RZ, 0x10, R57 ;  /* 0x00000010ff607819 */ /* 0x000fe20000011639 */
[----:B------:R-:W-:Y:S01]  /*8580*/  HADD2.F32 R45, -RZ, R95.H1_H1 ;  /* 0x3000005fff2d7230 */ /* 0x000fe20000004100 */
[----:B------:R-:W-:Y:S01]  /*8590*/  SHF.R.U32.HI R95, RZ, 0x10, R53 ;  /* 0x00000010ff5f7819 */ /* 0x000fe20000011635 */
[----:B------:R-:W-:-:S02]  /*85a0*/  HADD2.F32 R57, -RZ, R192.H1_H1 ;  /* 0x300000c0ff397230 */ /* 0x000fc40000004100 */
[----:B------:R-:W-:Y:S02]  /*85b0*/  HADD2.F32 R96, -RZ, R96.H0_H0 ;  /* 0x20000060ff607230 */ /* 0x000fe40000004100 */
[----:B------:R-:W-:Y:S02]  /*85c0*/  HADD2.F32 R95, -RZ, R95.H0_H0 ;  /* 0x2000005fff5f7230 */ /* 0x000fe40000004100 */
[----:B------:R-:W-:Y:S02]  /*85d0*/  HADD2.F32 R56, -RZ, R56.H0_H0 ;  /* 0x20000038ff387230 */ /* 0x000fe40000004100 */
[-C--:B------:R-:W-:Y:S01]  /*85e0*/  FMUL.FTZ R97, R45, R96.reuse ;  /* 0x000000602d617220 */ /* 0x080fe20000410000 */
[C---:B------:R-:W-:Y:S01]  /*85f0*/  FMUL.FTZ R96, R49.reuse, R96 ;  /* 0x0000006031607220 */ /* 0x040fe20000410000 */
[----:B------:R-:W-:Y:S02]  /*8600*/  HADD2.F32 R52, -RZ, R52.H0_H0 ;  /* 0x20000034ff347230 */ /* 0x000fe40000004100 */
[-C--:B------:R-:W-:Y:S01]  /*8610*/  FFMA.FTZ R49, R49, R95.reuse, -R97 ;  /* 0x0000005f31317223 */ /* 0x080fe20000010861 */
[----:B------:R-:W-:Y:S01]  /*8620*/  FFMA.FTZ R45, R45, R95, R96 ;  /* 0x0000005f2d2d7223 */ /* 0x000fe20000010060 */
[----:B------:R-:W-:-:S02]  /*8630*/  IMAD.MOV.U32 R95, RZ, RZ, R51 ;  /* 0x000000ffff5f7224 */ /* 0x000fc400078e0033 */
[----:B------:R-:W-:Y:S01]  /*8640*/  HADD2.F32 R51, -RZ, R47.H0_H0 ;  /* 0x2000002fff337230 */ /* 0x000fe20000004100 */
[----:B------:R-:W-:Y:S01]  /*8650*/  F2FP.F16.F32.PACK_AB R49, R49, R94 ;  /* 0x0000005e3131723e */ /* 0x000fe200000000ff */
[----:B------:R-:W-:Y:S01]  /*8660*/  HADD2.F32 R97, -RZ, R192.H0_H0 ;  /* 0x200000c0ff617230 */ /* 0x000fe20000004100 */
[----:B------:R-:W-:Y:S01]  /*8670*/  F2FP.F16.F32.PACK_AB R93, R45, R93 ;  /* 0x0000005d2d5d723e */ /* 0x000fe200000000ff */
[--C-:B------:R-:W-:Y:S01]  /*8680*/  HADD2.F32 R96, -RZ, R95.reuse.H0_H0 ;  /* 0x2000005fff607230 */ /* 0x100fe20000004100 */
[----:B------:R-:W-:Y:S01]  /*8690*/  MOV R45, R49 ;  /* 0x00000031002d7202 */ /* 0x000fe20000000f00 */
[----:B------:R-:W-:Y:S02]  /*86a0*/  HADD2.F32 R95, -RZ, R95.H1_H1 ;  /* 0x3000005fff5f7230 */ /* 0x000fe40000004100 */
[----:B------:R-:W-:Y:S02]  /*86b0*/  HADD2.F32 R47, -RZ, R47.H1_H1 ;  /* 0x3000002fff2f7230 */ /* 0x000fe40000004100 */
[-C--:B------:R-:W-:Y:S01]  /*86c0*/  FMUL.FTZ R99, R96, R98.reuse ;  /* 0x0000006260637220 */ /* 0x080fe20000410000 */
[----:B------:R-:W-:Y:S01]  /*86d0*/  FMUL.FTZ R98, R51, R98 ;  /* 0x0000006233627220 */ /* 0x000fe20000410000 */
[----:B------:R-:W-:-:S02]  /*86e0*/  HADD2.F32 R58, -RZ, R58.H0_H0 ;  /* 0x2000003aff3a7230 */ /* 0x000fc40000004100 */
[-C--:B------:R-:W-:Y:S01]  /*86f0*/  FFMA.FTZ R51, R51, R97.reuse, -R99 ;  /* 0x0000006133337223 */ /* 0x080fe20000010863 */
[----:B------:R-:W-:Y:S01]  /*8700*/  FFMA.FTZ R98, R96, R97, R98 ;  /* 0x0000006160627223 */ /* 0x000fe20000010062 */
[----:B------:R-:W-:Y:S01]  /*8710*/  SHF.R.U32.HI R96, RZ, 0x10, R59 ;  /* 0x00000010ff607819 */ /* 0x000fe2000001163b */
[----:B------:R-:W-:Y:S01]  /*8720*/  HADD2.F32 R54, -RZ, R54.H0_H0 ;  /* 0x20000036ff367230 */ /* 0x000fe20000004100 */
[----:B------:R-:W-:Y:S01]  /*8730*/  SHF.R.U32.HI R97, RZ, 0x10, R55 ;  /* 0x00000010ff617819 */ /* 0x000fe20000011637 */
[----:B------:R-:W-:Y:S02]  /*8740*/  IMAD.MOV.U32 R49, RZ, RZ, R93 ;  /* 0x000000ffff317224 */ /* 0x000fe400078e005d */
[----:B------:R-:W-:Y:S02]  /*8750*/  HADD2.F32 R96, -RZ, R96.H0_H0 ;  /* 0x20000060ff607230 */ /* 0x000fe40000004100 */
[----:B------:R-:W-:-:S03]  /*8760*/  HADD2.F32 R97, -RZ, R97.H0_H0 ;  /* 0x20000061ff617230 */ /* 0x000fc60000004100 */
[-C--:B------:R-:W-:Y:S01]  /*8770*/  FMUL.FTZ R99, R95, R96.reuse ;  /* 0x000000605f637220 */ /* 0x080fe20000410000 */
[----:B------:R-:W-:-:S03]  /*8780*/  FMUL.FTZ R96, R47, R96 ;  /* 0x000000602f607220 */ /* 0x000fc60000410000 */
[-C--:B------:R-:W-:Y:S01]  /*8790*/  FFMA.FTZ R99, R47, R97.reuse, -R99 ;  /* 0x000000612f637223 */ /* 0x080fe20000010863 */
[----:B------:R-:W-:Y:S01]  /*87a0*/  FFMA.FTZ R96, R95, R97, R96 ;  /* 0x000000615f607223 */ /* 0x000fe20000010060 */
[----:B------:R-:W-:Y:S02]  /*87b0*/  HADD2.F32 R47, -RZ, R48.H0_H0 ;  /* 0x20000030ff2f7230 */ /* 0x000fe40000004100 */
[----:B------:R-:W-:Y:S01]  /*87c0*/  HADD2.F32 R95, -RZ, R44.H0_H0 ;  /* 0x2000002cff5f7230 */ /* 0x000fe20000004100 */
[----:B------:R-:W-:Y:S01]  /*87d0*/  F2FP.F16.F32.PACK_AB R51, R99, R51 ;  /* 0x000000336333723e */ /* 0x000fe200000000ff */
[----:B------:R-:W-:Y:S02]  /*87e0*/  HADD2.F32 R48, -RZ, R48.H1_H1 ;  /* 0x30000030ff307230 */ /* 0x000fe40000004100 */
[-C--:B------:R-:W-:Y:S01]  /*87f0*/  FMUL.FTZ R97, R47, R174.reuse ;  /* 0x000000ae2f617220 */ /* 0x080fe20000410000 */
[----:B------:R-:W-:Y:S02]  /*8800*/  HADD2.F32 R44, -RZ, R44.H1_H1 ;  /* 0x3000002cff2c7230 */ /* 0x000fe40000004100 */
[C---:B------:R-:W-:Y:S01]  /*8810*/  FMUL.FTZ R174, R95.reuse, R174 ;  /* 0x000000ae5fae7220 */ /* 0x040fe20000410000 */
[----:B------:R-:W-:Y:S01]  /*8820*/  F2FP.F16.F32.PACK_AB R96, R96, R98 ;  /* 0x000000626060723e */ /* 0x000fe200000000ff */
[----:B------:R-:W-:-:S02]  /*8830*/  FFMA.FTZ R97, R95, R57, -R97 ;  /* 0x000000395f617223 */ /* 0x000fc40000010861 */
[----:B------:R-:W-:Y:S01]  /*8840*/  FFMA.FTZ R174, R47, R57, R174 ;  /* 0x000000392fae7223 */ /* 0x000fe200000100ae */
[-C--:B------:R-:W-:Y:S01]  /*8850*/  FMUL.FTZ R47, R48, R56.reuse ;  /* 0x00000038302f7220 */ /* 0x080fe20000410000 */
[C---:B------:R-:W-:Y:S01]  /*8860*/  FMUL.FTZ R56, R44.reuse, R56 ;  /* 0x000000382c387220 */ /* 0x040fe20000410000 */
[----:B------:R-:W-:Y:S02]  /*8870*/  HADD2.F32 R57, -RZ, R188.H1_H1 ;  /* 0x300000bcff397230 */ /* 0x000fe40000004100 */
[-C--:B------:R-:W-:Y:S01]  /*8880*/  FFMA.FTZ R47, R44, R52.reuse, -R47 ;  /* 0x000000342c2f7223 */ /* 0x080fe2000001082f */
[----:B------:R-:W-:Y:S01]  /*8890*/  FFMA.FTZ R56, R48, R52, R56 ;  /* 0x0000003430387223 */ /* 0x000fe20000010038 */
[----:B------:R-:W-:Y:S02]  /*88a0*/  HADD2.F32 R44, -RZ, R50.H0_H0 ;  /* 0x20000032ff2c7230 */ /* 0x000fe40000004100 */
[----:B------:R-:W-:Y:S02]  /*88b0*/  HADD2.F32 R52, -RZ, R46.H0_H0 ;  /* 0x2000002eff347230 */ /* 0x000fe40000004100 */
[----:B------:R-:W-:-:S02]  /*88c0*/  HADD2.F32 R48, -RZ, R188.H0_H0 ;  /* 0x200000bcff307230 */ /* 0x000fc40000004100 */
[-C--:B------:R-:W-:Y:S01]  /*88d0*/  FMUL.FTZ R53, R44, R57.reuse ;  /* 0x000000392c357220 */ /* 0x080fe20000410000 */
[----:B------:R-:W-:Y:S02]  /*88e0*/  HADD2.F32 R50, -RZ, R50.H1_H1 ;  /* 0x30000032ff327230 */ /* 0x000fe40000004100 */
[C---:B------:R-:W-:Y:S01]  /*88f0*/  FMUL.FTZ R57, R52.reuse, R57 ;  /* 0x0000003934397220 */ /* 0x040fe20000410000 */
[----:B------:R-:W-:Y:S02]  /*8900*/  HADD2.F32 R46, -RZ, R46.H1_H1 ;  /* 0x3000002eff2e7230 */ /* 0x000fe40000004100 */
[----:B------:R-:W-:Y:S01]  /*8910*/  FFMA.FTZ R53, R52, R48, -R53 ;  /* 0x0000003034357223 */ /* 0x000fe20000010835 */
[----:B------:R-:W-:Y:S01]  /*8920*/  F2FP.F16.F32.PACK_AB R56, R56, R174 ;  /* 0x000000ae3838723e */ /* 0x000fe200000000ff */
[----:B------:R-:W-:Y:S01]  /*8930*/  FFMA.FTZ R57, R44, R48, R57 ;  /* 0x000000302c397223 */ /* 0x000fe20000010039 */
[-C--:B------:R-:W-:Y:S01]  /*8940*/  FMUL.FTZ R44, R50, R58.reuse ;  /* 0x0000003a322c7220 */ /* 0x080fe20000410000 */
[----:B------:R-:W-:Y:S01]  /*8950*/  FMUL.FTZ R58, R46, R58 ;  /* 0x0000003a2e3a7220 */ /* 0x000fe20000410000 */
[----:B------:R-:W-:Y:S01]  /*8960*/  F2FP.F16.F32.PACK_AB R48, R47, R97 ;  /* 0x000000612f30723e */ /* 0x000fe200000000ff */
[----:B------:R-:W-:-:S02]  /*8970*/  IMAD.MOV.U32 R47, RZ, RZ, R51 ;  /* 0x000000ffff2f7224 */ /* 0x000fc400078e0033 */
[-C--:B------:R-:W-:Y:S01]  /*8980*/  FFMA.FTZ R44, R46, R54.reuse, -R44 ;  /* 0x000000362e2c7223 */ /* 0x080fe2000001082c */
[----:B------:R-:W-:Y:S01]  /*8990*/  FFMA.FTZ R58, R50, R54, R58 ;  /* 0x00000036323a7223 */ /* 0x000fe2000001003a */
[----:B------:R-:W-:-:S03]  /*89a0*/  IMAD.MOV.U32 R51, RZ, RZ, R96 ;  /* 0x000000ffff337224 */ /* 0x000fc600078e0060 */
[----:B------:R-:W-:Y:S01]  /*89b0*/  F2FP.F16.F32.PACK_AB R46, R44, R53 ;  /* 0x000000352c2e723e */ /* 0x000fe200000000ff */
[----:B------:R-:W-:Y:S01]  /*89c0*/  IMAD.MOV.U32 R44, RZ, RZ, R48 ;  /* 0x000000ffff2c7224 */ /* 0x000fe200078e0030 */
[----:B------:R-:W-:Y:S01]  /*89d0*/  F2FP.F16.F32.PACK_AB R50, R58, R57 ;  /* 0x000000393a32723e */ /* 0x000fe200000000ff */
[----:B------:R-:W-:-:S07]  /*89e0*/  IMAD.MOV.U32 R48, RZ, RZ, R56 ;  /* 0x000000ffff307224 */ /* 0x000fce00078e0038 */
.L_x_691:
[----:B------:R-:W-:Y:S05]  /*89f0*/  BSYNC B2 ;  /* 0x0000000000027941 */ /* 0x000fea0003800000 */
.L_x_690:
[-C--:B--2---:R-:W-:Y:S01]  /*8a00*/  IMAD R54, R155, R138.reuse, RZ ;  /* 0x0000008a9b367224 */ /* 0x084fe200078e02ff */
[----:B------:R-:W-:Y:S01]  /*8a10*/  ULDC.64 UR4, c[0x0][0x2e8] ;  /* 0x0000ba0000047ab9 */ /* 0x000fe20000000a00 */
[----:B------:R-:W-:Y:S01]  /*8a20*/  IMAD.WIDE.U32 R52, R175, R138, R136 ;  /* 0x0000008aaf347225 */ /* 0x000fe200078e0088 */
[----:B------:R-:W-:-:S03]  /*8a30*/  ULDC.64 UR6, c[0x0][0x208] ;  /* 0x0000820000067ab9 */ /* 0x000fc60000000a00 */
[----:B------:R-:W-:Y:S01]  /*8a40*/  IMAD R55, R175, R139, R54 ;  /* 0x0000008baf377224 */ /* 0x000fe200078e0236 */
[----:B------:R-:W-:-:S04]  /*8a50*/  IADD3 R54, P4, P5, R100, R52, R20 ;  /* 0x0000003464367210 */ /* 0x000fc80007d9e014 */
[----:B------:R-:W-:-:S04]  /*8a60*/  IADD3 R55, R53, R55, RZ ;  /* 0x0000003735377210 */ /* 0x000fc80007ffe0ff */
[----:B------:R-:W-:Y:S02]  /*8a70*/  IADD3.X R53, R14, R55, R9, P4, P5 ;  /* 0x000000370e357210 */ /* 0x000fe400027ea409 */
[----:B------:R-:W-:-:S13]  /*8a80*/  ISETP.GE.AND P4, PT, R92, R150, PT ;  /* 0x000000965c00720c */ /* 0x000fda0003f86270 */
[--C-:B------:R-:W-:Y:S02]  /*8a90*/  @!P4 SHF.R.S32.HI R56, RZ, 0x1f, R92.reuse ;  /* 0x0000001fff38c819 */ /* 0x100fe4000001145c */
[----:B------:R-:W-:-:S04]  /*8aa0*/  @!P4 IADD3 R92, P5, P6, R100, R52, R92 ;  /* 0x00000034645cc210 */ /* 0x000fc80007ebe05c */
[----:B------:R-:W-:Y:S02]  /*8ab0*/  @!P4 IADD3.X R55, R14, R55, R56, P5, P6 ;  /* 0x000000370e37c210 */ /* 0x000fe40002fec438 */
[----:B------:R-:W-:-:S04]  /*8ac0*/  LEA R52, P5, R54, UR4, 0x1 ;  /* 0x0000000436347c11 */ /* 0x000fc8000f8a08ff */
[----:B------:R-:W-:Y:S02]  /*8ad0*/  LEA.HI.X R53, R54, UR5, R53, 0x1, P5 ;  /* 0x0000000536357c11 */ /* 0x000fe4000a8f0c35 */
[----:B------:R-:W-:-:S03]  /*8ae0*/  @!P4 LEA R54, P5, R92, UR4, 0x1 ;  /* 0x000000045c36cc11 */ /* 0x000fc6000f8a08ff */
[----:B0-----:R0:W-:Y:S01]  /*8af0*/  STG.E.128 desc[UR6][R52.64], R44 ;  /* 0x0000002c34007986 */ /* 0x0011e2000c101d06 */
[----:B------:R-:W-:-:S05]  /*8b00*/  @!P4 LEA.HI.X R55, R92, UR5, R55, 0x1, P5 ;  /* 0x000000055c37cc11 */ /* 0x000fca000a8f0c37 */
[----:B---3--:R0:W-:Y:S04]  /*8b10*/  @!P4 STG.E.128 desc[UR6][R54.64], R48 ;  /* 0x000000303600c986 */ /* 0x0081e8000c101d06 */
.L_x_689:
[----:B------:R-:W-:Y:S05]  /*8b20*/  BSYNC B1 ;  /* 0x0000000000017941 */ /* 0x000fea0003800000 */
.L_x_688:
[----:B0--3--:R-:W-:Y:S01]  /*8b30*/  VIADD R45, R22, 0x40 ;  /* 0x00000040162d7836 */ /* 0x009fe20000000000 */
[----:B------:R-:W-:Y:S04]  /*8b40*/  BSSY B1, `(.L_x_692) ;  /* 0x0000087000017945 */ /* 0x000fe80003800000 */
[----:B------:R-:W-:-:S13]  /*8b50*/  ISETP.GE.OR P4, PT, R45, R4, P0 ;  /* 0x000000042d00720c */ /* 0x000fda0000786670 */
[----:B------:R-:W-:Y:S05]  /*8b60*/  @P4 BRA `(.L_x_693) ;  /* 0x0000000800104947 */ /* 0x000fea0003800000 */
[----:B------:R-:W3:Y:S04]  /*8b70*/  LDL R44, [R1+0x4] ;  /* 0x00000400012c7983 */ /* 0x000ee80000100800 */
[----:B------:R-:W4:Y:S01]  /*8b80*/  LDL R47, [R1+0x48] ;  /* 0x00004800012f7983 */ /* 0x000f220000100800 */
[----:B--2---:R-:W-:Y:S01]  /*8b90*/  IMAD.WIDE.U32 R52, R45, R138, R136 ;  /* 0x0000008a2d347225 */ /* 0x004fe200078e0088 */
[----:B------:R-:W-:Y:S03]  /*8ba0*/  BSSY B2, `(.L_x_694) ;  /* 0x0000074000027945 */ /* 0x000fe60003800000 */
[----:B------:R-:W-:Y:S01]  /*8bb0*/  VIADD R46, R22, 0x40 ;  /* 0x00000040162e7836 */ /* 0x000fe20000000000 */
[----:B------:R-:W-:Y:S01]  /*8bc0*/  IADD3 R54, P4, P5, R100, R52, R20 ;  /* 0x0000003464367210 */ /* 0x000fe20007d9e014 */
[----:B------:R-:W-:-:S03]  /*8bd0*/  VIADD R48, R22, 0x40 ;  /* 0x0000004016307836 */ /* 0x000fc60000000000 */
[----:B------:R-:W-:Y:S01]  /*8be0*/  SHF.L.U32 R46, R46, 0x6, RZ ;  /* 0x000000062e2e7819 */ /* 0x000fe200000006ff */
[----:B------:R-:W-:-:S03]  /*8bf0*/  IMAD.SHL.U32 R48, R48, 0x40, RZ ;  /* 0x0000004030307824 */ /* 0x000fc600078e00ff */
[----:B------:R-:W-:Y:S02]  /*8c00*/  LOP3.LUT R46, R46, 0x1c0, RZ, 0xc0, !PT ;  /* 0x000001c02e2e7812 */ /* 0x000fe400078ec0ff */
[----:B------:R-:W-:Y:S02]  /*8c10*/  LOP3.LUT R48, R48, 0x1c0, RZ, 0xc0, !PT ;  /* 0x000001c030307812 */ /* 0x000fe400078ec0ff */
[----:B------:R-:W-:Y:S02]  /*8c20*/  SHF.R.U32.HI R46, RZ, 0x3, R46 ;  /* 0x00000003ff2e7819 */ /* 0x000fe4000001162e */
[----:B---3--:R-:W-:Y:S01]  /*8c30*/  LOP3.LUT P6, RZ, R44, 0x1, RZ, 0xc0, !PT ;  /* 0x000000012cff7812 */ /* 0x008fe200078cc0ff */
[----:B------:R-:W-:-:S04]  /*8c40*/  IMAD R44, R154, R138, RZ ;  /* 0x0000008a9a2c7224 */ /* 0x000fc800078e02ff */
[----:B------:R-:W-:Y:S01]  /*8c50*/  IMAD R45, R45, R139, R44 ;  /* 0x0000008b2d2d7224 */ /* 0x000fe200078e022c */
[----:B------:R-:W-:-:S03]  /*8c60*/  SEL R44, R43, R151, !P6 ;  /* 0x000000972b2c7207 */ /* 0x000fc60007000000 */
[----:B------:R-:W-:Y:S01]  /*8c70*/  IMAD.IADD R56, R53, 0x1, R45 ;  /* 0x0000000135387824 */ /* 0x000fe200078e022d */
[----:B------:R-:W-:-:S04]  /*8c80*/  SHF.R.S32.HI R45, RZ, 0x1f, R44 ;  /* 0x0000001fff2d7819 */ /* 0x000fc8000001142c */
[----:B------:R-:W-:Y:S02]  /*8c90*/  LEA.HI R45, R45, R44, RZ, 0x4 ;  /* 0x0000002c2d2d7211 */ /* 0x000fe400078f20ff */
[----:B------:R-:W-:Y:S02]  /*8ca0*/  IADD3.X R55, R14, R56, R9, P4, P5 ;  /* 0x000000380e377210 */ /* 0x000fe400027ea409 */
[----:B------:R-:W-:-:S04]  /*8cb0*/  LEA.HI.SX32 R45, R45, R10, 0x1c ;  /* 0x0000000a2d2d7211 */ /* 0x000fc800078fe2ff */
[----:B------:R-:W-:Y:S01]  /*8cc0*/  SHF.R.S32.HI R44, RZ, 0x1f, R45 ;  /* 0x0000001fff2c7819 */ /* 0x000fe2000001142d */
[----:B------:R-:W-:-:S03]  /*8cd0*/  IMAD.SHL.U32 R57, R45, 0x8, RZ ;  /* 0x000000082d397824 */ /* 0x000fc600078e00ff */
[----:B------:R-:W-:-:S04]  /*8ce0*/  LEA.HI R44, R44, R45, RZ, 0x3 ;  /* 0x0000002d2c2c7211 */ /* 0x000fc800078f18ff */
[----:B------:R-:W-:Y:S02]  /*8cf0*/  SHF.R.S32.HI R45, RZ, 0x3, R44 ;  /* 0x00000003ff2d7819 */ /* 0x000fe4000001142c */
[----:B------:R-:W-:-:S03]  /*8d00*/  LOP3.LUT R44, R48, 0x38, R57, 0xf8, !PT ;  /* 0x00000038302c7812 */ /* 0x000fc600078ef839 */
[----:B----4-:R-:W-:Y:S01]  /*8d10*/  IMAD R45, R45, 0x2c00, R47 ;  /* 0x00002c002d2d7824 */ /* 0x010fe200078e022f */
[----:B------:R-:W-:-:S05]  /*8d20*/  LOP3.LUT R44, R44, R46, RZ, 0x3c, !PT ;  /* 0x0000002e2c2c7212 */ /* 0x000fca00078e3cff */
[----:B------:R-:W-:Y:S02]  /*8d30*/  IMAD.IADD R44, R45, 0x1, R44 ;  /* 0x000000012d2c7824 */ /* 0x000fe400078e022c */
[C---:B------:R-:W-:Y:S02]  /*8d40*/  IMAD R45, R23.reuse, 0x5800, R145 ;  /* 0x00005800172d7824 */ /* 0x040fe400078e0291 */
[----:B------:R-:W-:Y:S02]  /*8d50*/  IMAD R47, R23, 0x5800, R44 ;  /* 0x00005800172f7824 */ /* 0x000fe400078e022c */
[----:B------:R-:W-:-:S03]  /*8d60*/  IMAD R45, R45, 0x2, R2 ;  /* 0x000000022d2d7824 */ /* 0x000fc600078e0202 */
[----:B------:R-:W-:-:S03]  /*8d70*/  LEA R48, R47, R2, 0x1 ;  /* 0x000000022f307211 */ /* 0x000fc600078e08ff */
[----:B------:R-:W0:Y:S04]  /*8d80*/  LDS.128 R44, [R45+0x1e400] ;  /* 0x01e400002d2c7984 */ /* 0x000e280000000c00 */
[----:B------:R-:W2:Y:S01]  /*8d90*/  LDS.128 R48, [R48+0x1e400] ;  /* 0x01e4000030307984 */ /* 0x000ea20000000c00 */
[----:B------:R-:W-:Y:S05]  /*8da0*/  @P3 BRA `(.L_x_695) ;  /* 0x00000004004c3947 */ /* 0x000fea0003800000 */
[----:B------:R-:W-:Y:S01]  /*8db0*/  HADD2.F32 R93, -RZ, R187.H1_H1 ;  /* 0x300000bbff5d7230 */ /* 0x000fe20000004100 */
[----:B------:R-:W-:Y:S01]  /*8dc0*/  SHF.R.U64 R60, R60, 0x10, R61 ;  /* 0x000000103c3c7819 */ /* 0x000fe2000000123d */
[----:B--2---:R-:W-:Y:S01]  /*8dd0*/  HADD2.F32 R59, -RZ, R49.H0_H0 ;  /* 0x20000031ff3b7230 */ /* 0x004fe20000004100 */
[----:B------:R-:W-:Y:S01]  /*8de0*/  SHF.R.U64 R64, R64, 0x10, R65 ;  /* 0x0000001040407819 */ /* 0x000fe20000001241 */
[----:B0-----:R-:W-:Y:S01]  /*8df0*/  HADD2.F32 R92, -RZ, R45.H0_H0 ;  /* 0x2000002dff5c7230 */ /* 0x001fe20000004100 */
[----:B------:R-:W-:Y:S01]  /*8e00*/  SHF.R.U64 R66, R66, 0x10, R67 ;  /* 0x0000001042427819 */ /* 0x000fe20000001243 */
[----:B------:R-:W-:Y:S02]  /*8e10*/  HADD2.F32 R58, -RZ, R187.H0_H0 ;  /* 0x200000bbff3a7230 */ /* 0x000fe40000004100 */
[-C--:B------:R-:W-:Y:S01]  /*8e20*/  FMUL.FTZ R94, R59, R93.reuse ;  /* 0x0000005d3b5e7220 */ /* 0x080fe20000410000 */
[----:B------:R-:W-:Y:S02]  /*8e30*/  HADD2.F32 R49, -RZ, R49.H1_H1 ;  /* 0x30000031ff317230 */ /* 0x000fe40000004100 */
[----:B------:R-:W-:Y:S01]  /*8e40*/  FMUL.FTZ R93, R92, R93 ;  /* 0x0000005d5c5d7220 */ /* 0x000fe20000410000 */
[----:B------:R-:W-:-:S02]  /*8e50*/  HADD2.F32 R96, -RZ, R186.H1_H1 ;  /* 0x300000baff607230 */ /* 0x000fc40000004100 */
[-C--:B------:R-:W-:Y:S01]  /*8e60*/  FFMA.FTZ R92, R92, R58.reuse, -R94 ;  /* 0x0000003a5c5c7223 */ /* 0x080fe2000001085e */
[----:B------:R-:W-:Y:S01]  /*8e70*/  SHF.R.U32.HI R94, RZ, 0x10, R61 ;  /* 0x00000010ff5e7819 */ /* 0x000fe2000001163d */
[----:B------:R-:W-:Y:S01]  /*8e80*/  FFMA.FTZ R59, R59, R58, R93 ;  /* 0x0000003a3b3b7223 */ /* 0x000fe2000001005d */
[----:B------:R-:W-:Y:S01]  /*8e90*/  SHF.R.U32.HI R93, RZ, 0x10, R65 ;  /* 0x00000010ff5d7819 */ /* 0x000fe20000011641 */
[----:B------:R-:W-:Y:S01]  /*8ea0*/  HADD2.F32 R58, -RZ, R45.H1_H1 ;  /* 0x3000002dff3a7230 */ /* 0x000fe20000004100 */
[----:B------:R-:W-:Y:S01]  /*8eb0*/  SHF.R.U32.HI R61, RZ, 0x10, R67 ;  /* 0x00000010ff3d7819 */ /* 0x000fe20000011643 */
[----:B------:R-:W-:Y:S02]  /*8ec0*/  HADD2.F32 R45, -RZ, R94.H0_H0 ;  /* 0x2000005eff2d7230 */ /* 0x000fe40000004100 */
[----:B------:R-:W-:-:S05]  /*8ed0*/  HADD2.F32 R93, -RZ, R93.H0_H0 ;  /* 0x2000005dff5d7230 */ /* 0x000fca0000004100 */
[-C--:B------:R-:W-:Y:S01]  /*8ee0*/  FMUL.FTZ R94, R49, R93.reuse ;  /* 0x0000005d315e7220 */ /* 0x080fe20000410000 */
[----:B------:R-:W-:-:S03]  /*8ef0*/  FMUL.FTZ R93, R58, R93 ;  /* 0x0000005d3a5d7220 */ /* 0x000fc60000410000 */
[-C--:B------:R-:W-:Y:S01]  /*8f00*/  FFMA.FTZ R58, R58, R45.reuse, -R94 ;  /* 0x0000002d3a3a7223 */ /* 0x080fe2000001085e */
[----:B------:R-:W-:Y:S01]  /*8f10*/  FFMA.FTZ R49, R49, R45, R93 ;  /* 0x0000002d31317223 */ /* 0x000fe2000001005d */
[----:B------:R-:W-:Y:S02]  /*8f20*/  IMAD.MOV.U32 R45, RZ, RZ, R51 ;  /* 0x000000ffff2d7224 */ /* 0x000fe400078e0033 */
[----:B------:R-:W-:Y:S01]  /*8f30*/  HADD2.F32 R94, -RZ, R47.H0_H0 ;  /* 0x2000002fff5e7230 */ /* 0x000fe20000004100 */
[----:B------:R-:W-:Y:S01]  /*8f40*/  F2FP.F16.F32.PACK_AB R58, R58, R92 ;  /* 0x0000005c3a3a723e */ /* 0x000fe200000000ff */
[----:B------:R-:W-:Y:S01]  /*8f50*/  HADD2.F32 R93, -RZ, R186.H0_H0 ;  /* 0x200000baff5d7230 */ /* 0x000fe20000004100 */
[----:B------:R-:W-:Y:S01]  /*8f60*/  F2FP.F16.F32.PACK_AB R49, R49, R59 ;  /* 0x0000003b3131723e */ /* 0x000fe200000000ff */
[--C-:B------:R-:W-:Y:S02]  /*8f70*/  HADD2.F32 R51, -RZ, R45.reuse.H0_H0 ;  /* 0x2000002dff337230 */ /* 0x100fe40000004100 */
[----:B------:R-:W-:-:S02]  /*8f80*/  HADD2.F32 R45, -RZ, R45.H1_H1 ;  /* 0x3000002dff2d7230 */ /* 0x000fc40000004100 */
[----:B------:R-:W-:Y:S02]  /*8f90*/  HADD2.F32 R47, -RZ, R47.H1_H1 ;  /* 0x3000002fff2f7230 */ /* 0x000fe40000004100 */
[-C--:B------:R-:W-:Y:S01]  /*8fa0*/  FMUL.FTZ R95, R51, R96.reuse ;  /* 0x00000060335f7220 */ /* 0x080fe20000410000 */
[----:B------:R-:W-:-:S03]  /*8fb0*/  FMUL.FTZ R96, R94, R96 ;  /* 0x000000605e607220 */ /* 0x000fc60000410000 */
[-C--:B------:R-:W-:Y:S01]  /*8fc0*/  FFMA.FTZ R95, R94, R93.reuse, -R95 ;  /* 0x0000005d5e5f7223 */ /* 0x080fe2000001085f */
[----:B------:R-:W-:Y:S01]  /*8fd0*/  FFMA.FTZ R96, R51, R93, R96 ;  /* 0x0000005d33607223 */ /* 0x000fe20000010060 */
[--C-:B------:R-:W-:Y:S01]  /*8fe0*/  SHF.R.U64 R51, R62, 0x10, R63.reuse ;  /* 0x000000103e337819 */ /* 0x100fe2000000123f */
[----:B------:R-:W-:Y:S01]  /*8ff0*/  HADD2.F32 R94, -RZ, R61.H0_H0 ;  /* 0x2000003dff5e7230 */ /* 0x000fe20000004100 */
[----:B------:R-:W-:Y:S01]  /*9000*/  SHF.R.U32.HI R62, RZ, 0x10, R63 ;  /* 0x00000010ff3e7819 */ /* 0x000fe2000001163f */
[----:B------:R-:W-:Y:S02]  /*9010*/  HADD2.F32 R63, -RZ, R44.H0_H0 ;  /* 0x2000002cff3f7230 */ /* 0x000fe40000004100 */
[----:B------:R-:W-:Y:S02]  /*9020*/  HADD2.F32 R61, -RZ, R64.H0_H0 ;  /* 0x20000040ff3d7230 */ /* 0x000fe40000004100 */
[----:B------:R-:W-:Y:S01]  /*9030*/  FMUL.FTZ R174, R47, R94 ;  /* 0x0000005e2fae7220 */ /* 0x000fe20000410000 */
[----:B------:R-:W-:-:S02]  /*9040*/  HADD2.F32 R98, -RZ, R62.H0_H0 ;  /* 0x2000003eff627230 */ /* 0x000fc40000004100 */
[----:B------:R-:W-:Y:S01]  /*9050*/  FMUL.FTZ R62, R45, R94 ;  /* 0x0000005e2d3e7220 */ /* 0x000fe20000410000 */
[----:B------:R-:W-:Y:S02]  /*9060*/  HADD2.F32 R94, -RZ, R185.H1_H1 ;  /* 0x300000b9ff5e7230 */ /* 0x000fe40000004100 */
[----:B------:R-:W-:Y:S02]  /*9070*/  HADD2.F32 R64, -RZ, R44.H1_H1 ;  /* 0x3000002cff407230 */ /* 0x000fe40000004100 */
[-C--:B------:R-:W-:Y:S01]  /*9080*/  FFMA.FTZ R62, R47, R98.reuse, -R62 ;  /* 0x000000622f3e7223 */ /* 0x080fe2000001083e */
[----:B------:R-:W-:Y:S02]  /*9090*/  HADD2.F32 R47, -RZ, R48.H0_H0 ;  /* 0x20000030ff2f7230 */ /* 0x000fe40000004100 */
[----:B------:R-:W-:Y:S01]  /*90a0*/  FFMA.FTZ R45, R45, R98, R174 ;  /* 0x000000622d2d7223 */ /* 0x000fe200000100ae */
[----:B------:R-:W-:Y:S02]  /*90b0*/  HADD2.F32 R98, -RZ, R184.H1_H1 ;  /* 0x300000b8ff627230 */ /* 0x000fe40000004100 */
[----:B------:R-:W-:Y:S01]  /*90c0*/  FMUL.FTZ R67, R64, R61 ;  /* 0x0000003d40437220 */ /* 0x000fe20000410000 */
[----:B------:R-:W-:-:S02]  /*90d0*/  HADD2.F32 R48, -RZ, R48.H1_H1 ;  /* 0x30000030ff307230 */ /* 0x000fc40000004100 */
[-C--:B------:R-:W-:Y:S01]  /*90e0*/  FMUL.FTZ R174, R47, R94.reuse ;  /* 0x0000005e2fae7220 */ /* 0x080fe20000410000 */
[C---:B------:R-:W-:Y:S01]  /*90f0*/  FMUL.FTZ R94, R63.reuse, R94 ;  /* 0x0000005e3f5e7220 */ /* 0x040fe20000410000 */
[----:B------:R-:W-:Y:S01]  /*9100*/  HADD2.F32 R184, -RZ, R184.H0_H0 ;  /* 0x200000b8ffb87230 */ /* 0x000fe20000004100 */
[----:B------:R-:W-:Y:S01]  /*9110*/  F2FP.F16.F32.PACK_AB R62, R62, R95 ;  /* 0x0000005f3e3e723e */ /* 0x000fe200000000ff */
[-C--:B------:R-:W-:Y:S01]  /*9120*/  FFMA.FTZ R44, R63, R98.reuse, -R174 ;  /* 0x000000623f2c7223 */ /* 0x080fe200000108ae */
[----:B------:R-:W-:Y:S02]  /*9130*/  HADD2.F32 R63, -RZ, R60.H0_H0 ;  /* 0x2000003cff3f7230 */ /* 0x000fe40000004100 */
[----:B------:R-:W-:Y:S01]  /*9140*/  FMUL.FTZ R65, R48, R61 ;  /* 0x0000003d30417220 */ /* 0x000fe20000410000 */
[----:B------:R-:W-:Y:S02]  /*9150*/  HADD2.F32 R60, -RZ, R185.H0_H0 ;  /* 0x200000b9ff3c7230 */ /* 0x000fe40000004100 */
[----:B------:R-:W-:Y:S01]  /*9160*/  FFMA.FTZ R47, R47, R98, R94 ;  /* 0x000000622f2f7223 */ /* 0x000fe2000001005e */
[----:B------:R-:W-:-:S02]  /*9170*/  HADD2.F32 R51, -RZ, R51.H0_H0 ;  /* 0x20000033ff337230 */ /* 0x000fc40000004100 */
[-C--:B------:R-:W-:Y:S01]  /*9180*/  FFMA.FTZ R61, R64, R63.reuse, -R65 ;  /* 0x0000003f403d7223 */ /* 0x080fe20000010841 */
[----:B------:R-:W-:Y:S01]  /*9190*/  FFMA.FTZ R48, R48, R63, R67 ;  /* 0x0000003f30307223 */ /* 0x000fe20000010043 */
[----:B------:R-:W-:Y:S02]  /*91a0*/  HADD2.F32 R63, -RZ, R50.H0_H0 ;  /* 0x20000032ff3f7230 */ /* 0x000fe40000004100 */
[----:B------:R-:W-:Y:S01]  /*91b0*/  HADD2.F32 R67, -RZ, R66.H0_H0 ;  /* 0x20000042ff437230 */ /* 0x000fe20000004100 */
[----:B------:R-:W-:Y:S01]  /*91c0*/  F2FP.F16.F32.PACK_AB R44, R61, R44 ;  /* 0x0000002c3d2c723e */ /* 0x000fe200000000ff */
[----:B------:R-:W-:Y:S02]  /*91d0*/  HADD2.F32 R65, -RZ, R46.H0_H0 ;  /* 0x2000002eff417230 */ /* 0x000fe40000004100 */
[----:B------:R-:W-:Y:S01]  /*91e0*/  FMUL.FTZ R64, R63, R60 ;  /* 0x0000003c3f407220 */ /* 0x000fe20000410000 */
[----:B------:R-:W-:Y:S01]  /*91f0*/  HADD2.F32 R50, -RZ, R50.H1_H1 ;  /* 0x30000032ff327230 */ /* 0x000fe20000004100 */
[----:B------:R-:W-:Y:S01]  /*9200*/  F2FP.F16.F32.PACK_AB R48, R48, R47 ;  /* 0x0000002f3030723e */ /* 0x000fe200000000ff */
[----:B------:R-:W-:-:S02]  /*9210*/  HADD2.F32 R46, -RZ, R46.H1_H1 ;  /* 0x3000002eff2e7230 */ /* 0x000fc40000004100 */
[C---:B------:R-:W-:Y:S01]  /*9220*/  FMUL.FTZ R60, R65.reuse, R60 ;  /* 0x0000003c413c7220 */ /* 0x040fe20000410000 */
[-C--:B------:R-:W-:Y:S01]  /*9230*/  FFMA.FTZ R65, R65, R184.reuse, -R64 ;  /* 0x000000b841417223 */ /* 0x080fe20000010840 */
[-C--:B------:R-:W-:Y:S01]  /*9240*/  FMUL.FTZ R93, R50, R67.reuse ;  /* 0x00000043325d7220 */ /* 0x080fe20000410000 */
[----:B------:R-:W-:Y:S02]  /*9250*/  IMAD.MOV.U32 R47, RZ, RZ, R62 ;  /* 0x000000ffff2f7224 */ /* 0x000fe400078e003e */
[C---:B------:R-:W-:Y:S01]  /*9260*/  FMUL.FTZ R67, R46.reuse, R67 ;  /* 0x000000432e437220 */ /* 0x040fe20000410000 */
[----:B------:R-:W-:Y:S01]  /*9270*/  FFMA.FTZ R63, R63, R184, R60 ;  /* 0x000000b83f3f7223 */ /* 0x000fe2000001003c */
[-C--:B------:R-:W-:Y:S02]  /*9280*/  FFMA.FTZ R46, R46, R51.reuse, -R93 ;  /* 0x000000332e2e7223 */ /* 0x080fe4000001085d */
[----:B------:R-:W-:Y:S01]  /*9290*/  FFMA.FTZ R50, R50, R51, R67 ;  /* 0x0000003332327223 */ /* 0x000fe20000010043 */
[----:B------:R-:W-:Y:S01]  /*92a0*/  F2FP.F16.F32.PACK_AB R51, R45, R96 ;  /* 0x000000602d33723e */ /* 0x000fe200000000ff */
[----:B------:R-:W-:Y:S01]  /*92b0*/  IMAD.MOV.U32 R45, RZ, RZ, R58 ;  /* 0x000000ffff2d7224 */ /* 0x000fe200078e003a */
[----:B------:R-:W-:-:S02]  /*92c0*/  F2FP.F16.F32.PACK_AB R46, R46, R65 ;  /* 0x000000412e2e723e */ /* 0x000fc400000000ff */
[----:B------:R-:W-:-:S07]  /*92d0*/  F2FP.F16.F32.PACK_AB R50, R50, R63 ;  /* 0x0000003f3232723e */ /* 0x000fce00000000ff */
.L_x_695:
[----:B------:R-:W-:Y:S05]  /*92e0*/  BSYNC B2 ;  /* 0x0000000000027941 */ /* 0x000fea0003800000 */
.L_x_694:
[----:B------:R-:W-:Y:S01]  /*92f0*/  ISETP.GE.AND P4, PT, R57, R150, PT ;  /* 0x000000963900720c */ /* 0x000fe20003f86270 */
[----:B------:R-:W-:Y:S01]  /*9300*/  ULDC.64 UR4, c[0x0][0x2e8] ;  /* 0x0000ba0000047ab9 */ /* 0x000fe20000000a00 */
[----:B------:R-:W-:-:S11]  /*9310*/  ULDC.64 UR6, c[0x0][0x208] ;  /* 0x0000820000067ab9 */ /* 0x000fd60000000a00 */
        /* <DEDUP_REMOVED lines=8> */
[----:B--2---:R0:W-:Y:S04]  /*93a0*/  @!P4 STG.E.128 desc[UR6][R54.64], R48 ;  /* 0x000000303600c986 */ /* 0x0041e8000c101d06 */
.L_x_693:
[----:B------:R-:W-:Y:S05]  /*93b0*/  BSYNC B1 ;  /* 0x0000000000017941 */ /* 0x000fea0003800000 */
.L_x_692:
[----:B0-----:R-:W-:Y:S01]  /*93c0*/  VIADD R45, R22, 0x60 ;  /* 0x00000060162d7836 */ /* 0x001fe20000000000 */
        /* <DEDUP_REMOVED lines=9> */
[----:B------:R-:W-:-:S02]  /*9460*/  VIADD R48, R22, 0x60 ;  /* 0x0000006016307836 */ /* 0x000fc40000000000 */
[----:B------:R-:W-:-:S03]  /*9470*/  IMAD.SHL.U32 R46, R46, 0x40, RZ ;  /* 0x000000402e2e7824 */ /* 0x000fc600078e00ff */
[----:B------:R-:W-:Y:S02]  /*9480*/  SHF.L.U32 R48, R48, 0x6, RZ ;  /* 0x0000000630307819 */ /* 0x000fe400000006ff */
[----:B------:R-:W-:Y:S02]  /*9490*/  LOP3.LUT R46, R46, 0x1c0, RZ, 0xc0, !PT ;  /* 0x000001c02e2e7812 */ /* 0x000fe400078ec0ff */
[----:B------:R-:W-:Y:S02]  /*94a0*/  LOP3.LUT R48, R48, 0x1c0, RZ, 0xc0, !PT ;  /* 0x000001c030307812 */ /* 0x000fe400078ec0ff */
[----:B------:R-:W-:Y:S02]  /*94b0*/  SHF.R.U32.HI R46, RZ, 0x3, R46 ;  /* 0x00000003ff2e7819 */ /* 0x000fe4000001162e */
[----:B---3--:R-:W-:Y:S01]  /*94c0*/  LOP3.LUT P6, RZ, R44, 0x1, RZ, 0xc0, !PT ;  /* 0x000000012cff7812 */ /* 0x008fe200078cc0ff */
[----:B------:R-:W-:-:S04]  /*94d0*/  IMAD R44, R153, R138, RZ ;  /* 0x0000008a992c7224 */ /* 0x000fc800078e02ff */
[----:B------:R-:W-:Y:S01]  /*94e0*/  IMAD R57, R45, R139, R44 ;  /* 0x0000008b2d397224 */ /* 0x000fe200078e022c */
[----:B------:R-:W-:-:S04]  /*94f0*/  SEL R44, R43, R151, !P6 ;  /* 0x000000972b2c7207 */ /* 0x000fc80007000000 */
[----:B------:R-:W-:Y:S02]  /*9500*/  SHF.R.S32.HI R45, RZ, 0x1f, R44 ;  /* 0x0000001fff2d7819 */ /* 0x000fe4000001142c */
[----:B------:R-:W-:Y:S02]  /*9510*/  IADD3 R57, R53, R57, RZ ;  /* 0x0000003935397210 */ /* 0x000fe40007ffe0ff */
        /* <DEDUP_REMOVED lines=13> */
[--C-:B------:R-:W-:Y:S02]  /*95f0*/  IMAD R45, R45, 0x2, R2.reuse ;  /* 0x000000022d2d7824 */ /* 0x100fe400078e0202 */
[----:B------:R-:W-:-:S04]  /*9600*/  IMAD R48, R47, 0x2, R2 ;  /* 0x000000022f307824 */ /* 0x000fc800078e0202 */
[----:B------:R-:W0:Y:S04]  /*9610*/  LDS.128 R44, [R45+0x1e400] ;  /* 0x01e400002d2c7984 */ /* 0x000e280000000c00 */
[----:B------:R-:W2:Y:S01]  /*9620*/  LDS.128 R48, [R48+0x1e400] ;  /* 0x01e4000030307984 */ /* 0x000ea20000000c00 */
[----:B------:R-:W-:Y:S05]  /*9630*/  @P3 BRA `(.L_x_699) ;  /* 0x00000004004c3947 */ /* 0x000fea0003800000 */
[----:B------:R-:W-:Y:S01]  /*9640*/  SHF.R.U32.HI R67, RZ, 0x10, R81 ;  /* 0x00000010ff437819 */ /* 0x000fe20000011651 */
[----:B--2---:R-:W-:Y:S01]  /*9650*/  IMAD.MOV.U32 R62, RZ, RZ, R49 ;  /* 0x000000ffff3e7224 */ /* 0x004fe200078e0031 */
[--C-:B------:R-:W-:Y:S01]  /*9660*/  SHF.R.U64 R56, R76, 0x10, R77.reuse ;  /* 0x000000104c387819 */ /* 0x100fe2000000124d */
[----:B------:R-:W-:Y:S01]  /*9670*/  HADD2.F32 R66, -RZ, R181.H1_H1 ;  /* 0x300000b5ff427230 */ /* 0x000fe20000004100 */
[----:B------:R-:W-:Y:S01]  /*9680*/  SHF.R.U32.HI R76, RZ, 0x10, R77 ;  /* 0x00000010ff4c7819 */ /* 0x000fe2000001164d */
[----:B------:R-:W-:Y:S01]  /*9690*/  HADD2.F32 R67, -RZ, R67.H0_H0 ;  /* 0x20000043ff437230 */ /* 0x000fe20000004100 */
[----:B------:R-:W-:Y:S01]  /*96a0*/  SHF.R.U64 R58, R80, 0x10, R81 ;  /* 0x00000010503a7819 */ /* 0x000fe20000001251 */
[--C-:B------:R-:W-:Y:S01]  /*96b0*/  HADD2.F32 R63, -RZ, R62.reuse.H0_H0 ;  /* 0x2000003eff3f7230 */ /* 0x100fe20000004100 */
[----:B0-----:R-:W-:Y:S01]  /*96c0*/  MOV R49, R47 ;  /* 0x0000002f00317202 */ /* 0x001fe20000000f00 */
[----:B------:R-:W-:Y:S01]  /*96d0*/  HADD2.F32 R64, -RZ, R62.H1_H1 ;  /* 0x3000003eff407230 */ /* 0x000fe20000004100 */
[--C-:B------:R-:W-:Y:S01]  /*96e0*/  SHF.R.U64 R61, R82, 0x10, R83.reuse ;  /* 0x00000010523d7819 */ /* 0x100fe20000001253 */
[----:B------:R-:W-:Y:S01]  /*96f0*/  HADD2.F32 R80, -RZ, R183.H1_H1 ;  /* 0x300000b7ff507230 */ /* 0x000fe20000004100 */
[----:B------:R-:W-:Y:S01]  /*9700*/  SHF.R.U32.HI R82, RZ, 0x10, R83 ;  /* 0x00000010ff527819 */ /* 0x000fe20000011653 */
[----:B------:R-:W-:-:S02]  /*9710*/  HADD2.F32 R62, -RZ, R45.H1_H1 ;  /* 0x3000002dff3e7230 */ /* 0x000fc40000004100 */
[-C--:B------:R-:W-:Y:S01]  /*9720*/  FMUL.FTZ R77, R64, R67.reuse ;  /* 0x00000043404d7220 */ /* 0x080fe20000410000 */
[----:B------:R-:W-:Y:S01]  /*9730*/  HADD2.F32 R47, -RZ, R45.H0_H0 ;  /* 0x2000002dff2f7230 */ /* 0x000fe20000004100 */
[--C-:B------:R-:W-:Y:S01]  /*9740*/  SHF.R.U64 R60, R78, 0x10, R79.reuse ;  /* 0x000000104e3c7819 */ /* 0x100fe2000000124f */
[----:B------:R-:W-:Y:S02]  /*9750*/  HADD2.F32 R65, -RZ, R76.H0_H0 ;  /* 0x2000004cff417230 */ /* 0x000fe40000004100 */
[-C--:B------:R-:W-:Y:S01]  /*9760*/  FMUL.FTZ R76, R63, R80.reuse ;  /* 0x000000503f4c7220 */ /* 0x080fe20000410000 */
[----:B------:R-:W-:Y:S01]  /*9770*/  FMUL.FTZ R67, R62, R67 ;  /* 0x000000433e437220 */ /* 0x000fe20000410000 */
[C---:B------:R-:W-:Y:S01]  /*9780*/  FMUL.FTZ R80, R47.reuse, R80 ;  /* 0x000000502f507220 */ /* 0x040fe20000410000 */
[----:B------:R-:W-:Y:S01]  /*9790*/  SHF.R.U32.HI R78, RZ, 0x10, R79 ;  /* 0x00000010ff4e7819 */ /* 0x000fe2000001164f */
[-C--:B------:R-:W-:Y:S01]  /*97a0*/  FFMA.FTZ R45, R47, R66.reuse, -R76 ;  /* 0x000000422f2d7223 */ /* 0x080fe2000001084c */
[----:B------:R-:W-:Y:S01]  /*97b0*/  FFMA.FTZ R64, R64, R65, R67 ;  /* 0x0000004140407223 */ /* 0x000fe20000010043 */
[----:B------:R-:W-:Y:S01]  /*97c0*/  FFMA.FTZ R47, R63, R66, R80 ;  /* 0x000000423f2f7223 */ /* 0x000fe20000010050 */
[----:B------:R-:W-:-:S02]  /*97d0*/  HADD2.F32 R76, -RZ, R51.H1_H1 ;  /* 0x30000033ff4c7230 */ /* 0x000fc40000004100 */
[----:B------:R-:W-:Y:S01]  /*97e0*/  FFMA.FTZ R62, R62, R65, -R77 ;  /* 0x000000413e3e7223 */ /* 0x000fe2000001084d */
[----:B------:R-:W-:Y:S02]  /*97f0*/  HADD2.F32 R67, -RZ, R82.H0_H0 ;  /* 0x20000052ff437230 */ /* 0x000fe40000004100 */
[----:B------:R-:W-:Y:S02]  /*9800*/  HADD2.F32 R92, -RZ, R182.H1_H1 ;  /* 0x300000b6ff5c7230 */ /* 0x000fe40000004100 */
[----:B------:R-:W-:Y:S02]  /*9810*/  HADD2.F32 R63, -RZ, R51.H0_H0 ;  /* 0x20000033ff3f7230 */ /* 0x000fe40000004100 */
[----:B------:R-:W-:Y:S01]  /*9820*/  FMUL.FTZ R77, R76, R67 ;  /* 0x000000434c4d7220 */ /* 0x000fe20000410000 */
[--C-:B------:R-:W-:Y:S01]  /*9830*/  HADD2.F32 R66, -RZ, R49.reuse.H1_H1 ;  /* 0x30000031ff427230 */ /* 0x100fe20000004100 */
[----:B------:R-:W-:Y:S01]  /*9840*/  F2FP.F16.F32.PACK_AB R45, R62, R45 ;  /* 0x0000002d3e2d723e */ /* 0x000fe200000000ff */
[----:B------:R-:W-:-:S02]  /*9850*/  HADD2.F32 R51, -RZ, R49.H0_H0 ;  /* 0x20000031ff337230 */ /* 0x000fc40000004100 */
[----:B------:R-:W-:Y:S02]  /*9860*/  HADD2.F32 R80, -RZ, R180.H1_H1 ;  /* 0x300000b4ff507230 */ /* 0x000fe40000004100 */
[C---:B------:R-:W-:Y:S01]  /*9870*/  FMUL.FTZ R67, R66.reuse, R67 ;  /* 0x0000004342437220 */ /* 0x040fe20000410000 */
[----:B------:R-:W-:Y:S02]  /*9880*/  HADD2.F32 R65, -RZ, R78.H0_H0 ;  /* 0x2000004eff417230 */ /* 0x000fe40000004100 */
[-C--:B------:R-:W-:Y:S01]  /*9890*/  FMUL.FTZ R78, R63, R92.reuse ;  /* 0x0000005c3f4e7220 */ /* 0x080fe20000410000 */
[C---:B------:R-:W-:Y:S01]  /*98a0*/  FMUL.FTZ R92, R51.reuse, R92 ;  /* 0x0000005c335c7220 */ /* 0x040fe20000410000 */
[----:B------:R-:W-:Y:S02]  /*98b0*/  HADD2.F32 R183, -RZ, R183.H0_H0 ;  /* 0x200000b7ffb77230 */ /* 0x000fe40000004100 */
[-C--:B------:R-:W-:Y:S01]  /*98c0*/  FFMA.FTZ R49, R51, R80.reuse, -R78 ;  /* 0x0000005033317223 */ /* 0x080fe2000001084e */
[-C--:B------:R-:W-:Y:S01]  /*98d0*/  FFMA.FTZ R66, R66, R65.reuse, -R77 ;  /* 0x0000004142427223 */ /* 0x080fe2000001084d */
[----:B------:R-:W-:Y:S01]  /*98e0*/  FFMA.FTZ R76, R76, R65, R67 ;  /* 0x000000414c4c7223 */ /* 0x000fe20000010043 */
[----:B------:R-:W-:Y:S01]  /*98f0*/  FFMA.FTZ R51, R63, R80, R92 ;  /* 0x000000503f337223 */ /* 0x000fe2000001005c */
[----:B------:R-:W-:-:S02]  /*9900*/  HADD2.F32 R78, -RZ, R58.H0_H0 ;  /* 0x2000003aff4e7230 */ /* 0x000fc40000004100 */
[--C-:B------:R-:W-:Y:S01]  /*9910*/  HADD2.F32 R65, -RZ, R48.reuse.H0_H0 ;  /* 0x20000030ff417230 */ /* 0x100fe20000004100 */
[----:B------:R-:W-:Y:S01]  /*9920*/  F2FP.F16.F32.PACK_AB R66, R66, R49 ;  /* 0x000000314242723e */ /* 0x000fe200000000ff */
[----:B------:R-:W-:Y:S01]  /*9930*/  HADD2.F32 R67, -RZ, R48.H1_H1 ;  /* 0x30000030ff437230 */ /* 0x000fe20000004100 */
[----:B------:R-:W-:Y:S01]  /*9940*/  F2FP.F16.F32.PACK_AB R49, R64, R47 ;  /* 0x0000002f4031723e */ /* 0x000fe200000000ff */
[--C-:B------:R-:W-:Y:S02]  /*9950*/  HADD2.F32 R58, -RZ, R44.reuse.H0_H0 ;  /* 0x2000002cff3a7230 */ /* 0x100fe40000004100 */
[----:B------:R-:W-:Y:S01]  /*9960*/  FMUL.FTZ R77, R65, R183 ;  /* 0x000000b7414d7220 */ /* 0x000fe20000410000 */
[----:B------:R-:W-:Y:S02]  /*9970*/  HADD2.F32 R63, -RZ, R44.H1_H1 ;  /* 0x3000002cff3f7230 */ /* 0x000fe40000004100 */
[----:B------:R-:W-:Y:S01]  /*9980*/  FMUL.FTZ R80, R67, R78 ;  /* 0x0000004e43507220 */ /* 0x000fe20000410000 */
[----:B------:R-:W-:-:S02]  /*9990*/  HADD2.F32 R181, -RZ, R181.H0_H0 ;  /* 0x200000b5ffb57230 */ /* 0x000fc40000004100 */
[----:B------:R-:W-:Y:S01]  /*99a0*/  FMUL.FTZ R48, R58, R183 ;  /* 0x000000b73a307220 */ /* 0x000fe20000410000 */
[----:B------:R-:W-:Y:S02]  /*99b0*/  HADD2.F32 R56, -RZ, R56.H0_H0 ;  /* 0x20000038ff387230 */ /* 0x000fe40000004100 */
[----:B------:R-:W-:Y:S01]  /*99c0*/  FMUL.FTZ R78, R63, R78 ;  /* 0x0000004e3f4e7220 */ /* 0x000fe20000410000 */
[----:B------:R-:W-:Y:S01]  /*99d0*/  F2FP.F16.F32.PACK_AB R51, R76, R51 ;  /* 0x000000334c33723e */ /* 0x000fe200000000ff */
[-C--:B------:R-:W-:Y:S01]  /*99e0*/  FFMA.FTZ R44, R58, R181.reuse, -R77 ;  /* 0x000000b53a2c7223 */ /* 0x080fe2000001084d */
[----:B------:R-:W-:Y:S01]  /*99f0*/  FFMA.FTZ R48, R65, R181, R48 ;  /* 0x000000b541307223 */ /* 0x000fe20000010030 */
[-C--:B------:R-:W-:Y:S01]  /*9a00*/  FFMA.FTZ R77, R63, R56.reuse, -R80 ;  /* 0x000000383f4d7223 */ /* 0x080fe20000010850 */
[----:B------:R-:W-:Y:S01]  /*9a10*/  FFMA.FTZ R79, R67, R56, R78 ;  /* 0x00000038434f7223 */ /* 0x000fe2000001004e */
[----:B------:R-:W-:Y:S02]  /*9a20*/  HADD2.F32 R58, -RZ, R50.H0_H0 ;  /* 0x20000032ff3a7230 */ /* 0x000fe40000004100 */
[----:B------:R-:W-:Y:S01]  /*9a30*/  HADD2.F32 R65, -RZ, R182.H0_H0 ;  /* 0x200000b6ff417230 */ /* 0x000fe20000004100 */
[----:B------:R-:W-:Y:S01]  /*9a40*/  F2FP.F16.F32.PACK_AB R44, R77, R44 ;  /* 0x0000002c4d2c723e */ /* 0x000fe200000000ff */
[----:B------:R-:W-:Y:S01]  /*9a50*/  HADD2.F32 R67, -RZ, R61.H0_H0 ;  /* 0x2000003dff437230 */ /* 0x000fe20000004100 */
[----:B------:R-:W-:Y:S01]  /*9a60*/  F2FP.F16.F32.PACK_AB R48, R79, R48 ;  /* 0x000000304f30723e */ /* 0x000fe200000000ff */
[----:B------:R-:W-:-:S02]  /*9a70*/  HADD2.F32 R56, -RZ, R46.H0_H0 ;  /* 0x2000002eff387230 */ /* 0x000fc40000004100 */
[-C--:B------:R-:W-:Y:S01]  /*9a80*/  FMUL.FTZ R81, R58, R65.reuse ;  /* 0x000000413a517220 */ /* 0x080fe20000410000 */
[----:B------:R-:W-:Y:S02]  /*9a90*/  HADD2.F32 R50, -RZ, R50.H1_H1 ;  /* 0x30000032ff327230 */ /* 0x000fe40000004100 */
[----:B------:R-:W-:Y:S02]  /*9aa0*/  HADD2.F32 R46, -RZ, R46.H1_H1 ;  /* 0x3000002eff2e7230 */ /* 0x000fe40000004100 */
[----:B------:R-:W-:Y:S01]  /*9ab0*/  FMUL.FTZ R65, R56, R65 ;  /* 0x0000004138417220 */ /* 0x000fe20000410000 */
[----:B------:R-:W-:Y:S02]  /*9ac0*/  HADD2.F32 R63, -RZ, R180.H0_H0 ;  /* 0x200000b4ff3f7230 */ /* 0x000fe40000004100 */
[-C--:B------:R-:W-:Y:S01]  /*9ad0*/  FMUL.FTZ R83, R50, R67.reuse ;  /* 0x0000004332537220 */ /* 0x080fe20000410000 */
[----:B------:R-:W-:Y:S02]  /*9ae0*/  HADD2.F32 R61, -RZ, R60.H0_H0 ;  /* 0x2000003cff3d7230 */ /* 0x000fe40000004100 */
[----:B------:R-:W-:Y:S01]  /*9af0*/  FMUL.FTZ R67, R46, R67 ;  /* 0x000000432e437220 */ /* 0x000fe20000410000 */
[----:B------:R-:W-:-:S02]  /*9b00*/  IMAD.MOV.U32 R47, RZ, RZ, R66 ;  /* 0x000000ffff2f7224 */ /* 0x000fc400078e0042 */
[-C--:B------:R-:W-:Y:S01]  /*9b10*/  FFMA.FTZ R81, R56, R63.reuse, -R81 ;  /* 0x0000003f38517223 */ /* 0x080fe20000010851 */
[----:B------:R-:W-:Y:S01]  /*9b20*/  FFMA.FTZ R65, R58, R63, R65 ;  /* 0x0000003f3a417223 */ /* 0x000fe20000010041 */
[-C--:B------:R-:W-:Y:S01]  /*9b30*/  FFMA.FTZ R46, R46, R61.reuse, -R83 ;  /* 0x0000003d2e2e7223 */ /* 0x080fe20000010853 */
[----:B------:R-:W-:-:S04]  /*9b40*/  FFMA.FTZ R50, R50, R61, R67 ;  /* 0x0000003d32327223 */ /* 0x000fc80000010043 */
[----:B------:R-:W-:Y:S02]  /*9b50*/  F2FP.F16.F32.PACK_AB R46, R46, R81 ;  /* 0x000000512e2e723e */ /* 0x000fe400000000ff */
[----:B------:R-:W-:-:S07]  /*9b60*/  F2FP.F16.F32.PACK_AB R50, R50, R65 ;  /* 0x000000413232723e */ /* 0x000fce00000000ff */
.L_x_699:
[----:B------:R-:W-:Y:S05]  /*9b70*/  BSYNC B2 ;  /* 0x0000000000027941 */ /* 0x000fea0003800000 */
.L_x_698:
        /* <DEDUP_REMOVED lines=12> */
.L_x_697:
[----:B------:R-:W-:Y:S05]  /*9c40*/  BSYNC B1 ;  /* 0x0000000000017941 */ /* 0x000fea0003800000 */
.L_x_696:
        /* <DEDUP_REMOVED lines=9> */
[----:B------:R-:W-:-:S04]  /*9ce0*/  IADD3 R54, P4, P5, R100, R52, R20 ;  /* 0x0000003464367210 */ /* 0x000fc80007d9e014 */
[----:B------:R-:W-:-:S04]  /*9cf0*/  SHF.L.U32 R47, R47, 0x6, RZ ;  /* 0x000000062f2f7819 */ /* 0x000fc800000006ff */
[----:B------:R-:W-:Y:S02]  /*9d00*/  LOP3.LUT R47, R47, 0x1c0, RZ, 0xc0, !PT ;  /* 0x000001c02f2f7812 */ /* 0x000fe400078ec0ff */
        /* <DEDUP_REMOVED lines=24> */
[----:B0-----:R-:W-:Y:S01]  /*9e90*/  MOV R62, R44 ;  /* 0x0000002c003e7202 */ /* 0x001fe20000000f00 */
[----:B--2---:R-:W-:Y:S01]  /*9ea0*/  IMAD.MOV.U32 R44, RZ, RZ, R49 ;  /* 0x000000ffff2c7224 */ /* 0x004fe200078e0031 */
[----:B------:R-:W-:Y:S01]  /*9eb0*/  SHF.R.U64 R58, R68, 0x10, R69 ;  /* 0x00000010443a7819 */ /* 0x000fe20000001245 */
[----:B------:R-:W-:Y:S01]  /*9ec0*/  IMAD.MOV.U32 R63, RZ, RZ, R48 ;  /* 0x000000ffff3f7224 */ /* 0x000fe200078e0030 */
[----:B------:R-:W-:Y:S01]  /*9ed0*/  SHF.R.U32.HI R68, RZ, 0x10, R73 ;  /* 0x00000010ff447819 */ /* 0x000fe20000011649 */
[----:B------:R-:W-:Y:S01]  /*9ee0*/  IMAD.MOV.U32 R64, RZ, RZ, R51 ;  /* 0x000000ffff407224 */ /* 0x000fe200078e0033 */
[----:B------:R-:W-:Y:S01]  /*9ef0*/  SHF.R.U32.HI R66, RZ, 0x10, R69 ;  /* 0x00000010ff427819 */ /* 0x000fe20000011645 */
[----:B------:R-:W-:Y:S01]  /*9f00*/  HADD2.F32 R67, -RZ, R173.H1_H1 ;  /* 0x300000adff437230 */ /* 0x000fe20000004100 */
[----:B------:R-:W-:Y:S01]  /*9f10*/  SHF.R.U64 R56, R70, 0x10, R71 ;  /* 0x0000001046387819 */ /* 0x000fe20000001247 */
[--C-:B------:R-:W-:Y:S01]  /*9f20*/  HADD2.F32 R48, -RZ, R44.reuse.H0_H0 ;  /* 0x2000002cff307230 */ /* 0x100fe20000004100 */
[----:B------:R-:W-:Y:S01]  /*9f30*/  SHF.R.U32.HI R69, RZ, 0x10, R75 ;  /* 0x00000010ff457819 */ /* 0x000fe2000001164b */
[----:B------:R-:W-:Y:S01]  /*9f40*/  HADD2.F32 R51, -RZ, R44.H1_H1 ;  /* 0x3000002cff337230 */ /* 0x000fe20000004100 */
[----:B------:R-:W-:Y:S01]  /*9f50*/  SHF.R.U32.HI R71, RZ, 0x10, R71 ;  /* 0x00000010ff477819 */ /* 0x000fe20000011647 */
[----:B------:R-:W-:Y:S01]  /*9f60*/  IMAD.MOV.U32 R49, RZ, RZ, R47 ;  /* 0x000000ffff317224 */ /* 0x000fe200078e002f */
[----:B------:R-:W-:Y:S01]  /*9f70*/  SHF.R.U64 R61, R72, 0x10, R73 ;  /* 0x00000010483d7819 */ /* 0x000fe20000001249 */
[----:B------:R-:W-:Y:S01]  /*9f80*/  HADD2.F32 R44, -RZ, R45.H0_H0 ;  /* 0x2000002dff2c7230 */ /* 0x000fe20000004100 */
[----:B------:R-:W-:Y:S01]  /*9f90*/  SHF.R.U64 R60, R74, 0x10, R75 ;  /* 0x000000104a3c7819 */ /* 0x000fe2000000124b */
[----:B------:R-:W-:-:S02]  /*9fa0*/  HADD2.F32 R68, -RZ, R68.H0_H0 ;  /* 0x20000044ff447230 */ /* 0x000fc40000004100 */
[----:B------:R-:W-:Y:S02]  /*9fb0*/  HADD2.F32 R47, -RZ, R45.H1_H1 ;  /* 0x3000002dff2f7230 */ /* 0x000fe40000004100 */
[-C--:B------:R-:W-:Y:S01]  /*9fc0*/  FMUL.FTZ R45, R48, R67.reuse ;  /* 0x00000043302d7220 */ /* 0x080fe20000410000 */
[----:B------:R-:W-:Y:S02]  /*9fd0*/  HADD2.F32 R65, -RZ, R171.H1_H1 ;  /* 0x300000abff417230 */ /* 0x000fe40000004100 */
[C---:B------:R-:W-:Y:S01]  /*9fe0*/  FMUL.FTZ R67, R44.reuse, R67 ;  /* 0x000000432c437220 */ /* 0x040fe20000410000 */
[----:B------:R-:W-:Y:S02]  /*9ff0*/  HADD2.F32 R66, -RZ, R66.H0_H0 ;  /* 0x20000042ff427230 */ /* 0x000fe40000004100 */
[-C--:B------:R-:W-:Y:S01]  /*a000*/  FMUL.FTZ R70, R51, R68.reuse ;  /* 0x0000004433467220 */ /* 0x080fe20000410000 */
[C---:B------:R-:W-:Y:S01]  /*a010*/  FMUL.FTZ R68, R47.reuse, R68 ;  /* 0x000000442f447220 */ /* 0x040fe20000410000 */
[-C--:B------:R-:W-:Y:S01]  /*a020*/  FFMA.FTZ R44, R44, R65.reuse, -R45 ;  /* 0x000000412c2c7223 */ /* 0x080fe2000001082d */
[----:B------:R-:W-:Y:S01]  /*a030*/  FFMA.FTZ R45, R48, R65, R67 ;  /* 0x00000041302d7223 */ /* 0x000fe20000010043 */
[-C--:B------:R-:W-:Y:S01]  /*a040*/  FFMA.FTZ R47, R47, R66.reuse, -R70 ;  /* 0x000000422f2f7223 */ /* 0x080fe20000010846 */
[----:B------:R-:W-:Y:S01]  /*a050*/  FFMA.FTZ R48, R51, R66, R68 ;  /* 0x0000004233307223 */ /* 0x000fe20000010044 */
[----:B------:R-:W-:-:S02]  /*a060*/  HADD2.F32 R70, -RZ, R172.H1_H1 ;  /* 0x300000acff467230 */ /* 0x000fc40000004100 */
[--C-:B------:R-:W-:Y:S01]  /*a070*/  HADD2.F32 R65, -RZ, R64.reuse.H0_H0 ;  /* 0x20000040ff417230 */ /* 0x100fe20000004100 */
[----:B------:R-:W-:Y:S01]  /*a080*/  F2FP.F16.F32.PACK_AB R47, R47, R44 ;  /* 0x0000002c2f2f723e */ /* 0x000fe200000000ff */
[----:B------:R-:W-:Y:S02]  /*a090*/  HADD2.F32 R51, -RZ, R49.H0_H0 ;  /* 0x20000031ff337230 */ /* 0x000fe40000004100 */
[----:B------:R-:W-:Y:S02]  /*a0a0*/  HADD2.F32 R66, -RZ, R64.H1_H1 ;  /* 0x30000040ff427230 */ /* 0x000fe40000004100 */
[-C--:B------:R-:W-:Y:S01]  /*a0b0*/  FMUL.FTZ R72, R65, R70.reuse ;  /* 0x0000004641487220 */ /* 0x080fe20000410000 */
[----:B------:R-:W-:Y:S02]  /*a0c0*/  HADD2.F32 R69, -RZ, R69.H0_H0 ;  /* 0x20000045ff457230 */ /* 0x000fe40000004100 */
[----:B------:R-:W-:Y:S01]  /*a0d0*/  FMUL.FTZ R70, R51, R70 ;  /* 0x0000004633467220 */ /* 0x000fe20000410000 */
[----:B------:R-:W-:-:S02]  /*a0e0*/  HADD2.F32 R68, -RZ, R170.H1_H1 ;  /* 0x300000aaff447230 */ /* 0x000fc40000004100 */
[----:B------:R-:W-:Y:S02]  /*a0f0*/  HADD2.F32 R64, -RZ, R49.H1_H1 ;  /* 0x30000031ff407230 */ /* 0x000fe40000004100 */
[----:B------:R-:W-:Y:S02]  /*a100*/  HADD2.F32 R67, -RZ, R71.H0_H0 ;  /* 0x20000047ff437230 */ /* 0x000fe40000004100 */
[-C--:B------:R-:W-:Y:S01]  /*a110*/  FMUL.FTZ R71, R66, R69.reuse ;  /* 0x0000004542477220 */ /* 0x080fe20000410000 */
[-C--:B------:R-:W-:Y:S01]  /*a120*/  FFMA.FTZ R49, R51, R68.reuse, -R72 ;  /* 0x0000004433317223 */ /* 0x080fe20000010848 */
[----:B------:R-:W-:Y:S01]  /*a130*/  FFMA.FTZ R51, R65, R68, R70 ;  /* 0x0000004441337223 */ /* 0x000fe20000010046 */
[C---:B------:R-:W-:Y:S01]  /*a140*/  FMUL.FTZ R69, R64.reuse, R69 ;  /* 0x0000004540457220 */ /* 0x040fe20000410000 */
[----:B------:R-:W-:Y:S01]  /*a150*/  FFMA.FTZ R70, R64, R67, -R71 ;  /* 0x0000004340467223 */ /* 0x000fe20000010847 */
[----:B------:R-:W-:Y:S02]  /*a160*/  HADD2.F32 R64, -RZ, R63.H0_H0 ;  /* 0x2000003fff407230 */ /* 0x000fe40000004100 */
[----:B------:R-:W-:-:S02]  /*a170*/  HADD2.F32 R65, -RZ, R61.H0_H0 ;  /* 0x2000003dff417230 */ /* 0x000fc40000004100 */
[----:B------:R-:W-:Y:S01]  /*a180*/  FFMA.FTZ R72, R66, R67, R69 ;  /* 0x0000004342487223 */ /* 0x000fe20000010045 */
[----:B------:R-:W-:Y:S01]  /*a190*/  HADD2.F32 R63, -RZ, R63.H1_H1 ;  /* 0x3000003fff3f7230 */ /* 0x000fe20000004100 */
[----:B------:R-:W-:Y:S01]  /*a1a0*/  F2FP.F16.F32.PACK_AB R70, R70, R49 ;  /* 0x000000314646723e */ /* 0x000fe200000000ff */
[--C-:B------:R-:W-:Y:S01]  /*a1b0*/  HADD2.F32 R61, -RZ, R62.reuse.H0_H0 ;  /* 0x2000003eff3d7230 */ /* 0x100fe20000004100 */
[----:B------:R-:W-:Y:S01]  /*a1c0*/  F2FP.F16.F32.PACK_AB R49, R48, R45 ;  /* 0x0000002d3031723e */ /* 0x000fe200000000ff */
[----:B------:R-:W-:Y:S02]  /*a1d0*/  HADD2.F32 R62, -RZ, R62.H1_H1 ;  /* 0x3000003eff3e7230 */ /* 0x000fe40000004100 */
[----:B------:R-:W-:Y:S01]  /*a1e0*/  FMUL.FTZ R67, R63, R65 ;  /* 0x000000413f437220 */ /* 0x000fe20000410000 */
[----:B------:R-:W-:Y:S01]  /*a1f0*/  HADD2.F32 R58, -RZ, R58.H0_H0 ;  /* 0x2000003aff3a7230 */ /* 0x000fe20000004100 */
[----:B------:R-:W-:Y:S01]  /*a200*/  MOV R45, R47 ;  /* 0x0000002f002d7202 */ /* 0x000fe20000000f00 */
[----:B------:R-:W-:-:S02]  /*a210*/  HADD2.F32 R173, -RZ, R173.H0_H0 ;  /* 0x200000adffad7230 */ /* 0x000fc40000004100 */
[C---:B------:R-:W-:Y:S01]  /*a220*/  FMUL.FTZ R68, R62.reuse, R65 ;  /* 0x000000413e447220 */ /* 0x040fe20000410000 */
[----:B------:R-:W-:Y:S02]  /*a230*/  HADD2.F32 R171, -RZ, R171.H0_H0 ;  /* 0x200000abffab7230 */ /* 0x000fe40000004100 */
[-C--:B------:R-:W-:Y:S01]  /*a240*/  FFMA.FTZ R69, R62, R58.reuse, -R67 ;  /* 0x0000003a3e457223 */ /* 0x080fe20000010843 */
[----:B------:R-:W-:Y:S02]  /*a250*/  HADD2.F32 R67, -RZ, R60.H0_H0 ;  /* 0x2000003cff437230 */ /* 0x000fe40000004100 */
[----:B------:R-:W-:Y:S01]  /*a260*/  FFMA.FTZ R68, R63, R58, R68 ;  /* 0x0000003a3f447223 */ /* 0x000fe20000010044 */
[----:B------:R-:W-:Y:S02]  /*a270*/  HADD2.F32 R60, -RZ, R50.H0_H0 ;  /* 0x20000032ff3c7230 */ /* 0x000fe40000004100 */
[----:B------:R-:W-:Y:S01]  /*a280*/  FMUL.FTZ R66, R64, R173 ;  /* 0x000000ad40427220 */ /* 0x000fe20000410000 */
[----:B------:R-:W-:-:S02]  /*a290*/  HADD2.F32 R65, -RZ, R172.H0_H0 ;  /* 0x200000acff417230 */ /* 0x000fc40000004100 */
[C---:B------:R-:W-:Y:S01]  /*a2a0*/  FMUL.FTZ R173, R61.reuse, R173 ;  /* 0x000000ad3dad7220 */ /* 0x040fe20000410000 */
[----:B------:R-:W-:Y:S02]  /*a2b0*/  HADD2.F32 R58, -RZ, R46.H0_H0 ;  /* 0x2000002eff3a7230 */ /* 0x000fe40000004100 */
[----:B------:R-:W-:Y:S01]  /*a2c0*/  FFMA.FTZ R66, R61, R171, -R66 ;  /* 0x000000ab3d427223 */ /* 0x000fe20000010842 */
[----:B------:R-:W-:Y:S02]  /*a2d0*/  HADD2.F32 R50, -RZ, R50.H1_H1 ;  /* 0x30000032ff327230 */ /* 0x000fe40000004100 */
[-C--:B------:R-:W-:Y:S01]  /*a2e0*/  FMUL.FTZ R71, R60, R65.reuse ;  /* 0x000000413c477220 */ /* 0x080fe20000410000 */
[----:B------:R-:W-:Y:S02]  /*a2f0*/  HADD2.F32 R46, -RZ, R46.H1_H1 ;  /* 0x3000002eff2e7230 */ /* 0x000fe40000004100 */
[----:B------:R-:W-:Y:S01]  /*a300*/  FMUL.FTZ R65, R58, R65 ;  /* 0x000000413a417220 */ /* 0x000fe20000410000 */
[----:B------:R-:W-:-:S02]  /*a310*/  HADD2.F32 R61, -RZ, R170.H0_H0 ;  /* 0x200000aaff3d7230 */ /* 0x000fc40000004100 */
[-C--:B------:R-:W-:Y:S01]  /*a320*/  FMUL.FTZ R73, R50, R67.reuse ;  /* 0x0000004332497220 */ /* 0x080fe20000410000 */
[----:B------:R-:W-:Y:S02]  /*a330*/  HADD2.F32 R63, -RZ, R56.H0_H0 ;  /* 0x20000038ff3f7230 */ /* 0x000fe40000004100 */
[----:B------:R-:W-:Y:S01]  /*a340*/  FMUL.FTZ R67, R46, R67 ;  /* 0x000000432e437220 */ /* 0x000fe20000410000 */
[----:B------:R-:W-:Y:S01]  /*a350*/  FFMA.FTZ R173, R64, R171, R173 ;  /* 0x000000ab40ad7223 */ /* 0x000fe200000100ad */
[-C--:B------:R-:W-:Y:S01]  /*a360*/  FFMA.FTZ R71, R58, R61.reuse, -R71 ;  /* 0x0000003d3a477223 */ /* 0x080fe20000010847 */
[----:B------:R-:W-:Y:S01]  /*a370*/  FFMA.FTZ R65, R60, R61, R65 ;  /* 0x0000003d3c417223 */ /* 0x000fe20000010041 */
[-C--:B------:R-:W-:Y:S01]  /*a380*/  FFMA.FTZ R46, R46, R63.reuse, -R73 ;  /* 0x0000003f2e2e7223 */ /* 0x080fe20000010849 */
[----:B------:R-:W-:Y:S01]  /*a390*/  FFMA.FTZ R50, R50, R63, R67 ;  /* 0x0000003f32327223 */ /* 0x000fe20000010043 */
[----:B------:R-:W-:Y:S01]  /*a3a0*/  F2FP.F16.F32.PACK_AB R51, R72, R51 ;  /* 0x000000334833723e */ /* 0x000fe200000000ff */
[----:B------:R-:W-:Y:S01]  /*a3b0*/  IMAD.MOV.U32 R47, RZ, RZ, R70 ;  /* 0x000000ffff2f7224 */ /* 0x000fe200078e0046 */
[----:B------:R-:W-:-:S02]  /*a3c0*/  F2FP.F16.F32.PACK_AB R44, R69, R66 ;  /* 0x00000042452c723e */ /* 0x000fc400000000ff */
[----:B------:R-:W-:Y:S02]  /*a3d0*/  F2FP.F16.F32.PACK_AB R48, R68, R173 ;  /* 0x000000ad4430723e */ /* 0x000fe400000000ff */
[----:B------:R-:W-:Y:S02]  /*a3e0*/  F2FP.F16.F32.PACK_AB R46, R46, R71 ;  /* 0x000000472e2e723e */ /* 0x000fe400000000ff */
[----:B------:R-:W-:-:S07]  /*a3f0*/  F2FP.F16.F32.PACK_AB R50, R50, R65 ;  /* 0x000000413232723e */ /* 0x000fce00000000ff */
.L_x_703:
[----:B------:R-:W-:Y:S05]  /*a400*/  BSYNC B2 ;  /* 0x0000000000027941 */ /* 0x000fea0003800000 */
.L_x_702:
        /* <DEDUP_REMOVED lines=12> */
.L_x_701:
[----:B------:R-:W-:Y:S05]  /*a4d0*/  BSYNC B1 ;  /* 0x0000000000017941 */ /* 0x000fea0003800000 */
.L_x_700:
[----:B0-----:R-:W-:Y:S02]  /*a4e0*/  VIADD R45, R22, 0xa0 ;  /* 0x000000a0162d7836 */ /* 0x001fe40000000000 */
[-C--:B--2---:R-:W-:Y:S02]  /*a4f0*/  IMAD R44, R149, R138.reuse, RZ ;  /* 0x0000008a952c7224 */ /* 0x084fe400078e02ff */
[C---:B------:R-:W-:Y:S01]  /*a500*/  IMAD.WIDE.U32 R136, R45.reuse, R138, R136 ;  /* 0x0000008a2d887225 */ /* 0x040fe200078e0088 */
[----:B------:R-:W-:-:S03]  /*a510*/  ISETP.GE.OR P4, PT, R45, R4, P0 ;  /* 0x000000042d00720c */ /* 0x000fc60000786670 */
[----:B------:R-:W-:-:S10]  /*a520*/  IMAD R57, R45, R139, R44 ;  /* 0x0000008b2d397224 */ /* 0x000fd400078e022c */
[----:B------:R-:W-:Y:S05]  /*a530*/  @P4 BRA `(.L_x_670) ;  /* 0x00000010005c4947 */ /* 0x000fea0003800000 */
[----:B------:R-:W2:Y:S01]  /*a540*/  LDL R45, [R1+0x4] ;  /* 0x00000400012d7983 */ /* 0x000ea20000100800 */
[----:B------:R-:W0:Y:S03]  /*a550*/  LDC.64 R52, c[0x0][0x2e8] ;  /* 0x0000ba00ff347b82 */ /* 0x000e260000000a00 */
[----:B------:R-:W3:Y:S01]  /*a560*/  LDL R46, [R1+0x58] ;  /* 0x00005800012e7983 */ /* 0x000ee20000100800 */
[----:B------:R-:W-:Y:S01]  /*a570*/  IMAD.IADD R57, R137, 0x1, R57 ;  /* 0x0000000189397824 */ /* 0x000fe200078e0239 */
[----:B------:R-:W-:Y:S01]  /*a580*/  IADD3 R44, P4, P5, R100, R136, R20 ;  /* 0x00000088642c7210 */ /* 0x000fe20007d9e014 */
[----:B------:R-:W-:Y:S01]  /*a590*/  VIADD R47, R22, 0xa0 ;  /* 0x000000a0162f7836 */ /* 0x000fe20000000000 */
[----:B------:R-:W-:Y:S04]  /*a5a0*/  BSSY B1, `(.L_x_704) ;  /* 0x000006e000017945 */ /* 0x000fe80003800000 */
[----:B------:R-:W-:-:S04]  /*a5b0*/  SHF.L.U32 R47, R47, 0x6, RZ ;  /* 0x000000062f2f7819 */ /* 0x000fc800000006ff */
[----:B------:R-:W-:Y:S02]  /*a5c0*/  LOP3.LUT R47, R47, 0x1c0, RZ, 0xc0, !PT ;  /* 0x000001c02f2f7812 */ /* 0x000fe400078ec0ff */
[----:B--2---:R-:W-:Y:S02]  /*a5d0*/  LOP3.LUT P6, RZ, R45, 0x1, RZ, 0xc0, !PT ;  /* 0x000000012dff7812 */ /* 0x004fe400078cc0ff */
[----:B------:R-:W-:Y:S02]  /*a5e0*/  IADD3.X R45, R14, R57, R9, P4, P5 ;  /* 0x000000390e2d7210 */ /* 0x000fe400027ea409 */
[C---:B0-----:R-:W-:Y:S02]  /*a5f0*/  LEA R54, P4, R44.reuse, R52, 0x1 ;  /* 0x000000342c367211 */ /* 0x041fe400078808ff */
[----:B------:R-:W-:Y:S02]  /*a600*/  SEL R151, R43, R151, !P6 ;  /* 0x000000972b977207 */ /* 0x000fe40007000000 */
[----:B------:R-:W-:-:S02]  /*a610*/  LEA.HI.X R55, R44, R53, R45, 0x1, P4 ;  /* 0x000000352c377211 */ /* 0x000fc400020f0c2d */
[----:B------:R-:W-:-:S04]  /*a620*/  SHF.R.S32.HI R44, RZ, 0x1f, R151 ;  /* 0x0000001fff2c7819 */ /* 0x000fc80000011497 */
[----:B------:R-:W-:-:S04]  /*a630*/  LEA.HI R151, R44, R151, RZ, 0x4 ;  /* 0x000000972c977211 */ /* 0x000fc800078f20ff */
[----:B------:R-:W-:-:S04]  /*a640*/  LEA.HI.SX32 R151, R151, R10, 0x1c ;  /* 0x0000000a97977211 */ /* 0x000fc800078fe2ff */
[----:B------:R-:W-:Y:S01]  /*a650*/  SHF.R.S32.HI R44, RZ, 0x1f, R151 ;  /* 0x0000001fff2c7819 */ /* 0x000fe20000011497 */
[----:B------:R-:W-:-:S03]  /*a660*/  IMAD.SHL.U32 R59, R151, 0x8, RZ ;  /* 0x00000008973b7824 */ /* 0x000fc600078e00ff */
[----:B------:R-:W-:Y:S02]  /*a670*/  LEA.HI R44, R44, R151, RZ, 0x3 ;  /* 0x000000972c2c7211 */ /* 0x000fe400078f18ff */
[----:B------:R-:W-:Y:S02]  /*a680*/  LOP3.LUT R45, R47, 0x38, R59, 0xf8, !PT ;  /* 0x000000382f2d7812 */ /* 0x000fe400078ef83b */
[----:B------:R-:W-:Y:S02]  /*a690*/  SHF.R.S32.HI R44, RZ, 0x3, R44 ;  /* 0x00000003ff2c7819 */ /* 0x000fe4000001142c */
[----:B------:R-:W-:-:S03]  /*a6a0*/  LOP3.LUT R45, R45, R164, RZ, 0x3c, !PT ;  /* 0x000000a42d2d7212 */ /* 0x000fc600078e3cff */
[----:B---3--:R-:W-:-:S04]  /*a6b0*/  IMAD R44, R44, 0x2c00, R46 ;  /* 0x00002c002c2c7824 */ /* 0x008fc800078e022e */
        /* <DEDUP_REMOVED lines=10> */
[----:B0-----:R-:W-:Y:S01]  /*a760*/  MOV R61, R44 ;  /* 0x0000002c003d7202 */ /* 0x001fe20000000f00 */
[--C-:B------:R-:W-:Y:S01]  /*a770*/  HADD2.F32 R50, -RZ, R49.reuse.H0_H0 ;  /* 0x20000031ff327230 */ /* 0x100fe20000004100 */
[----:B------:R-:W-:Y:S01]  /*a780*/  SHF.R.U32.HI R64, RZ, 0x10, R85 ;  /* 0x00000010ff407819 */ /* 0x000fe20000011655 */
[----:B------:R-:W-:Y:S01]  /*a790*/  HADD2.F32 R49, -RZ, R49.H1_H1 ;  /* 0x30000031ff317230 */ /* 0x000fe20000004100 */
[--C-:B------:R-:W-:Y:S01]  /*a7a0*/  SHF.R.U64 R58, R90, 0x10, R91.reuse ;  /* 0x000000105a3a7819 */ /* 0x100fe2000000125b */
[----:B------:R-:W-:Y:S01]  /*a7b0*/  HADD2.F32 R44, -RZ, R45.H0_H0 ;  /* 0x2000002dff2c7230 */ /* 0x000fe20000004100 */
[----:B------:R-:W-:Y:S01]  /*a7c0*/  SHF.R.U32.HI R90, RZ, 0x10, R91 ;  /* 0x00000010ff5a7819 */ /* 0x000fe2000001165b */
[----:B------:R-:W-:Y:S01]  /*a7d0*/  HADD2.F32 R66, -RZ, R66.H0_H0 ;  /* 0x20000042ff427230 */ /* 0x000fe20000004100 */
[--C-:B------:R-:W-:Y:S01]  /*a7e0*/  SHF.R.U64 R56, R86, 0x10, R87.reuse ;  /* 0x0000001056387819 */ /* 0x100fe20000001257 */
[----:B------:R-:W-:Y:S01]  /*a7f0*/  HADD2.F32 R65, -RZ, R169.H1_H1 ;  /* 0x300000a9ff417230 */ /* 0x000fe20000004100 */
[----:B------:R-:W-:Y:S01]  /*a800*/  SHF.R.U32.HI R86, RZ, 0x10, R87 ;  /* 0x00000010ff567819 */ /* 0x000fe20000011657 */
[----:B------:R-:W-:-:S02]  /*a810*/  HADD2.F32 R45, -RZ, R45.H1_H1 ;  /* 0x3000002dff2d7230 */ /* 0x000fc40000004100 */
[-C--:B------:R-:W-:Y:S01]  /*a820*/  FMUL.FTZ R68, R49, R66.reuse ;  /* 0x0000004231447220 */ /* 0x080fe20000410000 */
[----:B------:R-:W-:Y:S02]  /*a830*/  HADD2.F32 R63, -RZ, R167.H1_H1 ;  /* 0x300000a7ff3f7230 */ /* 0x000fe40000004100 */
[-C--:B------:R-:W-:Y:S01]  /*a840*/  FMUL.FTZ R67, R50, R65.reuse ;  /* 0x0000004132437220 */ /* 0x080fe20000410000 */
[----:B------:R-:W-:Y:S02]  /*a850*/  HADD2.F32 R64, -RZ, R64.H0_H0 ;  /* 0x20000040ff407230 */ /* 0x000fe40000004100 */
[----:B------:R-:W-:Y:S01]  /*a860*/  FMUL.FTZ R66, R45, R66 ;  /* 0x000000422d427220 */ /* 0x000fe20000410000 */
[C---:B------:R-:W-:Y:S01]  /*a870*/  FMUL.FTZ R65, R44.reuse, R65 ;  /* 0x000000412c417220 */ /* 0x040fe20000410000 */
[----:B------:R-:W-:Y:S01]  /*a880*/  FFMA.FTZ R44, R44, R63, -R67 ;  /* 0x0000003f2c2c7223 */ /* 0x000fe20000010843 */
[----:B------:R-:W-:Y:S01]  /*a890*/  SHF.R.U64 R69, R88, 0x10, R89 ;  /* 0x0000001058457819 */ /* 0x000fe20000001259 */
[-C--:B------:R-:W-:Y:S01]  /*a8a0*/  FFMA.FTZ R70, R49, R64.reuse, R66 ;  /* 0x0000004031467223 */ /* 0x080fe20000010042 */
[----:B------:R-:W-:Y:S01]  /*a8b0*/  FFMA.FTZ R67, R45, R64, -R68 ;  /* 0x000000402d437223 */ /* 0x000fe20000010844 */
[----:B------:R-:W-:-:S02]  /*a8c0*/  HADD2.F32 R49, -RZ, R51.H0_H0 ;  /* 0x20000033ff317230 */ /* 0x000fc40000004100 */
[----:B------:R-:W-:Y:S01]  /*a8d0*/  FFMA.FTZ R65, R50, R63, R65 ;  /* 0x0000003f32417223 */ /* 0x000fe20000010041 */
[----:B------:R-:W-:Y:S01]  /*a8e0*/  HADD2.F32 R51, -RZ, R51.H1_H1 ;  /* 0x30000033ff337230 */ /* 0x000fe20000004100 */
[----:B------:R-:W-:Y:S01]  /*a8f0*/  SHF.R.U64 R60, R84, 0x10, R85 ;  /* 0x00000010543c7819 */ /* 0x000fe20000001255 */
[--C-:B------:R-:W-:Y:S02]  /*a900*/  HADD2.F32 R45, -RZ, R47.reuse.H0_H0 ;  /* 0x2000002fff2d7230 */ /* 0x100fe40000004100 */
[----:B------:R-:W-:Y:S02]  /*a910*/  HADD2.F32 R68, -RZ, R90.H0_H0 ;  /* 0x2000005aff447230 */ /* 0x000fe40000004100 */
[----:B------:R-:W-:Y:S02]  /*a920*/  HADD2.F32 R47, -RZ, R47.H1_H1 ;  /* 0x3000002fff2f7230 */ /* 0x000fe40000004100 */
[----:B------:R-:W-:Y:S02]  /*a930*/  HADD2.F32 R66, -RZ, R168.H1_H1 ;  /* 0x300000a8ff427230 */ /* 0x000fe40000004100 */
[----:B------:R-:W-:Y:S01]  /*a940*/  FMUL.FTZ R74, R51, R68 ;  /* 0x00000044334a7220 */ /* 0x000fe20000410000 */
[----:B------:R-:W-:-:S02]  /*a950*/  HADD2.F32 R64, -RZ, R86.H0_H0 ;  /* 0x20000056ff407230 */ /* 0x000fc40000004100 */
[----:B------:R-:W-:Y:S01]  /*a960*/  FMUL.FTZ R68, R47, R68 ;  /* 0x000000442f447220 */ /* 0x000fe20000410000 */
[----:B------:R-:W-:Y:S02]  /*a970*/  HADD2.F32 R50, -RZ, R166.H1_H1 ;  /* 0x300000a6ff327230 */ /* 0x000fe40000004100 */
[-C--:B------:R-:W-:Y:S01]  /*a980*/  FMUL.FTZ R72, R49, R66.reuse ;  /* 0x0000004231487220 */ /* 0x080fe20000410000 */
[----:B------:R-:W-:Y:S01]  /*a990*/  FMUL.FTZ R66, R45, R66 ;  /* 0x000000422d427220 */ /* 0x000fe20000410000 */
[-C--:B------:R-:W-:Y:S01]  /*a9a0*/  FFMA.FTZ R73, R47, R64.reuse, -R74 ;  /* 0x000000402f497223 */ /* 0x080fe2000001084a */
[----:B------:R-:W-:Y:S01]  /*a9b0*/  FFMA.FTZ R74, R51, R64, R68 ;  /* 0x00000040334a7223 */ /* 0x000fe20000010044 */
[-C--:B------:R-:W-:Y:S01]  /*a9c0*/  FFMA.FTZ R72, R45, R50.reuse, -R72 ;  /* 0x000000322d487223 */ /* 0x080fe20000010848 */
[----:B------:R-:W-:Y:S02]  /*a9d0*/  HADD2.F32 R64, -RZ, R169.H0_H0 ;  /* 0x200000a9ff407230 */ /* 0x000fe40000004100 */
[----:B------:R-:W-:Y:S01]  /*a9e0*/  FFMA.FTZ R71, R49, R50, R66 ;  /* 0x0000003231477223 */ /* 0x000fe20000010042 */
[----:B------:R-:W-:-:S02]  /*a9f0*/  HADD2.F32 R47, -RZ, R48.H0_H0 ;  /* 0x20000030ff2f7230 */ /* 0x000fc40000004100 */
[----:B------:R-:W-:Y:S02]  /*aa00*/  HADD2.F32 R45, -RZ, R61.H0_H0 ;  /* 0x2000003dff2d7230 */ /* 0x000fe40000004100 */
[----:B------:R-:W-:Y:S02]  /*aa10*/  HADD2.F32 R50, -RZ, R167.H0_H0 ;  /* 0x200000a7ff327230 */ /* 0x000fe40000004100 */
[-C--:B------:R-:W-:Y:S01]  /*aa20*/  FMUL.FTZ R66, R47, R64.reuse ;  /* 0x000000402f427220 */ /* 0x080fe20000410000 */
[----:B------:R-:W-:Y:S02]  /*aa30*/  HADD2.F32 R49, -RZ, R69.H0_H0 ;  /* 0x20000045ff317230 */ /* 0x000fe40000004100 */
[C---:B------:R-:W-:Y:S01]  /*aa40*/  FMUL.FTZ R64, R45.reuse, R64 ;  /* 0x000000402d407220 */ /* 0x040fe20000410000 */
[----:B------:R-:W-:Y:S02]  /*aa50*/  HADD2.F32 R48, -RZ, R48.H1_H1 ;  /* 0x30000030ff307230 */ /* 0x000fe40000004100 */
[----:B------:R-:W-:Y:S01]  /*aa60*/  FFMA.FTZ R66, R45, R50, -R66 ;  /* 0x000000322d427223 */ /* 0x000fe20000010842 */
[----:B------:R-:W-:-:S02]  /*aa70*/  HADD2.F32 R61, -RZ, R61.H1_H1 ;  /* 0x3000003dff3d7230 */ /* 0x000fc40000004100 */
[----:B------:R-:W-:Y:S01]  /*aa80*/  FFMA.FTZ R64, R47, R50, R64 ;  /* 0x000000322f407223 */ /* 0x000fe20000010040 */
[----:B------:R-:W-:Y:S02]  /*aa90*/  HADD2.F32 R60, -RZ, R60.H0_H0 ;  /* 0x2000003cff3c7230 */ /* 0x000fe40000004100 */
[-C--:B------:R-:W-:Y:S01]  /*aaa0*/  FMUL.FTZ R68, R48, R49.reuse ;  /* 0x0000003130447220 */ /* 0x080fe20000410000 */
[----:B------:R-:W-:Y:S02]  /*aab0*/  HADD2.F32 R47, -RZ, R62.H0_H0 ;  /* 0x2000003eff2f7230 */ /* 0x000fe40000004100 */
[C---:B------:R-:W-:Y:S01]  /*aac0*/  FMUL.FTZ R49, R61.reuse, R49 ;  /* 0x000000313d317220 */ /* 0x040fe20000410000 */
[----:B------:R-:W-:Y:S02]  /*aad0*/  HADD2.F32 R168, -RZ, R168.H0_H0 ;  /* 0x200000a8ffa87230 */ /* 0x000fe40000004100 */
[----:B------:R-:W-:Y:S01]  /*aae0*/  FFMA.FTZ R61, R61, R60, -R68 ;  /* 0x0000003c3d3d7223 */ /* 0x000fe20000010844 */
[----:B------:R-:W-:-:S02]  /*aaf0*/  HADD2.F32 R51, -RZ, R58.H0_H0 ;  /* 0x2000003aff337230 */ /* 0x000fc40000004100 */
[----:B------:R-:W-:Y:S01]  /*ab00*/  FFMA.FTZ R63, R48, R60, R49 ;  /* 0x0000003c303f7223 */ /* 0x000fe20000010031 */
[----:B------:R-:W-:Y:S02]  /*ab10*/  HADD2.F32 R45, -RZ, R46.H0_H0 ;  /* 0x2000002eff2d7230 */ /* 0x000fe40000004100 */
[-C--:B------:R-:W-:Y:S01]  /*ab20*/  FMUL.FTZ R48, R47, R168.reuse ;  /* 0x000000a82f307220 */ /* 0x080fe20000410000 */
[----:B------:R-:W-:Y:S01]  /*ab30*/  HADD2.F32 R62, -RZ, R62.H1_H1 ;  /* 0x3000003eff3e7230 */ /* 0x000fe20000004100 */
[----:B------:R-:W-:Y:S01]  /*ab40*/  F2FP.F16.F32.PACK_AB R71, R74, R71 ;  /* 0x000000474a47723e */ /* 0x000fe200000000ff */
[----:B------:R-:W-:Y:S02]  /*ab50*/  HADD2.F32 R46, -RZ, R46.H1_H1 ;  /* 0x3000002eff2e7230 */ /* 0x000fe40000004100 */
[----:B------:R-:W-:Y:S01]  /*ab60*/  FMUL.FTZ R168, R45, R168 ;  /* 0x000000a82da87220 */ /* 0x000fe20000410000 */
[----:B------:R-:W-:Y:S02]  /*ab70*/  HADD2.F32 R166, -RZ, R166.H0_H0 ;  /* 0x200000a6ffa67230 */ /* 0x000fe40000004100 */
[----:B------:R-:W-:Y:S01]  /*ab80*/  FMUL.FTZ R69, R62, R51 ;  /* 0x000000333e457220 */ /* 0x000fe20000410000 */
[----:B------:R-:W-:-:S02]  /*ab90*/  HADD2.F32 R49, -RZ, R56.H0_H0 ;  /* 0x20000038ff317230 */ /* 0x000fc40000004100 */
[C---:B------:R-:W-:Y:S01]  /*aba0*/  FMUL.FTZ R51, R46.reuse, R51 ;  /* 0x000000332e337220 */ /* 0x040fe20000410000 */
[----:B------:R-:W-:Y:S01]  /*abb0*/  F2FP.F16.F32.PACK_AB R64, R63, R64 ;  /* 0x000000403f40723e */ /* 0x000fe200000000ff */
[-C--:B------:R-:W-:Y:S01]  /*abc0*/  FFMA.FTZ R48, R45, R166.reuse, -R48 ;  /* 0x000000a62d307223 */ /* 0x080fe20000010830 */
[----:B------:R-:W-:Y:S01]  /*abd0*/  FFMA.FTZ R168, R47, R166, R168 ;  /* 0x000000a62fa87223 */ /* 0x000fe200000100a8 */
[-C--:B------:R-:W-:Y:S01]  /*abe0*/  FFMA.FTZ R69, R46, R49.reuse, -R69 ;  /* 0x000000312e457223 */ /* 0x080fe20000010845 */
[----:B------:R-:W-:Y:S01]  /*abf0*/  FFMA.FTZ R51, R62, R49, R51 ;  /* 0x000000313e337223 */ /* 0x000fe20000010033 */
[----:B------:R-:W-:Y:S02]  /*ac00*/  F2FP.F16.F32.PACK_AB R45, R67, R44 ;  /* 0x0000002c432d723e */ /* 0x000fe400000000ff */
[----:B------:R-:W-:Y:S02]  /*ac10*/  F2FP.F16.F32.PACK_AB R47, R73, R72 ;  /* 0x00000048492f723e */ /* 0x000fe400000000ff */
[----:B------:R-:W-:Y:S01]  /*ac20*/  F2FP.F16.F32.PACK_AB R46, R69, R48 ;  /* 0x00000030452e723e */ /* 0x000fe200000000ff */
[----:B------:R-:W-:Y:S01]  /*ac30*/  IMAD.MOV.U32 R48, RZ, RZ, R64 ;  /* 0x000000ffff307224 */ /* 0x000fe200078e0040 */
[----:B------:R-:W-:Y:S01]  /*ac40*/  F2FP.F16.F32.PACK_AB R50, R51, R168 ;  /* 0x000000a83332723e */ /* 0x000fe200000000ff */
[----:B------:R-:W-:Y:S01]  /*ac50*/  IMAD.MOV.U32 R51, RZ, RZ, R71 ;  /* 0x000000ffff337224 */ /* 0x000fe200078e0047 */
[----:B------:R-:W-:-:S02]  /*ac60*/  F2FP.F16.F32.PACK_AB R49, R70, R65 ;  /* 0x000000414631723e */ /* 0x000fc400000000ff */
[----:B------:R-:W-:-:S07]  /*ac70*/  F2FP.F16.F32.PACK_AB R44, R61, R66 ;  /* 0x000000423d2c723e */ /* 0x000fce00000000ff */
.L_x_705:
[----:B------:R-:W-:Y:S05]  /*ac80*/  BSYNC B1 ;  /* 0x0000000000017941 */ /* 0x000fea0003800000 */
.L_x_704:
[----:B------:R-:W-:Y:S01]  /*ac90*/  ISETP.GE.AND P3, PT, R59, R150, PT ;  /* 0x000000963b00720c */ /* 0x000fe20003f66270 */
[----:B------:R-:W-:Y:S02]  /*aca0*/  ULDC.64 UR4, c[0x0][0x208] ;  /* 0x0000820000047ab9 */ /* 0x000fe40000000a00 */
[----:B0-----:R3:W-:Y:S10]  /*acb0*/  STG.E.128 desc[UR4][R54.64], R44 ;  /* 0x0000002c36007986 */ /* 0x0017f4000c101d04 */
[----:B------:R-:W-:Y:S05]  /*acc0*/  @P3 BRA `(.L_x_670) ;  /* 0x0000000800783947 */ /* 0x000fea0003800000 */
[--C-:B---3--:R-:W-:Y:S01]  /*acd0*/  SHF.R.S32.HI R44, RZ, 0x1f, R59.reuse ;  /* 0x0000001fff2c7819 */ /* 0x108fe2000001143b */
[----:B------:R-:W-:Y:S01]  /*ace0*/  ULDC.64 UR4, c[0x0][0x208] ;  /* 0x0000820000047ab9 */ /* 0x000fe20000000a00 */
[----:B------:R-:W-:-:S04]  /*acf0*/  IADD3 R59, P3, P4, R100, R136, R59 ;  /* 0x00000088643b7210 */ /* 0x000fc80007c7e03b */
[----:B------:R-:W-:Y:S02]  /*ad00*/  IADD3.X R44, R14, R57, R44, P3, P4 ;  /* 0x000000390e2c7210 */ /* 0x000fe40001fe842c */
[----:B------:R-:W-:-:S04]  /*ad10*/  LEA R52, P3, R59, R52, 0x1 ;  /* 0x000000343b347211 */ /* 0x000fc800078608ff */
[----:B------:R-:W-:-:S05]  /*ad20*/  LEA.HI.X R53, R59, R53, R44, 0x1, P3 ;  /* 0x000000353b357211 */ /* 0x000fca00018f0c2c */
[----:B--2---:R4:W-:Y:S01]  /*ad30*/  STG.E.128 desc[UR4][R52.64], R48 ;  /* 0x0000003034007986 */ /* 0x0049e2000c101d04 */
[----:B------:R-:W-:Y:S05]  /*ad40*/  BRA `(.L_x_670) ;  /* 0x0000000800587947 */ /* 0x000fea0003800000 */
.L_x_613:
[----:B------:R-:W-:-:S13]  /*ad50*/  ISETP.NE.AND P2, PT, R224, 0x3, PT ;  /* 0x00000003e000780c */ /* 0x000fda0003f45270 */
[----:B------:R-:W-:Y:S05]  /*ad60*/  @!P2 BRA `(.L_x_706) ;  /* 0x000000000004a947 */ /* 0x000fea0003800000 */
[----:B------:R-:W-:Y:S01]  /*ad70*/  BPT.TRAP 0x1 ;  /* 0x000000040000795c */ /* 0x000fe20000300000 */
.L_x_706:
[----:B------:R-:W-:Y:S01]  /*ad80*/  IMAD R3, R23, 0x8, R2 ;  /* 0x0000000817037824 */ /* 0x000fe200078e0202 */
[----:B------:R-:W-:Y:S01]  /*ad90*/  SHF.L.U32 R0, R223, 0x1f, RZ ;  /* 0x0000001fdf007819 */ /* 0x000fe200000006ff */
[----:B------:R-:W-:Y:S01]  /*ada0*/  IMAD R4, R24, -0xb0, R25 ;  /* 0xffffff5018047824 */ /* 0x000fe200078e0219 */
[----:B------:R-:W-:Y:S01]  /*adb0*/  BSSY B1, `(.L_x_707) ;  /* 0x0000006000017945 */ /* 0x000fe20003800000 */
[----:B------:R-:W-:Y:S01]  /*adc0*/  SHF.R.S32.HI R45, RZ, 0x1f, R24 ;  /* 0x0000001fff2d7819 */ /* 0x000fe20000011418 */
[----:B------:R-:W1:Y:S01]  /*add0*/  SYNCS.PHASECHK.TRANS64.TRYWAIT P3, [R3+URZ+0x34890], R0 ;  /* 0x03489000030075a7 */ /* 0x000e62000806017f */
[----:B------:R-:W-:Y:S01]  /*ade0*/  IMAD R44, R41, R24, RZ ;  /* 0x00000018292c7224 */ /* 0x000fe200078e02ff */
[----:B------:R-:W-:Y:S01]  /*adf0*/  VIMNMX R4, R4, 0xb0, PT ;  /* 0x000000b004047848 */ /* 0x000fe20003fe0100 */
[----:B-1----:R-:W-:Y:S06]  /*ae00*/  @!P3 BRA `(.L_x_708) ;  /* 0x000001b00078b947 */ /* 0x002fec0003800000 */
.L_x_979:
[----:B------:R-:W-:Y:S05]  /*ae10*/  BSYNC B1 ;  /* 0x0000000000017941 */ /* 0x000fea0003800000 */
.L_x_707:
[----:B------:R-:W-:Y:S01]  /*ae20*/  ISETP.GE.AND P3, PT, R22, R4, PT ;  /* 0x000000041600720c */ /* 0x000fe20003f66270 */
[----:B------:R-:W-:Y:S01]  /*ae30*/  IMAD R45, R45, R156, R44 ;  /* 0x0000009c2d2d7224 */ /* 0x000fe200078e022c */
[----:B------:R-:W-:Y:S01]  /*ae40*/  BSSY B1, `(.L_x_709) ;  /* 0x0000013000017945 */ /* 0x000fe20003800000 */
[----:B------:R-:W-:-:S05]  /*ae50*/  IMAD.WIDE.U32 R52, R156, R24, RZ ;  /* 0x000000189c347225 */ /* 0x000fca00078e00ff */
[----:B------:R-:W-:-:S05]  /*ae60*/  IADD3 R62, R45, R53, RZ ;  /* 0x000000352d3e7210 */ /* 0x000fca0007ffe0ff */
[----:B------:R-:W-:Y:S05]  /*ae70*/  @P3 BRA `(.L_x_710) ;  /* 0x00000000003c3947 */ /* 0x000fea0003800000 */
[----:B------:R-:W2:Y:S01]  /*ae80*/  @!P0 LDC.64 R54, c[0x0][0x2e8] ;  /* 0x0000ba00ff368b82 */ /* 0x000ea20000000a00 */
[----:B------:R-:W3:Y:S01]  /*ae90*/  @!P0 LDS.128 R44, [R5+0x1e400] ;  /* 0x01e40000052c8984 */ /* 0x000ee20000000c00 */
[----:B------:R-:W-:Y:S01]  /*aea0*/  @!P0 IADD3 R58, P3, R15, R52, RZ ;  /* 0x000000340f3a8210 */ /* 0x000fe20007f7e0ff */
[----:B------:R-:W-:Y:S02]  /*aeb0*/  ULDC.64 UR4, c[0x0][0x208] ;  /* 0x0000820000047ab9 */ /* 0x000fe40000000a00 */
[----:B0-----:R-:W0:Y:S02]  /*aec0*/  @!P1 LDS.128 R48, [R5+0x23c00] ;  /* 0x023c000005309984 */ /* 0x001e240000000c00 */
[----:B------:R-:W-:Y:S01]  /*aed0*/  @!P0 IMAD.X R59, R62, 0x1, R11, P3 ;  /* 0x000000013e3b8824 */ /* 0x000fe200018e060b */
[----:B------:R-:W4:Y:S01]  /*aee0*/  @!P1 LDC.64 R56, c[0x0][0x2e8] ;  /* 0x0000ba00ff389b82 */ /* 0x000f220000000a00 */
[----:B--2---:R-:W-:-:S04]  /*aef0*/  @!P0 LEA R54, P3, R58, R54, 0x1 ;  /* 0x000000363a368211 */ /* 0x004fc800078608ff */
[----:B------:R-:W-:Y:S02]  /*af00*/  @!P0 LEA.HI.X R55, R58, R55, R59, 0x1, P3 ;  /* 0x000000373a378211 */ /* 0x000fe400018f0c3b */
[----:B------:R-:W-:-:S05]  /*af10*/  @!P1 IADD3 R58, P3, R12, R52, RZ ;  /* 0x000000340c3a9210 */ /* 0x000fca0007f7e0ff */
[----:B------:R-:W-:Y:S01]  /*af20*/  @!P1 IMAD.X R59, R62, 0x1, R7, P3 ;  /* 0x000000013e3b9824 */ /* 0x000fe200018e0607 */
[----:B----4-:R-:W-:-:S04]  /*af30*/  @!P1 LEA R56, P3, R58, R56, 0x1 ;  /* 0x000000383a389211 */ /* 0x010fc800078608ff */
[----:B------:R-:W-:Y:S01]  /*af40*/  @!P1 LEA.HI.X R57, R58, R57, R59, 0x1, P3 ;  /* 0x000000393a399211 */ /* 0x000fe200018f0c3b */
[----:B---3--:R2:W-:Y:S04]  /*af50*/  @!P0 STG.E.128 desc[UR4][R54.64], R44 ;  /* 0x0000002c36008986 */ /* 0x0085e8000c101d04 */
[----:B0-----:R2:W-:Y:S04]  /*af60*/  @!P1 STG.E.128 desc[UR4][R56.64], R48 ;  /* 0x0000003038009986 */ /* 0x0015e8000c101d04 */
.L_x_710:
[----:B------:R-:W-:Y:S05]  /*af70*/  BSYNC B1 ;  /* 0x0000000000017941 */ /* 0x000fea0003800000 */
.L_x_709:
[----:B--2---:R-:W-:Y:S01]  /*af80*/  VIADD R44, R22, 0x20 ;  /* 0x00000020162c7836 */ /* 0x004fe20000000000 */
[----:B------:R-:W-:Y:S04]  /*af90*/  BSSY B1, `(.L_x_711) ;  /* 0x0000014000017945 */ /* 0x000fe80003800000 */
[----:B------:R-:W-:-:S13]  /*afa0*/  ISETP.GE.AND P3, PT, R44, R4, PT ;  /* 0x000000042c00720c */ /* 0x000fda0003f66270 */
[----:B------:R-:W-:Y:S05]  /*afb0*/  @P3 BRA `(.L_x_712) ;  /* 0x0000000000443947 */ /* 0x000fea0003800000 */
[----:B------:R-:W2:Y:S01]  /*afc0*/  @!P0 LDC.64 R54, c[0x0][0x2e8] ;  /* 0x0000ba00ff368b82 */ /* 0x000ea20000000a00 */
[----:B------:R-:W3:Y:S01]  /*afd0*/  @!P0 LDS.128 R44, [R5+0x1f400] ;  /* 0x01f40000052c8984 */ /* 0x000ee20000000c00 */
[----:B------:R-:W-:Y:S01]  /*afe0*/  IADD3 R60, P3, R116, R52, RZ ;  /* 0x00000034743c7210 */ /* 0x000fe20007f7e0ff */
[----:B------:R-:W-:Y:S02]  /*aff0*/  ULDC.64 UR4, c[0x0][0x208] ;  /* 0x0000820000047ab9 */ /* 0x000fe40000000a00 */
[----:B0-----:R-:W0:Y:S02]  /*b000*/  @!P1 LDS.128 R48, [R5+0x24c00] ;  /* 0x024c000005309984 */ /* 0x001e240000000c00 */
[----:B------:R-:W-:Y:S01]  /*b010*/  IMAD.X R64, R62, 0x1, R117, P3 ;  /* 0x000000013e407824 */ /* 0x000fe200018e0675 */
[----:B------:R-:W4:Y:S01]  /*b020*/  @!P1 LDC.64 R56, c[0x0][0x2e8] ;  /* 0x0000ba00ff389b82 */ /* 0x000f220000000a00 */
[----:B------:R-:W-:-:S04]  /*b030*/  @!P0 IADD3 R58, P3, R60, R15, RZ ;  /* 0x0000000f3c3a8210 */ /* 0x000fc80007f7e0ff */
[----:B------:R-:W-:Y:S02]  /*b040*/  @!P0 IADD3.X R59, R64, R11, RZ, P3, !PT ;  /* 0x0000000b403b8210 */ /* 0x000fe40001ffe4ff */
        /* <DEDUP_REMOVED lines=8> */
.L_x_712:
[----:B------:R-:W-:Y:S05]  /*b0d0*/  BSYNC B1 ;  /* 0x0000000000017941 */ /* 0x000fea0003800000 */
.L_x_711:
[----:B--2---:R-:W-:Y:S01]  /*b0e0*/  VIADD R44, R22, 0x40 ;  /* 0x00000040162c7836 */ /* 0x004fe20000000000 */
[----:B------:R-:W-:Y:S04]  /*b0f0*/  BSSY B1, `(.L_x_713) ;  /* 0x0000014000017945 */ /* 0x000fe80003800000 */
[----:B------:R-:W-:-:S13]  /*b100*/  ISETP.GE.AND P3, PT, R44, R4, PT ;  /* 0x000000042c00720c */ /* 0x000fda0003f66270 */
[----:B------:R-:W-:Y:S05]  /*b110*/  @P3 BRA `(.L_x_714) ;  /* 0x0000000000443947 */ /* 0x000fea0003800000 */
[----:B------:R-:W2:Y:S01]  /*b120*/  @!P0 LDC.64 R54, c[0x0][0x2e8] ;  /* 0x0000ba00ff368b82 */ /* 0x000ea20000000a00 */
[----:B------:R-:W3:Y:S01]  /*b130*/  @!P0 LDS.128 R44, [R5+0x20400] ;  /* 0x02040000052c8984 */ /* 0x000ee20000000c00 */
[----:B------:R-:W-:Y:S01]  /*b140*/  LEA R60, P3, R42, R52, 0x6 ;  /* 0x000000342a3c7211 */ /* 0x000fe200078630ff */
[----:B------:R-:W-:Y:S02]  /*b150*/  ULDC.64 UR4, c[0x0][0x208] ;  /* 0x0000820000047ab9 */ /* 0x000fe40000000a00 */
[----:B0-----:R-:W0:Y:S02]  /*b160*/  @!P1 LDS.128 R48, [R5+0x25c00] ;  /* 0x025c000005309984 */ /* 0x001e240000000c00 */
[----:B------:R-:W-:Y:S01]  /*b170*/  IMAD.X R64, R62, 0x1, R141, P3 ;  /* 0x000000013e407824 */ /* 0x000fe200018e068d */
[----:B------:R-:W4:Y:S01]  /*b180*/  @!P1 LDC.64 R56, c[0x0][0x2e8] ;  /* 0x0000ba00ff389b82 */ /* 0x000f220000000a00 */
[----:B------:R-:W-:-:S05]  /*b190*/  @!P0 IADD3 R58, P3, R60, R15, RZ ;  /* 0x0000000f3c3a8210 */ /* 0x000fca0007f7e0ff */
[----:B------:R-:W-:Y:S01]  /*b1a0*/  @!P0 IMAD.X R59, R64, 0x1, R11, P3 ;  /* 0x00000001403b8824 */ /* 0x000fe200018e060b */
[----:B--2---:R-:W-:-:S04]  /*b1b0*/  @!P0 LEA R54, P3, R58, R54, 0x1 ;  /* 0x000000363a368211 */ /* 0x004fc800078608ff */
[----:B------:R-:W-:Y:S02]  /*b1c0*/  @!P0 LEA.HI.X R55, R58, R55, R59, 0x1, P3 ;  /* 0x000000373a378211 */ /* 0x000fe400018f0c3b */
[----:B------:R-:W-:-:S04]  /*b1d0*/  @!P1 IADD3 R58, P3, R60, R12, RZ ;  /* 0x0000000c3c3a9210 */ /* 0x000fc80007f7e0ff */
[----:B------:R-:W-:Y:S02]  /*b1e0*/  @!P1 IADD3.X R59, R64, R7, RZ, P3, !PT ;  /* 0x00000007403b9210 */ /* 0x000fe40001ffe4ff */
[----:B----4-:R-:W-:-:S04]  /*b1f0*/  @!P1 LEA R56, P3, R58, R56, 0x1 ;  /* 0x000000383a389211 */ /* 0x010fc800078608ff */
[----:B------:R-:W-:Y:S01]  /*b200*/  @!P1 LEA.HI.X R57, R58, R57, R59, 0x1, P3 ;  /* 0x000000393a399211 */ /* 0x000fe200018f0c3b */
[----:B---3--:R2:W-:Y:S04]  /*b210*/  @!P0 STG.E.128 desc[UR4][R54.64], R44 ;  /* 0x0000002c36008986 */ /* 0x0085e8000c101d04 */
[----:B0-----:R2:W-:Y:S04]  /*b220*/  @!P1 STG.E.128 desc[UR4][R56.64], R48 ;  /* 0x0000003038009986 */ /* 0x0015e8000c101d04 */
.L_x_714:
[----:B------:R-:W-:Y:S05]  /*b230*/  BSYNC B1 ;  /* 0x0000000000017941 */ /* 0x000fea0003800000 */
.L_x_713:
[----:B--2---:R-:W-:Y:S01]  /*b240*/  VIADD R44, R22, 0x60 ;  /* 0x00000060162c7836 */ /* 0x004fe20000000000 */
[----:B------:R-:W-:Y:S04]  /*b250*/  BSSY B1, `(.L_x_715) ;  /* 0x0000018000017945 */ /* 0x000fe80003800000 */
[----:B------:R-:W-:-:S13]  /*b260*/  ISETP.GE.AND P3, PT, R44, R4, PT ;  /* 0x000000042c00720c */ /* 0x000fda0003f66270 */
[----:B------:R-:W-:Y:S05]  /*b270*/  @P3 BRA `(.L_x_716) ;  /* 0x0000000000543947 */ /* 0x000fea0003800000 */
[----:B------:R-:W2:Y:S01]  /*b280*/  LDC.64 R58, c[0x0][0x300] ;  /* 0x0000c000ff3a7b82 */ /* 0x000ea20000000a00 */
[----:B------:R-:W3:Y:S01]  /*b290*/  @!P0 LDS.128 R44, [R5+0x21400] ;  /* 0x02140000052c8984 */ /* 0x000ee20000000c00 */
[----:B------:R-:W-:Y:S01]  /*b2a0*/  IMAD.MOV.U32 R60, RZ, RZ, R52 ;  /* 0x000000ffff3c7224 */ /* 0x000fe200078e0034 */
[----:B------:R-:W-:Y:S01]  /*b2b0*/  ULDC.64 UR4, c[0x0][0x208] ;  /* 0x0000820000047ab9 */ /* 0x000fe20000000a00 */
[----:B------:R-:W-:Y:S01]  /*b2c0*/  IMAD.MOV.U32 R61, RZ, RZ, R62 ;  /* 0x000000ffff3d7224 */ /* 0x000fe200078e003e */
[----:B0-----:R-:W0:Y:S03]  /*b2d0*/  @!P1 LDS.128 R48, [R5+0x26c00] ;  /* 0x026c000005309984 */ /* 0x001e260000000c00 */
[----:B------:R-:W4:Y:S08]  /*b2e0*/  @!P0 LDC.64 R54, c[0x0][0x2e8] ;  /* 0x0000ba00ff368b82 */ /* 0x000f300000000a00 */
[----:B------:R-:W5:Y:S01]  /*b2f0*/  @!P1 LDC.64 R56, c[0x0][0x2e8] ;  /* 0x0000ba00ff389b82 */ /* 0x000f620000000a00 */
[----:B--2---:R-:W-:-:S04]  /*b300*/  IMAD.WIDE.U32 R60, R58, 0x60, R60 ;  /* 0x000000603a3c7825 */ /* 0x004fc800078e003c */
[----:B------:R-:W-:Y:S01]  /*b310*/  IMAD R59, R59, 0x60, RZ ;  /* 0x000000603b3b7824 */ /* 0x000fe200078e02ff */
[----:B------:R-:W-:-:S03]  /*b320*/  @!P0 IADD3 R58, P3, R15, R60, RZ ;  /* 0x0000003c0f3a8210 */ /* 0x000fc60007f7e0ff */
[----:B------:R-:W-:-:S05]  /*b330*/  IMAD.IADD R64, R61, 0x1, R59 ;  /* 0x000000013d407824 */ /* 0x000fca00078e023b */
[----:B------:R-:W-:Y:S02]  /*b340*/  @!P0 IADD3.X R59, R64, R11, RZ, P3, !PT ;  /* 0x0000000b403b8210 */ /* 0x000fe40001ffe4ff */
[----:B----4-:R-:W-:-:S04]  /*b350*/  @!P0 LEA R54, P3, R58, R54, 0x1 ;  /* 0x000000363a368211 */ /* 0x010fc800078608ff */
[----:B------:R-:W-:Y:S02]  /*b360*/  @!P0 LEA.HI.X R55, R58, R55, R59, 0x1, P3 ;  /* 0x000000373a378211 */ /* 0x000fe400018f0c3b */
[----:B------:R-:W-:-:S03]  /*b370*/  @!P1 IADD3 R60, P3, R12, R60, RZ ;  /* 0x0000003c0c3c9210 */ /* 0x000fc60007f7e0ff */
[----:B---3--:R2:W-:Y:S02]  /*b380*/  @!P0 STG.E.128 desc[UR4][R54.64], R44 ;  /* 0x0000002c36008986 */ /* 0x0085e4000c101d04 */
[----:B------:R-:W-:Y:S01]  /*b390*/  @!P1 IMAD.X R58, R64, 0x1, R7, P3 ;  /* 0x00000001403a9824 */ /* 0x000fe200018e0607 */
[----:B-----5:R-:W-:-:S04]  /*b3a0*/  @!P1 LEA R56, P3, R60, R56, 0x1 ;  /* 0x000000383c389211 */ /* 0x020fc800078608ff */
[----:B------:R-:W-:-:S05]  /*b3b0*/  @!P1 LEA.HI.X R57, R60, R57, R58, 0x1, P3 ;  /* 0x000000393c399211 */ /* 0x000fca00018f0c3a */
[----:B0-----:R2:W-:Y:S04]  /*b3c0*/  @!P1 STG.E.128 desc[UR4][R56.64], R48 ;  /* 0x0000003038009986 */ /* 0x0015e8000c101d04 */
.L_x_716:
[----:B------:R-:W-:Y:S05]  /*b3d0*/  BSYNC B1 ;  /* 0x0000000000017941 */ /* 0x000fea0003800000 */
.L_x_715:
        /* <DEDUP_REMOVED lines=21> */
.L_x_718:
[----:B------:R-:W-:Y:S05]  /*b530*/  BSYNC B1 ;  /* 0x0000000000017941 */ /* 0x000fea0003800000 */
.L_x_717:
[----:B--2---:R-:W-:-:S05]  /*b540*/  VIADD R44, R22, 0xa0 ;  /* 0x000000a0162c7836 */ /* 0x004fca0000000000 */
[----:B------:R-:W-:-:S13]  /*b550*/  ISETP.GE.AND P3, PT, R44, R4, PT ;  /* 0x000000042c00720c */ /* 0x000fda0003f66270 */
[----:B------:R-:W-:Y:S05]  /*b560*/  @P3 BRA `(.L_x_670) ;  /* 0x0000000000503947 */ /* 0x000fea0003800000 */
[----:B------:R-:W2:Y:S01]  /*b570*/  LDC.64 R58, c[0x0][0x300] ;  /* 0x0000c000ff3a7b82 */ /* 0x000ea20000000a00 */
[----:B------:R-:W3:Y:S01]  /*b580*/  @!P0 LDS.128 R44, [R5+0x23400] ;  /* 0x02340000052c8984 */ /* 0x000ee20000000c00 */
[----:B------:R-:W-:Y:S01]  /*b590*/  IMAD.MOV.U32 R53, RZ, RZ, R62 ;  /* 0x000000ffff357224 */ /* 0x000fe200078e003e */
[----:B------:R-:W-:Y:S02]  /*b5a0*/  ULDC.64 UR4, c[0x0][0x208] ;  /* 0x0000820000047ab9 */ /* 0x000fe40000000a00 */
[----:B0-----:R-:W0:Y:S03]  /*b5b0*/  @!P1 LDS.128 R48, [R5+0x28c00] ;  /* 0x028c000005309984 */ /* 0x001e260000000c00 */
[----:B------:R-:W4:Y:S08]  /*b5c0*/  @!P0 LDC.64 R54, c[0x0][0x2e8] ;  /* 0x0000ba00ff368b82 */ /* 0x000f300000000a00 */
[----:B------:R-:W5:Y:S01]  /*b5d0*/  @!P1 LDC.64 R56, c[0x0][0x2e8] ;  /* 0x0000ba00ff389b82 */ /* 0x000f620000000a00 */
[----:B--2---:R-:W-:-:S04]  /*b5e0*/  IMAD.WIDE.U32 R52, R58, 0xa0, R52 ;  /* 0x000000a03a347825 */ /* 0x004fc800078e0034 */
[----:B------:R-:W-:-:S04]  /*b5f0*/  IMAD R59, R59, 0xa0, RZ ;  /* 0x000000a03b3b7824 */ /* 0x000fc800078e02ff */
[----:B------:R-:W-:Y:S01]  /*b600*/  IMAD.IADD R60, R53, 0x1, R59 ;  /* 0x00000001353c7824 */ /* 0x000fe200078e023b */
[----:B------:R-:W-:-:S05]  /*b610*/  @!P0 IADD3 R53, P3, R15, R52, RZ ;  /* 0x000000340f358210 */ /* 0x000fca0007f7e0ff */
[----:B------:R-:W-:Y:S01]  /*b620*/  @!P0 IMAD.X R58, R60, 0x1, R11, P3 ;  /* 0x000000013c3a8824 */ /* 0x000fe200018e060b */
[----:B----4-:R-:W-:-:S04]  /*b630*/  @!P0 LEA R54, P3, R53, R54, 0x1 ;  /* 0x0000003635368211 */ /* 0x010fc800078608ff */
[----:B------:R-:W-:Y:S02]  /*b640*/  @!P0 LEA.HI.X R55, R53, R55, R58, 0x1, P3 ;  /* 0x0000003735378211 */ /* 0x000fe400018f0c3a */
[----:B------:R-:W-:-:S03]  /*b650*/  @!P1 IADD3 R52, P3, R12, R52, RZ ;  /* 0x000000340c349210 */ /* 0x000fc60007f7e0ff */
[----:B---3--:R2:W-:Y:S01]  /*b660*/  @!P0 STG.E.128 desc[UR4][R54.64], R44 ;  /* 0x0000002c36008986 */ /* 0x0085e2000c101d04 */
[----:B------:R-:W-:Y:S02]  /*b670*/  @!P1 IADD3.X R53, R60, R7, RZ, P3, !PT ;  /* 0x000000073c359210 */ /* 0x000fe40001ffe4ff */
[----:B-----5:R-:W-:-:S04]  /*b680*/  @!P1 LEA R56, P3, R52, R56, 0x1 ;  /* 0x0000003834389211 */ /* 0x020fc800078608ff */
[----:B------:R-:W-:-:S05]  /*b690*/  @!P1 LEA.HI.X R57, R52, R57, R53, 0x1, P3 ;  /* 0x0000003934399211 */ /* 0x000fca00018f0c35 */
[----:B0-----:R2:W-:Y:S04]  /*b6a0*/  @!P1 STG.E.128 desc[UR4][R56.64], R48 ;  /* 0x0000003038009986 */ /* 0x0015e8000c101d04 */
.L_x_670:
[----:B------:R-:W-:Y:S05]  /*b6b0*/  BSYNC B0 ;  /* 0x0000000000007941 */ /* 0x000fea0003800000 */
.L_x_612:
[----:B0-234-:R-:W0:Y:S01]  /*b6c0*/  S2R R44, SR_TID.X ;  /* 0x00000000002c7919 */ /* 0x01de220000002100 */
[----:B------:R-:W-:Y:S01]  /*b6d0*/  @!PT LDS RZ, [RZ] ;  /* 0x00000000fffff984 */ /* 0x000fe20000000800 */
[----:B------:R-:W-:Y:S01]  /*b6e0*/  @!PT LDS RZ, [RZ] ;  /* 0x00000000fffff984 */ /* 0x000fe20000000800 */
[----:B------:R-:W-:Y:S01]  /*b6f0*/  @!PT LDS RZ, [RZ] ;  /* 0x00000000fffff984 */ /* 0x000fe20000000800 */
[----:B------:R-:W-:Y:S01]  /*b700*/  @!PT LDS RZ, [RZ] ;  /* 0x00000000fffff984 */ /* 0x000fe20000000800 */
[----:B------:R2:W-:Y:S06]  /*b710*/  MEMBAR.ALL.CTA ;  /* 0x0000000000007992 */ /* 0x0005ec0000008000 */
[----:B--2---:R-:W2:Y:S01]  /*b720*/  FENCE.VIEW.ASYNC.S ;  /* 0x00000000000073c6 */ /* 0x004ea20000000000 */
[----:B------:R-:W-:Y:S05]  /*b730*/  WARPSYNC.ALL ;  /* 0x0000000000007948 */ /* 0x000fea0003800000 */
[----:B------:R-:W-:Y:S01]  /*b740*/  BSSY B0, `(.L_x_719) ;  /* 0x0000009000007945 */ /* 0x000fe20003800000 */
[----:B0-----:R-:W-:Y:S01]  /*b750*/  LOP3.LUT R44, R44, 0x7f, RZ, 0xc0, !PT ;  /* 0x0000007f2c2c7812 */ /* 0x001fe200078ec0ff */
[----:B--2---:R0:W-:Y:S03]  /*b760*/  BAR.SYNC.DEFER_BLOCKING R162, 0x80 ;  /* 0x000200a20000751d */ /* 0x0041e60000010000 */
[----:B------:R-:W-:-:S13]  /*b770*/  ISETP.NE.AND P3, PT, R44, RZ, PT ;  /* 0x000000ff2c00720c */ /* 0x000fda0003f65270 */
[----:B------:R-:W-:-:S05]  /*b780*/  @!P3 VIADD R44, R3, 0x348a0 ;  /* 0x000348a0032cb836 */ /* 0x000fca0000000000 */
[----:B------:R-:W-:-:S04]  /*b790*/  @!P3 PRMT R44, RZ, 0x654, R44 ;  /* 0x00000654ff2cb816 */ /* 0x000fc8000000002c */
[----:B------:R0:W-:Y:S01]  /*b7a0*/  @!P3 SYNCS.ARRIVE.TRANS64.RED.A1T0 RZ, [R44+URZ], RZ ;  /* 0x000000ff2cffb9a7 */ /* 0x0001e2000810043f */
[----:B------:R-:W-:Y:S05]  /*b7b0*/  @!P2 BRA `(.L_x_720) ;  /* 0x000000000004a947 */ /* 0x000fea0003800000 */
[----:B------:R-:W-:Y:S01]  /*b7c0*/  BPT.TRAP 0x1 ;  /* 0x000000040000795c */ /* 0x000fe20000300000 */
.L_x_720:
[----:B------:R-:W-:Y:S05]  /*b7d0*/  BSYNC B0 ;  /* 0x0000000000007941 */ /* 0x000fea0003800000 */
.L_x_719:
[----:B------:R-:W2:Y:S01]  /*b7e0*/  SYNCS.PHASECHK.TRANS64.TRYWAIT P2, [R3+URZ+0x348b0], R0 ;  /* 0x0348b000030075a7 */ /* 0x000ea2000804017f */
[----:B------:R-:W-:Y:S01]  /*b7f0*/  ULDC UR60, c[0x0][0x2f4] ;  /* 0x0000bd00003c7ab9 */ /* 0x000fe20000000800 */
[----:B------:R-:W-:Y:S01]  /*b800*/  ULDC.64 UR38, c[0x0][0x328] ;  /* 0x0000ca0000267ab9 */ /* 0x000fe20000000a00 */
[----:B------:R-:W-:Y:S01]  /*b810*/  ULDC.64 UR36, c[0x0][0x318] ;  /* 0x0000c60000247ab9 */ /* 0x000fe20000000a00 */
[----:B------:R-:W-:Y:S04]  /*b820*/  BSSY B0, `(.L_x_721) ;  /* 0x0000002000007945 */ /* 0x000fe80003800000 */
[----:B--2---:R-:W-:Y:S05]  /*b830*/  @!P2 BRA `(.L_x_722) ;  /* 0x000001a80000a947 */ /* 0x004fea0003800000 */
.L_x_980:
[----:B------:R-:W-:Y:S05]  /*b840*/  BSYNC B0 ;  /* 0x0000000000007941 */ /* 0x000fea0003800000 */
.L_x_721:
[----:B------:R-:W-:Y:S01]  /*b850*/  ISETP.GE.AND P2, PT, R22, R4, PT ;  /* 0x000000041600720c */ /* 0x000fe20003f46270 */
[----:B------:R-:W-:Y:S01]  /*b860*/  BSSY B0, `(.L_x_723) ;  /* 0x0000012000007945 */ /* 0x000fe20003800000 */
[----:B------:R-:W-:-:S11]  /*b870*/  IMAD.WIDE R48, R24, 0xb0, R118 ;  /* 0x000000b018307825 */ /* 0x000fd600078e0276 */
[----:B------:R-:W-:Y:S05]  /*b880*/  @P2 BRA `(.L_x_724) ;  /* 0x00000000003c2947 */ /* 0x000fea0003800000 */
[----:B------:R-:W-:Y:S01]  /*b890*/  IMAD R47, R49, UR38, RZ ;  /* 0x00000026312f7c24 */ /* 0x000fe2000f8e02ff */
[----:B------:R-:W-:Y:S01]  /*b8a0*/  ULDC.64 UR4, c[0x0][0x208] ;  /* 0x0000820000047ab9 */ /* 0x000fe20000000a00 */
[----:B0-----:R-:W-:Y:S02]  /*b8b0*/  IMAD.MOV.U32 R44, RZ, RZ, R102 ;  /* 0x000000ffff2c7224 */ /* 0x001fe400078e0066 */
[----:B------:R-:W-:Y:S02]  /*b8c0*/  IMAD.MOV.U32 R45, RZ, RZ, R6 ;  /* 0x000000ffff2d7224 */ /* 0x000fe400078e0006 */
[C---:B------:R-:W-:Y:S02]  /*b8d0*/  IMAD R47, R48.reuse, UR39, R47 ;  /* 0x00000027302f7c24 */ /* 0x040fe4000f8e022f */
[----:B------:R-:W-:-:S04]  /*b8e0*/  IMAD.WIDE.U32 R44, R48, UR38, R44 ;  /* 0x00000026302c7c25 */ /* 0x000fc8000f8e002c */
[----:B------:R-:W-:Y:S01]  /*b8f0*/  IMAD.IADD R45, R45, 0x1, R47 ;  /* 0x000000012d2d7824 */ /* 0x000fe200078e022f */
[----:B------:R-:W-:-:S04]  /*b900*/  LEA R50, P2, R44, UR36, 0x1 ;  /* 0x000000242c327c11 */ /* 0x000fc8000f8408ff */
[----:B------:R-:W-:Y:S02]  /*b910*/  LEA.HI.X R51, R44, UR37, R45, 0x1, P2 ;  /* 0x000000252c337c11 */ /* 0x000fe400090f0c2d */
[----:B------:R-:W-:-:S13]  /*b920*/  ISETP.GE.AND P2, PT, R16, UR60, PT ;  /* 0x0000003c10007c0c */ /* 0x000fda000bf46270 */
[----:B------:R-:W0:Y:S04]  /*b930*/  @!P2 LDS.128 R44, [R5+0x400] ;  /* 0x00040000052ca984 */ /* 0x000e280000000c00 */
[----:B0-----:R-:W-:Y:S01]  /*b940*/  @!P2 STG.E.128 desc[UR4][R50.64], R44 ;  /* 0x0000002c3200a986 */ /* 0x001fe2000c101d04 */
[----:B------:R-:W-:-:S13]  /*b950*/  ISETP.GE.AND P2, PT, R221, UR60, PT ;  /* 0x0000003cdd007c0c */ /* 0x000fda000bf46270 */
[----:B------:R-:W0:Y:S04]  /*b960*/  @!P2 LDS.128 R44, [R5+0x5c00] ;  /* 0x005c0000052ca984 */ /* 0x000e280000000c00 */
[----:B0-----:R3:W-:Y:S02]  /*b970*/  @!P2 STG.E.128 desc[UR4][R50.64+0x80], R44 ;  /* 0x0000802c3200a986 */ /* 0x0017e4000c101d04 */
.L_x_724:
[----:B------:R-:W-:Y:S05]  /*b980*/  BSYNC B0 ;  /* 0x0000000000007941 */ /* 0x000fea0003800000 */
.L_x_723:
[----:B-12---:R-:W-:Y:S01]  /*b990*/  IADD3 R0, R22, 0x20, RZ ;  /* 0x0000002016007810 */ /* 0x006fe20007ffe0ff */
[----:B------:R-:W-:Y:S03]  /*b9a0*/  BSSY B0, `(.L_x_725) ;  /* 0x0000014000007945 */ /* 0x000fe60003800000 */
[----:B------:R-:W-:-:S13]  /*b9b0*/  ISETP.GE.AND P2, PT, R0, R4, PT ;  /* 0x000000040000720c */ /* 0x000fda0003f46270 */
[----:B------:R-:W-:Y:S05]  /*b9c0*/  @P2 BRA `(.L_x_726) ;  /* 0x0000000000442947 */ /* 0x000fea0003800000 */
[----:B---3--:R-:W-:Y:S01]  /*b9d0*/  IADD3 R47, P2, R48, 0x20, RZ ;  /* 0x00000020302f7810 */ /* 0x008fe20007f5e0ff */
[----:B0-----:R-:W-:Y:S01]  /*b9e0*/  IMAD.MOV.U32 R44, RZ, RZ, R102 ;  /* 0x000000ffff2c7224 */ /* 0x001fe200078e0066 */
[----:B------:R-:W-:Y:S01]  /*b9f0*/  ULDC.64 UR4, c[0x0][0x208] ;  /* 0x0000820000047ab9 */ /* 0x000fe20000000a00 */
[----:B------:R-:W-:Y:S02]  /*ba00*/  IMAD.MOV.U32 R45, RZ, RZ, R6 ;  /* 0x000000ffff2d7224 */ /* 0x000fe400078e0006 */
[----:B------:R-:W-:Y:S02]  /*ba10*/  IMAD.X R0, RZ, RZ, R49, P2 ;  /* 0x000000ffff007224 */ /* 0x000fe400010e0631 */
[----:B------:R-:W-:-:S04]  /*ba20*/  IMAD.WIDE.U32 R44, R47, UR38, R44 ;  /* 0x000000262f2c7c25 */ /* 0x000fc8000f8e002c */
[----:B------:R-:W-:Y:S01]  /*ba30*/  IMAD R0, R0, UR38, RZ ;  /* 0x0000002600007c24 */ /* 0x000fe2000f8e02ff */
[----:B------:R-:W-:-:S03]  /*ba40*/  LEA R50, P2, R44, UR36, 0x1 ;  /* 0x000000242c327c11 */ /* 0x000fc6000f8408ff */
[----:B------:R-:W-:-:S04]  /*ba50*/  IMAD R47, R47, UR39, R0 ;  /* 0x000000272f2f7c24 */ /* 0x000fc8000f8e0200 */
[----:B------:R-:W-:-:S05]  /*ba60*/  IMAD.IADD R45, R45, 0x1, R47 ;  /* 0x000000012d2d7824 */ /* 0x000fca00078e022f */
[----:B------:R-:W-:Y:S02]  /*ba70*/  LEA.HI.X R51, R44, UR37, R45, 0x1, P2 ;  /* 0x000000252c337c11 */ /* 0x000fe400090f0c2d */
[----:B------:R-:W-:-:S13]  /*ba80*/  ISETP.GE.AND P2, PT, R16, UR60, PT ;  /* 0x0000003c10007c0c */ /* 0x000fda000bf46270 */
[----:B------:R-:W0:Y:S04]  /*ba90*/  @!P2 LDS.128 R44, [R5+0x1400] ;  /* 0x00140000052ca984 */ /* 0x000e280000000c00 */
[----:B0-----:R-:W-:Y:S01]  /*baa0*/  @!P2 STG.E.128 desc[UR4][R50.64], R44 ;  /* 0x0000002c3200a986 */ /* 0x001fe2000c101d04 */
[----:B------:R-:W-:-:S13]  /*bab0*/  ISETP.GE.AND P2, PT, R221, UR60, PT ;  /* 0x0000003cdd007c0c */ /* 0x000fda000bf46270 */
[----:B------:R-:W0:Y:S04]  /*bac0*/  @!P2 LDS.128 R44, [R5+0x6c00] ;  /* 0x006c0000052ca984 */ /* 0x000e280000000c00 */
[----:B0-----:R1:W-:Y:S02]  /*bad0*/  @!P2 STG.E.128 desc[UR4][R50.64+0x80], R44 ;  /* 0x0000802c3200a986 */ /* 0x0013e4000c101d04 */
.L_x_726:
[----:B------:R-:W-:Y:S05]  /*bae0*/  BSYNC B0 ;  /* 0x0000000000007941 */ /* 0x000fea0003800000 */
.L_x_725:
[----:B------:R-:W-:Y:S01]  /*baf0*/  IADD3 R0, R22, 0x40, RZ ;  /* 0x0000004016007810 */ /* 0x000fe20007ffe0ff */
[----:B------:R-:W-:Y:S03]  /*bb00*/  BSSY B0, `(.L_x_727) ;  /* 0x0000014000007945 */ /* 0x000fe60003800000 */
[----:B------:R-:W-:-:S13]  /*bb10*/  ISETP.GE.AND P2, PT, R0, R4, PT ;  /* 0x000000040000720c */ /* 0x000fda0003f46270 */
[----:B------:R-:W-:Y:S05]  /*bb20*/  @P2 BRA `(.L_x_728) ;  /* 0x0000000000442947 */ /* 0x000fea0003800000 */
[----:B-1-3--:R-:W-:Y:S01]  /*bb30*/  IADD3 R47, P2, R48, 0x40, RZ ;  /* 0x00000040302f7810 */ /* 0x00afe20007f5e0ff */
        /* <DEDUP_REMOVED lines=16> */
.L_x_728:
[----:B------:R-:W-:Y:S05]  /*bc40*/  BSYNC B0 ;  /* 0x0000000000007941 */ /* 0x000fea0003800000 */
.L_x_727:
[----:B------:R-:W-:Y:S01]  /*bc50*/  IADD3 R0, R22, 0x60, RZ ;  /* 0x0000006016007810 */ /* 0x000fe20007ffe0ff */
[----:B------:R-:W-:Y:S03]  /*bc60*/  BSSY B0, `(.L_x_729) ;  /* 0x0000014000007945 */ /* 0x000fe60003800000 */
[----:B------:R-:W-:-:S13]  /*bc70*/  ISETP.GE.AND P2, PT, R0, R4, PT ;  /* 0x000000040000720c */ /* 0x000fda0003f46270 */
[----:B------:R-:W-:Y:S05]  /*bc80*/  @P2 BRA `(.L_x_730) ;  /* 0x0000000000442947 */ /* 0x000fea0003800000 */
[----:B-123--:R-:W-:Y:S01]  /*bc90*/  IADD3 R47, P2, R48, 0x60, RZ ;  /* 0x00000060302f7810 */ /* 0x00efe20007f5e0ff */
        /* <DEDUP_REMOVED lines=16> */
.L_x_730:
[----:B------:R-:W-:Y:S05]  /*bda0*/  BSYNC B0 ;  /* 0x0000000000007941 */ /* 0x000fea0003800000 */
.L_x_729:
[----:B------:R-:W-:Y:S01]  /*bdb0*/  IADD3 R0, R22, 0x80, RZ ;  /* 0x0000008016007810 */ /* 0x000fe20007ffe0ff */
[----:B------:R-:W-:Y:S03]  /*bdc0*/  BSSY B0, `(.L_x_731) ;  /* 0x0000014000007945 */ /* 0x000fe60003800000 */
[----:B------:R-:W-:-:S13]  /*bdd0*/  ISETP.GE.AND P2, PT, R0, R4, PT ;  /* 0x000000040000720c */ /* 0x000fda0003f46270 */
[----:B------:R-:W-:Y:S05]  /*bde0*/  @P2 BRA `(.L_x_732) ;  /* 0x0000000000442947 */ /* 0x000fea0003800000 */
[----:B-1234-:R-:W-:Y:S01]  /*bdf0*/  IADD3 R47, P2, R48, 0x80, RZ ;  /* 0x00000080302f7810 */ /* 0x01efe20007f5e0ff */
        /* <DEDUP_REMOVED lines=16> */
.L_x_732:
[----:B------:R-:W-:Y:S05]  /*bf00*/  BSYNC B0 ;  /* 0x0000000000007941 */ /* 0x000fea0003800000 */
.L_x_731:
[----:B------:R-:W-:Y:S01]  /*bf10*/  IADD3 R0, R22, 0xa0, RZ ;  /* 0x000000a016007810 */ /* 0x000fe20007ffe0ff */
[----:B------:R-:W-:Y:S03]  /*bf20*/  BSSY B0, `(.L_x_733) ;  /* 0x0000014000007945 */ /* 0x000fe60003800000 */
[----:B------:R-:W-:-:S13]  /*bf30*/  ISETP.GE.AND P2, PT, R0, R4, PT ;  /* 0x000000040000720c */ /* 0x000fda0003f46270 */
[----:B------:R-:W-:Y:S05]  /*bf40*/  @P2 BRA `(.L_x_734) ;  /* 0x0000000000442947 */ /* 0x000fea0003800000 */
[----:B01234-:R-:W-:Y:S01]  /*bf50*/  IADD3 R47, P2, R48, 0xa0, RZ ;  /* 0x000000a0302f7810 */ /* 0x01ffe20007f5e0ff */
[----:B------:R-:W-:Y:S01]  /*bf60*/  IMAD.MOV.U32 R44, RZ, RZ, R102 ;  /* 0x000000ffff2c7224 */ /* 0x000fe200078e0066 */
[----:B------:R-:W-:Y:S01]  /*bf70*/  ULDC.64 UR4, c[0x0][0x208] ;  /* 0x0000820000047ab9 */ /* 0x000fe20000000a00 */
[----:B------:R-:W-:Y:S02]  /*bf80*/  IMAD.MOV.U32 R45, RZ, RZ, R6 ;  /* 0x000000ffff2d7224 */ /* 0x000fe400078e0006 */
[----:B------:R-:W-:Y:S02]  /*bf90*/  IMAD.X R48, RZ, RZ, R49, P2 ;  /* 0x000000ffff307224 */ /* 0x000fe400010e0631 */
[----:B------:R-:W-:-:S04]  /*bfa0*/  IMAD.WIDE.U32 R44, R47, UR38, R44 ;  /* 0x000000262f2c7c25 */ /* 0x000fc8000f8e002c */
[----:B------:R-:W-:-:S04]  /*bfb0*/  IMAD R48, R48, UR38, RZ ;  /* 0x0000002630307c24 */ /* 0x000fc8000f8e02ff */
[----:B------:R-:W-:Y:S01]  /*bfc0*/  IMAD R47, R47, UR39, R48 ;  /* 0x000000272f2f7c24 */ /* 0x000fe2000f8e0230 */
[----:B------:R-:W-:-:S03]  /*bfd0*/  LEA R48, P2, R44, UR36, 0x1 ;  /* 0x000000242c307c11 */ /* 0x000fc6000f8408ff */
        /* <DEDUP_REMOVED lines=8> */
.L_x_734:
[----:B------:R-:W-:Y:S05]  /*c060*/  BSYNC B0 ;  /* 0x0000000000007941 */ /* 0x000fea0003800000 */
.L_x_733:
[----:B------:R-:W5:Y:S01]  /*c070*/  LDL R0, [R1+0x4] ;  /* 0x0000040001007983 */ /* 0x000f620000100800 */
[----:B------:R-:W-:Y:S01]  /*c080*/  VIADD R23, R23, 0x1 ;  /* 0x0000000117177836 */ /* 0x000fe20000000000 */
[----:B------:R-:W-:Y:S01]  /*c090*/  @!P3 IADD3 R3, R3, 0x348c0, RZ ;  /* 0x000348c00303b810 */ /* 0x000fe20007ffe0ff */
[----:B------:R-:W-:Y:S01]  /*c0a0*/  @!PT LDS RZ, [RZ] ;  /* 0x00000000fffff984 */ /* 0x000fe20000000800 */
[----:B------:R-:W-:Y:S01]  /*c0b0*/  @!PT LDS RZ, [RZ] ;  /* 0x00000000fffff984 */ /* 0x000fe20000000800 */
[----:B------:R-:W-:Y:S01]  /*c0c0*/  @!PT LDS RZ, [RZ] ;  /* 0x00000000fffff984 */ /* 0x000fe20000000800 */
[----:B------:R-:W-:Y:S01]  /*c0d0*/  @!PT LDS RZ, [RZ] ;  /* 0x00000000fffff984 */ /* 0x000fe20000000800 */
[----:B------:R1:W-:Y:S06]  /*c0e0*/  MEMBAR.ALL.CTA ;  /* 0x0000000000007992 */ /* 0x0003ec0000008000 */
[----:B-1----:R-:W1:Y:S02]  /*c0f0*/  FENCE.VIEW.ASYNC.S ;  /* 0x00000000000073c6 */ /* 0x002e640000000000 */
[----:B-1----:R1:W-:Y:S01]  /*c100*/  BAR.SYNC.DEFER_BLOCKING R162, 0x80 ;  /* 0x000200a20000751d */ /* 0x0023e20000010000 */
[----:B------:R-:W-:-:S02]  /*c110*/  ISETP.NE.AND P2, PT, R23, 0x2, PT ;  /* 0x000000021700780c */ /* 0x000fc40003f45270 */
[----:B------:R-:W-:Y:S02]  /*c120*/  @!P3 PRMT R3, RZ, 0x654, R3 ;  /* 0x00000654ff03b816 */ /* 0x000fe40000000003 */
[----:B------:R-:W-:Y:S02]  /*c130*/  SEL R23, R23, RZ, P2 ;  /* 0x000000ff17177207 */ /* 0x000fe40001000000 */
[----:B------:R1:W-:Y:S01]  /*c140*/  @!P3 SYNCS.ARRIVE.TRANS64.RED.A1T0 RZ, [R3+URZ], RZ ;  /* 0x000000ff03ffb9a7 */ /* 0x0003e2000810043f */
[----:B-----5:R-:W-:Y:S02]  /*c150*/  LOP3.LUT P4, RZ, R0, 0x10, RZ, 0xc0, !PT ;  /* 0x0000001000ff7812 */ /* 0x020fe4000788c0ff */
[----:B------:R-:W-:-:S04]  /*c160*/  SEL R0, RZ, 0x1, P2 ;  /* 0x00000001ff007807 */ /* 0x000fc80001000000 */
[----:B------:R-:W-:-:S07]  /*c170*/  LOP3.LUT R223, R223, R0, RZ, 0x3c, !PT ;  /* 0x00000000dfdf7212 */ /* 0x000fce00078e3cff */
[----:B-1----:R-:W-:Y:S05]  /*c180*/  @P4 BRA `(.L_x_735) ;  /* 0xffffff6800304947 */ /* 0x002fea000383ffff */
[----:B------:R-:W1:Y:S01]  /*c190*/  S2R R4, SR_TID.X ;  /* 0x0000000000047919 */ /* 0x000e620000002100 */
[----:B------:R-:W-:Y:S02]  /*c1a0*/  PLOP3.LUT P0, PT, PT, PT, PT, 0x8, 0x0 ;  /* 0x000000000000781c */ /* 0x000fe40003f0e170 */
[----:B-1----:R-:W-:-:S04]  /*c1b0*/  SHF.R.U32.HI R4, RZ, 0x7, R4 ;  /* 0x00000007ff047819 */ /* 0x002fc80000011604 */
[----:B------:R-:W-:-:S13]  /*c1c0*/  ISETP.NE.AND P4, PT, R4, 0x1, PT ;  /* 0x000000010400780c */ /* 0x000fda0003f85270 */
[----:B------:R-:W-:Y:S06]  /*c1d0*/  @!P4 BAR.ARV 0x9, 0x100 ;  /* 0x024400000000cb1d */ /* 0x000fec0000002000 */
.L_x_607:
[----:B------:R-:W-:Y:S01]  /*c1e0*/  ISETP.GE.AND P2, PT, R161, 0x1, PT ;  /* 0x00000001a100780c */ /* 0x000fe20003f46270 */
[----:B------:R-:W-:Y:S01]  /*c1f0*/  IMAD.MOV.U32 R3, RZ, RZ, RZ ;  /* 0x000000ffff037224 */ /* 0x000fe200078e00ff */
[----:B------:R-:W-:Y:S01]  /*c200*/  PLOP3.LUT P1, PT, PT, PT, PT, 0x80, 0x0 ;  /* 0x000000000000781c */ /* 0x000fe20003f2f070 */
[----:B------:R-:W-:Y:S01]  /*c210*/  IMAD.MOV.U32 R0, RZ, RZ, RZ ;  /* 0x000000ffff007224 */ /* 0x000fe200078e00ff */
[----:B------:R-:W-:Y:S01]  /*c220*/  CS2R R42, SRZ ;  /* 0x00000000002a7805 */ /* 0x000fe2000001ff00 */
[----:B------:R-:W-:Y:S01]  /*c230*/  IMAD.MOV.U32 R87, RZ, RZ, RZ ;  /* 0x000000ffff577224 */ /* 0x000fe200078e00ff */
[----:B------:R-:W-:Y:S02]  /*c240*/  CS2R R36, SRZ ;  /* 0x0000000000247805 */ /* 0x000fe4000001ff00 */
[----:B------:R-:W-:Y:S02]  /*c250*/  MOV R39, RZ ;  /* 0x000000ff00277202 */ /* 0x000fe40000000f00 */
[----:B0-234-:R-:W-:-:S02]  /*c260*/  CS2R R46, SRZ ;  /* 0x00000000002e7805 */ /* 0x01dfc4000001ff00 */
        /* <DEDUP_REMOVED lines=9> */
[----:B------:R-:W-:Y:S01]  /*c300*/  IMAD.MOV.U32 R45, RZ, RZ, RZ ;  /* 0x000000ffff2d7224 */ /* 0x000fe200078e00ff */
        /* <DEDUP_REMOVED lines=17> */
[----:B------:R-:W-:Y:S01]  /*c420*/  MOV R10, RZ ;  /* 0x000000ff000a7202 */ /* 0x000fe20000000f00 */
[----:B------:R-:W-:-:S02]  /*c430*/  IMAD.MOV.U32 R103, RZ, RZ, RZ ;  /* 0x000000ffff677224 */ /* 0x000fc400078e00ff */
[----:B------:R-:W-:Y:S01]  /*c440*/  IMAD.MOV.U32 R108, RZ, RZ, RZ ;  /* 0x000000ffff6c7224 */ /* 0x000fe200078e00ff */
[----:B------:R-:W-:Y:S06]  /*c450*/  @P0 BRA `(.L_x_736) ;  /* 0x00000000000c0947 */ /* 0x000fec0003800000 */
[----:B------:R-:W0:Y:S01]  /*c460*/  FENCE.VIEW.ASYNC.G ;  /* 0x00000000000073c6 */ /* 0x000e220000000100 */
[----:B------:R-:W-:Y:S05]  /*c470*/  WARPSYNC.ALL ;  /* 0x0000000000007948 */ /* 0x000fea0003800000 */
[----:B0-----:R-:W-:Y:S06]  /*c480*/  BAR.ARV 0xc, 0x180 ;  /* 0x0306000000007b1d */ /* 0x001fec0000002000 */
.L_x_736:
[----:B------:R-:W-:Y:S02]  /*c490*/  IMAD.MOV.U32 R102, RZ, RZ, RZ ;  /* 0x000000ffff667224 */ /* 0x000fe400078e00ff */
[----:B------:R-:W-:Y:S01]  /*c4a0*/  IMAD.MOV.U32 R11, RZ, RZ, RZ ;  /* 0x000000ffff0b7224 */ /* 0x000fe200078e00ff */
[----:B------:R-:W-:Y:S06]  /*c4b0*/  @!P2 BRA `(.L_x_737) ;  /* 0x00000104007ca947 */ /* 0x000fec0003800000 */
[----:B------:R-:W-:-:S03]  /*c4c0*/  UMOV UR4, 0xffffffff ;  /* 0xffffffff00047882 */ /* 0x000fc60000000000 */
[----:B------:R-:W-:Y:S05]  /*c4d0*/  BRA.DIV UR4, `(.L_x_738) ;  /* 0x0000019a04ec7947 */ /* 0x000fea000b800000 */
[----:B------:R-:W0:Y:S02]  /*c4e0*/  S2R R3, SR_TID.X ;  /* 0x0000000000037919 */ /* 0x000e240000002100 */
[----:B0-----:R-:W-:-:S05]  /*c4f0*/  VIADD R3, R3, 0xffffff80 ;  /* 0xffffff8003037836 */ /* 0x001fca0000000000 */
[----:B------:R-:W-:-:S04]  /*c500*/  SHF.R.S32.HI R0, RZ, 0x1f, R3 ;  /* 0x0000001fff007819 */ /* 0x000fc80000011403 */
[----:B------:R-:W-:-:S04]  /*c510*/  LEA.HI R0, R0, R3, RZ, 0x7 ;  /* 0x0000000300007211 */ /* 0x000fc800078f38ff */
[----:B------:R-:W-:-:S06]  /*c520*/  SHF.R.S32.HI R0, RZ, 0x7, R0 ;  /* 0x00000007ff007819 */ /* 0x000fcc0000011400 */
[----:B------:R-:W0:Y:S04]  /*c530*/  SHFL.IDX PT, R0, R0, RZ, 0x1f ;  /* 0x00001fff00007589 */ /* 0x000e2800000e0000 */
[----:B0-----:R0:W-:Y:S02]  /*c540*/  STL [R1], R0 ;  /* 0x0000000001007387 */ /* 0x0011e40000100800 */
.L_x_983:
[----:B------:R-:W0:Y:S04]  /*c550*/  LDL R4, [R1] ;  /* 0x0000000001047983 */ /* 0x000e280000100800 */
[----:B------:R-:W2:Y:S01]  /*c560*/  LDL R3, [R1+0x74] ;  /* 0x0000740001037983 */ /* 0x000ea20000100800 */
[----:B0-----:R-:W-:-:S04]  /*c570*/  LEA.HI R0, R4, R4, RZ, 0x1 ;  /* 0x0000000404007211 */ /* 0x001fc800078f08ff */
[----:B------:R-:W-:Y:S02]  /*c580*/  LOP3.LUT R0, R0, 0x1e, RZ, 0xc0, !PT ;  /* 0x0000001e00007812 */ /* 0x000fe400078ec0ff */
[----:B--2---:R-:W-:Y:S02]  /*c590*/  LOP3.LUT P0, RZ, R3, 0x9f, RZ, 0xc0, !PT ;  /* 0x0000009f03ff7812 */ /* 0x004fe4000780c0ff */
[----:B------:R-:W-:-:S05]  /*c5a0*/  IADD3 R0, R4, -R0, RZ ;  /* 0x8000000004007210 */ /* 0x000fca0007ffe0ff */
[----:B------:R-:W-:-:S05]  /*c5b0*/  IMAD R0, R0, 0x2000, R3 ;  /* 0x0000200000007824 */ /* 0x000fca00078e0203 */
[----:B------:R-:W-:-:S04]  /*c5c0*/  SHF.R.U32.HI R0, RZ, 0x4, R0 ;  /* 0x00000004ff007819 */ /* 0x000fc80000011600 */
[----:B------:R-:W-:Y:S01]  /*c5d0*/  LOP3.LUT R28, R0, 0x3fff, RZ, 0xc0, !PT ;  /* 0x00003fff001c7812 */ /* 0x000fe200078ec0ff */
[----:B------:R-:W-:Y:S06]  /*c5e0*/  @!P0 BRA `(.L_x_739) ;  /* 0x0000000000408947 */ /* 0x000fec0003800000 */
[----:B------:R-:W-:Y:S01]  /*c5f0*/  MOV R0, 0x0 ;  /* 0x0000000000007802 */ /* 0x000fe20000000f00 */
[----:B------:R-:W-:Y:S01]  /*c600*/  ULDC.64 UR4, c[0x4][0xa0] ;  /* 0x0100280000047ab9 */ /* 0x000fe20000000a00 */
[----:B------:R-:W-:Y:S01]  /*c610*/  ULDC.64 UR6, c[0x4][0xa8] ;  /* 0x01002a0000067ab9 */ /* 0x000fe20000000a00 */
[----:B------:R-:W-:Y:S01]  /*c620*/  IMAD.U32 R4, RZ, RZ, UR4 ;  /* 0x00000004ff047e24 */ /* 0x000fe2000f8e00ff */
[----:B-1----:R0:W1:Y:S01]  /*c630*/  LDC.64 R14, c[0x4][R0] ;  /* 0x01000000000e7b82 */ /* 0x0020620000000a00 */
[----:B------:R-:W-:Y:S01]  /*c640*/  IMAD.U32 R5, RZ, RZ, UR5 ;  /* 0x00000005ff057e24 */ /* 0x000fe2000f8e00ff */
[----:B------:R-:W-:Y:S01]  /*c650*/  ULDC.64 UR4, c[0x4][0x40] ;  /* 0x0100100000047ab9 */ /* 0x000fe20000000a00 */
[----:B------:R-:W-:Y:S01]  /*c660*/  IMAD.U32 R6, RZ, RZ, UR6 ;  /* 0x00000006ff067e24 */ /* 0x000fe2000f8e00ff */
[----:B------:R-:W-:Y:S01]  /*c670*/  MOV R7, UR7 ;  /* 0x0000000700077c02 */ /* 0x000fe20008000f00 */
[----:B------:R-:W-:Y:S01]  /*c680*/  IMAD.U32 R10, RZ, RZ, UR4 ;  /* 0x00000004ff0a7e24 */ /* 0x000fe2000f8e00ff */
[----:B------:R-:W-:Y:S01]  /*c690*/  MOV R13, RZ ;  /* 0x000000ff000d7202 */ /* 0x000fe20000000f00 */
[----:B------:R-:W-:-:S02]  /*c6a0*/  IMAD.U32 R11, RZ, RZ, UR5 ;  /* 0x00000005ff0b7e24 */ /* 0x000fc4000f8e00ff */
[----:B------:R-:W-:Y:S02]  /*c6b0*/  IMAD.MOV.U32 R8, RZ, RZ, 0x70 ;  /* 0x00000070ff087424 */ /* 0x000fe400078e00ff */
[----:B0-----:R-:W-:-:S07]  /*c6c0*/  IMAD.MOV.U32 R12, RZ, RZ, 0x1 ;  /* 0x00000001ff0c7424 */ /* 0x001fce00078e00ff */
[----:B------:R-:W-:-:S07]  /*c6d0*/  LEPC R20, `(.L_x_739) ;  /* 0x000000001014794e */ /* 0x000fce0000000000 */
[----:B-1---5:R-:W-:Y:S05]  /*c6e0*/  CALL.ABS.NOINC R14 ;  /* 0x000000000e007343 */ /* 0x022fea0003c00000 */
.L_x_739:
[----:B------:R-:W-:Y:S02]  /*c6f0*/  ULDC UR4, c[0x0][0x3f4] ;  /* 0x0000fd0000047ab9 */ /* 0x000fe40000000800 */
[----:B------:R-:W-:-:S13]  /*c700*/  ISETP.LT.AND P0, PT, RZ, UR4, PT ;  /* 0x00000004ff007c0c */ /* 0x000fda000bf01270 */
[----:B------:R-:W-:Y:S05]  /*c710*/  @P0 BRA `(.L_x_740) ;  /* 0x0000000000400947 */ /* 0x000fea0003800000 */
[----:B------:R-:W2:Y:S02]  /*c720*/  LDL R20, [R1+0x6c] ;  /* 0x00006c0001147983 */ /* 0x000ea40000100800 */
[----:B--2---:R-:W-:-:S04]  /*c730*/  LEA.HI R0, R20, R20, RZ, 0x1 ;  /* 0x0000001414007211 */ /* 0x004fc800078f08ff */
[----:B------:R-:W-:-:S05]  /*c740*/  LOP3.LUT R0, R0, 0xfffffffe, RZ, 0xc0, !PT ;  /* 0xfffffffe00007812 */ /* 0x000fca00078ec0ff */
[----:B------:R-:W-:-:S05]  /*c750*/  IMAD.IADD R0, R20, 0x1, -R0 ;  /* 0x0000000114007824 */ /* 0x000fca00078e0a00 */
[----:B------:R-:W-:-:S04]  /*c760*/  SHF.L.U32 R3, R0, 0x1f, RZ ;  /* 0x0000001f00037819 */ /* 0x000fc800000006ff */
[----:B------:R0:W2:Y:S03]  /*c770*/  SYNCS.PHASECHK.TRANS64.TRYWAIT P0, [R2+URZ+0x34800], R3 ;  /* 0x03480003020075a7 */ /* 0x0000a6000800017f */
[----:B--2---:R-:W-:Y:S05]  /*c780*/  @!P0 NANOSLEEP.SYNCS 0x989680 ;  /* 0x009896800000895d */ /* 0x004fea0003900000 */
[----:B------:R-:W2:Y:S01]  /*c790*/  @!P0 SYNCS.PHASECHK.TRANS64 P0, [R2+URZ+0x34800], R3 ;  /* 0x03480003020085a7 */ /* 0x000ea2000800007f */
[----:B------:R-:W-:Y:S04]  /*c7a0*/  BSSY B0, `(.L_x_741) ;  /* 0x0000006000007945 */ /* 0x000fe80003800000 */
[----:B--2---:R-:W-:Y:S05]  /*c7b0*/  @P0 BRA `(.L_x_742) ;  /* 0x0000000000100947 */ /* 0x004fea0003800000 */
.L_x_743:
[----:B--2---:R2:W3:Y:S02]  /*c7c0*/  SYNCS.PHASECHK.TRANS64.TRYWAIT P0, [R2+URZ+0x34800], R3 ;  /* 0x03480003020075a7 */ /* 0x0044e4000800017f */
[----:B---3--:R-:W-:Y:S05]  /*c7d0*/  @!P0 NANOSLEEP.SYNCS 0x989680 ;  /* 0x009896800000895d */ /* 0x008fea0003900000 */
[----:B------:R-:W3:Y:S02]  /*c7e0*/  @!P0 SYNCS.PHASECHK.TRANS64 P0, [R2+URZ+0x34800], R3 ;  /* 0x03480003020085a7 */ /* 0x000ee4000800007f */
[----:B---3--:R-:W-:Y:S05]  /*c7f0*/  @!P0 BRA `(.L_x_743) ;  /* 0xfffffffc00f08947 */ /* 0x008fea000383ffff */
.L_x_742:
[----:B------:R-:W-:Y:S05]  /*c800*/  BSYNC B0 ;  /* 0x0000000000007941 */ /* 0x000fea0003800000 */
.L_x_741:
[----:B------:R-:W-:Y:S05]  /*c810*/  BRA `(.L_x_744) ;  /* 0x0000003c001c7947 */ /* 0x000fea0003800000 */
.L_x_740:
[----:B------:R-:W2:Y:S01]  /*c820*/  LDL R29, [R1+0x74] ;  /* 0x00007400011d7983 */ /* 0x000ea20000100800 */
[----:B-----5:R-:W-:Y:S01]  /*c830*/  SHF.R.S32.HI R0, RZ, 0x1f, R148 ;  /* 0x0000001fff007819 */ /* 0x020fe20000011494 */
[----:B------:R-:W-:Y:S01]  /*c840*/  ULDC.64 UR4, c[0x0][0x3f8] ;  /* 0x0000fe0000047ab9 */ /* 0x000fe20000000a00 */
[----:B------:R-:W-:Y:S01]  /*c850*/  ULDC.64 UR6, c[0x0][0x408] ;  /* 0x0001020000067ab9 */ /* 0x000fe20000000a00 */
[----:B------:R-:W-:-:S04]  /*c860*/  IMAD.WIDE.U32 R4, R148, UR4, RZ ;  /* 0x0000000494047c25 */ /* 0x000fc8000f8e00ff */
[C---:B------:R-:W-:Y:S02]  /*c870*/  IMAD R3, R0.reuse, UR4, RZ ;  /* 0x0000000400037c24 */ /* 0x040fe4000f8e02ff */
[----:B------:R-:W-:Y:S02]  /*c880*/  IMAD R7, R0, UR6, RZ ;  /* 0x0000000600077c24 */ /* 0x000fe4000f8e02ff */
[C---:B------:R-:W-:Y:S01]  /*c890*/  IMAD R3, R148.reuse, UR5, R3 ;  /* 0x0000000594037c24 */ /* 0x040fe2000f8e0203 */
[----:B------:R-:W-:Y:S01]  /*c8a0*/  ULDC.64 UR4, c[0x0][0x3e8] ;  /* 0x0000fa0000047ab9 */ /* 0x000fe20000000a00 */
[----:B------:R-:W-:Y:S01]  /*c8b0*/  IMAD R7, R148, UR7, R7 ;  /* 0x0000000794077c24 */ /* 0x000fe2000f8e0207 */
[----:B------:R-:W-:Y:S01]  /*c8c0*/  LEA R24, P1, R4, UR4, 0x1 ;  /* 0x0000000404187c11 */ /* 0x000fe2000f8208ff */
[----:B------:R-:W-:Y:S01]  /*c8d0*/  IMAD.WIDE.U32 R148, R148, UR6, RZ ;  /* 0x0000000694947c25 */ /* 0x000fe2000f8e00ff */
[----:B------:R-:W-:-:S03]  /*c8e0*/  ULDC.64 UR6, c[0x0][0x400] ;  /* 0x0001000000067ab9 */ /* 0x000fc60000000a00 */
[----:B------:R-:W-:Y:S01]  /*c8f0*/  IMAD.IADD R25, R3, 0x1, R5 ;  /* 0x0000000103197824 */ /* 0x000fe200078e0205 */
[----:B------:R-:W-:Y:S01]  /*c900*/  LEA R26, P2, R148, UR6, 0x1 ;  /* 0x00000006941a7c11 */ /* 0x000fe2000f8408ff */
[----:B------:R-:W-:-:S03]  /*c910*/  IMAD.IADD R27, R7, 0x1, R149 ;  /* 0x00000001071b7824 */ /* 0x000fc600078e0295 */
[----:B------:R-:W-:Y:S02]  /*c920*/  LEA.HI.X R25, R4, UR5, R25, 0x1, P1 ;  /* 0x0000000504197c11 */ /* 0x000fe400088f0c19 */
[----:B------:R-:W-:Y:S02]  /*c930*/  LEA.HI.X R27, R148, UR7, R27, 0x1, P2 ;  /* 0x00000007941b7c11 */ /* 0x000fe400090f0c1b */
[----:B--2---:R-:W-:-:S13]  /*c940*/  LOP3.LUT P0, RZ, R29, 0x3ff, RZ, 0xc0, !PT ;  /* 0x000003ff1dff7812 */ /* 0x004fda000780c0ff */
[----:B------:R-:W-:Y:S05]  /*c950*/  @!P0 BRA `(.L_x_745) ;  /* 0x0000000000408947 */ /* 0x000fea0003800000 */
[----:B------:R-:W-:Y:S01]  /*c960*/  MOV R0, 0x0 ;  /* 0x0000000000007802 */ /* 0x000fe20000000f00 */
[----:B------:R-:W-:Y:S01]  /*c970*/  ULDC.64 UR4, c[0x4][0xa0] ;  /* 0x0100280000047ab9 */ /* 0x000fe20000000a00 */
[----:B------:R-:W-:Y:S01]  /*c980*/  ULDC.64 UR6, c[0x4][0xa8] ;  /* 0x01002a0000067ab9 */ /* 0x000fe20000000a00 */
[----:B------:R-:W-:Y:S01]  /*c990*/  IMAD.U32 R4, RZ, RZ, UR4 ;  /* 0x00000004ff047e24 */ /* 0x000fe2000f8e00ff */
[----:B-1----:R0:W1:Y:S01]  /*c9a0*/  LDC.64 R14, c[0x4][R0] ;  /* 0x01000000000e7b82 */ /* 0x0020620000000a00 */
[----:B------:R-:W-:Y:S01]  /*c9b0*/  MOV R5, UR5 ;  /* 0x0000000500057c02 */ /* 0x000fe20008000f00 */
[----:B------:R-:W-:Y:S01]  /*c9c0*/  ULDC.64 UR4, c[0x4][0x20] ;  /* 0x0100080000047ab9 */ /* 0x000fe20000000a00 */
[----:B------:R-:W-:Y:S01]  /*c9d0*/  IMAD.U32 R6, RZ, RZ, UR6 ;  /* 0x00000006ff067e24 */ /* 0x000fe2000f8e00ff */
[----:B------:R-:W-:Y:S01]  /*c9e0*/  MOV R8, 0x70 ;  /* 0x0000007000087802 */ /* 0x000fe20000000f00 */
[----:B------:R-:W-:Y:S02]  /*c9f0*/  IMAD.U32 R7, RZ, RZ, UR7 ;  /* 0x00000007ff077e24 */ /* 0x000fe4000f8e00ff */
[----:B------:R-:W-:-:S02]  /*ca00*/  IMAD.U32 R10, RZ, RZ, UR4 ;  /* 0x00000004ff0a7e24 */ /* 0x000fc4000f8e00ff */
[----:B------:R-:W-:Y:S02]  /*ca10*/  IMAD.U32 R11, RZ, RZ, UR5 ;  /* 0x00000005ff0b7e24 */ /* 0x000fe4000f8e00ff */
[----:B------:R-:W-:Y:S02]  /*ca20*/  IMAD.MOV.U32 R12, RZ, RZ, 0x1 ;  /* 0x00000001ff0c7424 */ /* 0x000fe400078e00ff */
[----:B0-----:R-:W-:-:S07]  /*ca30*/  IMAD.MOV.U32 R13, RZ, RZ, RZ ;  /* 0x000000ffff0d7224 */ /* 0x001fce00078e00ff */
[----:B------:R-:W-:-:S07]  /*ca40*/  LEPC R20, `(.L_x_745) ;  /* 0x000000001014794e */ /* 0x000fce0000000000 */
[----:B-1----:R-:W-:Y:S05]  /*ca50*/  CALL.ABS.NOINC R14 ;  /* 0x000000000e007343 */ /* 0x002fea0003c00000 */
.L_x_745:
[----:B------:R-:W2:Y:S01]  /*ca60*/  LDL R20, [R1+0x3c] ;  /* 0x00003c0001147983 */ /* 0x000ea20000100800 */
[----:B------:R-:W-:Y:S01]  /*ca70*/  ULDC.U8 UR4, c[0x0][0x410] ;  /* 0x0001040000047ab9 */ /* 0x000fe20000000000 */
[----:B------:R-:W-:Y:S01]  /*ca80*/  BSSY B0, `(.L_x_746) ;  /* 0x0000398000007945 */ /* 0x000fe20003800000 */
[----:B------:R-:W-:Y:S01]  /*ca90*/  ISETP.NE.AND P0, PT, RZ, UR4, PT ;  /* 0x00000004ff007c0c */ /* 0x000fe2000bf05270 */
[----:B------:R-:W-:Y:S02]  /*caa0*/  IMAD R5, R125, 0x80, R22 ;  /* 0x000000807d057824 */ /* 0x000fe400078e0216 */
[----:B--2---:R-:W-:-:S10]  /*cab0*/  IMAD R21, R20, 0x2, R29 ;  /* 0x0000000214157824 */ /* 0x004fd400078e021d */
[----:B------:R-:W-:Y:S05]  /*cac0*/  @!P0 BRA `(.L_x_747) ;  /* 0x0000001800ac8947 */ /* 0x000fea0003800000 */
[----:B------:R-:W-:-:S03]  /*cad0*/  UMOV UR4, 0xffffffff ;  /* 0xffffffff00047882 */ /* 0x000fc60000000000 */
[----:B------:R-:W-:Y:S05]  /*cae0*/  BRA.DIV UR4, `(.L_x_748) ;  /* 0x0000019604a87947 */ /* 0x000fea000b800000 */
[----:B------:R0:W2:Y:S04]  /*caf0*/  SHFL.IDX PT, R0, R25, RZ, 0x181f ;  /* 0x00181fff19007589 */ /* 0x0000a800000e0000 */
[----:B------:R0:W3:Y:S04]  /*cb00*/  SHFL.IDX PT, R3, R24, RZ, 0x181f ;  /* 0x00181fff18037589 */ /* 0x0000e800000e0000 */
[----:B------:R0:W4:Y:S04]  /*cb10*/  SHFL.IDX PT, R4, R27, RZ, 0x181f ;  /* 0x00181fff1b047589 */ /* 0x00012800000e0000 */
[----:B-1----:R0:W1:Y:S02]  /*cb20*/  SHFL.IDX PT, R14, R26, RZ, 0x181f ;  /* 0x00181fff1a0e7589 */ /* 0x00206400000e0000 */
.L_x_989:
[----:B------:R-:W5:Y:S01]  /*cb30*/  LDL R7, [R1+0x6c] ;  /* 0x00006c0001077983 */ /* 0x000f620000100800 */
[----:B------:R-:W-:Y:S01]  /*cb40*/  ULDC UR4, c[0x0][0x448] ;  /* 0x0001120000047ab9 */ /* 0x000fe20000000800 */
[----:B------:R-:W-:Y:S01]  /*cb50*/  BSSY B1, `(.L_x_749) ;  /* 0x0000026000017945 */ /* 0x000fe20003800000 */
[----:B------:R-:W-:Y:S01]  /*cb60*/  IMAD R160, R160, UR4, RZ ;  /* 0x00000004a0a07c24 */ /* 0x000fe2000f8e02ff */
[----:B------:R-:W-:Y:S02]  /*cb70*/  CS2R R8, SRZ ;  /* 0x0000000000087805 */ /* 0x000fe4000001ff00 */
[----:B------:R-:W-:Y:S02]  /*cb80*/  CS2R R10, SRZ ;  /* 0x00000000000a7805 */ /* 0x000fe4000001ff00 */
[----:B------:R-:W-:Y:S02]  /*cb90*/  CS2R R12, SRZ ;  /* 0x00000000000c7805 */ /* 0x000fe4000001ff00 */
[----:B------:R-:W-:-:S02]  /*cba0*/  ISETP.GE.AND P0, PT, R5, R160, PT ;  /* 0x000000a00500720c */ /* 0x000fc40003f06270 */
[----:B-----5:R-:W-:-:S04]  /*cbb0*/  LEA.HI R6, R7, R7, RZ, 0x1 ;  /* 0x0000000707067211 */ /* 0x020fc800078f08ff */
[----:B------:R-:W-:-:S04]  /*cbc0*/  LOP3.LUT R6, R6, 0xfffffffe, RZ, 0xc0, !PT ;  /* 0xfffffffe06067812 */ /* 0x000fc800078ec0ff */
[----:B------:R-:W-:Y:S02]  /*cbd0*/  IADD3 R5, R7, -R6, RZ ;  /* 0x8000000607057210 */ /* 0x000fe40007ffe0ff */
[----:B------:R-:W-:Y:S02]  /*cbe0*/  CS2R R6, SRZ ;  /* 0x0000000000067805 */ /* 0x000fe4000001ff00 */
[----:B------:R-:W-:Y:S01]  /*cbf0*/  SHF.L.U32 R5, R5, 0x1f, RZ ;  /* 0x0000001f05057819 */ /* 0x000fe200000006ff */
[----:B------:R-:W-:Y:S06]  /*cc00*/  @P0 BRA `(.L_x_750) ;  /* 0x0000000000680947 */ /* 0x000fec0003800000 */
[----:B------:R-:W-:Y:S01]  /*cc10*/  ULDC UR4, c[0x0][0x3f4] ;  /* 0x0000fd0000047ab9 */ /* 0x000fe20000000800 */
[----:B------:R-:W-:Y:S01]  /*cc20*/  IMAD.SHL.U32 R30, R220, 0x2, RZ ;  /* 0x00000002dc1e7824 */ /* 0x000fe200078e00ff */
[----:B------:R-:W-:Y:S02]  /*cc30*/  ISETP.GE.AND P4, PT, R18, UR4, PT ;  /* 0x0000000412007c0c */ /* 0x000fe4000bf86270 */
[----:B------:R-:W-:Y:S02]  /*cc40*/  CS2R R12, SRZ ;  /* 0x00000000000c7805 */ /* 0x000fe4000001ff00 */
[----:B------:R-:W-:Y:S02]  /*cc50*/  ISETP.GE.AND P5, PT, R220, UR4, PT ;  /* 0x00000004dc007c0c */ /* 0x000fe4000bfa6270 */
[----:B------:R-:W-:Y:S01]  /*cc60*/  SHF.R.S32.HI R9, RZ, 0x1f, R220 ;  /* 0x0000001fff097819 */ /* 0x000fe200000114dc */
[----:B------:R-:W-:Y:S01]  /*cc70*/  ULDC.64 UR6, c[0x0][0x208] ;  /* 0x0000820000067ab9 */ /* 0x000fe20000000a00 */
[----:B------:R-:W-:-:S02]  /*cc80*/  SHF.R.S32.HI R7, RZ, 0x1f, R18 ;  /* 0x0000001fff077819 */ /* 0x000fc40000011412 */
[----:B------:R-:W-:-:S03]  /*cc90*/  SHF.L.U64.HI R9, R220, 0x1, R9 ;  /* 0x00000001dc097819 */ /* 0x000fc60000010209 */
[----:B------:R-:W-:-:S04]  /*cca0*/  @!P4 IMAD.SHL.U32 R15, R18, 0x2, RZ ;  /* 0x00000002120fc824 */ /* 0x000fc800078e00ff */
[CC--:B0--3--:R-:W-:Y:S02]  /*ccb0*/  @!P5 IADD3 R26, P2, R3.reuse, R30.reuse, RZ ;  /* 0x0000001e031ad210 */ /* 0x0c9fe40007f5e0ff */
[----:B-1----:R-:W-:Y:S02]  /*ccc0*/  @!P5 IADD3 R30, P3, R14, R30, RZ ;  /* 0x0000001e0e1ed210 */ /* 0x002fe40007f7e0ff */
[-C--:B------:R-:W-:Y:S01]  /*ccd0*/  @!P4 IADD3 R24, P0, R3, R15.reuse, RZ ;  /* 0x0000000f0318c210 */ /* 0x080fe20007f1e0ff */
[--C-:B--2---:R-:W-:Y:S01]  /*cce0*/  @!P5 IMAD.X R27, R0, 0x1, R9.reuse, P2 ;  /* 0x00000001001bd824 */ /* 0x104fe200010e0609 */
[----:B------:R-:W-:Y:S01]  /*ccf0*/  @!P4 IADD3 R14, P1, R14, R15, RZ ;  /* 0x0000000f0e0ec210 */ /* 0x000fe20007f3e0ff */
[----:B----4-:R-:W-:Y:S01]  /*cd00*/  @!P5 IMAD.X R31, R4, 0x1, R9, P3 ;  /* 0x00000001041fd824 */ /* 0x010fe200018e0609 */
[----:B------:R-:W-:Y:S02]  /*cd10*/  @!P4 SHF.L.U64.HI R3, R18, 0x1, R7 ;  /* 0x000000011203c819 */ /* 0x000fe40000010207 */
[----:B------:R-:W-:-:S02]  /*cd20*/  CS2R R8, SRZ ;  /* 0x0000000000087805 */ /* 0x000fc4000001ff00 */
[----:B------:R-:W-:Y:S02]  /*cd30*/  CS2R R10, SRZ ;  /* 0x00000000000a7805 */ /* 0x000fe4000001ff00 */
[----:B------:R-:W-:Y:S02]  /*cd40*/  CS2R R6, SRZ ;  /* 0x0000000000067805 */ /* 0x000fe4000001ff00 */
[----:B------:R-:W-:Y:S01]  /*cd50*/  @!P4 IADD3.X R25, R0, R3, RZ, P0, !PT ;  /* 0x000000030019c210 */ /* 0x000fe200007fe4ff */
[----:B------:R-:W-:Y:S01]  /*cd60*/  @!P4 IMAD.X R15, R4, 0x1, R3, P1 ;  /* 0x00000001040fc824 */ /* 0x000fe200008e0603 */
[----:B------:R0:W5:Y:S04]  /*cd70*/  @!P5 LD.E.64 R12, desc[UR6][R26.64] ;  /* 0x000000061a0cd980 */ /* 0x000168000c101b00 */
[----:B------:R0:W5:Y:S04]  /*cd80*/  @!P5 LD.E.64 R8, desc[UR6][R30.64] ;  /* 0x000000061e08d980 */ /* 0x000168000c101b00 */
[----:B------:R0:W5:Y:S04]  /*cd90*/  @!P4 LD.E.64 R10, desc[UR6][R24.64] ;  /* 0x00000006180ac980 */ /* 0x000168000c101b00 */
[----:B------:R0:W5:Y:S02]  /*cda0*/  @!P4 LD.E.64 R6, desc[UR6][R14.64] ;  /* 0x000000060e06c980 */ /* 0x000164000c101b00 */
.L_x_750:
[----:B------:R-:W-:Y:S05]  /*cdb0*/  BSYNC B1 ;  /* 0x0000000000017941 */ /* 0x000fea0003800000 */
.L_x_749:
[----:B------:R-:W4:Y:S01]  /*cdc0*/  SYNCS.PHASECHK.TRANS64.TRYWAIT P0, [R2+URZ+0x34800], R5 ;  /* 0x03480005020075a7 */ /* 0x000f22000800017f */
[----:B---3--:R-:W-:Y:S01]  /*cdd0*/  IMAD R3, R125, -0x80, R160 ;  /* 0xffffff807d037824 */ /* 0x008fe200078e02a0 */
[----:B0----5:R-:W-:Y:S01]  /*cde0*/  SHF.R.U64 R24, R10, 0x10, R11 ;  /* 0x000000100a187819 */ /* 0x021fe2000000120b */
[----:B--2---:R-:W-:Y:S01]  /*cdf0*/  IMAD.MOV.U32 R0, RZ, RZ, R10 ;  /* 0x000000ffff007224 */ /* 0x004fe200078e000a */
[----:B------:R-:W-:Y:S01]  /*ce00*/  SHF.R.U64 R25, R12, 0x10, R13 ;  /* 0x000000100c197819 */ /* 0x000fe2000000120d */
[----:B------:R-:W-:Y:S01]  /*ce10*/  IMAD.MOV.U32 R10, RZ, RZ, R12 ;  /* 0x000000ffff0a7224 */ /* 0x000fe200078e000c */
[----:B------:R-:W-:Y:S01]  /*ce20*/  SHF.R.U64 R27, R6, 0x10, R7 ;  /* 0x00000010061b7819 */ /* 0x000fe20000001207 */
[----:B-1----:R-:W-:Y:S01]  /*ce30*/  IMAD.MOV.U32 R14, RZ, RZ, R6 ;  /* 0x000000ffff0e7224 */ /* 0x002fe200078e0006 */
[----:B------:R-:W-:Y:S01]  /*ce40*/  MOV R20, R13 ;  /* 0x0000000d00147202 */ /* 0x000fe20000000f00 */
[--C-:B------:R-:W-:Y:S01]  /*ce50*/  IMAD.MOV.U32 R15, RZ, RZ, R11.reuse ;  /* 0x000000ffff0f7224 */ /* 0x100fe200078e000b */
[----:B------:R-:W-:Y:S01]  /*ce60*/  SHF.R.U32.HI R11, RZ, 0x10, R11 ;  /* 0x00000010ff0b7819 */ /* 0x000fe2000001160b */
[----:B------:R-:W-:Y:S01]  /*ce70*/  IMAD.MOV.U32 R12, RZ, RZ, R7 ;  /* 0x000000ffff0c7224 */ /* 0x000fe200078e0007 */
[----:B------:R-:W-:Y:S01]  /*ce80*/  SHF.R.U32.HI R26, RZ, 0x10, R13 ;  /* 0x00000010ff1a7819 */ /* 0x000fe2000001160d */
[----:B----4-:R-:W-:Y:S01]  /*ce90*/  IMAD.MOV.U32 R4, RZ, RZ, R8 ;  /* 0x000000ffff047224 */ /* 0x010fe200078e0008 */
[----:B------:R-:W-:Y:S01]  /*cea0*/  SHF.R.U32.HI R7, RZ, 0x10, R7 ;  /* 0x00000010ff077819 */ /* 0x000fe20000011607 */
[--C-:B------:R-:W-:Y:S01]  /*ceb0*/  IMAD.MOV.U32 R6, RZ, RZ, R9.reuse ;  /* 0x000000ffff067224 */ /* 0x100fe200078e0009 */
[----:B------:R-:W-:Y:S01]  /*cec0*/  VIMNMX R3, R3, 0x80, PT ;  /* 0x0000008003037848 */ /* 0x000fe20003fe0100 */
[----:B------:R-:W-:Y:S01]  /*ced0*/  BSSY B1, `(.L_x_751) ;  /* 0x000000c000017945 */ /* 0x000fe20003800000 */
[----:B------:R-:W-:-:S02]  /*cee0*/  SHF.R.U64 R29, R8, 0x10, R9 ;  /* 0x00000010081d7819 */ /* 0x000fc40000001209 */
[----:B------:R-:W-:Y:S02]  /*cef0*/  SHF.R.U32.HI R30, RZ, 0x10, R9 ;  /* 0x00000010ff1e7819 */ /* 0x000fe40000011609 */
[----:B------:R-:W-:Y:S02]  /*cf00*/  PRMT R13, R0, 0x5410, R24 ;  /* 0x00005410000d7816 */ /* 0x000fe40000000018 */
[----:B------:R-:W-:Y:S02]  /*cf10*/  PRMT R11, R11, 0x5410, R15 ;  /* 0x000054100b0b7816 */ /* 0x000fe4000000000f */
[----:B------:R-:W-:Y:S02]  /*cf20*/  PRMT R0, R10, 0x5410, R20 ;  /* 0x000054100a007816 */ /* 0x000fe40000000014 */
[----:B------:R-:W-:Y:S02]  /*cf30*/  PRMT R8, R25, 0x5410, R26 ;  /* 0x0000541019087816 */ /* 0x000fe4000000001a */
[----:B------:R-:W-:-:S02]  /*cf40*/  ISETP.GE.AND P1, PT, R22, R3, PT ;  /* 0x000000031600720c */ /* 0x000fc40003f26270 */
[----:B------:R-:W-:Y:S02]  /*cf50*/  PRMT R12, R7, 0x5410, R12 ;  /* 0x00005410070c7816 */ /* 0x000fe4000000000c */
[----:B------:R-:W-:Y:S02]  /*cf60*/  PRMT R14, R14, 0x5410, R27 ;  /* 0x000054100e0e7816 */ /* 0x000fe4000000001b */
[----:B------:R-:W-:Y:S01]  /*cf70*/  PRMT R9, R4, 0x5410, R6 ;  /* 0x0000541004097816 */ /* 0x000fe20000000006 */
[----:B------:R-:W-:Y:S06]  /*cf80*/  @!P0 BRA `(.L_x_752) ;  /* 0x0000019000f08947 */ /* 0x000fec0003800000 */
.L_x_990:
[----:B------:R-:W-:Y:S05]  /*cf90*/  BSYNC B1 ;  /* 0x0000000000017941 */ /* 0x000fea0003800000 */
.L_x_751:
[----:B------:R-:W-:Y:S01]  /*cfa0*/  BSSY B1, `(.L_x_753) ;  /* 0x0000056000017945 */ /* 0x000fe20003800000 */
[----:B------:R-:W-:-:S03]  /*cfb0*/  PRMT R10, R29, 0x5410, R30 ;  /* 0x000054101d0a7816 */ /* 0x000fc6000000001e */
[----:B------:R-:W-:Y:S05]  /*cfc0*/  @P1 BRA `(.L_x_754) ;  /* 0x00000004004c1947 */ /* 0x000fea0003800000 */
[----:B0-----:R-:W0:Y:S01]  /*cfd0*/  LDC R5, c[0x0][0x3f4] ;  /* 0x0000fd00ff057b82 */ /* 0x001e220000000800 */
[----:B------:R-:W-:Y:S01]  /*cfe0*/  BSSY B2, `(.L_x_755) ;  /* 0x000002a000027945 */ /* 0x000fe20003800000 */
[-C--:B0-----:R-:W-:Y:S02]  /*cff0*/  ISETP.GE.AND P0, PT, R18, R5.reuse, PT ;  /* 0x000000051200720c */ /* 0x081fe40003f06270 */
[----:B------:R-:W-:-:S11]  /*d000*/  ISETP.GE.AND P1, PT, R220, R5, PT ;  /* 0x00000005dc00720c */ /* 0x000fd60003f26270 */
[----:B------:R-:W-:Y:S05]  /*d010*/  @P0 BRA `(.L_x_756) ;  /* 0x0000000000980947 */ /* 0x000fea0003800000 */
[----:B------:R-:W0:Y:S01]  /*d020*/  LDS.128 R4, [R21] ;  /* 0x0000000015047984 */ /* 0x000e220000000c00 */
[--C-:B------:R-:W-:Y:S02]  /*d030*/  HADD2.F32 R29, -RZ, R14.reuse.H0_H0 ;  /* 0x2000000eff1d7230 */ /* 0x100fe40000004100 */
[--C-:B------:R-:W-:Y:S02]  /*d040*/  HADD2.F32 R26, -RZ, R13.reuse.H0_H0 ;  /* 0x2000000dff1a7230 */ /* 0x100fe40000004100 */
[----:B------:R-:W-:Y:S02]  /*d050*/  HADD2.F32 R27, -RZ, R13.H1_H1 ;  /* 0x3000000dff1b7230 */ /* 0x000fe40000004100 */
[----:B------:R-:W-:Y:S02]  /*d060*/  HADD2.F32 R30, -RZ, R14.H1_H1 ;  /* 0x3000000eff1e7230 */ /* 0x000fe40000004100 */
[--C-:B0-----:R-:W-:Y:S02]  /*d070*/  HADD2.F32 R15, -RZ, R4.reuse.H0_H0 ;  /* 0x20000004ff0f7230 */ /* 0x101fe40000004100 */
[----:B------:R-:W-:-:S02]  /*d080*/  HADD2.F32 R4, -RZ, R4.H1_H1 ;  /* 0x30000004ff047230 */ /* 0x000fc40000004100 */
[--C-:B------:R-:W-:Y:S02]  /*d090*/  HADD2.F32 R20, -RZ, R5.reuse.H0_H0 ;  /* 0x20000005ff147230 */ /* 0x100fe40000004100 */
[----:B------:R-:W-:Y:S02]  /*d0a0*/  HADD2.F32 R5, -RZ, R5.H1_H1 ;  /* 0x30000005ff057230 */ /* 0x000fe40000004100 */
[CC--:B------:R-:W-:Y:S01]  /*d0b0*/  FMUL.FTZ R32, R4.reuse, R29.reuse ;  /* 0x0000001d04207220 */ /* 0x0c0fe20000410000 */
[----:B------:R-:W-:Y:S01]  /*d0c0*/  FMUL.FTZ R4, R4, R26 ;  /* 0x0000001a04047220 */ /* 0x000fe20000410000 */
[--C-:B------:R-:W-:Y:S02]  /*d0d0*/  HADD2.F32 R24, -RZ, R6.reuse.H0_H0 ;  /* 0x20000006ff187230 */ /* 0x100fe40000004100 */
[----:B------:R-:W-:Y:S02]  /*d0e0*/  HADD2.F32 R25, -RZ, R7.H0_H0 ;  /* 0x20000007ff197230 */ /* 0x000fe40000004100 */
[----:B------:R-:W-:Y:S01]  /*d0f0*/  FMUL.FTZ R31, R5, R30 ;  /* 0x0000001e051f7220 */ /* 0x000fe20000410000 */
[C---:B------:R-:W-:Y:S01]  /*d100*/  FFMA.FTZ R32, R15.reuse, R26, -R32 ;  /* 0x0000001a0f207223 */ /* 0x040fe20000010820 */
[----:B------:R-:W-:Y:S01]  /*d110*/  FFMA.FTZ R29, R15, R29, R4 ;  /* 0x0000001d0f1d7223 */ /* 0x000fe20000010004 */
[----:B------:R-:W-:Y:S01]  /*d120*/  FMUL.FTZ R33, R5, R27 ;  /* 0x0000001b05217220 */ /* 0x000fe20000410000 */
[----:B------:R-:W-:-:S02]  /*d130*/  HADD2.F32 R6, -RZ, R6.H1_H1 ;  /* 0x30000006ff067230 */ /* 0x000fc40000004100 */
[C---:B------:R-:W-:Y:S01]  /*d140*/  FFMA.FTZ R31, R20.reuse, R27, -R31 ;  /* 0x0000001b141f7223 */ /* 0x040fe2000001081f */
[----:B------:R-:W-:Y:S02]  /*d150*/  HADD2.F32 R7, -RZ, R7.H1_H1 ;  /* 0x30000007ff077230 */ /* 0x000fe40000004100 */
[----:B------:R-:W-:Y:S01]  /*d160*/  FFMA.FTZ R20, R20, R30, R33 ;  /* 0x0000001e14147223 */ /* 0x000fe20000010021 */
[--C-:B------:R-:W-:Y:S02]  /*d170*/  HADD2.F32 R15, -RZ, R12.reuse.H1_H1 ;  /* 0x3000000cff0f7230 */ /* 0x100fe40000004100 */
[--C-:B------:R-:W-:Y:S02]  /*d180*/  HADD2.F32 R5, -RZ, R11.reuse.H1_H1 ;  /* 0x3000000bff057230 */ /* 0x100fe40000004100 */
[----:B------:R-:W-:Y:S02]  /*d190*/  HADD2.F32 R26, -RZ, R12.H0_H0 ;  /* 0x2000000cff1a7230 */ /* 0x000fe40000004100 */
[----:B------:R-:W-:Y:S01]  /*d1a0*/  FMUL.FTZ R27, R6, R15 ;  /* 0x0000000f061b7220 */ /* 0x000fe20000410000 */
[----:B------:R-:W-:-:S02]  /*d1b0*/  HADD2.F32 R4, -RZ, R11.H0_H0 ;  /* 0x2000000bff047230 */ /* 0x000fc40000004100 */
[-C--:B------:R-:W-:Y:S01]  /*d1c0*/  FMUL.FTZ R30, R6, R5.reuse ;  /* 0x00000005061e7220 */ /* 0x080fe20000410000 */
[C---:B------:R-:W-:Y:S01]  /*d1d0*/  FMUL.FTZ R34, R7.reuse, R26 ;  /* 0x0000001a07227220 */ /* 0x040fe20000410000 */
[C---:B------:R-:W-:Y:S01]  /*d1e0*/  FFMA.FTZ R6, R24.reuse, R5, -R27 ;  /* 0x0000000518067223 */ /* 0x040fe2000001081b */
[-C--:B------:R-:W-:Y:S01]  /*d1f0*/  FMUL.FTZ R33, R7, R4.reuse ;  /* 0x0000000407217220 */ /* 0x080fe20000410000 */
[----:B------:R-:W-:Y:S01]  /*d200*/  FFMA.FTZ R15, R24, R15, R30 ;  /* 0x0000000f180f7223 */ /* 0x000fe2000001001e */
[----:B------:R-:W-:Y:S01]  /*d210*/  FFMA.FTZ R7, R25, R4, -R34 ;  /* 0x0000000419077223 */ /* 0x000fe20000010822 */
[----:B------:R-:W-:Y:S01]  /*d220*/  F2FP.F16.F32.PACK_AB R4, R29, R32 ;  /* 0x000000201d04723e */ /* 0x000fe200000000ff */
[----:B------:R-:W-:Y:S01]  /*d230*/  FFMA.FTZ R26, R25, R26, R33 ;  /* 0x0000001a191a7223 */ /* 0x000fe20000010021 */
[----:B------:R-:W-:Y:S02]  /*d240*/  F2FP.F16.F32.PACK_AB R5, R20, R31 ;  /* 0x0000001f1405723e */ /* 0x000fe400000000ff */
[----:B------:R-:W-:-:S02]  /*d250*/  F2FP.F16.F32.PACK_AB R6, R15, R6 ;  /* 0x000000060f06723e */ /* 0x000fc400000000ff */
[----:B------:R-:W-:-:S05]  /*d260*/  F2FP.F16.F32.PACK_AB R7, R26, R7 ;  /* 0x000000071a07723e */ /* 0x000fca00000000ff */
[----:B------:R0:W-:Y:S02]  /*d270*/  STS.128 [R21], R4 ;  /* 0x0000000415007388 */ /* 0x0001e40000000c00 */
.L_x_756:
[----:B------:R-:W-:Y:S05]  /*d280*/  BSYNC B2 ;  /* 0x0000000000027941 */ /* 0x000fea0003800000 */
.L_x_755:
[----:B------:R-:W-:Y:S05]  /*d290*/  @P1 BRA `(.L_x_754) ;  /* 0x0000000000981947 */ /* 0x000fea0003800000 */
[----:B0-----:R-:W0:Y:S01]  /*d2a0*/  LDS.128 R4, [R21+0x4000] ;  /* 0x0040000015047984 */ /* 0x001e220000000c00 */
[----:B------:R-:W-:Y:S02]  /*d2b0*/  HADD2.F32 R29, -RZ, R9.H0_H0 ;  /* 0x20000009ff1d7230 */ /* 0x000fe40000004100 */
[----:B------:R-:W-:Y:S02]  /*d2c0*/  HADD2.F32 R26, -RZ, R0.H0_H0 ;  /* 0x20000000ff1a7230 */ /* 0x000fe40000004100 */
[----:B------:R-:W-:Y:S02]  /*d2d0*/  HADD2.F32 R27, -RZ, R8.H0_H0 ;  /* 0x20000008ff1b7230 */ /* 0x000fe40000004100 */
[----:B------:R-:W-:Y:S02]  /*d2e0*/  HADD2.F32 R30, -RZ, R10.H0_H0 ;  /* 0x2000000aff1e7230 */ /* 0x000fe40000004100 */
        /* <DEDUP_REMOVED lines=16> */
[----:B------:R-:W-:Y:S02]  /*d3f0*/  HADD2.F32 R15, -RZ, R9.H1_H1 ;  /* 0x30000009ff0f7230 */ /* 0x000fe40000004100 */
[----:B------:R-:W-:Y:S02]  /*d400*/  HADD2.F32 R5, -RZ, R0.H1_H1 ;  /* 0x30000000ff057230 */ /* 0x000fe40000004100 */
[----:B------:R-:W-:Y:S02]  /*d410*/  HADD2.F32 R26, -RZ, R10.H1_H1 ;  /* 0x3000000aff1a7230 */ /* 0x000fe40000004100 */
[----:B------:R-:W-:Y:S01]  /*d420*/  FMUL.FTZ R27, R6, R15 ;  /* 0x0000000f061b7220 */ /* 0x000fe20000410000 */
[----:B------:R-:W-:-:S02]  /*d430*/  HADD2.F32 R4, -RZ, R8.H1_H1 ;  /* 0x30000008ff047230 */ /* 0x000fc40000004100 */
        /* <DEDUP_REMOVED lines=11> */
[----:B------:R1:W-:Y:S02]  /*d4f0*/  STS.128 [R21+0x4000], R4 ;  /* 0x0040000415007388 */ /* 0x0003e40000000c00 */
.L_x_754:
[----:B------:R-:W-:Y:S05]  /*d500*/  BSYNC B1 ;  /* 0x0000000000017941 */ /* 0x000fea0003800000 */
.L_x_753:
[----:B01----:R-:W-:Y:S01]  /*d510*/  IADD3 R4, R22, 0x20, RZ ;  /* 0x0000002016047810 */ /* 0x003fe20007ffe0ff */
[----:B------:R-:W-:Y:S03]  /*d520*/  BSSY B1, `(.L_x_757) ;  /* 0x0000056000017945 */ /* 0x000fe60003800000 */
[----:B------:R-:W-:-:S13]  /*d530*/  ISETP.GE.AND P0, PT, R4, R3, PT ;  /* 0x000000030400720c */ /* 0x000fda0003f06270 */
[----:B------:R-:W-:Y:S05]  /*d540*/  @P0 BRA `(.L_x_758) ;  /* 0x00000004004c0947 */ /* 0x000fea0003800000 */
[----:B------:R-:W0:Y:S01]  /*d550*/  LDC R5, c[0x0][0x3f4] ;  /* 0x0000fd00ff057b82 */ /* 0x000e220000000800 */
[----:B------:R-:W-:Y:S01]  /*d560*/  BSSY B2, `(.L_x_759) ;  /* 0x000002a000027945 */ /* 0x000fe20003800000 */
[-C--:B0-----:R-:W-:Y:S02]  /*d570*/  ISETP.GE.AND P0, PT, R18, R5.reuse, PT ;  /* 0x000000051200720c */ /* 0x081fe40003f06270 */
[----:B------:R-:W-:-:S11]  /*d580*/  ISETP.GE.AND P1, PT, R220, R5, PT ;  /* 0x00000005dc00720c */ /* 0x000fd60003f26270 */
[----:B------:R-:W-:Y:S05]  /*d590*/  @P0 BRA `(.L_x_760) ;  /* 0x0000000000980947 */ /* 0x000fea0003800000 */
[----:B------:R-:W0:Y:S01]  /*d5a0*/  LDS.128 R4, [R21+0x1000] ;  /* 0x0010000015047984 */ /* 0x000e220000000c00 */
[--C-:B------:R-:W-:Y:S02]  /*d5b0*/  HADD2.F32 R31, -RZ, R14.reuse.H0_H0 ;  /* 0x2000000eff1f7230 */ /* 0x100fe40000004100 */
[--C-:B------:R-:W-:Y:S02]  /*d5c0*/  HADD2.F32 R29, -RZ, R13.reuse.H0_H0 ;  /* 0x2000000dff1d7230 */ /* 0x100fe40000004100 */
[----:B------:R-:W-:Y:S02]  /*d5d0*/  HADD2.F32 R34, -RZ, R14.H1_H1 ;  /* 0x3000000eff227230 */ /* 0x000fe40000004100 */
[----:B------:R-:W-:Y:S02]  /*d5e0*/  HADD2.F32 R32, -RZ, R13.H1_H1 ;  /* 0x3000000dff207230 */ /* 0x000fe40000004100 */
[--C-:B------:R-:W-:Y:S02]  /*d5f0*/  HADD2.F32 R36, -RZ, R12.reuse.H1_H1 ;  /* 0x3000000cff247230 */ /* 0x100fe40000004100 */
[----:B------:R-:W-:-:S02]  /*d600*/  HADD2.F32 R33, -RZ, R12.H0_H0 ;  /* 0x2000000cff217230 */ /* 0x000fc40000004100 */
[--C-:B0-----:R-:W-:Y:S02]  /*d610*/  HADD2.F32 R15, -RZ, R4.reuse.H0_H0 ;  /* 0x20000004ff0f7230 */ /* 0x101fe40000004100 */
[----:B------:R-:W-:Y:S02]  /*d620*/  HADD2.F32 R4, -RZ, R4.H1_H1 ;  /* 0x30000004ff047230 */ /* 0x000fe40000004100 */
[--C-:B------:R-:W-:Y:S02]  /*d630*/  HADD2.F32 R20, -RZ, R5.reuse.H0_H0 ;  /* 0x20000005ff147230 */ /* 0x100fe40000004100 */
[----:B------:R-:W-:Y:S02]  /*d640*/  HADD2.F32 R5, -RZ, R5.H1_H1 ;  /* 0x30000005ff057230 */ /* 0x000fe40000004100 */
[-C--:B------:R-:W-:Y:S01]  /*d650*/  FMUL.FTZ R26, R31, R4.reuse ;  /* 0x000000041f1a7220 */ /* 0x080fe20000410000 */
[----:B------:R-:W-:Y:S01]  /*d660*/  FMUL.FTZ R30, R29, R4 ;  /* 0x000000041d1e7220 */ /* 0x000fe20000410000 */
[----:B------:R-:W-:-:S02]  /*d670*/  HADD2.F32 R24, -RZ, R6.H0_H0 ;  /* 0x20000006ff187230 */ /* 0x000fc40000004100 */
[----:B------:R-:W-:Y:S01]  /*d680*/  FMUL.FTZ R27, R34, R5 ;  /* 0x00000005221b7220 */ /* 0x000fe20000410000 */
[----:B------:R-:W-:Y:S01]  /*d690*/  FFMA.FTZ R4, R29, R15, -R26 ;  /* 0x0000000f1d047223 */ /* 0x000fe2000001081a */
[C---:B------:R-:W-:Y:S01]  /*d6a0*/  FMUL.FTZ R29, R32.reuse, R5 ;  /* 0x00000005201d7220 */ /* 0x040fe20000410000 */
[--C-:B------:R-:W-:Y:S02]  /*d6b0*/  HADD2.F32 R25, -RZ, R7.reuse.H0_H0 ;  /* 0x20000007ff197230 */ /* 0x100fe40000004100 */
[----:B------:R-:W-:Y:S01]  /*d6c0*/  FFMA.FTZ R15, R31, R15, R30 ;  /* 0x0000000f1f0f7223 */ /* 0x000fe2000001001e */
[-C--:B------:R-:W-:Y:S01]  /*d6d0*/  FFMA.FTZ R5, R32, R20.reuse, -R27 ;  /* 0x0000001420057223 */ /* 0x080fe2000001081b */
[----:B------:R-:W-:Y:S02]  /*d6e0*/  HADD2.F32 R6, -RZ, R6.H1_H1 ;  /* 0x30000006ff067230 */ /* 0x000fe40000004100 */
[----:B------:R-:W-:Y:S01]  /*d6f0*/  FFMA.FTZ R20, R34, R20, R29 ;  /* 0x0000001422147223 */ /* 0x000fe2000001001d */
[----:B------:R-:W-:Y:S01]  /*d700*/  HADD2.F32 R7, -RZ, R7.H1_H1 ;  /* 0x30000007ff077230 */ /* 0x000fe20000004100 */
[----:B------:R-:W-:Y:S01]  /*d710*/  F2FP.F16.F32.PACK_AB R4, R15, R4 ;  /* 0x000000040f04723e */ /* 0x000fe200000000ff */
[----:B------:R-:W-:-:S02]  /*d720*/  HADD2.F32 R32, -RZ, R11.H1_H1 ;  /* 0x3000000bff207230 */ /* 0x000fc40000004100 */
[-C--:B------:R-:W-:Y:S01]  /*d730*/  FMUL.FTZ R27, R36, R6.reuse ;  /* 0x00000006241b7220 */ /* 0x080fe20000410000 */
[----:B------:R-:W-:Y:S02]  /*d740*/  HADD2.F32 R31, -RZ, R11.H0_H0 ;  /* 0x2000000bff1f7230 */ /* 0x000fe40000004100 */
[----:B------:R-:W-:Y:S01]  /*d750*/  FMUL.FTZ R26, R33, R7 ;  /* 0x00000007211a7220 */ /* 0x000fe20000410000 */
[----:B------:R-:W-:Y:S01]  /*d760*/  F2FP.F16.F32.PACK_AB R5, R20, R5 ;  /* 0x000000051405723e */ /* 0x000fe200000000ff */
[C---:B------:R-:W-:Y:S01]  /*d770*/  FMUL.FTZ R29, R32.reuse, R6 ;  /* 0x00000006201d7220 */ /* 0x040fe20000410000 */
[-C--:B------:R-:W-:Y:S01]  /*d780*/  FFMA.FTZ R6, R32, R24.reuse, -R27 ;  /* 0x0000001820067223 */ /* 0x080fe2000001081b */
[C---:B------:R-:W-:Y:S01]  /*d790*/  FMUL.FTZ R30, R31.reuse, R7 ;  /* 0x000000071f1e7220 */ /* 0x040fe20000410000 */
[-C--:B------:R-:W-:Y:S01]  /*d7a0*/  FFMA.FTZ R7, R31, R25.reuse, -R26 ;  /* 0x000000191f077223 */ /* 0x080fe2000001081a */
[----:B------:R-:W-:Y:S02]  /*d7b0*/  FFMA.FTZ R29, R36, R24, R29 ;  /* 0x00000018241d7223 */ /* 0x000fe4000001001d */
[----:B------:R-:W-:-:S03]  /*d7c0*/  FFMA.FTZ R30, R33, R25, R30 ;  /* 0x00000019211e7223 */ /* 0x000fc6000001001e */
[----:B------:R-:W-:Y:S02]  /*d7d0*/  F2FP.F16.F32.PACK_AB R6, R29, R6 ;  /* 0x000000061d06723e */ /* 0x000fe400000000ff */
[----:B------:R-:W-:-:S05]  /*d7e0*/  F2FP.F16.F32.PACK_AB R7, R30, R7 ;  /* 0x000000071e07723e */ /* 0x000fca00000000ff */
[----:B------:R0:W-:Y:S02]  /*d7f0*/  STS.128 [R21+0x1000], R4 ;  /* 0x0010000415007388 */ /* 0x0001e40000000c00 */
.L_x_760:
[----:B------:R-:W-:Y:S05]  /*d800*/  BSYNC B2 ;  /* 0x0000000000027941 */ /* 0x000fea0003800000 */
.L_x_759:
[----:B------:R-:W-:Y:S05]  /*d810*/  @P1 BRA `(.L_x_758) ;  /* 0x0000000000981947 */ /* 0x000fea0003800000 */
[----:B0-----:R-:W0:Y:S01]  /*d820*/  LDS.128 R4, [R21+0x5000] ;  /* 0x0050000015047984 */ /* 0x001e220000000c00 */
[--C-:B------:R-:W-:Y:S02]  /*d830*/  HADD2.F32 R31, -RZ, R9.reuse.H0_H0 ;  /* 0x20000009ff1f7230 */ /* 0x100fe40000004100 */
[----:B------:R-:W-:Y:S02]  /*d840*/  HADD2.F32 R29, -RZ, R0.H0_H0 ;  /* 0x20000000ff1d7230 */ /* 0x000fe40000004100 */
[----:B------:R-:W-:Y:S02]  /*d850*/  HADD2.F32 R34, -RZ, R10.H0_H0 ;  /* 0x2000000aff227230 */ /* 0x000fe40000004100 */
[----:B------:R-:W-:Y:S02]  /*d860*/  HADD2.F32 R32, -RZ, R8.H0_H0 ;  /* 0x20000008ff207230 */ /* 0x000fe40000004100 */
[----:B------:R-:W-:Y:S02]  /*d870*/  HADD2.F32 R36, -RZ, R9.H1_H1 ;  /* 0x30000009ff247230 */ /* 0x000fe40000004100 */
[----:B------:R-:W-:-:S02]  /*d880*/  HADD2.F32 R33, -RZ, R10.H1_H1 ;  /* 0x3000000aff217230 */ /* 0x000fc40000004100 */
        /* <DEDUP_REMOVED lines=19> */
[----:B------:R-:W-:Y:S02]  /*d9c0*/  HADD2.F32 R31, -RZ, R8.H1_H1 ;  /* 0x30000008ff1f7230 */ /* 0x000fe40000004100 */
        /* <DEDUP_REMOVED lines=11> */
.L_x_758:
[----:B------:R-:W-:Y:S05]  /*da80*/  BSYNC B1 ;  /* 0x0000000000017941 */ /* 0x000fea0003800000 */
.L_x_757:
[----:B01----:R-:W-:Y:S01]  /*da90*/  VIADD R4, R22, 0x40 ;  /* 0x0000004016047836 */ /* 0x003fe20000000000 */
[----:B------:R-:W-:Y:S04]  /*daa0*/  BSSY B1, `(.L_x_761) ;  /* 0x0000056000017945 */ /* 0x000fe80003800000 */
        /* <DEDUP_REMOVED lines=45> */
.L_x_764:
[----:B------:R-:W-:Y:S05]  /*dd80*/  BSYNC B2 ;  /* 0x0000000000027941 */ /* 0x000fea0003800000 */
.L_x_763:
        /* <DEDUP_REMOVED lines=39> */
.L_x_762:
[----:B------:R-:W-:Y:S05]  /*e000*/  BSYNC B1 ;  /* 0x0000000000017941 */ /* 0x000fea0003800000 */
.L_x_761:
[----:B01----:R-:W-:-:S05]  /*e010*/  VIADD R4, R22, 0x60 ;  /* 0x0000006016047836 */ /* 0x003fca0000000000 */
        /* <DEDUP_REMOVED lines=12> */
[----:B------:R-:W-:Y:S02]  /*e0e0*/  HADD2.F32 R30, -RZ, R12.H1_H1 ;  /* 0x3000000cff1e7230 */ /* 0x000fe40000004100 */
[----:B0-----:R-:W-:-:S02]  /*e0f0*/  HADD2.F32 R3, -RZ, R4.H0_H0 ;  /* 0x20000004ff037230 */ /* 0x001fc40000004100 */
[----:B------:R-:W-:Y:S02]  /*e100*/  HADD2.F32 R4, -RZ, R4.H1_H1 ;  /* 0x30000004ff047230 */ /* 0x000fe40000004100 */
[--C-:B------:R-:W-:Y:S02]  /*e110*/  HADD2.F32 R13, -RZ, R5.reuse.H0_H0 ;  /* 0x20000005ff0d7230 */ /* 0x100fe40000004100 */
[----:B------:R-:W-:Y:S02]  /*e120*/  HADD2.F32 R5, -RZ, R5.H1_H1 ;  /* 0x30000005ff057230 */ /* 0x000fe40000004100 */
[-C--:B------:R-:W-:Y:S01]  /*e130*/  FMUL.FTZ R20, R29, R4.reuse ;  /* 0x000000041d147220 */ /* 0x080fe20000410000 */
[----:B------:R-:W-:Y:S01]  /*e140*/  FMUL.FTZ R24, R25, R4 ;  /* 0x0000000419187220 */ /* 0x000fe20000410000 */
[----:B------:R-:W-:Y:S02]  /*e150*/  HADD2.F32 R14, -RZ, R6.H0_H0 ;  /* 0x20000006ff0e7230 */ /* 0x000fe40000004100 */
[----:B------:R-:W-:Y:S01]  /*e160*/  FMUL.FTZ R26, R31, R5 ;  /* 0x000000051f1a7220 */ /* 0x000fe20000410000 */
[----:B------:R-:W-:Y:S01]  /*e170*/  FFMA.FTZ R4, R25, R3, -R20 ;  /* 0x0000000319047223 */ /* 0x000fe20000010814 */
[----:B------:R-:W-:Y:S01]  /*e180*/  FMUL.FTZ R20, R27, R5 ;  /* 0x000000051b147220 */ /* 0x000fe20000410000 */
[----:B------:R-:W-:-:S02]  /*e190*/  HADD2.F32 R15, -RZ, R7.H0_H0 ;  /* 0x20000007ff0f7230 */ /* 0x000fc40000004100 */
[----:B------:R-:W-:Y:S01]  /*e1a0*/  FFMA.FTZ R5, R27, R13, -R26 ;  /* 0x0000000d1b057223 */ /* 0x000fe2000001081a */
[----:B------:R-:W-:Y:S02]  /*e1b0*/  HADD2.F32 R6, -RZ, R6.H1_H1 ;  /* 0x30000006ff067230 */ /* 0x000fe40000004100 */
[----:B------:R-:W-:Y:S01]  /*e1c0*/  FFMA.FTZ R3, R29, R3, R24 ;  /* 0x000000031d037223 */ /* 0x000fe20000010018 */
[----:B------:R-:W-:Y:S02]  /*e1d0*/  HADD2.F32 R7, -RZ, R7.H1_H1 ;  /* 0x30000007ff077230 */ /* 0x000fe40000004100 */
[----:B------:R-:W-:Y:S01]  /*e1e0*/  FFMA.FTZ R20, R31, R13, R20 ;  /* 0x0000000d1f147223 */ /* 0x000fe20000010014 */
[--C-:B------:R-:W-:Y:S02]  /*e1f0*/  HADD2.F32 R26, -RZ, R11.reuse.H1_H1 ;  /* 0x3000000bff1a7230 */ /* 0x100fe40000004100 */
[----:B------:R-:W-:Y:S01]  /*e200*/  HADD2.F32 R27, -RZ, R12.H0_H0 ;  /* 0x2000000cff1b7230 */ /* 0x000fe20000004100 */
[----:B------:R-:W-:Y:S01]  /*e210*/  F2FP.F16.F32.PACK_AB R4, R3, R4 ;  /* 0x000000040304723e */ /* 0x000fe200000000ff */
[----:B------:R-:W-:-:S02]  /*e220*/  HADD2.F32 R25, -RZ, R11.H0_H0 ;  /* 0x2000000bff197230 */ /* 0x000fc40000004100 */
[-C--:B------:R-:W-:Y:S01]  /*e230*/  FMUL.FTZ R11, R30, R6.reuse ;  /* 0x000000061e0b7220 */ /* 0x080fe20000410000 */
[----:B------:R-:W-:Y:S01]  /*e240*/  FMUL.FTZ R13, R26, R6 ;  /* 0x000000061a0d7220 */ /* 0x000fe20000410000 */
[----:B------:R-:W-:Y:S01]  /*e250*/  FMUL.FTZ R12, R27, R7 ;  /* 0x000000071b0c7220 */ /* 0x000fe20000410000 */
[----:B------:R-:W-:Y:S01]  /*e260*/  F2FP.F16.F32.PACK_AB R5, R20, R5 ;  /* 0x000000051405723e */ /* 0x000fe200000000ff */
[C---:B------:R-:W-:Y:S01]  /*e270*/  FMUL.FTZ R24, R25.reuse, R7 ;  /* 0x0000000719187220 */ /* 0x040fe20000410000 */
[-C--:B------:R-:W-:Y:S01]  /*e280*/  FFMA.FTZ R6, R26, R14.reuse, -R11 ;  /* 0x0000000e1a067223 */ /* 0x080fe2000001080b */
[----:B------:R-:W-:Y:S01]  /*e290*/  FFMA.FTZ R13, R30, R14, R13 ;  /* 0x0000000e1e0d7223 */ /* 0x000fe2000001000d */
[-C--:B------:R-:W-:Y:S01]  /*e2a0*/  FFMA.FTZ R7, R25, R15.reuse, -R12 ;  /* 0x0000000f19077223 */ /* 0x080fe2000001080c */
[----:B------:R-:W-:-:S03]  /*e2b0*/  FFMA.FTZ R24, R27, R15, R24 ;  /* 0x0000000f1b187223 */ /* 0x000fc60000010018 */
[----:B------:R-:W-:Y:S02]  /*e2c0*/  F2FP.F16.F32.PACK_AB R6, R13, R6 ;  /* 0x000000060d06723e */ /* 0x000fe400000000ff */
[----:B------:R-:W-:-:S05]  /*e2d0*/  F2FP.F16.F32.PACK_AB R7, R24, R7 ;  /* 0x000000071807723e */ /* 0x000fca00000000ff */
[----:B------:R0:W-:Y:S02]  /*e2e0*/  STS.128 [R21+0x3000], R4 ;  /* 0x0030000415007388 */ /* 0x0001e40000000c00 */
.L_x_767:
[----:B------:R-:W-:Y:S05]  /*e2f0*/  BSYNC B1 ;  /* 0x0000000000017941 */ /* 0x000fea0003800000 */
.L_x_766:
        /* <DEDUP_REMOVED lines=17> */
[----:B------:R-:W-:Y:S01]  /*e410*/  FFMA.FTZ R3, R27, R3, R20 ;  /* 0x000000031b037223 */ /* 0x000fe20000010014 */
[-C--:B------:R-:W-:Y:S01]  /*e420*/  FFMA.FTZ R5, R25, R11.reuse, -R24 ;  /* 0x0000000b19057223 */ /* 0x080fe20000010818 */
[----:B------:R-:W-:Y:S02]  /*e430*/  HADD2.F32 R6, -RZ, R6.H1_H1 ;  /* 0x30000006ff067230 */ /* 0x000fe40000004100 */
[----:B------:R-:W-:Y:S01]  /*e440*/  FFMA.FTZ R14, R29, R11, R14 ;  /* 0x0000000b1d0e7223 */ /* 0x000fe2000001000e */
[----:B------:R-:W-:Y:S01]  /*e450*/  HADD2.F32 R7, -RZ, R7.H1_H1 ;  /* 0x30000007ff077230 */ /* 0x000fe20000004100 */
[----:B------:R-:W-:Y:S01]  /*e460*/  F2FP.F16.F32.PACK_AB R4, R3, R4 ;  /* 0x000000040304723e */ /* 0x000fe200000000ff */
[----:B------:R-:W-:Y:S02]  /*e470*/  HADD2.F32 R24, -RZ, R9.H1_H1 ;  /* 0x30000009ff187230 */ /* 0x000fe40000004100 */
[----:B------:R-:W-:Y:S01]  /*e480*/  HADD2.F32 R20, -RZ, R0.H1_H1 ;  /* 0x30000000ff147230 */ /* 0x000fe20000004100 */
[----:B------:R-:W-:Y:S01]  /*e490*/  F2FP.F16.F32.PACK_AB R5, R14, R5 ;  /* 0x000000050e05723e */ /* 0x000fe200000000ff */
[----:B------:R-:W-:-:S02]  /*e4a0*/  HADD2.F32 R25, -RZ, R10.H1_H1 ;  /* 0x3000000aff197230 */ /* 0x000fc40000004100 */
[-C--:B------:R-:W-:Y:S01]  /*e4b0*/  FMUL.FTZ R9, R24, R6.reuse ;  /* 0x0000000618097220 */ /* 0x080fe20000410000 */
[----:B------:R-:W-:Y:S02]  /*e4c0*/  HADD2.F32 R15, -RZ, R8.H1_H1 ;  /* 0x30000008ff0f7230 */ /* 0x000fe40000004100 */
[C---:B------:R-:W-:Y:S01]  /*e4d0*/  FMUL.FTZ R11, R20.reuse, R6 ;  /* 0x00000006140b7220 */ /* 0x040fe20000410000 */
[-C--:B------:R-:W-:Y:S01]  /*e4e0*/  FMUL.FTZ R0, R25, R7.reuse ;  /* 0x0000000719007220 */ /* 0x080fe20000410000 */
[-C--:B------:R-:W-:Y:S01]  /*e4f0*/  FFMA.FTZ R6, R20, R12.reuse, -R9 ;  /* 0x0000000c14067223 */ /* 0x080fe20000010809 */
[C---:B------:R-:W-:Y:S01]  /*e500*/  FMUL.FTZ R8, R15.reuse, R7 ;  /* 0x000000070f087220 */ /* 0x040fe20000410000 */
[----:B------:R-:W-:Y:S01]  /*e510*/  FFMA.FTZ R11, R24, R12, R11 ;  /* 0x0000000c180b7223 */ /* 0x000fe2000001000b */
[-C--:B------:R-:W-:Y:S02]  /*e520*/  FFMA.FTZ R0, R15, R13.reuse, -R0 ;  /* 0x0000000d0f007223 */ /* 0x080fe40000010800 */
[----:B------:R-:W-:-:S02]  /*e530*/  FFMA.FTZ R7, R25, R13, R8 ;  /* 0x0000000d19077223 */ /* 0x000fc40000010008 */
[----:B------:R-:W-:-:S03]  /*e540*/  F2FP.F16.F32.PACK_AB R6, R11, R6 ;  /* 0x000000060b06723e */ /* 0x000fc600000000ff */
[----:B------:R-:W-:-:S05]  /*e550*/  F2FP.F16.F32.PACK_AB R7, R7, R0 ;  /* 0x000000000707723e */ /* 0x000fca00000000ff */
[----:B------:R1:W-:Y:S01]  /*e560*/  STS.128 [R21+0x7000], R4 ;  /* 0x0070000415007388 */ /* 0x0003e20000000c00 */
[----:B------:R-:W-:Y:S05]  /*e570*/  BRA `(.L_x_765) ;  /* 0x0000001c00a07947 */ /* 0x000fea0003800000 */
.L_x_747:
[----:B------:R-:W-:-:S03]  /*e580*/  UMOV UR4, 0xffffffff ;  /* 0xffffffff00047882 */ /* 0x000fc60000000000 */
[----:B------:R-:W-:Y:S05]  /*e590*/  BRA.DIV UR4, `(.L_x_768) ;  /* 0x0000017e04807947 */ /* 0x000fea000b800000 */
[----:B------:R0:W2:Y:S04]  /*e5a0*/  SHFL.IDX PT, R0, R25, RZ, 0x181f ;  /* 0x00181fff19007589 */ /* 0x0000a800000e0000 */
[----:B------:R0:W3:Y:S04]  /*e5b0*/  SHFL.IDX PT, R3, R24, RZ, 0x181f ;  /* 0x00181fff18037589 */ /* 0x0000e800000e0000 */
[----:B------:R0:W4:Y:S04]  /*e5c0*/  SHFL.IDX PT, R20, R27, RZ, 0x181f ;  /* 0x00181fff1b147589 */ /* 0x00012800000e0000 */
[----:B-1----:R0:W1:Y:S02]  /*e5d0*/  SHFL.IDX PT, R14, R26, RZ, 0x181f ;  /* 0x00181fff1a0e7589 */ /* 0x00206400000e0000 */
.L_x_996:
[----:B------:R-:W5:Y:S01]  /*e5e0*/  LDL R11, [R1+0x6c] ;  /* 0x00006c00010b7983 */ /* 0x000f620000100800 */
[----:B------:R-:W-:Y:S01]  /*e5f0*/  ULDC UR4, c[0x0][0x448] ;  /* 0x0001120000047ab9 */ /* 0x000fe20000000800 */
[----:B------:R-:W-:Y:S01]  /*e600*/  BSSY B1, `(.L_x_769) ;  /* 0x0000019000017945 */ /* 0x000fe20003800000 */
[----:B0-----:R-:W-:Y:S01]  /*e610*/  IMAD R24, R160, UR4, RZ ;  /* 0x00000004a0187c24 */ /* 0x001fe2000f8e02ff */
[----:B------:R-:W-:Y:S02]  /*e620*/  CS2R R8, SRZ ;  /* 0x0000000000087805 */ /* 0x000fe4000001ff00 */
[----:B------:R-:W-:Y:S02]  /*e630*/  CS2R R6, SRZ ;  /* 0x0000000000067805 */ /* 0x000fe4000001ff00 */
[----:B------:R-:W-:Y:S01]  /*e640*/  ISETP.GE.AND P0, PT, R5, R24, PT ;  /* 0x000000180500720c */ /* 0x000fe20003f06270 */
[----:B------:R-:W-:Y:S01]  /*e650*/  IMAD R24, R125, -0x80, R24 ;  /* 0xffffff807d187824 */ /* 0x000fe200078e0218 */
[----:B-----5:R-:W-:-:S04]  /*e660*/  LEA.HI R4, R11, R11, RZ, 0x1 ;  /* 0x0000000b0b047211 */ /* 0x020fc800078f08ff */
[----:B------:R-:W-:Y:S02]  /*e670*/  LOP3.LUT R10, R4, 0xfffffffe, RZ, 0xc0, !PT ;  /* 0xfffffffe040a7812 */ /* 0x000fe400078ec0ff */
[----:B------:R-:W-:-:S03]  /*e680*/  CS2R R4, SRZ ;  /* 0x0000000000047805 */ /* 0x000fc6000001ff00 */
[----:B------:R-:W-:Y:S01]  /*e690*/  IMAD.IADD R27, R11, 0x1, -R10 ;  /* 0x000000010b1b7824 */ /* 0x000fe200078e0a0a */
[----:B------:R-:W-:Y:S01]  /*e6a0*/  CS2R R10, SRZ ;  /* 0x00000000000a7805 */ /* 0x000fe2000001ff00 */
[----:B------:R-:W-:Y:S06]  /*e6b0*/  @P0 BRA `(.L_x_770) ;  /* 0x0000000000340947 */ /* 0x000fec0003800000 */
[----:B------:R-:W-:Y:S01]  /*e6c0*/  ULDC UR4, c[0x0][0x3f4] ;  /* 0x0000fd0000047ab9 */ /* 0x000fe20000000800 */
[C---:B------:R-:W-:Y:S01]  /*e6d0*/  IMAD.SHL.U32 R15, R16.reuse, 0x2, RZ ;  /* 0x00000002100f7824 */ /* 0x040fe200078e00ff */
[C---:B------:R-:W-:Y:S02]  /*e6e0*/  ISETP.GE.AND P2, PT, R16.reuse, UR4, PT ;  /* 0x0000000410007c0c */ /* 0x040fe4000bf46270 */
[----:B------:R-:W-:Y:S02]  /*e6f0*/  SHF.L.U64.HI R9, R16, 0x1, R17 ;  /* 0x0000000110097819 */ /* 0x000fe40000010211 */
[-C--:B-1----:R-:W-:Y:S02]  /*e700*/  IADD3 R14, P1, R14, R15.reuse, RZ ;  /* 0x0000000f0e0e7210 */ /* 0x082fe40007f3e0ff */
[----:B---3--:R-:W-:-:S03]  /*e710*/  IADD3 R12, P0, R3, R15, RZ ;  /* 0x0000000f030c7210 */ /* 0x008fc60007f1e0ff */
[----:B----4-:R-:W-:Y:S01]  /*e720*/  IMAD.X R15, R20, 0x1, R9, P1 ;  /* 0x00000001140f7824 */ /* 0x010fe200008e0609 */
[----:B--2---:R-:W-:Y:S02]  /*e730*/  IADD3.X R13, R0, R9, RZ, P0, !PT ;  /* 0x00000009000d7210 */ /* 0x004fe400007fe4ff */
[----:B------:R-:W-:Y:S01]  /*e740*/  CS2R R8, SRZ ;  /* 0x0000000000087805 */ /* 0x000fe2000001ff00 */
[----:B------:R-:W-:Y:S06]  /*e750*/  @P2 BRA `(.L_x_770) ;  /* 0x00000000000c2947 */ /* 0x000fec0003800000 */
[----:B------:R-:W-:Y:S02]  /*e760*/  ULDC.64 UR4, c[0x0][0x208] ;  /* 0x0000820000047ab9 */ /* 0x000fe40000000a00 */
[----:B------:R0:W5:Y:S04]  /*e770*/  LD.E.128 R4, desc[UR4][R12.64] ;  /* 0x000000040c047980 */ /* 0x000168000c101d00 */
[----:B------:R0:W5:Y:S02]  /*e780*/  LD.E.128 R8, desc[UR4][R14.64] ;  /* 0x000000040e087980 */ /* 0x000164000c101d00 */
.L_x_770:
[----:B------:R-:W-:Y:S05]  /*e790*/  BSYNC B1 ;  /* 0x0000000000017941 */ /* 0x000fea0003800000 */
.L_x_769:
[----:B------:R-:W-:Y:S01]  /*e7a0*/  SHF.L.U32 R27, R27, 0x1f, RZ ;  /* 0x0000001f1b1b7819 */ /* 0x000fe200000006ff */
[----:B---3--:R-:W3:Y:S01]  /*e7b0*/  LDC R3, c[0x0][0x3f4] ;  /* 0x0000fd00ff037b82 */ /* 0x008ee20000000800 */
[--C-:B0----5:R-:W-:Y:S01]  /*e7c0*/  IMAD.MOV.U32 R12, RZ, RZ, R5.reuse ;  /* 0x000000ffff0c7224 */ /* 0x121fe200078e0005 */
[--C-:B-1----:R-:W-:Y:S01]  /*e7d0*/  SHF.R.U64 R14, R4, 0x10, R5.reuse ;  /* 0x00000010040e7819 */ /* 0x102fe20000001205 */
[----:B------:R-:W-:Y:S01]  /*e7e0*/  IMAD.MOV.U32 R13, RZ, RZ, R6 ;  /* 0x000000ffff0d7224 */ /* 0x000fe200078e0006 */
[----:B----4-:R-:W-:Y:S01]  /*e7f0*/  SHF.R.U32.HI R20, RZ, 0x10, R5 ;  /* 0x00000010ff147819 */ /* 0x010fe20000011605 */
[----:B--2---:R-:W-:Y:S01]  /*e800*/  IMAD.MOV.U32 R0, RZ, RZ, R4 ;  /* 0x000000ffff007224 */ /* 0x004fe200078e0004 */
[----:B------:R-:W-:Y:S01]  /*e810*/  MOV R5, R7 ;  /* 0x0000000700057202 */ /* 0x000fe20000000f00 */
[----:B------:R-:W-:Y:S01]  /*e820*/  IMAD.MOV.U32 R15, RZ, RZ, R8 ;  /* 0x000000ffff0f7224 */ /* 0x000fe200078e0008 */
[----:B------:R-:W0:Y:S01]  /*e830*/  SYNCS.PHASECHK.TRANS64.TRYWAIT P4, [R2+URZ+0x34800], R27 ;  /* 0x0348001b020075a7 */ /* 0x000e22000808017f */
[--C-:B------:R-:W-:Y:S01]  /*e840*/  SHF.R.U64 R25, R6, 0x10, R7.reuse ;  /* 0x0000001006197819 */ /* 0x100fe20000001207 */
[----:B------:R-:W-:Y:S01]  /*e850*/  IMAD.MOV.U32 R6, RZ, RZ, R10 ;  /* 0x000000ffff067224 */ /* 0x000fe200078e000a */
[----:B------:R-:W-:Y:S01]  /*e860*/  SHF.R.U32.HI R26, RZ, 0x10, R7 ;  /* 0x00000010ff1a7819 */ /* 0x000fe20000011607 */
[----:B------:R-:W-:Y:S01]  /*e870*/  VIADD R30, R22, 0x40 ;  /* 0x00000040161e7836 */ /* 0x000fe20000000000 */
[----:B------:R-:W-:Y:S01]  /*e880*/  PRMT R13, R13, 0x5410, R5 ;  /* 0x000054100d0d7816 */ /* 0x000fe20000000005 */
[--C-:B------:R-:W-:Y:S01]  /*e890*/  IMAD.MOV.U32 R4, RZ, RZ, R9.reuse ;  /* 0x000000ffff047224 */ /* 0x100fe200078e0009 */
[----:B------:R-:W-:Y:S01]  /*e8a0*/  SHF.R.U64 R8, R8, 0x10, R9 ;  /* 0x0000001008087819 */ /* 0x000fe20000001209 */
[--C-:B------:R-:W-:Y:S01]  /*e8b0*/  IMAD.MOV.U32 R7, RZ, RZ, R11.reuse ;  /* 0x000000ffff077224 */ /* 0x100fe200078e000b */
[----:B------:R-:W-:Y:S01]  /*e8c0*/  SHF.R.U64 R10, R10, 0x10, R11 ;  /* 0x000000100a0a7819 */ /* 0x000fe2000000120b */
[----:B------:R-:W-:Y:S01]  /*e8d0*/  VIADD R29, R22, 0x60 ;  /* 0x00000060161d7836 */ /* 0x000fe20000000000 */
[----:B------:R-:W-:Y:S01]  /*e8e0*/  VIMNMX R5, R24, 0x80, PT ;  /* 0x0000008018057848 */ /* 0x000fe20003fe0100 */
[----:B------:R-:W-:Y:S01]  /*e8f0*/  BSSY B1, `(.L_x_771) ;  /* 0x0000011000017945 */ /* 0x000fe20003800000 */
[----:B------:R-:W-:-:S02]  /*e900*/  IADD3 R31, R22, 0x20, RZ ;  /* 0x00000020161f7810 */ /* 0x000fc40007ffe0ff */
[----:B------:R-:W-:Y:S02]  /*e910*/  SHF.R.U32.HI R9, RZ, 0x10, R9 ;  /* 0x00000010ff097819 */ /* 0x000fe40000011609 */
[----:B---3--:R-:W-:Y:S02]  /*e920*/  ISETP.GE.AND P0, PT, R16, R3, PT ;  /* 0x000000031000720c */ /* 0x008fe40003f06270 */
[----:B------:R-:W-:Y:S02]  /*e930*/  SHF.R.U32.HI R11, RZ, 0x10, R11 ;  /* 0x00000010ff0b7819 */ /* 0x000fe4000001160b */
[----:B------:R-:W-:Y:S02]  /*e940*/  PRMT R0, R0, 0x5410, R12 ;  /* 0x0000541000007816 */ /* 0x000fe4000000000c */
[----:B------:R-:W-:Y:S02]  /*e950*/  PRMT R12, R14, 0x5410, R20 ;  /* 0x000054100e0c7816 */ /* 0x000fe40000000014 */
[----:B------:R-:W-:-:S02]  /*e960*/  PRMT R14, R25, 0x5410, R26 ;  /* 0x00005410190e7816 */ /* 0x000fc4000000001a */
[-C--:B------:R-:W-:Y:S02]  /*e970*/  ISETP.GE.OR P3, PT, R22, R5.reuse, P0 ;  /* 0x000000051600720c */ /* 0x080fe40000766670 */
[-C--:B------:R-:W-:Y:S02]  /*e980*/  ISETP.GE.OR P2, PT, R31, R5.reuse, P0 ;  /* 0x000000051f00720c */ /* 0x080fe40000746670 */
[-C--:B------:R-:W-:Y:S02]  /*e990*/  ISETP.GE.OR P1, PT, R30, R5.reuse, P0 ;  /* 0x000000051e00720c */ /* 0x080fe40000726670 */
[----:B------:R-:W-:Y:S02]  /*e9a0*/  PRMT R15, R15, 0x5410, R4 ;  /* 0x000054100f0f7816 */ /* 0x000fe40000000004 */
[----:B------:R-:W-:Y:S02]  /*e9b0*/  ISETP.GE.OR P0, PT, R29, R5, P0 ;  /* 0x000000051d00720c */ /* 0x000fe40000706670 */
[----:B------:R-:W-:-:S02]  /*e9c0*/  PRMT R20, R8, 0x5410, R9 ;  /* 0x0000541008147816 */ /* 0x000fc40000000009 */
[----:B------:R-:W-:Y:S02]  /*e9d0*/  PRMT R24, R6, 0x5410, R7 ;  /* 0x0000541006187816 */ /* 0x000fe40000000007 */
[----:B------:R-:W-:Y:S01]  /*e9e0*/  PRMT R25, R10, 0x5410, R11 ;  /* 0x000054100a197816 */ /* 0x000fe2000000000b */
[----:B0-----:R-:W-:Y:S06]  /*e9f0*/  @!P4 BRA `(.L_x_772) ;  /* 0x0000017800d8c947 */ /* 0x001fec0003800000 */
.L_x_997:
[----:B------:R-:W-:Y:S05]  /*ea00*/  BSYNC B1 ;  /* 0x0000000000017941 */ /* 0x000fea0003800000 */
.L_x_771:
[----:B------:R-:W-:Y:S04]  /*ea10*/  BSSY B1, `(.L_x_773) ;  /* 0x0000068000017945 */ /* 0x000fe80003800000 */
[----:B------:R-:W-:Y:S05]  /*ea20*/  @P3 BRA `(.L_x_774) ;  /* 0x0000000400983947 */ /* 0x000fea0003800000 */
[----:B------:R-:W1:Y:S01]  /*ea30*/  S2R R5, SR_TID.X ;  /* 0x0000000000057919 */ /* 0x000e620000002100 */
[----:B------:R-:W-:Y:S02]  /*ea40*/  IMAD.SHL.U32 R6, R22, 0x40, RZ ;  /* 0x0000004016067824 */ /* 0x000fe400078e00ff */
[----:B------:R-:W-:Y:S01]  /*ea50*/  HADD2.F32 R38, -RZ, R15.H0_H0 ;  /* 0x2000000fff267230 */ /* 0x000fe20000004100 */
[----:B------:R-:W2:Y:S01]  /*ea60*/  S2R R8, SR_TID.X ;  /* 0x0000000000087919 */ /* 0x000ea20000002100 */
[----:B------:R-:W-:Y:S02]  /*ea70*/  HADD2.F32 R36, -RZ, R0.H0_H0 ;  /* 0x20000000ff247230 */ /* 0x000fe40000004100 */
[----:B------:R-:W-:Y:S02]  /*ea80*/  HADD2.F32 R39, -RZ, R20.H0_H0 ;  /* 0x20000014ff277230 */ /* 0x000fe40000004100 */
[----:B------:R-:W-:Y:S02]  /*ea90*/  HADD2.F32 R37, -RZ, R12.H0_H0 ;  /* 0x2000000cff257230 */ /* 0x000fe40000004100 */
[----:B-1----:R-:W-:-:S02]  /*eaa0*/  VIADD R5, R5, 0xffffff80 ;  /* 0xffffff8005057836 */ /* 0x002fc40000000000 */
[----:B--2---:R-:W-:-:S03]  /*eab0*/  VIADD R8, R8, 0xffffff80 ;  /* 0xffffff8008087836 */ /* 0x004fc60000000000 */
[----:B------:R-:W-:-:S04]  /*eac0*/  SHF.R.S32.HI R4, RZ, 0x1f, R5 ;  /* 0x0000001fff047819 */ /* 0x000fc80000011405 */
[----:B------:R-:W-:Y:S02]  /*ead0*/  LEA.HI R4, R4, R5, RZ, 0x3 ;  /* 0x0000000504047211 */ /* 0x000fe400078f18ff */
[----:B------:R-:W-:Y:S02]  /*eae0*/  SHF.R.S32.HI R10, RZ, 0x1f, R8 ;  /* 0x0000001fff0a7819 */ /* 0x000fe40000011408 */
[----:B------:R-:W-:Y:S02]  /*eaf0*/  LOP3.LUT R4, R4, 0xfffffff8, RZ, 0xc0, !PT ;  /* 0xfffffff804047812 */ /* 0x000fe400078ec0ff */
[----:B------:R-:W-:-:S03]  /*eb00*/  LEA.HI R10, R10, R8, RZ, 0x6 ;  /* 0x000000080a0a7211 */ /* 0x000fc600078f30ff */
[----:B------:R-:W-:Y:S02]  /*eb10*/  IMAD.IADD R4, R5, 0x1, -R4 ;  /* 0x0000000105047824 */ /* 0x000fe400078e0a04 */
[----:B------:R-:W-:-:S03]  /*eb20*/  IMAD.SHL.U32 R10, R10, 0x8, RZ ;  /* 0x000000080a0a7824 */ /* 0x000fc600078e00ff */
[----:B------:R-:W-:Y:S02]  /*eb30*/  LEA.HI R4, R3, R4, RZ, 0x1d ;  /* 0x0000000403047211 */ /* 0x000fe400078fe8ff */
[----:B------:R-:W-:Y:S02]  /*eb40*/  LOP3.LUT R10, R10, 0xfffffe00, RZ, 0xc0, !PT ;  /* 0xfffffe000a0a7812 */ /* 0x000fe400078ec0ff */
[----:B------:R-:W-:Y:S02]  /*eb50*/  SHF.L.U32 R5, R4, 0x3, RZ ;  /* 0x0000000304057819 */ /* 0x000fe400000006ff */
[----:B------:R-:W-:Y:S02]  /*eb60*/  SHF.R.S32.HI R7, RZ, 0x1f, R4 ;  /* 0x0000001fff077819 */ /* 0x000fe40000011404 */
[----:B------:R-:W-:Y:S02]  /*eb70*/  LOP3.LUT R5, R5, 0x38, RZ, 0xc0, !PT ;  /* 0x0000003805057812 */ /* 0x000fe400078ec0ff */
[----:B------:R-:W-:-:S02]  /*eb80*/  LEA.HI R7, R7, R4, RZ, 0x3 ;  /* 0x0000000407077211 */ /* 0x000fc400078f18ff */
[----:B------:R-:W-:Y:S02]  /*eb90*/  LOP3.LUT R5, R5, 0x1c0, R6, 0xf8, !PT ;  /* 0x000001c005057812 */ /* 0x000fe400078ef806 */
[----:B------:R-:W-:Y:S01]  /*eba0*/  LOP3.LUT R6, R6, 0x1c0, RZ, 0xc0, !PT ;  /* 0x000001c006067812 */ /* 0x000fe200078ec0ff */
[----:B------:R-:W-:-:S03]  /*ebb0*/  IMAD.SHL.U32 R7, R7, 0x400, RZ ;  /* 0x0000040007077824 */ /* 0x000fc600078e00ff */
[----:B------:R-:W-:Y:S02]  /*ebc0*/  SHF.R.U32.HI R6, RZ, 0x3, R6 ;  /* 0x00000003ff067819 */ /* 0x000fe40000011606 */
[----:B------:R-:W-:Y:S02]  /*ebd0*/  LOP3.LUT R8, R7, 0x7fffe000, RZ, 0xc0, !PT ;  /* 0x7fffe00007087812 */ /* 0x000fe400078ec0ff */
[----:B------:R-:W-:Y:S02]  /*ebe0*/  LOP3.LUT R9, R5, R6, RZ, 0x3c, !PT ;  /* 0x0000000605097212 */ /* 0x000fe400078e3cff */
[----:B------:R-:W0:Y:S02]  /*ebf0*/  LDS.128 R4, [R21] ;  /* 0x0000000015047984 */ /* 0x000e240000000c00 */
[----:B------:R-:W-:-:S04]  /*ec00*/  IADD3 R9, R9, R8, R10 ;  /* 0x0000000809097210 */ /* 0x000fc80007ffe00a */
[----:B------:R-:W-:-:S05]  /*ec10*/  LEA R26, R9, R2, 0x1 ;  /* 0x00000002091a7211 */ /* 0x000fca00078e08ff */
[----:B------:R-:W1:Y:S01]  /*ec20*/  LDS.128 R8, [R26+0x16400] ;  /* 0x016400001a087984 */ /* 0x000e620000000c00 */
[--C-:B0-----:R-:W-:Y:S02]  /*ec30*/  HADD2.F32 R27, -RZ, R4.reuse.H0_H0 ;  /* 0x20000004ff1b7230 */ /* 0x101fe40000004100 */
[----:B------:R-:W-:Y:S02]  /*ec40*/  HADD2.F32 R4, -RZ, R4.H1_H1 ;  /* 0x30000004ff047230 */ /* 0x000fe40000004100 */
[--C-:B------:R-:W-:Y:S02]  /*ec50*/  HADD2.F32 R29, -RZ, R5.reuse.H0_H0 ;  /* 0x20000005ff1d7230 */ /* 0x100fe40000004100 */
[----:B------:R-:W-:Y:S02]  /*ec60*/  HADD2.F32 R5, -RZ, R5.H1_H1 ;  /* 0x30000005ff057230 */ /* 0x000fe40000004100 */
[--C-:B------:R-:W-:Y:S02]  /*ec70*/  HADD2.F32 R30, -RZ, R6.reuse.H0_H0 ;  /* 0x20000006ff1e7230 */ /* 0x100fe40000004100 */
[----:B------:R-:W-:-:S02]  /*ec80*/  HADD2.F32 R6, -RZ, R6.H1_H1 ;  /* 0x30000006ff067230 */ /* 0x000fc40000004100 */
[--C-:B-1----:R-:W-:Y:S02]  /*ec90*/  HADD2.F32 R32, -RZ, R8.reuse.H0_H0 ;  /* 0x20000008ff207230 */ /* 0x102fe40000004100 */
[----:B------:R-:W-:Y:S02]  /*eca0*/  HADD2.F32 R8, -RZ, R8.H1_H1 ;  /* 0x30000008ff087230 */ /* 0x000fe40000004100 */
[--C-:B------:R-:W-:Y:S02]  /*ecb0*/  HADD2.F32 R33, -RZ, R9.reuse.H0_H0 ;  /* 0x20000009ff217230 */ /* 0x100fe40000004100 */
[C---:B------:R-:W-:Y:S01]  /*ecc0*/  FMUL.FTZ R40, R32.reuse, R38 ;  /* 0x0000002620287220 */ /* 0x040fe20000410000 */
[-C--:B------:R-:W-:Y:S01]  /*ecd0*/  FMUL.FTZ R32, R32, R36.reuse ;  /* 0x0000002420207220 */ /* 0x080fe20000410000 */
[----:B------:R-:W-:Y:S01]  /*ece0*/  FMUL.FTZ R41, R8, R39 ;  /* 0x0000002708297220 */ /* 0x000fe20000410000 */
[----:B------:R-:W-:Y:S02]  /*ecf0*/  HADD2.F32 R9, -RZ, R9.H1_H1 ;  /* 0x30000009ff097230 */ /* 0x000fe40000004100 */
[----:B------:R-:W-:Y:S01]  /*ed00*/  FFMA.FTZ R40, R27, R36, -R40 ;  /* 0x000000241b287223 */ /* 0x000fe20000010828 */
[----:B------:R-:W-:-:S02]  /*ed10*/  HADD2.F32 R36, -RZ, R15.H1_H1 ;  /* 0x3000000fff247230 */ /* 0x000fc40000004100 */
[----:B------:R-:W-:Y:S01]  /*ed20*/  FFMA.FTZ R38, R27, R38, R32 ;  /* 0x000000261b267223 */ /* 0x000fe20000010020 */
[----:B------:R-:W-:Y:S02]  /*ed30*/  HADD2.F32 R32, -RZ, R0.H1_H1 ;  /* 0x30000000ff207230 */ /* 0x000fe40000004100 */
[-C--:B------:R-:W-:Y:S01]  /*ed40*/  FMUL.FTZ R27, R8, R37.reuse ;  /* 0x00000025081b7220 */ /* 0x080fe20000410000 */
[C---:B------:R-:W-:Y:S01]  /*ed50*/  FFMA.FTZ R41, R4.reuse, R37, -R41 ;  /* 0x0000002504297223 */ /* 0x040fe20000010829 */
[C---:B------:R-:W-:Y:S01]  /*ed60*/  FMUL.FTZ R42, R33.reuse, R36 ;  /* 0x00000024212a7220 */ /* 0x040fe20000410000 */
[----:B------:R-:W-:Y:S02]  /*ed70*/  HADD2.F32 R8, -RZ, R20.H1_H1 ;  /* 0x30000014ff087230 */ /* 0x000fe40000004100 */
[-C--:B------:R-:W-:Y:S01]  /*ed80*/  FMUL.FTZ R33, R33, R32.reuse ;  /* 0x0000002021217220 */ /* 0x080fe20000410000 */
[----:B------:R-:W-:Y:S01]  /*ed90*/  FFMA.FTZ R39, R4, R39, R27 ;  /* 0x0000002704277223 */ /* 0x000fe2000001001b */
[----:B------:R-:W-:Y:S01]  /*eda0*/  FFMA.FTZ R42, R29, R32, -R42 ;  /* 0x000000201d2a7223 */ /* 0x000fe2000001082a */
[----:B------:R-:W-:-:S02]  /*edb0*/  HADD2.F32 R4, -RZ, R12.H1_H1 ;  /* 0x3000000cff047230 */ /* 0x000fc40000004100 */
[----:B------:R-:W-:Y:S01]  /*edc0*/  FFMA.FTZ R36, R29, R36, R33 ;  /* 0x000000241d247223 */ /* 0x000fe20000010021 */
[----:B------:R-:W-:Y:S02]  /*edd0*/  HADD2.F32 R34, -RZ, R10.H0_H0 ;  /* 0x2000000aff227230 */ /* 0x000fe40000004100 */
[C---:B------:R-:W-:Y:S01]  /*ede0*/  FMUL.FTZ R32, R9.reuse, R8 ;  /* 0x0000000809207220 */ /* 0x040fe20000410000 */
[----:B------:R-:W-:Y:S02]  /*edf0*/  HADD2.F32 R29, -RZ, R24.H0_H0 ;  /* 0x20000018ff1d7230 */ /* 0x000fe40000004100 */
[-C--:B------:R-:W-:Y:S01]  /*ee00*/  FMUL.FTZ R44, R9, R4.reuse ;  /* 0x00000004092c7220 */ /* 0x080fe20000410000 */
[----:B------:R-:W-:Y:S02]  /*ee10*/  HADD2.F32 R27, -RZ, R13.H0_H0 ;  /* 0x2000000dff1b7230 */ /* 0x000fe40000004100 */
[----:B------:R-:W-:Y:S01]  /*ee20*/  FFMA.FTZ R37, R5, R4, -R32 ;  /* 0x0000000405257223 */ /* 0x000fe20000010820 */
[----:B------:R-:W-:-:S02]  /*ee30*/  HADD2.F32 R10, -RZ, R10.H1_H1 ;  /* 0x3000000aff0a7230 */ /* 0x000fc40000004100 */
[C---:B------:R-:W-:Y:S01]  /*ee40*/  FMUL.FTZ R45, R34.reuse, R29 ;  /* 0x0000001d222d7220 */ /* 0x040fe20000410000 */
[----:B------:R-:W-:Y:S02]  /*ee50*/  HADD2.F32 R33, -RZ, R25.H0_H0 ;  /* 0x20000019ff217230 */ /* 0x000fe40000004100 */
[-C--:B------:R-:W-:Y:S01]  /*ee60*/  FMUL.FTZ R34, R34, R27.reuse ;  /* 0x0000001b22227220 */ /* 0x080fe20000410000 */
[----:B------:R-:W-:Y:S02]  /*ee70*/  HADD2.F32 R9, -RZ, R14.H0_H0 ;  /* 0x2000000eff097230 */ /* 0x000fe40000004100 */
[----:B------:R-:W-:Y:S01]  /*ee80*/  FFMA.FTZ R43, R5, R8, R44 ;  /* 0x00000008052b7223 */ /* 0x000fe2000001002c */
[----:B------:R-:W-:Y:S01]  /*ee90*/  FFMA.FTZ R45, R30, R27, -R45 ;  /* 0x0000001b1e2d7223 */ /* 0x000fe2000001082d */
[--C-:B------:R-:W-:Y:S02]  /*eea0*/  HADD2.F32 R35, -RZ, R11.reuse.H0_H0 ;  /* 0x2000000bff237230 */ /* 0x100fe40000004100 */
[----:B------:R-:W-:Y:S01]  /*eeb0*/  FMUL.FTZ R5, R10, R33 ;  /* 0x000000210a057220 */ /* 0x000fe20000410000 */
[----:B------:R-:W-:Y:S01]  /*eec0*/  FFMA.FTZ R34, R30, R29, R34 ;  /* 0x0000001d1e227223 */ /* 0x000fe20000010022 */
[----:B------:R-:W-:Y:S01]  /*eed0*/  FMUL.FTZ R27, R10, R9 ;  /* 0x000000090a1b7220 */ /* 0x000fe20000410000 */
[----:B------:R-:W-:-:S02]  /*eee0*/  HADD2.F32 R11, -RZ, R11.H1_H1 ;  /* 0x3000000bff0b7230 */ /* 0x000fc40000004100 */
[C---:B------:R-:W-:Y:S01]  /*eef0*/  FFMA.FTZ R32, R6.reuse, R9, -R5 ;  /* 0x0000000906207223 */ /* 0x040fe20000010805 */
[----:B------:R-:W-:Y:S02]  /*ef00*/  HADD2.F32 R10, -RZ, R24.H1_H1 ;  /* 0x30000018ff0a7230 */ /* 0x000fe40000004100 */
[----:B------:R-:W-:Y:S01]  /*ef10*/  FFMA.FTZ R27, R6, R33, R27 ;  /* 0x00000021061b7223 */ /* 0x000fe2000001001b */
[----:B------:R-:W-:Y:S01]  /*ef20*/  HADD2.F32 R30, -RZ, R25.H1_H1 ;  /* 0x30000019ff1e7230 */ /* 0x000fe20000004100 */
[----:B------:R-:W-:Y:S01]  /*ef30*/  F2FP.F16.F32.PACK_AB R9, R43, R36 ;  /* 0x000000242b09723e */ /* 0x000fe200000000ff */
[----:B------:R-:W-:Y:S02]  /*ef40*/  HADD2.F32 R4, -RZ, R13.H1_H1 ;  /* 0x3000000dff047230 */ /* 0x000fe40000004100 */
[----:B------:R-:W-:Y:S01]  /*ef50*/  FMUL.FTZ R6, R35, R10 ;  /* 0x0000000a23067220 */ /* 0x000fe20000410000 */
[----:B------:R-:W-:Y:S02]  /*ef60*/  HADD2.F32 R8, -RZ, R14.H1_H1 ;  /* 0x3000000eff087230 */ /* 0x000fe40000004100 */
[----:B------:R-:W-:Y:S01]  /*ef70*/  FMUL.FTZ R44, R11, R30 ;  /* 0x0000001e0b2c7220 */ /* 0x000fe20000410000 */
[----:B------:R-:W-:-:S02]  /*ef80*/  HADD2.F32 R31, -RZ, R7.H0_H0 ;  /* 0x20000007ff1f7230 */ /* 0x000fc40000004100 */
[----:B------:R-:W-:Y:S01]  /*ef90*/  FMUL.FTZ R35, R35, R4 ;  /* 0x0000000423237220 */ /* 0x000fe20000410000 */
[----:B------:R-:W-:Y:S02]  /*efa0*/  HADD2.F32 R7, -RZ, R7.H1_H1 ;  /* 0x30000007ff077230 */ /* 0x000fe40000004100 */
[----:B------:R-:W-:Y:S01]  /*efb0*/  FMUL.FTZ R5, R11, R8 ;  /* 0x000000080b057220 */ /* 0x000fe20000410000 */
[C---:B------:R-:W-:Y:S01]  /*efc0*/  FFMA.FTZ R11, R31.reuse, R4, -R6 ;  /* 0x000000041f0b7223 */ /* 0x040fe20000010806 */
[----:B------:R-:W-:Y:S01]  /*efd0*/  FFMA.FTZ R35, R31, R10, R35 ;  /* 0x0000000a1f237223 */ /* 0x000fe20000010023 */
[C---:B------:R-:W-:Y:S01]  /*efe0*/  FFMA.FTZ R44, R7.reuse, R8, -R44 ;  /* 0x00000008072c7223 */ /* 0x040fe2000001082c */
[----:B------:R-:W-:Y:S01]  /*eff0*/  FFMA.FTZ R30, R7, R30, R5 ;  /* 0x0000001e071e7223 */ /* 0x000fe20000010005 */
[----:B------:R-:W-:Y:S02]  /*f000*/  F2FP.F16.F32.PACK_AB R4, R41, R40 ;  /* 0x000000282904723e */ /* 0x000fe400000000ff */
[----:B------:R-:W-:-:S02]  /*f010*/  F2FP.F16.F32.PACK_AB R5, R37, R42 ;  /* 0x0000002a2505723e */ /* 0x000fc400000000ff */
[----:B------:R-:W-:Y:S02]  /*f020*/  F2FP.F16.F32.PACK_AB R6, R32, R45 ;  /* 0x0000002d2006723e */ /* 0x000fe400000000ff */
[----:B------:R-:W-:Y:S02]  /*f030*/  F2FP.F16.F32.PACK_AB R7, R44, R11 ;  /* 0x0000000b2c07723e */ /* 0x000fe400000000ff */
[----:B------:R-:W-:Y:S02]  /*f040*/  F2FP.F16.F32.PACK_AB R8, R39, R38 ;  /* 0x000000262708723e */ /* 0x000fe400000000ff */
[----:B------:R-:W-:Y:S01]  /*f050*/  F2FP.F16.F32.PACK_AB R10, R27, R34 ;  /* 0x000000221b0a723e */ /* 0x000fe200000000ff */
[----:B------:R1:W-:Y:S01]  /*f060*/  STS.128 [R21], R4 ;  /* 0x0000000415007388 */ /* 0x0003e20000000c00 */
[----:B------:R-:W-:-:S05]  /*f070*/  F2FP.F16.F32.PACK_AB R11, R30, R35 ;  /* 0x000000231e0b723e */ /* 0x000fca00000000ff */
[----:B------:R1:W-:Y:S02]  /*f080*/  STS.128 [R26+0x16400], R8 ;  /* 0x016400081a007388 */ /* 0x0003e40000000c00 */
.L_x_774:
[----:B------:R-:W-:Y:S05]  /*f090*/  BSYNC B1 ;  /* 0x0000000000017941 */ /* 0x000fea0003800000 */
.L_x_773:
[----:B------:R-:W-:Y:S04]  /*f0a0*/  BSSY B1, `(.L_x_775) ;  /* 0x0000067000017945 */ /* 0x000fe80003800000 */
[----:B------:R-:W-:Y:S05]  /*f0b0*/  @P2 BRA `(.L_x_776) ;  /* 0x0000000400942947 */ /* 0x000fea0003800000 */
[----:B-1----:R-:W2:Y:S04]  /*f0c0*/  LDL R10, [R1+0x4c] ;  /* 0x00004c00010a7983 */ /* 0x002ea80000100800 */
[----:B------:R-:W3:Y:S01]  /*f0d0*/  LDL R46, [R1+0x80] ;  /* 0x00008000012e7983 */ /* 0x000ee20000100800 */
[----:B------:R-:W1:Y:S01]  /*f0e0*/  S2R R5, SR_TID.X ;  /* 0x0000000000057919 */ /* 0x000e620000002100 */
[C---:B------:R-:W-:Y:S02]  /*f0f0*/  VIADD R6, R22.reuse, 0x20 ;  /* 0x0000002016067836 */ /* 0x040fe40000000000 */
[----:B------:R-:W-:Y:S02]  /*f100*/  VIADD R8, R22, 0x20 ;  /* 0x0000002016087836 */ /* 0x000fe40000000000 */
[----:B-1----:R-:W-:-:S05]  /*f110*/  VIADD R5, R5, 0xffffff80 ;  /* 0xffffff8005057836 */ /* 0x002fca0000000000 */
[----:B------:R-:W-:-:S04]  /*f120*/  SHF.R.S32.HI R4, RZ, 0x1f, R5 ;  /* 0x0000001fff047819 */ /* 0x000fc80000011405 */
[----:B------:R-:W-:-:S04]  /*f130*/  LEA.HI R4, R4, R5, RZ, 0x3 ;  /* 0x0000000504047211 */ /* 0x000fc800078f18ff */
[----:B------:R-:W-:-:S05]  /*f140*/  LOP3.LUT R4, R4, 0xfffffff8, RZ, 0xc0, !PT ;  /* 0xfffffff804047812 */ /* 0x000fca00078ec0ff */
[----:B------:R-:W-:-:S05]  /*f150*/  IMAD.IADD R4, R5, 0x1, -R4 ;  /* 0x0000000105047824 */ /* 0x000fca00078e0a04 */
[----:B------:R-:W-:Y:S01]  /*f160*/  LEA.HI R4, R3, R4, RZ, 0x1d ;  /* 0x0000000403047211 */ /* 0x000fe200078fe8ff */
[----:B------:R-:W-:Y:S01]  /*f170*/  IMAD.SHL.U32 R8, R8, 0x40, RZ ;  /* 0x0000004008087824 */ /* 0x000fe200078e00ff */
[----:B------:R-:W-:Y:S02]  /*f180*/  SHF.L.U32 R6, R6, 0x6, RZ ;  /* 0x0000000606067819 */ /* 0x000fe400000006ff */
[----:B------:R-:W-:Y:S01]  /*f190*/  SHF.R.S32.HI R7, RZ, 0x1f, R4 ;  /* 0x0000001fff077819 */ /* 0x000fe20000011404 */
[----:B------:R-:W-:Y:S01]  /*f1a0*/  IMAD.SHL.U32 R5, R4, 0x8, RZ ;  /* 0x0000000804057824 */ /* 0x000fe200078e00ff */
[----:B------:R-:W-:Y:S02]  /*f1b0*/  LOP3.LUT R8, R8, 0x1c0, RZ, 0xc0, !PT ;  /* 0x000001c008087812 */ /* 0x000fe400078ec0ff */
[----:B------:R-:W-:Y:S02]  /*f1c0*/  LEA.HI R7, R7, R4, RZ, 0x3 ;  /* 0x0000000407077211 */ /* 0x000fe400078f18ff */
[----:B------:R-:W-:-:S02]  /*f1d0*/  LOP3.LUT R6, R6, 0x1c0, RZ, 0xc0, !PT ;  /* 0x000001c006067812 */ /* 0x000fc400078ec0ff */
[----:B------:R-:W-:Y:S01]  /*f1e0*/  LOP3.LUT R4, R8, 0x38, R5, 0xf8, !PT ;  /* 0x0000003808047812 */ /* 0x000fe200078ef805 */
[----:B------:R-:W-:Y:S01]  /*f1f0*/  IMAD.SHL.U32 R7, R7, 0x400, RZ ;  /* 0x0000040007077824 */ /* 0x000fe200078e00ff */
[----:B------:R-:W-:-:S04]  /*f200*/  SHF.R.U32.HI R6, RZ, 0x3, R6 ;  /* 0x00000003ff067819 */ /* 0x000fc80000011606 */
[----:B------:R-:W-:Y:S02]  /*f210*/  LOP3.LUT R8, R4, R6, RZ, 0x3c, !PT ;  /* 0x0000000604087212 */ /* 0x000fe400078e3cff */
[----:B------:R-:W-:Y:S01]  /*f220*/  LOP3.LUT R9, R7, 0x7fffe000, RZ, 0xc0, !PT ;  /* 0x7fffe00007097812 */ /* 0x000fe200078ec0ff */
[--C-:B------:R-:W-:Y:S02]  /*f230*/  HADD2.F32 R38, -RZ, R15.reuse.H0_H0 ;  /* 0x2000000fff267230 */ /* 0x100fe40000004100 */
[----:B------:R-:W-:Y:S02]  /*f240*/  HADD2.F32 R36, -RZ, R0.H0_H0 ;  /* 0x20000000ff247230 */ /* 0x000fe40000004100 */
[----:B------:R-:W-:Y:S02]  /*f250*/  HADD2.F32 R40, -RZ, R20.H0_H0 ;  /* 0x20000014ff287230 */ /* 0x000fe40000004100 */
[----:B------:R-:W-:Y:S02]  /*f260*/  HADD2.F32 R43, -RZ, R15.H1_H1 ;  /* 0x3000000fff2b7230 */ /* 0x000fe40000004100 */
[----:B------:R-:W-:-:S02]  /*f270*/  HADD2.F32 R41, -RZ, R0.H1_H1 ;  /* 0x30000000ff297230 */ /* 0x000fc40000004100 */
[----:B------:R-:W-:Y:S02]  /*f280*/  HADD2.F32 R45, -RZ, R20.H1_H1 ;  /* 0x30000014ff2d7230 */ /* 0x000fe40000004100 */
[----:B------:R-:W-:Y:S02]  /*f290*/  HADD2.F32 R44, -RZ, R25.H0_H0 ;  /* 0x20000019ff2c7230 */ /* 0x000fe40000004100 */
[----:B------:R-:W-:Y:S01]  /*f2a0*/  HADD2.F32 R42, -RZ, R14.H0_H0 ;  /* 0x2000000eff2a7230 */ /* 0x000fe20000004100 */
[----:B--2---:R-:W-:Y:S01]  /*f2b0*/  IADD3 R9, R8, R9, R10 ;  /* 0x0000000908097210 */ /* 0x004fe20007ffe00a */
[----:B---3--:R-:W1:Y:S04]  /*f2c0*/  LDS.128 R4, [R46] ;  /* 0x000000002e047984 */ /* 0x008e680000000c00 */
[----:B------:R-:W-:-:S05]  /*f2d0*/  IMAD R21, R9, 0x2, R2 ;  /* 0x0000000209157824 */ /* 0x000fca00078e0202 */
[----:B------:R-:W2:Y:S01]  /*f2e0*/  LDS.128 R8, [R21+0x16400] ;  /* 0x0164000015087984 */ /* 0x000ea20000000c00 */
[----:B-1----:R-:W-:Y:S02]  /*f2f0*/  HADD2.F32 R26, -RZ, R4.H0_H0 ;  /* 0x20000004ff1a7230 */ /* 0x002fe40000004100 */
[--C-:B--2---:R-:W-:Y:S02]  /*f300*/  HADD2.F32 R31, -RZ, R8.reuse.H0_H0 ;  /* 0x20000008ff1f7230 */ /* 0x104fe40000004100 */
[----:B------:R-:W-:-:S03]  /*f310*/  HADD2.F32 R8, -RZ, R8.H1_H1 ;  /* 0x30000008ff087230 */ /* 0x000fc60000004100 */
[-C--:B------:R-:W-:Y:S01]  /*f320*/  FMUL.FTZ R35, R38, R31.reuse ;  /* 0x0000001f26237220 */ /* 0x080fe20000410000 */
[C---:B------:R-:W-:Y:S01]  /*f330*/  FMUL.FTZ R31, R36.reuse, R31 ;  /* 0x0000001f241f7220 */ /* 0x040fe20000410000 */
[----:B------:R-:W-:Y:S02]  /*f340*/  HADD2.F32 R4, -RZ, R4.H1_H1 ;  /* 0x30000004ff047230 */ /* 0x000fe40000004100 */
[----:B------:R-:W-:Y:S01]  /*f350*/  FFMA.FTZ R35, R36, R26, -R35 ;  /* 0x0000001a24237223 */ /* 0x000fe20000010823 */
[----:B------:R-:W-:Y:S02]  /*f360*/  HADD2.F32 R36, -RZ, R12.H0_H0 ;  /* 0x2000000cff247230 */ /* 0x000fe40000004100 */
[----:B------:R-:W-:Y:S01]  /*f370*/  FMUL.FTZ R37, R40, R8 ;  /* 0x0000000828257220 */ /* 0x000fe20000410000 */
[----:B------:R-:W-:Y:S02]  /*f380*/  HADD2.F32 R32, -RZ, R9.H0_H0 ;  /* 0x20000009ff207230 */ /* 0x000fe40000004100 */
[----:B0-----:R-:W-:-:S02]  /*f390*/  HADD2.F32 R27, -RZ, R5.H0_H0 ;  /* 0x20000005ff1b7230 */ /* 0x001fc40000004100 */
[C---:B------:R-:W-:Y:S01]  /*f3a0*/  FMUL.FTZ R39, R36.reuse, R8 ;  /* 0x0000000824277220 */ /* 0x040fe20000410000 */
[----:B------:R-:W-:Y:S01]  /*f3b0*/  FFMA.FTZ R8, R36, R4, -R37 ;  /* 0x0000000424087223 */ /* 0x000fe20000010825 */
[----:B------:R-:W-:Y:S02]  /*f3c0*/  HADD2.F32 R9, -RZ, R9.H1_H1 ;  /* 0x30000009ff097230 */ /* 0x000fe40000004100 */
[----:B------:R-:W-:Y:S01]  /*f3d0*/  FMUL.FTZ R36, R43, R32 ;  /* 0x000000202b247220 */ /* 0x000fe20000410000 */
[----:B------:R-:W-:Y:S02]  /*f3e0*/  HADD2.F32 R37, -RZ, R12.H1_H1 ;  /* 0x3000000cff257230 */ /* 0x000fe40000004100 */
[----:B------:R-:W-:Y:S01]  /*f3f0*/  FFMA.FTZ R31, R38, R26, R31 ;  /* 0x0000001a261f7223 */ /* 0x000fe2000001001f */
[----:B------:R-:W-:Y:S02]  /*f400*/  HADD2.F32 R5, -RZ, R5.H1_H1 ;  /* 0x30000005ff057230 */ /* 0x000fe40000004100 */
[C---:B------:R-:W-:Y:S01]  /*f410*/  FMUL.FTZ R32, R41.reuse, R32 ;  /* 0x0000002029207220 */ /* 0x040fe20000410000 */
[----:B------:R-:W-:Y:S01]  /*f420*/  FFMA.FTZ R26, R40, R4, R39 ;  /* 0x00000004281a7223 */ /* 0x000fe20000010027 */
[----:B------:R-:W-:Y:S01]  /*f430*/  FFMA.FTZ R36, R41, R27, -R36 ;  /* 0x0000001b29247223 */ /* 0x000fe20000010824 */
[----:B------:R-:W-:-:S02]  /*f440*/  HADD2.F32 R33, -RZ, R10.H0_H0 ;  /* 0x2000000aff217230 */ /* 0x000fc40000004100 */
[-C--:B------:R-:W-:Y:S01]  /*f450*/  FMUL.FTZ R4, R45, R9.reuse ;  /* 0x000000092d047220 */ /* 0x080fe20000410000 */
[----:B------:R-:W-:Y:S02]  /*f460*/  HADD2.F32 R39, -RZ, R13.H0_H0 ;  /* 0x2000000dff277230 */ /* 0x000fe40000004100 */
[----:B------:R-:W-:Y:S02]  /*f470*/  HADD2.F32 R41, -RZ, R24.H0_H0 ;  /* 0x20000018ff297230 */ /* 0x000fe40000004100 */
[C---:B------:R-:W-:Y:S01]  /*f480*/  FMUL.FTZ R38, R37.reuse, R9 ;  /* 0x0000000925267220 */ /* 0x040fe20000410000 */
[----:B------:R-:W-:Y:S02]  /*f490*/  HADD2.F32 R10, -RZ, R10.H1_H1 ;  /* 0x3000000aff0a7230 */ /* 0x000fe40000004100 */
[----:B------:R-:W-:Y:S01]  /*f4a0*/  FFMA.FTZ R9, R37, R5, -R4 ;  /* 0x0000000525097223 */ /* 0x000fe20000010804 */
[--C-:B------:R-:W-:Y:S02]  /*f4b0*/  HADD2.F32 R29, -RZ, R6.reuse.H0_H0 ;  /* 0x20000006ff1d7230 */ /* 0x100fe40000004100 */
[----:B------:R-:W-:Y:S01]  /*f4c0*/  FFMA.FTZ R32, R43, R27, R32 ;  /* 0x0000001b2b207223 */ /* 0x000fe20000010020 */
[-C--:B------:R-:W-:Y:S01]  /*f4d0*/  FMUL.FTZ R4, R41, R33.reuse ;  /* 0x0000002129047220 */ /* 0x080fe20000410000 */
[----:B------:R-:W-:Y:S01]  /*f4e0*/  FMUL.FTZ R40, R39, R33 ;  /* 0x0000002127287220 */ /* 0x000fe20000410000 */
[----:B------:R-:W-:-:S02]  /*f4f0*/  HADD2.F32 R6, -RZ, R6.H1_H1 ;  /* 0x30000006ff067230 */ /* 0x000fc40000004100 */
[----:B------:R-:W-:Y:S01]  /*f500*/  FFMA.FTZ R27, R45, R5, R38 ;  /* 0x000000052d1b7223 */ /* 0x000fe20000010026 */
[-C--:B------:R-:W-:Y:S01]  /*f510*/  FMUL.FTZ R5, R44, R10.reuse ;  /* 0x0000000a2c057220 */ /* 0x080fe20000410000 */
[-C--:B------:R-:W-:Y:S01]  /*f520*/  FFMA.FTZ R33, R39, R29.reuse, -R4 ;  /* 0x0000001d27217223 */ /* 0x080fe20000010804 */
[----:B------:R-:W-:Y:S01]  /*f530*/  FFMA.FTZ R40, R41, R29, R40 ;  /* 0x0000001d29287223 */ /* 0x000fe20000010028 */
[C---:B------:R-:W-:Y:S01]  /*f540*/  FMUL.FTZ R29, R42.reuse, R10 ;  /* 0x0000000a2a1d7220 */ /* 0x040fe20000410000 */
[----:B------:R-:W-:Y:S01]  /*f550*/  FFMA.FTZ R10, R42, R6, -R5 ;  /* 0x000000062a0a7223 */ /* 0x000fe20000010805 */
[----:B------:R-:W-:Y:S02]  /*f560*/  HADD2.F32 R34, -RZ, R11.H0_H0 ;  /* 0x2000000bff227230 */ /* 0x000fe40000004100 */
[----:B------:R-:W-:Y:S02]  /*f570*/  HADD2.F32 R42, -RZ, R24.H1_H1 ;  /* 0x30000018ff2a7230 */ /* 0x000fe40000004100 */
[----:B------:R-:W-:-:S02]  /*f580*/  HADD2.F32 R38, -RZ, R13.H1_H1 ;  /* 0x3000000dff267230 */ /* 0x000fc40000004100 */
[----:B------:R-:W-:Y:S02]  /*f590*/  HADD2.F32 R11, -RZ, R11.H1_H1 ;  /* 0x3000000bff0b7230 */ /* 0x000fe40000004100 */
[----:B------:R-:W-:Y:S02]  /*f5a0*/  HADD2.F32 R41, -RZ, R25.H1_H1 ;  /* 0x30000019ff297230 */ /* 0x000fe40000004100 */
[----:B------:R-:W-:Y:S02]  /*f5b0*/  HADD2.F32 R39, -RZ, R14.H1_H1 ;  /* 0x3000000eff277230 */ /* 0x000fe40000004100 */
[-C--:B------:R-:W-:Y:S01]  /*f5c0*/  FMUL.FTZ R5, R42, R34.reuse ;  /* 0x000000222a057220 */ /* 0x080fe20000410000 */
[--C-:B------:R-:W-:Y:S02]  /*f5d0*/  HADD2.F32 R30, -RZ, R7.reuse.H0_H0 ;  /* 0x20000007ff1e7230 */ /* 0x100fe40000004100 */
[----:B------:R-:W-:Y:S01]  /*f5e0*/  FMUL.FTZ R37, R38, R34 ;  /* 0x0000002226257220 */ /* 0x000fe20000410000 */
[----:B------:R-:W-:-:S02]  /*f5f0*/  HADD2.F32 R7, -RZ, R7.H1_H1 ;  /* 0x30000007ff077230 */ /* 0x000fc40000004100 */
[----:B------:R-:W-:Y:S01]  /*f600*/  FFMA.FTZ R29, R44, R6, R29 ;  /* 0x000000062c1d7223 */ /* 0x000fe2000001001d */
[-C--:B------:R-:W-:Y:S01]  /*f610*/  FMUL.FTZ R4, R41, R11.reuse ;  /* 0x0000000b29047220 */ /* 0x080fe20000410000 */
[C---:B------:R-:W-:Y:S01]  /*f620*/  FMUL.FTZ R6, R39.reuse, R11 ;  /* 0x0000000b27067220 */ /* 0x040fe20000410000 */
[-C--:B------:R-:W-:Y:S01]  /*f630*/  FFMA.FTZ R11, R38, R30.reuse, -R5 ;  /* 0x0000001e260b7223 */ /* 0x080fe20000010805 */
[----:B------:R-:W-:Y:S01]  /*f640*/  FFMA.FTZ R37, R42, R30, R37 ;  /* 0x0000001e2a257223 */ /* 0x000fe20000010025 */
[-C--:B------:R-:W-:Y:S01]  /*f650*/  FFMA.FTZ R30, R39, R7.reuse, -R4 ;  /* 0x00000007271e7223 */ /* 0x080fe20000010804 */
[----:B------:R-:W-:Y:S01]  /*f660*/  FFMA.FTZ R34, R41, R7, R6 ;  /* 0x0000000729227223 */ /* 0x000fe20000010006 */
[----:B------:R-:W-:Y:S02]  /*f670*/  F2FP.F16.F32.PACK_AB R4, R8, R35 ;  /* 0x000000230804723e */ /* 0x000fe400000000ff */
[----:B------:R-:W-:Y:S02]  /*f680*/  F2FP.F16.F32.PACK_AB R5, R9, R36 ;  /* 0x000000240905723e */ /* 0x000fe400000000ff */
[----:B------:R-:W-:-:S02]  /*f690*/  F2FP.F16.F32.PACK_AB R6, R10, R33 ;  /* 0x000000210a06723e */ /* 0x000fc400000000ff */
[----:B------:R-:W-:Y:S02]  /*f6a0*/  F2FP.F16.F32.PACK_AB R7, R30, R11 ;  /* 0x0000000b1e07723e */ /* 0x000fe400000000ff */
[----:B------:R-:W-:Y:S02]  /*f6b0*/  F2FP.F16.F32.PACK_AB R8, R26, R31 ;  /* 0x0000001f1a08723e */ /* 0x000fe400000000ff */
[----:B------:R-:W-:Y:S02]  /*f6c0*/  F2FP.F16.F32.PACK_AB R9, R27, R32 ;  /* 0x000000201b09723e */ /* 0x000fe400000000ff */
[----:B------:R-:W-:Y:S02]  /*f6d0*/  F2FP.F16.F32.PACK_AB R10, R29, R40 ;  /* 0x000000281d0a723e */ /* 0x000fe400000000ff */
[----:B------:R-:W-:Y:S01]  /*f6e0*/  F2FP.F16.F32.PACK_AB R11, R34, R37 ;  /* 0x00000025220b723e */ /* 0x000fe200000000ff */
[----:B------:R2:W-:Y:S04]  /*f6f0*/  STS.128 [R46], R4 ;  /* 0x000000042e007388 */ /* 0x0005e80000000c00 */
[----:B------:R2:W-:Y:S02]  /*f700*/  STS.128 [R21+0x16400], R8 ;  /* 0x0164000815007388 */ /* 0x0005e40000000c00 */
.L_x_776:
[----:B------:R-:W-:Y:S05]  /*f710*/  BSYNC B1 ;  /* 0x0000000000017941 */ /* 0x000fea0003800000 */
.L_x_775:
[----:B------:R-:W-:Y:S04]  /*f720*/  BSSY B1, `(.L_x_777) ;  /* 0x0000067000017945 */ /* 0x000fe80003800000 */
[----:B------:R-:W-:Y:S05]  /*f730*/  @P1 BRA `(.L_x_778) ;  /* 0x0000000400941947 */ /* 0x000fea0003800000 */
[----:B-12---:R-:W2:Y:S04]  /*f740*/  LDL R10, [R1+0x48] ;  /* 0x00004800010a7983 */ /* 0x006ea80000100800 */
[----:B------:R-:W3:Y:S01]  /*f750*/  LDL R46, [R1+0x7c] ;  /* 0x00007c00012e7983 */ /* 0x000ee20000100800 */
[----:B------:R-:W1:Y:S01]  /*f760*/  S2R R5, SR_TID.X ;  /* 0x0000000000057919 */ /* 0x000e620000002100 */
[C---:B------:R-:W-:Y:S01]  /*f770*/  IADD3 R8, R22.reuse, 0x40, RZ ;  /* 0x0000004016087810 */ /* 0x040fe20007ffe0ff */
[----:B------:R-:W-:Y:S01]  /*f780*/  VIADD R6, R22, 0x40 ;  /* 0x0000004016067836 */ /* 0x000fe20000000000 */
[----:B-1----:R-:W-:-:S04]  /*f790*/  IADD3 R5, R5, -0x80, RZ ;  /* 0xffffff8005057810 */ /* 0x002fc80007ffe0ff */
[----:B------:R-:W-:-:S04]  /*f7a0*/  SHF.R.S32.HI R4, RZ, 0x1f, R5 ;  /* 0x0000001fff047819 */ /* 0x000fc80000011405 */
[----:B------:R-:W-:-:S04]  /*f7b0*/  LEA.HI R4, R4, R5, RZ, 0x3 ;  /* 0x0000000504047211 */ /* 0x000fc800078f18ff */
[----:B------:R-:W-:-:S05]  /*f7c0*/  LOP3.LUT R4, R4, 0xfffffff8, RZ, 0xc0, !PT ;  /* 0xfffffff804047812 */ /* 0x000fca00078ec0ff */
[----:B------:R-:W-:-:S05]  /*f7d0*/  IMAD.IADD R4, R5, 0x1, -R4 ;  /* 0x0000000105047824 */ /* 0x000fca00078e0a04 */
[----:B------:R-:W-:Y:S01]  /*f7e0*/  LEA.HI R4, R3, R4, RZ, 0x1d ;  /* 0x0000000403047211 */ /* 0x000fe200078fe8ff */
[----:B------:R-:W-:Y:S02]  /*f7f0*/  IMAD.SHL.U32 R6, R6, 0x40, RZ ;  /* 0x0000004006067824 */ /* 0x000fe400078e00ff */
[----:B------:R-:W-:Y:S01]  /*f800*/  IMAD.SHL.U32 R8, R8, 0x40, RZ ;  /* 0x0000004008087824 */ /* 0x000fe200078e00ff */
[----:B------:R-:W-:Y:S01]  /*f810*/  SHF.R.S32.HI R7, RZ, 0x1f, R4 ;  /* 0x0000001fff077819 */ /* 0x000fe20000011404 */
[----:B------:R-:W-:Y:S01]  /*f820*/  IMAD.SHL.U32 R5, R4, 0x8, RZ ;  /* 0x0000000804057824 */ /* 0x000fe200078e00ff */
[----:B------:R-:W-:Y:S02]  /*f830*/  LOP3.LUT R6, R6, 0x1c0, RZ, 0xc0, !PT ;  /* 0x000001c006067812 */ /* 0x000fe400078ec0ff */
[----:B------:R-:W-:Y:S02]  /*f840*/  LEA.HI R7, R7, R4, RZ, 0x3 ;  /* 0x0000000407077211 */ /* 0x000fe400078f18ff */
[----:B------:R-:W-:-:S02]  /*f850*/  LOP3.LUT R8, R8, 0x1c0, RZ, 0xc0, !PT ;  /* 0x000001c008087812 */ /* 0x000fc400078ec0ff */
[----:B------:R-:W-:Y:S01]  /*f860*/  SHF.R.U32.HI R6, RZ, 0x3, R6 ;  /* 0x00000003ff067819 */ /* 0x000fe20000011606 */
[----:B------:R-:W-:Y:S01]  /*f870*/  IMAD.SHL.U32 R7, R7, 0x400, RZ ;  /* 0x0000040007077824 */ /* 0x000fe200078e00ff */
[----:B------:R-:W-:-:S04]  /*f880*/  LOP3.LUT R4, R8, 0x38, R5, 0xf8, !PT ;  /* 0x0000003808047812 */ /* 0x000fc800078ef805 */
        /* <DEDUP_REMOVED lines=80> */
.L_x_778:
[----:B------:R-:W-:Y:S05]  /*fd90*/  BSYNC B1 ;  /* 0x0000000000017941 */ /* 0x000fea0003800000 */
.L_x_777:
[----:B------:R-:W-:Y:S05]  /*fda0*/  @P0 BRA `(.L_x_765) ;  /* 0x0000000400940947 */ /* 0x000fea0003800000 */
[----:B-123--:R-:W2:Y:S04]  /*fdb0*/  LDL R9, [R1+0x40] ;  /* 0x0000400001097983 */ /* 0x00eea80000100800 */
[----:B------:R-:W3:Y:S01]  /*fdc0*/  LDL R42, [R1+0x78] ;  /* 0x00007800012a7983 */ /* 0x000ee20000100800 */
[----:B------:R-:W1:Y:S01]  /*fdd0*/  S2R R5, SR_TID.X ;  /* 0x0000000000057919 */ /* 0x000e620000002100 */
[----:B------:R-:W-:Y:S02]  /*fde0*/  VIADD R7, R22, 0x60 ;  /* 0x0000006016077836 */ /* 0x000fe40000000000 */
[----:B-1----:R-:W-:-:S05]  /*fdf0*/  VIADD R5, R5, 0xffffff80 ;  /* 0xffffff8005057836 */ /* 0x002fca0000000000 */
[----:B------:R-:W-:-:S04]  /*fe00*/  SHF.R.S32.HI R4, RZ, 0x1f, R5 ;  /* 0x0000001fff047819 */ /* 0x000fc80000011405 */
[----:B------:R-:W-:-:S04]  /*fe10*/  LEA.HI R4, R4, R5, RZ, 0x3 ;  /* 0x0000000504047211 */ /* 0x000fc800078f18ff */
[----:B------:R-:W-:-:S04]  /*fe20*/  LOP3.LUT R4, R4, 0xfffffff8, RZ, 0xc0, !PT ;  /* 0xfffffff804047812 */ /* 0x000fc800078ec0ff */
[----:B------:R-:W-:Y:S01]  /*fe30*/  IADD3 R4, R5, -R4, RZ ;  /* 0x8000000405047210 */ /* 0x000fe20007ffe0ff */
[----:B------:R-:W-:-:S03]  /*fe40*/  VIADD R5, R22, 0x60 ;  /* 0x0000006016057836 */ /* 0x000fc60000000000 */
        /* <DEDUP_REMOVED lines=16> */
[----:B------:R-:W-:Y:S02]  /*ff50*/  HADD2.F32 R36, -RZ, R12.H0_H0 ;  /* 0x2000000cff247230 */ /* 0x000fe40000004100 */
[----:B------:R-:W-:-:S02]  /*ff60*/  HADD2.F32 R40, -RZ, R15.H1_H1 ;  /* 0x3000000fff287230 */ /* 0x000fc40000004100 */
[----:B------:R-:W-:Y:S02]  /*ff70*/  HADD2.F32 R0, -RZ, R0.H1_H1 ;  /* 0x30000000ff007230 */ /* 0x000fe40000004100 */
        /* <DEDUP_REMOVED lines=9> */
[----:B------:R-:W-:Y:S02]  /*10010*/  HADD2.F32 R8, -RZ, R8.H1_H1 ;  /* 0x30000008ff087230 */ /* 0x000fe40000004100 */
[----:B------:R-:W-:Y:S02]  /*10020*/  HADD2.F32 R31, -RZ, R9.H0_H0 ;  /* 0x20000009ff1f7230 */ /* 0x000fe40000004100 */
[-C--:B------:R-:W-:Y:S01]  /*10030*/  FMUL.FTZ R34, R37, R30.reuse ;  /* 0x0000001e25227220 */ /* 0x080fe20000410000 */
[----:B------:R-:W-:Y:S01]  /*10040*/  FMUL.FTZ R30, R35, R30 ;  /* 0x0000001e231e7220 */ /* 0x000fe20000410000 */
[----:B------:R-:W-:-:S02]  /*10050*/  HADD2.F32 R4, -RZ, R4.H1_H1 ;  /* 0x30000004ff047230 */ /* 0x000fc40000004100 */
[-C--:B------:R-:W-:Y:S01]  /*10060*/  FMUL.FTZ R15, R38, R8.reuse ;  /* 0x00000008260f7220 */ /* 0x080fe20000410000 */
[----:B------:R-:W-:Y:S02]  /*10070*/  HADD2.F32 R26, -RZ, R5.H0_H0 ;  /* 0x20000005ff1a7230 */ /* 0x000fe40000004100 */
[-C--:B------:R-:W-:Y:S01]  /*10080*/  FFMA.FTZ R34, R35, R21.reuse, -R34 ;  /* 0x0000001523227223 */ /* 0x080fe20000010822 */
[----:B------:R-:W-:Y:S01]  /*10090*/  FFMA.FTZ R30, R37, R21, R30 ;  /* 0x00000015251e7223 */ /* 0x000fe2000001001e */
[----:B------:R-:W-:Y:S02]  /*100a0*/  HADD2.F32 R9, -RZ, R9.H1_H1 ;  /* 0x30000009ff097230 */ /* 0x000fe40000004100 */
[----:B------:R-:W-:Y:S01]  /*100b0*/  FMUL.FTZ R21, R36, R8 ;  /* 0x0000000824157220 */ /* 0x000fe20000410000 */
[----:B------:R-:W-:Y:S01]  /*100c0*/  FMUL.FTZ R35, R40, R31 ;  /* 0x0000001f28237220 */ /* 0x000fe20000410000 */
[----:B------:R-:W-:Y:S02]  /*100d0*/  HADD2.F32 R37, -RZ, R12.H1_H1 ;  /* 0x3000000cff257230 */ /* 0x000fe40000004100 */
[----:B------:R-:W-:Y:S01]  /*100e0*/  FFMA.FTZ R15, R36, R4, -R15 ;  /* 0x00000004240f7223 */ /* 0x000fe2000001080f */
[----:B------:R-:W-:-:S02]  /*100f0*/  HADD2.F32 R32, -RZ, R10.H0_H0 ;  /* 0x2000000aff207230 */ /* 0x000fc40000004100 */
[----:B------:R-:W-:Y:S01]  /*10100*/  FMUL.FTZ R31, R0, R31 ;  /* 0x0000001f001f7220 */ /* 0x000fe20000410000 */
[----:B------:R-:W-:Y:S02]  /*10110*/  HADD2.F32 R5, -RZ, R5.H1_H1 ;  /* 0x30000005ff057230 */ /* 0x000fe40000004100 */
[----:B------:R-:W-:Y:S01]  /*10120*/  FFMA.FTZ R21, R38, R4, R21 ;  /* 0x0000000426157223 */ /* 0x000fe20000010015 */
[-C--:B------:R-:W-:Y:S01]  /*10130*/  FFMA.FTZ R35, R0, R26.reuse, -R35 ;  /* 0x0000001a00237223 */ /* 0x080fe20000010823 */
[----:B------:R-:W-:Y:S02]  /*10140*/  HADD2.F32 R10, -RZ, R10.H1_H1 ;  /* 0x3000000aff0a7230 */ /* 0x000fe40000004100 */
[-C--:B------:R-:W-:Y:S01]  /*10150*/  FMUL.FTZ R0, R41, R9.reuse ;  /* 0x0000000929007220 */ /* 0x080fe20000410000 */
[----:B------:R-:W-:Y:S01]  /*10160*/  FMUL.FTZ R4, R37, R9 ;  /* 0x0000000925047220 */ /* 0x000fe20000410000 */
[----:B------:R-:W-:Y:S02]  /*10170*/  HADD2.F32 R36, -RZ, R25.H0_H0 ;  /* 0x20000019ff247230 */ /* 0x000fe40000004100 */
[----:B------:R-:W-:Y:S01]  /*10180*/  FFMA.FTZ R31, R40, R26, R31 ;  /* 0x0000001a281f7223 */ /* 0x000fe2000001001f */
[----:B0-----:R-:W-:-:S02]  /*10190*/  HADD2.F32 R27, -RZ, R6.H0_H0 ;  /* 0x20000006ff1b7230 */ /* 0x001fc40000004100 */
[-C--:B------:R-:W-:Y:S01]  /*101a0*/  FMUL.FTZ R8, R43, R32.reuse ;  /* 0x000000202b087220 */ /* 0x080fe20000410000 */
[----:B------:R-:W-:Y:S02]  /*101b0*/  HADD2.F32 R6, -RZ, R6.H1_H1 ;  /* 0x30000006ff067230 */ /* 0x000fe40000004100 */
[-C--:B------:R-:W-:Y:S01]  /*101c0*/  FFMA.FTZ R0, R37, R5.reuse, -R0 ;  /* 0x0000000525007223 */ /* 0x080fe20000010800 */
[----:B------:R-:W-:Y:S02]  /*101d0*/  HADD2.F32 R26, -RZ, R14.H0_H0 ;  /* 0x2000000eff1a7230 */ /* 0x000fe40000004100 */
[----:B------:R-:W-:Y:S01]  /*101e0*/  FMUL.FTZ R32, R39, R32 ;  /* 0x0000002027207220 */ /* 0x000fe20000410000 */
[----:B------:R-:W-:Y:S01]  /*101f0*/  FFMA.FTZ R12, R41, R5, R4 ;  /* 0x00000005290c7223 */ /* 0x000fe20000010004 */
[----:B------:R-:W-:Y:S01]  /*10200*/  FMUL.FTZ R5, R36, R10 ;  /* 0x0000000a24057220 */ /* 0x000fe20000410000 */
[--C-:B------:R-:W-:Y:S02]  /*10210*/  HADD2.F32 R33, -RZ, R11.reuse.H0_H0 ;  /* 0x2000000bff217230 */ /* 0x100fe40000004100 */
[-C--:B------:R-:W-:Y:S01]  /*10220*/  FFMA.FTZ R20, R39, R27.reuse, -R8 ;  /* 0x0000001b27147223 */ /* 0x080fe20000010808 */
[----:B------:R-:W-:Y:S01]  /*10230*/  FFMA.FTZ R32, R43, R27, R32 ;  /* 0x0000001b2b207223 */ /* 0x000fe20000010020 */
[----:B------:R-:W-:-:S02]  /*10240*/  HADD2.F32 R11, -RZ, R11.H1_H1 ;  /* 0x3000000bff0b7230 */ /* 0x000fc40000004100 */
[C---:B------:R-:W-:Y:S01]  /*10250*/  FFMA.FTZ R27, R26.reuse, R6, -R5 ;  /* 0x000000061a1b7223 */ /* 0x040fe20000010805 */
[----:B------:R-:W-:Y:S02]  /*10260*/  HADD2.F32 R37, -RZ, R24.H1_H1 ;  /* 0x30000018ff257230 */ /* 0x000fe40000004100 */
[----:B------:R-:W-:Y:S01]  /*10270*/  FMUL.FTZ R9, R26, R10 ;  /* 0x0000000a1a097220 */ /* 0x000fe20000410000 */
[----:B------:R-:W-:Y:S02]  /*10280*/  HADD2.F32 R39, -RZ, R25.H1_H1 ;  /* 0x30000019ff277230 */ /* 0x000fe40000004100 */
[----:B------:R-:W-:Y:S02]  /*10290*/  HADD2.F32 R5, -RZ, R13.H1_H1 ;  /* 0x3000000dff057230 */ /* 0x000fe40000004100 */
[----:B------:R-:W-:Y:S02]  /*102a0*/  HADD2.F32 R25, -RZ, R14.H1_H1 ;  /* 0x3000000eff197230 */ /* 0x000fe40000004100 */
[----:B------:R-:W-:-:S02]  /*102b0*/  HADD2.F32 R29, -RZ, R7.H0_H0 ;  /* 0x20000007ff1d7230 */ /* 0x000fc40000004100 */
[----:B------:R-:W-:Y:S01]  /*102c0*/  FFMA.FTZ R13, R36, R6, R9 ;  /* 0x00000006240d7223 */ /* 0x000fe20000010009 */
[----:B------:R-:W-:Y:S02]  /*102d0*/  HADD2.F32 R7, -RZ, R7.H1_H1 ;  /* 0x30000007ff077230 */ /* 0x000fe40000004100 */
[----:B------:R-:W-:Y:S01]  /*102e0*/  FMUL.FTZ R4, R37, R33 ;  /* 0x0000002125047220 */ /* 0x000fe20000410000 */
[----:B------:R-:W-:Y:S01]  /*102f0*/  FMUL.FTZ R8, R39, R11 ;  /* 0x0000000b27087220 */ /* 0x000fe20000410000 */
[----:B------:R-:W-:Y:S01]  /*10300*/  FMUL.FTZ R6, R5, R33 ;  /* 0x0000002105067220 */ /* 0x000fe20000410000 */
[----:B------:R-:W-:Y:S01]  /*10310*/  FMUL.FTZ R10, R25, R11 ;  /* 0x0000000b190a7220 */ /* 0x000fe20000410000 */
[----:B------:R-:W-:Y:S01]  /*10320*/  FFMA.FTZ R11, R5, R29, -R4 ;  /* 0x0000001d050b7223 */ /* 0x000fe20000010804 */
[----:B------:R-:W-:Y:S01]  /*10330*/  FFMA.FTZ R14, R25, R7, -R8 ;  /* 0x00000007190e7223 */ /* 0x000fe20000010808 */
[----:B------:R-:W-:Y:S01]  /*10340*/  FFMA.FTZ R29, R37, R29, R6 ;  /* 0x0000001d251d7223 */ /* 0x000fe20000010006 */
[----:B------:R-:W-:Y:S01]  /*10350*/  FFMA.FTZ R24, R39, R7, R10 ;  /* 0x0000000727187223 */ /* 0x000fe2000001000a */
        /* <DEDUP_REMOVED lines=8> */
[----:B------:R4:W-:Y:S04]  /*103e0*/  STS.128 [R42], R4 ;  /* 0x000000042a007388 */ /* 0x0009e80000000c00 */
[----:B------:R4:W-:Y:S02]  /*103f0*/  STS.128 [R3+0x16400], R8 ;  /* 0x0164000803007388 */ /* 0x0009e40000000c00 */
.L_x_765:
[----:B------:R-:W-:Y:S05]  /*10400*/  BSYNC B0 ;  /* 0x0000000000007941 */ /* 0x000fea0003800000 */
.L_x_746:
[----:B------:R-:W-:Y:S01]  /*10410*/  @!PT LDS RZ, [RZ] ;  /* 0x00000000fffff984 */ /* 0x000fe20000000800 */
[----:B------:R-:W-:Y:S01]  /*10420*/  @!PT LDS RZ, [RZ] ;  /* 0x00000000fffff984 */ /* 0x000fe20000000800 */
[----:B------:R-:W-:Y:S01]  /*10430*/  @!PT LDS RZ, [RZ] ;  /* 0x00000000fffff984 */ /* 0x000fe20000000800 */
[----:B------:R-:W-:Y:S01]  /*10440*/  @!PT LDS RZ, [RZ] ;  /* 0x00000000fffff984 */ /* 0x000fe20000000800 */
[----:B------:R5:W-:Y:S06]  /*10450*/  MEMBAR.ALL.CTA ;  /* 0x0000000000007992 */ /* 0x000bec0000008000 */
[----:B-----5:R-:W5:Y:S01]  /*10460*/  FENCE.VIEW.ASYNC.S ;  /* 0x00000000000073c6 */ /* 0x020f620000000000 */
[----:B------:R-:W-:Y:S05]  /*10470*/  WARPSYNC.ALL ;  /* 0x0000000000007948 */ /* 0x000fea0003800000 */
[----:B-----5:R-:W-:Y:S06]  /*10480*/  BAR.SYNC.DEFER_BLOCKING 0xd, 0x100 ;  /* 0x0344000000007b1d */ /* 0x020fec0000010000 */
.L_x_744:
[----:B------:R-:W-:-:S13]  /*10490*/  ISETP.NE.AND P0, PT, R224, 0x3, PT ;  /* 0x00000003e000780c */ /* 0x000fda0003f05270 */
[----:B------:R-:W-:Y:S05]  /*104a0*/  @!P0 BRA `(.L_x_779) ;  /* 0x0000000000048947 */ /* 0x000fea0003800000 */
[----:B------:R-:W-:Y:S01]  /*104b0*/  BPT.TRAP 0x1 ;  /* 0x000000040000795c */ /* 0x000fe20000300000 */
.L_x_779:
[----:B------:R-:W-:Y:S01]  /*104c0*/  IMAD R0, R222, 0x8, R2 ;  /* 0x00000008de007824 */ /* 0x000fe200078e0202 */
[----:B0-2-4-:R-:W-:-:S04]  /*104d0*/  SHF.L.U32 R3, R233, 0x1f, RZ ;  /* 0x0000001fe9037819 */ /* 0x015fc800000006ff */
[----:B------:R0:W2:Y:S01]  /*104e0*/  SYNCS.PHASECHK.TRANS64.TRYWAIT P2, [R0+URZ+0x34830], R3 ;  /* 0x03483003000075a7 */ /* 0x0000a2000804017f */
[----:B------:R-:W-:Y:S05]  /*104f0*/  @!P0 BRA `(.L_x_780) ;  /* 0x0000000000048947 */ /* 0x000fea0003800000 */
[----:B------:R-:W-:Y:S01]  /*10500*/  BPT.TRAP 0x1 ;  /* 0x000000040000795c */ /* 0x000fe20000300000 */
.L_x_780:
[----:B-1-3--:R-:W1:Y:S01]  /*10510*/  S2R R4, SR_TID.X ;  /* 0x0000000000047919 */ /* 0x00ae620000002100 */
[----:B------:R-:W-:Y:S01]  /*10520*/  IMAD.MOV.U32 R87, RZ, RZ, RZ ;  /* 0x000000ffff577224 */ /* 0x000fe200078e00ff */
[----:B-1----:R-:W-:-:S04]  /*10530*/  LOP3.LUT R4, R4, 0x7f, RZ, 0xc0, !PT ;  /* 0x0000007f04047812 */ /* 0x002fc800078ec0ff */
[----:B------:R-:W-:Y:S01]  /*10540*/  ISETP.NE.AND P1, PT, R4, RZ, PT ;  /* 0x000000ff0400720c */ /* 0x000fe20003f25270 */
[----:B--2---:R-:W-:-:S12]  /*10550*/  @P2 BRA `(.L_x_781) ;  /* 0x0000000000082947 */ /* 0x004fd80003800000 */
[----:B------:R-:W1:Y:S02]  /*10560*/  SYNCS.PHASECHK.TRANS64.TRYWAIT P2, [R0+URZ+0x34830], R3 ;  /* 0x03483003000075a7 */ /* 0x000e64000804017f */
[----:B-1----:R-:W-:Y:S05]  /*10570*/  @!P2 BRA `(.L_x_782) ;  /* 0x00000160000ca947 */ /* 0x002fea0003800000 */
.L_x_781:
[----:B------:R-:W-:Y:S05]  /*10580*/  WARPSYNC.ALL ;  /* 0x0000000000007948 */ /* 0x000fea0003800000 */
[----:B01----:R-:W-:Y:S01]  /*10590*/  IADD3 R3, R2, 0x1e400, RZ ;  /* 0x0001e40002037810 */ /* 0x003fe20007ffe0ff */
[----:B------:R-:W-:Y:S01]  /*105a0*/  IMAD.MOV.U32 R5, RZ, RZ, 0x40000040 ;  /* 0x40000040ff057424 */ /* 0x000fe200078e00ff */
[----:B------:R-:W-:Y:S01]  /*105b0*/  R2UR UR56, R28 ;  /* 0x000000001c3872ca */ /* 0x000fe200000e0000 */
[----:B------:R-:W-:Y:S01]  /*105c0*/  WARPGROUP.ARRIVE ;  /* 0x00000000000079c5 */ /* 0x000fe20000000000 */
[----:B------:R-:W-:Y:S01]  /*105d0*/  SHF.R.U32.HI R3, RZ, 0x4, R3 ;  /* 0x00000004ff037819 */ /* 0x000fe20000011603 */
[----:B------:R-:W-:Y:S01]  /*105e0*/  UMOV UR9, 0x40000040 ;  /* 0x4000004000097882 */ /* 0x000fe20000000000 */
[----:B------:R-:W-:Y:S01]  /*105f0*/  R2UR UR11, R5 ;  /* 0x00000000050b72ca */ /* 0x000fe200000e0000 */
[----:B------:R-:W-:Y:S01]  /*10600*/  IMAD.MOV.U32 R21, RZ, RZ, 0x40000040 ;  /* 0x40000040ff157424 */ /* 0x000fe200078e00ff */
[----:B------:R-:W-:Y:S01]  /*10610*/  LOP3.LUT R3, R3, 0x3fff, RZ, 0xc0, !PT ;  /* 0x00003fff03037812 */ /* 0x000fe200078ec0ff */
[----:B------:R-:W-:Y:S01]  /*10620*/  IMAD.MOV.U32 R25, RZ, RZ, 0x40000040 ;  /* 0x40000040ff197424 */ /* 0x000fe200078e00ff */
[----:B------:R-:W-:Y:S01]  /*10630*/  MOV R15, 0x40000040 ;  /* 0x40000040000f7802 */ /* 0x000fe20000000f00 */
[----:B------:R-:W-:Y:S01]  /*10640*/  IMAD.U32 R27, RZ, RZ, UR9 ;  /* 0x00000009ff1b7e24 */ /* 0x000fe2000f8e00ff */
[----:B------:R-:W-:Y:S01]  /*10650*/  LOP3.LUT R4, R3, 0x10000, RZ, 0xfc, !PT ;  /* 0x0001000003047812 */ /* 0x000fe200078efcff */
[----:B------:R-:W-:Y:S01]  /*10660*/  IMAD.MOV.U32 R81, RZ, RZ, 0x40000040 ;  /* 0x40000040ff517424 */ /* 0x000fe200078e00ff */
[----:B------:R-:W-:Y:S01]  /*10670*/  R2UR UR15, R15 ;  /* 0x000000000f0f72ca */ /* 0x000fe200000e0000 */
[----:B------:R-:W-:Y:S01]  /*10680*/  ULOP3.LUT UR56, UR56, 0x10000, URZ, 0xfc, !UPT ;  /* 0x0001000038387892 */ /* 0x000fe2000f8efc3f */
[----:B------:R-:W-:Y:S01]  /*10690*/  MOV R8, UR37 ;  /* 0x0000002500087c02 */ /* 0x000fe20008000f00 */
[----:B------:R0:W-:Y:S01]  /*106a0*/  STL [R1+0x28], R4 ;  /* 0x0000280401007387 */ /* 0x0001e20000100800 */
[----:B------:R-:W-:Y:S01]  /*106b0*/  MOV R9, UR36 ;  /* 0x0000002400097c02 */ /* 0x000fe20008000f00 */
[----:B------:R-:W-:Y:S01]  /*106c0*/  UMOV UR37, UR9 ;  /* 0x0000000900257c82 */ /* 0x000fe20008000000 */
[----:B------:R-:W-:Y:S01]  /*106d0*/  R2UR UR23, R21 ;  /* 0x00000000151772ca */ /* 0x000fe200000e0000 */
[----:B------:R-:W-:Y:S01]  /*106e0*/  UMOV UR13, UR37 ;  /* 0x00000025000d7c82 */ /* 0x000fe20008000000 */
[----:B------:R-:W-:Y:S01]  /*106f0*/  UMOV UR8, UR56 ;  /* 0x0000003800087c82 */ /* 0x000fe20008000000 */
[----:B------:R-:W-:Y:S01]  /*10700*/  UMOV UR21, UR37 ;  /* 0x0000002500157c82 */ /* 0x000fe20008000000 */
[----:B------:R-:W-:Y:S01]  /*10710*/  UMOV UR36, UR8 ;  /* 0x0000000800247c82 */ /* 0x000fe20008000000 */
[----:B------:R-:W-:Y:S01]  /*10720*/  R2UR UR55, R25 ;  /* 0x00000000193772ca */ /* 0x000fe200000e0000 */
[----:B------:R-:W-:Y:S01]  /*10730*/  UMOV UR12, UR36 ;  /* 0x00000024000c7c82 */ /* 0x000fe20008000000 */
[----:B0-----:R-:W-:Y:S01]  /*10740*/  IMAD R4, R222, 0xb00, R4 ;  /* 0x00000b00de047824 */ /* 0x001fe200078e0204 */
[----:B------:R-:W-:Y:S01]  /*10750*/  UMOV UR20, UR36 ;  /* 0x0000002400147c82 */ /* 0x000fe20008000000 */
[----:B------:R-:W-:Y:S01]  /*10760*/  UMOV UR52, UR36 ;  /* 0x0000002400347c82 */ /* 0x000fe20008000000 */
[----:B------:R-:W-:Y:S01]  /*10770*/  UMOV UR53, UR37 ;  /* 0x0000002500357c82 */ /* 0x000fe20008000000 */
[C---:B------:R-:W-:Y:S01]  /*10780*/  VIADD R14, R4.reuse, 0x80 ;  /* 0x00000080040e7836 */ /* 0x040fe20000000000 */
[C---:B------:R-:W-:Y:S01]  /*10790*/  R2UR UR10, R4.reuse ;  /* 0x00000000040a72ca */ /* 0x040fe200000e0000 */
[C---:B------:R-:W-:Y:S01]  /*107a0*/  VIADD R20, R4.reuse, 0x100 ;  /* 0x0000010004147836 */ /* 0x040fe20000000000 */
[----:B------:R-:W-:Y:S01]  /*107b0*/  R2UR UR35, R15 ;  /* 0x000000000f2372ca */ /* 0x000fe200000e0000 */
[----:B------:R-:W-:Y:S01]  /*107c0*/  VIADD R24, R4, 0x180 ;  /* 0x0000018004187836 */ /* 0x000fe20000000000 */
[----:B------:R-:W-:Y:S01]  /*107d0*/  R2UR UR14, R14 ;  /* 0x000000000e0e72ca */ /* 0x000fe200000e0000 */
[----:B------:R-:W-:Y:S01]  /*107e0*/  VIADD R14, R4, 0x200 ;  /* 0x00000200040e7836 */ /* 0x000fe20000000000 */
[----:B------:R-:W-:Y:S01]  /*107f0*/  R2UR UR22, R20 ;  /* 0x00000000141672ca */ /* 0x000fe200000e0000 */
[----:B------:R-:W-:Y:S01]  /*10800*/  UMOV UR32, UR36 ;  /* 0x0000002400207c82 */ /* 0x000fe20008000000 */
[----:B------:R-:W-:Y:S01]  /*10810*/  R2UR UR54, R24 ;  /* 0x00000000183672ca */ /* 0x000fe200000e0000 */
[----:B------:R-:W-:Y:S01]  /*10820*/  UMOV UR33, UR37 ;  /* 0x0000002500217c82 */ /* 0x000fe20008000000 */
[----:B------:R-:W-:Y:S01]  /*10830*/  R2UR UR34, R14 ;  /* 0x000000000e2272ca */ /* 0x000fe200000e0000 */
[----:B------:R-:W-:Y:S01]  /*10840*/  VIADD R20, R4, 0x280 ;  /* 0x0000028004147836 */ /* 0x000fe20000000000 */
[----:B------:R-:W-:Y:S01]  /*10850*/  R2UR UR31, R21 ;  /* 0x00000000151f72ca */ /* 0x000fe200000e0000 */
[----:B------:R-:W-:Y:S01]  /*10860*/  HGMMA.64x16x16.F32 R112, gdesc[UR8], RZ, !UPT, gsb0 ;  /* 0x00200000087079f0 */ /* 0x000fe2000c0008ff */
[----:B------:R-:W-:Y:S01]  /*10870*/  UMOV UR28, UR36 ;  /* 0x00000024001c7c82 */ /* 0x000fe20008000000 */
[----:B------:R-:W-:Y:S01]  /*10880*/  UMOV UR29, UR37 ;  /* 0x00000025001d7c82 */ /* 0x000fe20008000000 */
[----:B------:R-:W-:Y:S01]  /*10890*/  R2UR UR30, R20 ;  /* 0x00000000141e72ca */ /* 0x000fe200000e0000 */
[----:B------:R-:W-:Y:S01]  /*108a0*/  UMOV UR44, UR36 ;  /* 0x00000024002c7c82 */ /* 0x000fe20008000000 */
[C---:B------:R-:W-:Y:S01]  /*108b0*/  IADD3 R24, R4.reuse, 0x300, RZ ;  /* 0x0000030004187810 */ /* 0x040fe20007ffe0ff */
[----:B------:R-:W-:Y:S01]  /*108c0*/  UMOV UR45, UR37 ;  /* 0x00000025002d7c82 */ /* 0x000fe20008000000 */
[----:B------:R-:W-:Y:S01]  /*108d0*/  R2UR UR47, R25 ;  /* 0x00000000192f72ca */ /* 0x000fe200000e0000 */
[----:B------:R-:W-:Y:S01]  /*108e0*/  VIADD R14, R4, 0x380 ;  /* 0x00000380040e7836 */ /* 0x000fe20000000000 */
[----:B------:R-:W-:Y:S01]  /*108f0*/  R2UR UR46, R24 ;  /* 0x00000000182e72ca */ /* 0x000fe200000e0000 */
[----:B------:R-:W-:Y:S01]  /*10900*/  UMOV UR24, UR36 ;  /* 0x0000002400187c82 */ /* 0x000fe20008000000 */
[----:B------:R-:W-:Y:S01]  /*10910*/  R2UR UR27, R15 ;  /* 0x000000000f1b72ca */ /* 0x000fe200000e0000 */
[----:B------:R-:W-:Y:S01]  /*10920*/  UMOV UR25, UR37 ;  /* 0x0000002500197c82 */ /* 0x000fe20008000000 */
[----:B------:R-:W-:Y:S01]  /*10930*/  R2UR UR26, R14 ;  /* 0x000000000e1a72ca */ /* 0x000fe200000e0000 */
[C---:B------:R-:W-:Y:S01]  /*10940*/  VIADD R20, R4.reuse, 0x400 ;  /* 0x0000040004147836 */ /* 0x040fe20000000000 */
[----:B------:R-:W-:Y:S01]  /*10950*/  R2UR UR19, R21 ;  /* 0x00000000151372ca */ /* 0x000fe200000e0000 */
[----:B------:R-:W-:Y:S01]  /*10960*/  UMOV UR16, UR36 ;  /* 0x0000002400107c82 */ /* 0x000fe20008000000 */
[----:B------:R-:W-:Y:S01]  /*10970*/  UMOV UR17, UR37 ;  /* 0x0000002500117c82 */ /* 0x000fe20008000000 */
        /* <DEDUP_REMOVED lines=8> */
[----:B------:R-:W-:Y:S01]  /*10a00*/  VIADD R24, R4, 0x82 ;  /* 0x0000008204187836 */ /* 0x000fe20000000000 */
[----:B------:R-:W-:Y:S01]  /*10a10*/  UMOV UR40, UR36 ;  /* 0x0000002400287c82 */ /* 0x000fe20008000000 */
[----:B------:R-:W-:Y:S01]  /*10a20*/  IMAD.U32 R26, RZ, RZ, UR8 ;  /* 0x00000008ff1a7e24 */ /* 0x000fe2000f8e00ff */
[----:B------:R-:W-:Y:S01]  /*10a30*/  R2UR UR42, R20 ;  /* 0x00000000142a72ca */ /* 0x000fe200000e0000 */
[----:B------:R-:W-:Y:S01]  /*10a40*/  IMAD.MOV.U32 R25, RZ, RZ, 0x40000040 ;  /* 0x40000040ff197424 */ /* 0x000fe200078e00ff */
[----:B------:R-:W-:Y:S01]  /*10a50*/  R2UR UR10, R24 ;  /* 0x00000000180a72ca */ /* 0x000fe200000e0000 */
[----:B------:R-:W-:Y:S01]  /*10a60*/  UMOV UR41, UR37 ;  /* 0x0000002500297c82 */ /* 0x000fe20008000000 */
[----:B------:R-:W-:Y:S01]  /*10a70*/  STL.64 [R1+0x20], R26 ;  /* 0x0000201a01007387 */ /* 0x000fe20000100a00 */
[C---:B------:R-:W-:Y:S01]  /*10a80*/  IADD3 R14, R4.reuse, 0x2, RZ ;  /* 0x00000002040e7810 */ /* 0x040fe20007ffe0ff */
[----:B------:R-:W-:Y:S01]  /*10a90*/  UIADD3 UR8, UR56, 0x2, URZ ;  /* 0x0000000238087890 */ /* 0x000fe2000fffe03f */
[----:B------:R-:W-:Y:S01]  /*10aa0*/  R2UR UR11, R25 ;  /* 0x00000000190b72ca */ /* 0x000fe200000e0000 */
[----:B------:R-:W-:Y:S01]  /*10ab0*/  UMOV UR37, 0x40000040 ;  /* 0x4000004000257882 */ /* 0x000fe20000000000 */
[----:B------:R-:W-:Y:S01]  /*10ac0*/  MOV R15, 0x40000040 ;  /* 0x40000040000f7802 */ /* 0x000fe20000000f00 */
[----:B------:R-:W-:Y:S01]  /*10ad0*/  VIADD R20, R4, 0x102 ;  /* 0x0000010204147836 */ /* 0x000fe20000000000 */
[----:B------:R-:W-:Y:S01]  /*10ae0*/  MOV R6, UR39 ;  /* 0x0000002700067c02 */ /* 0x000fe20008000f00 */
[----:B------:R-:W-:Y:S01]  /*10af0*/  IMAD.MOV.U32 R21, RZ, RZ, 0x40000040 ;  /* 0x40000040ff157424 */ /* 0x000fe200078e00ff */
[----:B------:R-:W-:Y:S01]  /*10b00*/  MOV R7, UR38 ;  /* 0x0000002600077c02 */ /* 0x000fe20008000f00 */
[----:B------:R-:W-:Y:S01]  /*10b10*/  UMOV UR36, UR8 ;  /* 0x0000000800247c82 */ /* 0x000fe20008000000 */
[----:B------:R-:W-:Y:S01]  /*10b20*/  R2UR UR38, R14 ;  /* 0x000000000e2672ca */ /* 0x000fe200000e0000 */
[C---:B------:R-:W-:Y:S01]  /*10b30*/  VIADD R14, R4.reuse, 0x182 ;  /* 0x00000182040e7836 */ /* 0x040fe20000000000 */
[----:B------:R-:W-:Y:S01]  /*10b40*/  R2UR UR39, R15 ;  /* 0x000000000f2772ca */ /* 0x000fe200000e0000 */
[----:B------:R-:W-:Y:S01]  /*10b50*/  VIADD R80, R4, 0x4 ;  /* 0x0000000404507836 */ /* 0x000fe20000000000 */
[----:B------:R-:W-:Y:S01]  /*10b60*/  R2UR UR50, R20 ;  /* 0x00000000143272ca */ /* 0x000fe200000e0000 */
[----:B------:R-:W-:Y:S01]  /*10b70*/  VIADD R20, R4, 0x202 ;  /* 0x0000020204147836 */ /* 0x000fe20000000000 */
[----:B------:R-:W-:Y:S01]  /*10b80*/  R2UR UR51, R21 ;  /* 0x00000000153372ca */ /* 0x000fe200000e0000 */
[----:B------:R-:W-:Y:S01]  /*10b90*/  IMAD.MOV.U32 R21, RZ, RZ, 0x40000040 ;  /* 0x40000040ff157424 */ /* 0x000fe200078e00ff */
[----:B------:R-:W-:-:S02]  /*10ba0*/  WARPGROUP.DEPBAR.LE gsb0, 0x0 ;  /* 0x00008000000079c5 */ /* 0x000fc40000010000 */
[----:B------:R-:W-:Y:S01]  /*10bb0*/  WARPGROUP.ARRIVE ;  /* 0x00000000000079c5 */ /* 0x000fe20000000000 */
[----:B------:R-:W-:Y:S01]  /*10bc0*/  MOV R15, 0x40000040 ;  /* 0x40000040000f7802 */ /* 0x000fe20000000f00 */
[----:B------:R-:W-:Y:S01]  /*10bd0*/  IMAD.U32 R82, RZ, RZ, UR36 ;  /* 0x00000024ff527e24 */ /* 0x000fe2000f8e00ff */
[----:B------:R-:W-:Y:S01]  /*10be0*/  P2R R11, PR, RZ, 0x2 ;  /* 0x00000002ff0b7803 */ /* 0x000fe20000000000 */
[----:B------:R-:W-:Y:S01]  /*10bf0*/  IMAD.U32 R83, RZ, RZ, UR37 ;  /* 0x00000025ff537e24 */ /* 0x000fe2000f8e00ff */
[----:B------:R-:W-:Y:S01]  /*10c00*/  P2R R13, PR, RZ, 0x1 ;  /* 0x00000001ff0d7803 */ /* 0x000fe20000000000 */
[----:B------:R-:W-:Y:S01]  /*10c10*/  HGMMA.64x16x16.F32 R104, gdesc[UR12], RZ, !UPT, gsb0 ;  /* 0x002000000c6879f0 */ /* 0x000fe2000c0008ff */
[----:B------:R-:W-:Y:S01]  /*10c20*/  R2UR UR14, R14 ;  /* 0x000000000e0e72ca */ /* 0x000fe200000e0000 */
[----:B------:R-:W-:Y:S01]  /*10c30*/  VIADD R14, R4, 0x282 ;  /* 0x00000282040e7836 */ /* 0x000fe20000000000 */
[----:B------:R-:W-:Y:S01]  /*10c40*/  R2UR UR15, R15 ;  /* 0x000000000f0f72ca */ /* 0x000fe200000e0000 */
[----:B------:R-:W-:Y:S01]  /*10c50*/  IMAD.MOV.U32 R15, RZ, RZ, 0x40000040 ;  /* 0x40000040ff0f7424 */ /* 0x000fe200078e00ff */
[----:B------:R0:W-:Y:S01]  /*10c60*/  STL.64 [R1+0x18], R82 ;  /* 0x0000185201007387 */ /* 0x0001e20000100a00 */
[----:B------:R-:W-:Y:S01]  /*10c70*/  ULDC UR61, c[0x0][0x988] ;  /* 0x00026200003d7ab9 */ /* 0x000fe20000000800 */
[----:B------:R-:W-:-:S02]  /*10c80*/  WARPGROUP.DEPBAR.LE gsb0, 0x0 ;  /* 0x00008000000079c5 */ /* 0x000fc40000010000 */
[----:B------:R-:W-:-:S06]  /*10c90*/  WARPGROUP.ARRIVE ;  /* 0x00000000000079c5 */ /* 0x000fcc0000000000 */
[----:B------:R-:W-:Y:S01]  /*10ca0*/  HGMMA.64x16x16.F32 R96, gdesc[UR20], RZ, !UPT, gsb0 ;  /* 0x00200000146079f0 */ /* 0x000fe2000c0008ff */
[----:B------:R-:W-:Y:S01]  /*10cb0*/  R2UR UR22, R20 ;  /* 0x00000000141672ca */ /* 0x000fe200000e0000 */
[----:B------:R-:W-:Y:S01]  /*10cc0*/  VIADD R20, R4, 0x302 ;  /* 0x0000030204147836 */ /* 0x000fe20000000000 */
[----:B------:R-:W-:Y:S02]  /*10cd0*/  R2UR UR23, R21 ;  /* 0x00000000151772ca */ /* 0x000fe400000e0000 */
[----:B------:R-:W-:Y:S01]  /*10ce0*/  MOV R21, 0x40000040 ;  /* 0x4000004000157802 */ /* 0x000fe20000000f00 */
[----:B------:R-:W-:Y:S02]  /*10cf0*/  WARPGROUP.DEPBAR.LE gsb0, 0x0 ;  /* 0x00008000000079c5 */ /* 0x000fe40000010000 */
[----:B------:R-:W-:-:S06]  /*10d00*/  WARPGROUP.ARRIVE ;  /* 0x00000000000079c5 */ /* 0x000fcc0000000000 */
[----:B------:R-:W-:Y:S01]  /*10d10*/  HGMMA.64x16x16.F32 R88, gdesc[UR52], RZ, !UPT, gsb0 ;  /* 0x00200000345879f0 */ /* 0x000fe2000c0008ff */
[----:B------:R-:W-:Y:S01]  /*10d20*/  R2UR UR54, R80 ;  /* 0x00000000503672ca */ /* 0x000fe200000e0000 */
[----:B------:R-:W-:Y:S01]  /*10d30*/  UMOV UR53, 0x40000040 ;  /* 0x4000004000357882 */ /* 0x000fe20000000000 */
[----:B------:R-:W-:Y:S02]  /*10d40*/  R2UR UR55, R81 ;  /* 0x00000000513772ca */ /* 0x000fe400000e0000 */
[----:B0-----:R-:W-:Y:S01]  /*10d50*/  MOV R83, UR53 ;  /* 0x0000003500537c02 */ /* 0x001fe20008000f00 */
[----:B------:R-:W-:Y:S02]  /*10d60*/  WARPGROUP.DEPBAR.LE gsb0, 0x0 ;  /* 0x00008000000079c5 */ /* 0x000fe40000010000 */
[----:B------:R-:W-:-:S06]  /*10d70*/  WARPGROUP.ARRIVE ;  /* 0x00000000000079c5 */ /* 0x000fcc0000000000 */
[----:B------:R-:W-:Y:S01]  /*10d80*/  HGMMA.64x16x16.F32 R72, gdesc[UR32], RZ, !UPT, gsb0 ;  /* 0x00200000204879f0 */ /* 0x000fe2000c0008ff */
[----:B------:R-:W-:Y:S01]  /*10d90*/  R2UR UR34, R14 ;  /* 0x000000000e2272ca */ /* 0x000fe200000e0000 */
[----:B------:R-:W-:Y:S01]  /*10da0*/  VIADD R14, R4, 0x382 ;  /* 0x00000382040e7836 */ /* 0x000fe20000000000 */
[----:B------:R-:W-:Y:S01]  /*10db0*/  R2UR UR35, R15 ;  /* 0x000000000f2372ca */ /* 0x000fe200000e0000 */
[----:B------:R-:W-:Y:S01]  /*10dc0*/  IMAD.MOV.U32 R15, RZ, RZ, 0x40000040 ;  /* 0x40000040ff0f7424 */ /* 0x000fe200078e00ff */
        /* <DEDUP_REMOVED lines=26> */
[----:B------:R-:W-:Y:S01]  /*10f70*/  HGMMA.64x16x16.F32 R48, gdesc[UR24], RZ, !UPT, gsb0 ;  /* 0x00200000183079f0 */ /* 0x000fe2000c0008ff */
[----:B------:R-:W-:Y:S01]  /*10f80*/  R2UR UR26, R14 ;  /* 0x000000000e1a72ca */ /* 0x000fe200000e0000 */
[----:B------:R-:W-:Y:S01]  /*10f90*/  UMOV UR24, UR44 ;  /* 0x0000002c00187c82 */ /* 0x000fe20008000000 */
[----:B------:R-:W-:Y:S01]  /*10fa0*/  R2UR UR27, R15 ;  /* 0x000000000f1b72ca */ /* 0x000fe200000e0000 */
[----:B------:R-:W-:Y:S01]  /*10fb0*/  UMOV UR25, UR45 ;  /* 0x0000002d00197c82 */ /* 0x000fe20008000000 */
[----:B------:R-:W-:Y:S02]  /*10fc0*/  IADD3 R14, R4, 0x482, RZ ;  /* 0x00000482040e7810 */ /* 0x000fe40007ffe0ff */
[----:B------:R-:W-:Y:S01]  /*10fd0*/  MOV R15, 0x40000040 ;  /* 0x40000040000f7802 */ /* 0x000fe20000000f00 */
[----:B------:R-:W-:Y:S02]  /*10fe0*/  WARPGROUP.DEPBAR.LE gsb0, 0x0 ;  /* 0x00008000000079c5 */ /* 0x000fe40000010000 */
[----:B------:R-:W-:-:S06]  /*10ff0*/  WARPGROUP.ARRIVE ;  /* 0x00000000000079c5 */ /* 0x000fcc0000000000 */
[----:B------:R-:W-:Y:S01]  /*11000*/  HGMMA.64x16x16.F32 R40, gdesc[UR16], RZ, !UPT, gsb0 ;  /* 0x00200000102879f0 */ /* 0x000fe2000c0008ff */
[----:B------:R-:W-:Y:S01]  /*11010*/  R2UR UR18, R20 ;  /* 0x00000000141272ca */ /* 0x000fe200000e0000 */
[----:B------:R-:W-:Y:S01]  /*11020*/  UMOV UR16, UR44 ;  /* 0x0000002c00107c82 */ /* 0x000fe20008000000 */
[----:B------:R-:W-:Y:S01]  /*11030*/  R2UR UR19, R21 ;  /* 0x00000000151372ca */ /* 0x000fe200000e0000 */
[----:B------:R-:W-:Y:S01]  /*11040*/  UMOV UR17, UR45 ;  /* 0x0000002d00117c82 */ /* 0x000fe20008000000 */
[----:B------:R-:W-:Y:S02]  /*11050*/  VIADD R20, R4, 0x502 ;  /* 0x0000050204147836 */ /* 0x000fe40000000000 */
[----:B------:R-:W-:-:S03]  /*11060*/  IMAD.MOV.U32 R21, RZ, RZ, 0x40000040 ;  /* 0x40000040ff157424 */ /* 0x000fc600078e00ff */
[----:B------:R-:W-:Y:S02]  /*11070*/  R2UR UR46, R20 ;  /* 0x00000000142e72ca */ /* 0x000fe400000e0000 */
[----:B------:R-:W-:Y:S01]  /*11080*/  R2UR UR47, R21 ;  /* 0x00000000152f72ca */ /* 0x000fe200000e0000 */
[----:B------:R-:W-:Y:S02]  /*11090*/  WARPGROUP.DEPBAR.LE gsb0, 0x0 ;  /* 0x00008000000079c5 */ /* 0x000fe40000010000 */
[----:B------:R-:W-:-:S06]  /*110a0*/  WARPGROUP.ARRIVE ;  /* 0x00000000000079c5 */ /* 0x000fcc0000000000 */
[----:B------:R-:W-:Y:S01]  /*110b0*/  HGMMA.64x16x16.F32 R32, gdesc[UR4], RZ, !UPT, gsb0 ;  /* 0x00200000042079f0 */ /* 0x000fe2000c0008ff */
[----:B------:R-:W-:-:S07]  /*110c0*/  UIADD3 UR4, UR56, 0x4, URZ ;  /* 0x0000000438047890 */ /* 0x000fce000fffe03f */
[----:B------:R-:W-:Y:S02]  /*110d0*/  UMOV UR52, UR4 ;  /* 0x0000000400347c82 */ /* 0x000fe40008000000 */
[----:B------:R-:W-:-:S05]  /*110e0*/  IMAD.U32 R82, RZ, RZ, UR52 ;  /* 0x00000034ff527e24 */ /* 0x000fca000f8e00ff */
[----:B------:R0:W-:Y:S04]  /*110f0*/  STL.64 [R1+0x10], R82 ;  /* 0x0000105201007387 */ /* 0x0001e80000100a00 */
[----:B------:R-:W2:Y:S01]  /*11100*/  LDL R3, [R1+0x88] ;  /* 0x0000880001037983 */ /* 0x000ea20000100800 */
[----:B------:R-:W-:Y:S02]  /*11110*/  WARPGROUP.DEPBAR.LE gsb0, 0x0 ;  /* 0x00008000000079c5 */ /* 0x000fe40000010000 */
[----:B------:R-:W-:-:S06]  /*11120*/  WARPGROUP.ARRIVE ;  /* 0x00000000000079c5 */ /* 0x000fcc0000000000 */
[----:B------:R-:W-:Y:S01]  /*11130*/  HGMMA.64x16x16.F32 R24, gdesc[UR40], RZ, !UPT, gsb0 ;  /* 0x00200000281879f0 */ /* 0x000fe2000c0008ff */
[----:B------:R-:W-:Y:S01]  /*11140*/  R2UR UR42, R14 ;  /* 0x000000000e2a72ca */ /* 0x000fe200000e0000 */
[----:B------:R-:W-:Y:S01]  /*11150*/  UMOV UR40, UR44 ;  /* 0x0000002c00287c82 */ /* 0x000fe20008000000 */
[----:B------:R-:W-:Y:S01]  /*11160*/  R2UR UR43, R15 ;  /* 0x000000000f2b72ca */ /* 0x000fe200000e0000 */
[----:B------:R-:W-:Y:S01]  /*11170*/  UMOV UR41, UR45 ;  /* 0x0000002d00297c82 */ /* 0x000fe20008000000 */
[----:B------:R-:W-:Y:S01]  /*11180*/  VIADD R14, R4, 0x504 ;  /* 0x00000504040e7836 */ /* 0x000fe20000000000 */
[----:B------:R-:W-:Y:S01]  /*11190*/  MOV R15, 0x40000040 ;  /* 0x40000040000f7802 */ /* 0x000fe20000000f00 */
[----:B------:R-:W-:Y:S02]  /*111a0*/  WARPGROUP.DEPBAR.LE gsb0, 0x0 ;  /* 0x00008000000079c5 */ /* 0x000fe40000010000 */
[----:B------:R-:W-:-:S06]  /*111b0*/  WARPGROUP.ARRIVE ;  /* 0x00000000000079c5 */ /* 0x000fcc0000000000 */
[----:B------:R-:W-:Y:S01]  /*111c0*/  HGMMA.64x16x16.F32 R112, gdesc[UR36], R112, gsb0 ;  /* 0x00200000247079f0 */ /* 0x000fe20008000870 */
[----:B------:R-:W-:Y:S01]  /*111d0*/  R2UR UR39, R6 ;  /* 0x00000000062772ca */ /* 0x000fe200000e0000 */
[----:B------:R-:W-:Y:S01]  /*111e0*/  VIADD R6, R4, 0x84 ;  /* 0x0000008404067836 */ /* 0x000fe20000000000 */
[----:B------:R-:W-:Y:S02]  /*111f0*/  R2UR UR38, R7 ;  /* 0x00000000072672ca */ /* 0x000fe400000e0000 */
[----:B------:R-:W-:Y:S02]  /*11200*/  MOV R7, 0x40000040 ;  /* 0x4000004000077802 */ /* 0x000fe40000000f00 */
[----:B------:R-:W-:Y:S01]  /*11210*/  R2UR UR6, R6 ;  /* 0x00000000060672ca */ /* 0x000fe200000e0000 */
[----:B------:R-:W-:Y:S01]  /*11220*/  VIADD R6, R4, 0x184 ;  /* 0x0000018404067836 */ /* 0x000fe20000000000 */
[----:B------:R-:W-:Y:S01]  /*11230*/  R2UR UR7, R7 ;  /* 0x00000000070772ca */ /* 0x000fe200000e0000 */
[----:B------:R-:W-:Y:S01]  /*11240*/  IMAD.MOV.U32 R7, RZ, RZ, 0x40000040 ;  /* 0x40000040ff077424 */ /* 0x000fe200078e00ff */
[----:B------:R-:W-:Y:S01]  /*11250*/  R2UR UR37, R8 ;  /* 0x00000000082572ca */ /* 0x000fe200000e0000 */
[----:B------:R-:W-:Y:S01]  /*11260*/  VIADD R8, R4, 0x104 ;  /* 0x0000010404087836 */ /* 0x000fe20000000000 */
[----:B------:R-:W-:Y:S01]  /*11270*/  R2UR UR36, R9 ;  /* 0x00000000092472ca */ /* 0x000fe200000e0000 */
[----:B------:R-:W-:Y:S01]  /*11280*/  IMAD.MOV.U32 R9, RZ, RZ, 0x40000040 ;  /* 0x40000040ff097424 */ /* 0x000fe200078e00ff */
[----:B------:R-:W-:-:S02]  /*11290*/  WARPGROUP.DEPBAR.LE gsb0, 0x0 ;  /* 0x00008000000079c5 */ /* 0x000fc40000010000 */
[----:B------:R-:W-:-:S06]  /*112a0*/  WARPGROUP.ARRIVE ;  /* 0x00000000000079c5 */ /* 0x000fcc0000000000 */
[----:B------:R-:W-:Y:S01]  /*112b0*/  HGMMA.64x16x16.F32 R104, gdesc[UR8], R104, gsb0 ;  /* 0x00200000086879f0 */ /* 0x000fe20008000868 */
[----:B------:R-:W-:Y:S01]  /*112c0*/  R2UR UR10, R8 ;  /* 0x00000000080a72ca */ /* 0x000fe200000e0000 */
[----:B------:R-:W-:Y:S01]  /*112d0*/  VIADD R8, R4, 0x204 ;  /* 0x0000020404087836 */ /* 0x000fe20000000000 */
[----:B------:R-:W-:Y:S01]  /*112e0*/  R2UR UR11, R9 ;  /* 0x00000000090b72ca */ /* 0x000fe200000e0000 */
[----:B------:R-:W-:Y:S01]  /*112f0*/  IMAD.MOV.U32 R9, RZ, RZ, 0x40000040 ;  /* 0x40000040ff097424 */ /* 0x000fe200078e00ff */
[----:B------:R-:W-:Y:S02]  /*11300*/  WARPGROUP.DEPBAR.LE gsb0, 0x0 ;  /* 0x00008000000079c5 */ /* 0x000fe40000010000 */
[----:B------:R-:W-:-:S06]  /*11310*/  WARPGROUP.ARRIVE ;  /* 0x00000000000079c5 */ /* 0x000fcc0000000000 */
[----:B------:R-:W-:Y:S01]  /*11320*/  HGMMA.64x16x16.F32 R96, gdesc[UR48], R96, gsb0 ;  /* 0x00200000306079f0 */ /* 0x000fe20008000860 */
[----:B------:R-:W-:Y:S01]  /*11330*/  UMOV UR49, 0x40000040 ;  /* 0x4000004000317882 */ /* 0x000fe20000000000 */
[----:B------:R-:W-:Y:S01]  /*11340*/  IMAD.MOV.U32 R21, RZ, RZ, 0x40000040 ;  /* 0x40000040ff157424 */ /* 0x000fe200078e00ff */
[C---:B------:R-:W-:Y:S01]  /*11350*/  IADD3 R20, R4.reuse, 0x806, RZ ;  /* 0x0000080604147810 */ /* 0x040fe20007ffe0ff */
[----:B------:R-:W-:Y:S02]  /*11360*/  VIADD R80, R4, 0x886 ;  /* 0x0000088604507836 */ /* 0x000fe40000000000 */
[----:B------:R-:W-:Y:S02]  /*11370*/  IMAD.MOV.U32 R81, RZ, RZ, 0x40000040 ;  /* 0x40000040ff517424 */ /* 0x000fe400078e00ff */
[----:B0-----:R-:W-:Y:S01]  /*11380*/  IMAD.U32 R83, RZ, RZ, UR49 ;  /* 0x00000031ff537e24 */ /* 0x001fe2000f8e00ff */
[----:B------:R-:W-:Y:S02]  /*11390*/  WARPGROUP.DEPBAR.LE gsb0, 0x0 ;  /* 0x00008000000079c5 */ /* 0x000fe40000010000 */
[----:B------:R-:W-:-:S06]  /*113a0*/  WARPGROUP.ARRIVE ;  /* 0x00000000000079c5 */ /* 0x000fcc0000000000 */
[----:B------:R-:W-:Y:S01]  /*113b0*/  HGMMA.64x16x16.F32 R88, gdesc[UR12], R88, gsb0 ;  /* 0x002000000c5879f0 */ /* 0x000fe20008000858 */
[----:B------:R-:W-:Y:S02]  /*113c0*/  R2UR UR14, R6 ;  /* 0x00000000060e72ca */ /* 0x000fe400000e0000 */
[----:B------:R-:W-:Y:S01]  /*113d0*/  R2UR UR15, R7 ;  /* 0x00000000070f72ca */ /* 0x000fe200000e0000 */
[----:B------:R-:W-:Y:S01]  /*113e0*/  IMAD.MOV.U32 R7, RZ, RZ, 0x40000040 ;  /* 0x40000040ff077424 */ /* 0x000fe200078e00ff */
[----:B------:R-:W-:Y:S01]  /*113f0*/  IADD3 R6, R4, 0x284, RZ ;  /* 0x0000028404067810 */ /* 0x000fe20007ffe0ff */
[----:B------:R-:W-:Y:S02]  /*11400*/  WARPGROUP.DEPBAR.LE gsb0, 0x0 ;  /* 0x00008000000079c5 */ /* 0x000fe40000010000 */
        /* <DEDUP_REMOVED lines=8> */
[----:B------:R-:W-:Y:S03]  /*11490*/  HGMMA.64x16x16.F32 R64, gdesc[UR32], R64, gsb0 ;  /* 0x00200000204079f0 */ /* 0x000fe60008000840 */
[----:B------:R-:W-:Y:S02]  /*114a0*/  WARPGROUP.DEPBAR.LE gsb0, 0x0 ;  /* 0x00008000000079c5 */ /* 0x000fe40000010000 */
[----:B------:R-:W-:-:S06]  /*114b0*/  WARPGROUP.ARRIVE ;  /* 0x00000000000079c5 */ /* 0x000fcc0000000000 */
[----:B------:R-:W-:Y:S01]  /*114c0*/  HGMMA.64x16x16.F32 R56, gdesc[UR28], R56, gsb0 ;  /* 0x002000001c3879f0 */ /* 0x000fe20008000838 */
[----:B------:R-:W-:Y:S01]  /*114d0*/  R2UR UR30, R6 ;  /* 0x00000000061e72ca */ /* 0x000fe200000e0000 */
[----:B------:R-:W-:Y:S01]  /*114e0*/  VIADD R6, R4, 0x304 ;  /* 0x0000030404067836 */ /* 0x000fe20000000000 */
[----:B------:R-:W-:Y:S02]  /*114f0*/  R2UR UR31, R7 ;  /* 0x00000000071f72ca */ /* 0x000fe400000e0000 */
[----:B------:R-:W-:Y:S01]  /*11500*/  MOV R7, 0x40000040 ;  /* 0x4000004000077802 */ /* 0x000fe20000000f00 */
[----:B------:R-:W-:Y:S02]  /*11510*/  WARPGROUP.DEPBAR.LE gsb0, 0x0 ;  /* 0x00008000000079c5 */ /* 0x000fe40000010000 */
[----:B------:R-:W-:-:S06]  /*11520*/  WARPGROUP.ARRIVE ;  /* 0x00000000000079c5 */ /* 0x000fcc0000000000 */
[----:B------:R-:W-:Y:S01]  /*11530*/  HGMMA.64x16x16.F32 R48, gdesc[UR24], R48, gsb0 ;  /* 0x00200000183079f0 */ /* 0x000fe20008000830 */
[----:B------:R-:W-:Y:S01]  /*11540*/  R2UR UR26, R8 ;  /* 0x00000000081a72ca */ /* 0x000fe200000e0000 */
[----:B------:R-:W-:Y:S01]  /*11550*/  VIADD R8, R4, 0x484 ;  /* 0x0000048404087836 */ /* 0x000fe20000000000 */
[----:B------:R-:W-:Y:S01]  /*11560*/  R2UR UR27, R9 ;  /* 0x00000000091b72ca */ /* 0x000fe200000e0000 */
[----:B------:R-:W-:-:S03]  /*11570*/  IMAD.MOV.U32 R9, RZ, RZ, 0x40000040 ;  /* 0x40000040ff097424 */ /* 0x000fc600078e00ff */
[----:B------:R-:W-:Y:S01]  /*11580*/  R2UR UR34, R8 ;  /* 0x00000000082272ca */ /* 0x000fe200000e0000 */
[----:B------:R-:W-:Y:S01]  /*11590*/  VIADD R8, R4, 0x106 ;  /* 0x0000010604087836 */ /* 0x000fe20000000000 */
[----:B------:R-:W-:Y:S01]  /*115a0*/  R2UR UR35, R9 ;  /* 0x00000000092372ca */ /* 0x000fe200000e0000 */
[----:B------:R-:W-:Y:S01]  /*115b0*/  IMAD.MOV.U32 R9, RZ, RZ, 0x40000040 ;  /* 0x40000040ff097424 */ /* 0x000fe200078e00ff */
        /* <DEDUP_REMOVED lines=28> */
[----:B------:R-:W-:Y:S01]  /*11780*/  R2UR UR42, R14 ;  /* 0x000000000e2a72ca */ /* 0x000fe200000e0000 */
[----:B------:R-:W-:Y:S01]  /*11790*/  VIADD R14, R4, 0x406 ;  /* 0x00000406040e7836 */ /* 0x000fe20000000000 */
[----:B------:R-:W-:Y:S01]  /*117a0*/  R2UR UR43, R15 ;  /* 0x000000000f2b72ca */ /* 0x000fe200000e0000 */
[----:B------:R-:W-:-:S02]  /*117b0*/  WARPGROUP.DEPBAR.LE gsb0, 0x0 ;  /* 0x00008000000079c5 */ /* 0x000fc40000010000 */
[----:B------:R-:W-:-:S06]  /*117c0*/  WARPGROUP.ARRIVE ;  /* 0x00000000000079c5 */ /* 0x000fcc0000000000 */
[----:B------:R-:W-:Y:S01]  /*117d0*/  HGMMA.64x16x16.F32 R24, gdesc[UR44], R24, gsb0 ;  /* 0x002000002c1879f0 */ /* 0x000fe20008000818 */
[----:B------:R-:W-:Y:S01]  /*117e0*/  R2UR UR46, R6 ;  /* 0x00000000062e72ca */ /* 0x000fe200000e0000 */
[----:B------:R-:W-:Y:S01]  /*117f0*/  UMOV UR44, UR40 ;  /* 0x00000028002c7c82 */ /* 0x000fe20008000000 */
[----:B------:R-:W-:Y:S01]  /*11800*/  R2UR UR47, R7 ;  /* 0x00000000072f72ca */ /* 0x000fe200000e0000 */
[----:B------:R-:W-:Y:S01]  /*11810*/  UMOV UR45, UR41 ;  /* 0x00000029002d7c82 */ /* 0x000fe20008000000 */
[----:B------:R-:W-:Y:S02]  /*11820*/  VIADD R6, R4, 0x6 ;  /* 0x0000000604067836 */ /* 0x000fe40000000000 */
[----:B------:R-:W-:-:S03]  /*11830*/  IMAD.MOV.U32 R7, RZ, RZ, 0x40000040 ;  /* 0x40000040ff077424 */ /* 0x000fc600078e00ff */
        /* <DEDUP_REMOVED lines=10> */
[----:B------:R-:W-:Y:S01]  /*118e0*/  UIADD3 UR4, UR56, 0x6, URZ ;  /* 0x0000000638047890 */ /* 0x000fe2000fffe03f */
[----:B------:R-:W-:Y:S02]  /*118f0*/  R2UR UR6, R6 ;  /* 0x00000000060672ca */ /* 0x000fe400000e0000 */
[----:B------:R-:W-:Y:S01]  /*11900*/  R2UR UR7, R7 ;  /* 0x00000000070772ca */ /* 0x000fe200000e0000 */
[----:B------:R-:W-:Y:S01]  /*11910*/  IMAD.MOV.U32 R7, RZ, RZ, 0x40000040 ;  /* 0x40000040ff077424 */ /* 0x000fe200078e00ff */
[----:B------:R-:W-:Y:S02]  /*11920*/  IADD3 R6, R4, 0x186, RZ ;  /* 0x0000018604067810 */ /* 0x000fe40007ffe0ff */
[----:B------:R-:W-:Y:S01]  /*11930*/  UMOV UR48, UR4 ;  /* 0x0000000400307c82 */ /* 0x000fe20008000000 */
[----:B------:R-:W-:Y:S02]  /*11940*/  MOV R15, 0x40000040 ;  /* 0x40000040000f7802 */ /* 0x000fe40000000f00 */
[----:B------:R-:W-:Y:S01]  /*11950*/  MOV R82, UR48 ;  /* 0x0000003000527c02 */ /* 0x000fe20008000f00 */
[----:B------:R-:W-:-:S02]  /*11960*/  WARPGROUP.DEPBAR.LE gsb0, 0x0 ;  /* 0x00008000000079c5 */ /* 0x000fc40000010000 */
        /* <DEDUP_REMOVED lines=46> */
[----:B------:R-:W-:Y:S01]  /*11c50*/  UMOV UR5, UR45 ;  /* 0x0000002d00057c82 */ /* 0x000fe20008000000 */
[----:B------:R-:W-:Y:S02]  /*11c60*/  WARPGROUP.DEPBAR.LE gsb0, 0x0 ;  /* 0x00008000000079c5 */ /* 0x000fe40000010000 */
[----:B------:R-:W-:-:S06]  /*11c70*/  WARPGROUP.ARRIVE ;  /* 0x00000000000079c5 */ /* 0x000fcc0000000000 */
[----:B------:R-:W-:Y:S01]  /*11c80*/  HGMMA.64x16x16.F32 R104, gdesc[UR4], R104, gsb0 ;  /* 0x00200000046879f0 */ /* 0x000fe20008000868 */
        /* <DEDUP_REMOVED lines=17> */
[----:B------:R-:W-:Y:S01]  /*11da0*/  IMAD.MOV.U32 R7, RZ, RZ, 0x40000040 ;  /* 0x40000040ff077424 */ /* 0x000fe200078e00ff */
[----:B------:R-:W-:Y:S02]  /*11db0*/  WARPGROUP.DEPBAR.LE gsb0, 0x0 ;  /* 0x00008000000079c5 */ /* 0x000fe40000010000 */
[----:B------:R-:W-:-:S06]  /*11dc0*/  WARPGROUP.ARRIVE ;  /* 0x00000000000079c5 */ /* 0x000fcc0000000000 */
[----:B------:R-:W-:Y:S01]  /*11dd0*/  HGMMA.64x16x16.F32 R64, gdesc[UR20], R64, gsb0 ;  /* 0x00200000144079f0 */ /* 0x000fe20008000840 */
[----:B------:R-:W-:Y:S02]  /*11de0*/  R2UR UR42, R6 ;  /* 0x00000000062a72ca */ /* 0x000fe400000e0000 */
[----:B------:R-:W-:Y:S01]  /*11df0*/  R2UR UR43, R7 ;  /* 0x00000000072b72ca */ /* 0x000fe200000e0000 */
[----:B------:R-:W-:Y:S01]  /*11e00*/  UMOV UR40, UR44 ;  /* 0x0000002c00287c82 */ /* 0x000fe20008000000 */
[----:B------:R-:W-:Y:S01]  /*11e10*/  UMOV UR41, UR45 ;  /* 0x0000002d00297c82 */ /* 0x000fe20008000000 */
[----:B------:R-:W-:Y:S02]  /*11e20*/  WARPGROUP.DEPBAR.LE gsb0, 0x0 ;  /* 0x00008000000079c5 */ /* 0x000fe40000010000 */
[----:B------:R-:W-:-:S08]  /*11e30*/  WARPGROUP.ARRIVE ;  /* 0x00000000000079c5 */ /* 0x000fd00000000000 */
[----:B------:R-:W-:Y:S01]  /*11e40*/  HGMMA.64x16x16.F32 R56, gdesc[UR40], R56, gsb0 ;  /* 0x00200000283879f0 */ /* 0x000fe20008000838 */
[----:B------:R-:W-:Y:S01]  /*11e50*/  IMAD.MOV.U32 R9, RZ, RZ, 0x40000040 ;  /* 0x40000040ff097424 */ /* 0x000fe200078e00ff */
[----:B------:R-:W-:-:S04]  /*11e60*/  R2UR UR26, R8 ;  /* 0x00000000081a72ca */ /* 0x000fc800000e0000 */
[----:B------:R-:W-:Y:S01]  /*11e70*/  R2UR UR27, R9 ;  /* 0x00000000091b72ca */ /* 0x000fe200000e0000 */
[----:B------:R-:W-:Y:S01]  /*11e80*/  UMOV UR24, UR44 ;  /* 0x0000002c00187c82 */ /* 0x000fe20008000000 */
[----:B------:R-:W-:Y:S01]  /*11e90*/  UMOV UR25, UR45 ;  /* 0x0000002d00197c82 */ /* 0x000fe20008000000 */
[----:B------:R-:W-:Y:S02]  /*11ea0*/  WARPGROUP.DEPBAR.LE gsb0, 0x0 ;  /* 0x00008000000079c5 */ /* 0x000fe40000010000 */
[----:B------:R-:W-:-:S08]  /*11eb0*/  WARPGROUP.ARRIVE ;  /* 0x00000000000079c5 */ /* 0x000fd00000000000 */
        /* <DEDUP_REMOVED lines=8> */
[----:B------:R-:W-:Y:S02]  /*11f40*/  VIADD R6, R4, 0x486 ;  /* 0x0000048604067836 */ /* 0x000fe40000000000 */
[----:B------:R-:W-:-:S03]  /*11f50*/  IMAD.MOV.U32 R7, RZ, RZ, 0x40000040 ;  /* 0x40000040ff077424 */ /* 0x000fc600078e00ff */
        /* <DEDUP_REMOVED lines=16> */
[----:B------:R-:W-:Y:S01]  /*12060*/  VIADD R8, R4, 0x580 ;  /* 0x0000058004087836 */ /* 0x000fe20000000000 */
[----:B------:R-:W-:-:S04]  /*12070*/  MOV R9, 0x40000040 ;  /* 0x4000004000097802 */ /* 0x000fc80000000f00 */
[----:B------:R-:W-:Y:S02]  /*12080*/  R2UR UR46, R8 ;  /* 0x00000000082e72ca */ /* 0x000fe400000e0000 */
[----:B------:R-:W-:Y:S01]  /*12090*/  R2UR UR47, R9 ;  /* 0x00000000092f72ca */ /* 0x000fe200000e0000 */
[----:B------:R-:W-:Y:S01]  /*120a0*/  UIADD3 UR8, UR56, 0x400, URZ ;  /* 0x0000040038087890 */ /* 0x000fe2000fffe03f */
[----:B------:R-:W-:-:S06]  /*120b0*/  UMOV UR45, 0x40000040 ;  /* 0x40000040002d7882 */ /* 0x000fcc0000000000 */
[----:B------:R-:W-:Y:S01]  /*120c0*/  UMOV UR44, UR8 ;  /* 0x00000008002c7c82 */ /* 0x000fe20008000000 */
[----:B------:R-:W-:Y:S02]  /*120d0*/  WARPGROUP.DEPBAR.LE gsb0, 0x0 ;  /* 0x00008000000079c5 */ /* 0x000fe40000010000 */
[----:B------:R-:W-:-:S06]  /*120e0*/  WARPGROUP.ARRIVE ;  /* 0x00000000000079c5 */ /* 0x000fcc0000000000 */
[----:B------:R-:W-:Y:S01]  /*120f0*/  HGMMA.64x16x16.F32 R112, gdesc[UR44], R112, gsb0 ;  /* 0x002000002c7079f0 */ /* 0x000fe20008000870 */
[----:B------:R-:W-:Y:S02]  /*12100*/  VIADD R6, R4, 0x600 ;  /* 0x0000060004067836 */ /* 0x000fe40000000000 */
[----:B------:R-:W-:-:S03]  /*12110*/  IMAD.MOV.U32 R7, RZ, RZ, 0x40000040 ;  /* 0x40000040ff077424 */ /* 0x000fc600078e00ff */
[----:B------:R-:W-:Y:S02]  /*12120*/  R2UR UR10, R6 ;  /* 0x00000000060a72ca */ /* 0x000fe400000e0000 */
[----:B------:R-:W-:Y:S01]  /*12130*/  R2UR UR11, R7 ;  /* 0x00000000070b72ca */ /* 0x000fe200000e0000 */
[----:B------:R-:W-:Y:S01]  /*12140*/  UMOV UR40, UR44 ;  /* 0x0000002c00287c82 */ /* 0x000fe20008000000 */
[----:B------:R-:W-:Y:S01]  /*12150*/  UMOV UR41, UR45 ;  /* 0x0000002d00297c82 */ /* 0x000fe20008000000 */
[----:B------:R-:W-:Y:S01]  /*12160*/  UMOV UR8, UR40 ;  /* 0x0000002800087c82 */ /* 0x000fe20008000000 */
        /* <DEDUP_REMOVED lines=14> */
[----:B------:R-:W-:-:S04]  /*12250*/  IADD3 R6, R4, 0x700, RZ ;  /* 0x0000070004067810 */ /* 0x000fc80007ffe0ff */
        /* <DEDUP_REMOVED lines=25> */
[----:B------:R-:W-:Y:S02]  /*123f0*/  IADD3 R8, R4, 0x880, RZ ;  /* 0x0000088004087810 */ /* 0x000fe40007ffe0ff */
[----:B------:R-:W-:Y:S02]  /*12400*/  MOV R9, 0x40000040 ;  /* 0x4000004000097802 */ /* 0x000fe40000000f00 */
[----:B------:R-:W-:Y:S02]  /*12410*/  R2UR UR6, R8 ;  /* 0x00000000080672ca */ /* 0x000fe400000e0000 */
[----:B------:R-:W-:Y:S01]  /*12420*/  R2UR UR7, R9 ;  /* 0x00000000090772ca */ /* 0x000fe200000e0000 */
[----:B------:R-:W-:Y:S01]  /*12430*/  UMOV UR4, UR40 ;  /* 0x0000002800047c82 */ /* 0x000fe20008000000 */
[----:B------:R-:W-:Y:S01]  /*12440*/  UMOV UR5, UR41 ;  /* 0x0000002900057c82 */ /* 0x000fe20008000000 */
[----:B------:R-:W-:-:S02]  /*12450*/  WARPGROUP.DEPBAR.LE gsb0, 0x0 ;  /* 0x00008000000079c5 */ /* 0x000fc40000010000 */
        /* <DEDUP_REMOVED lines=144> */
[----:B------:R-:W-:Y:S01]  /*12d60*/  UIADD3 UR4, UR56, 0x404, URZ ;  /* 0x0000040438047890 */ /* 0x000fe2000fffe03f */
[----:B------:R-:W-:Y:S01]  /*12d70*/  UMOV UR5, 0x40000040 ;  /* 0x4000004000057882 */ /* 0x000fe20000000000 */
        /* <DEDUP_REMOVED lines=61> */
[----:B------:R-:W-:Y:S02]  /*13150*/  WARPGROUP.DEPBAR.LE gsb0, 0x0 ;  /* 0x00008000000079c5 */ /* 0x000fe40000010000 */
[----:B------:R-:W-:-:S10]  /*13160*/  WARPGROUP.ARRIVE ;  /* 0x00000000000079c5 */ /* 0x000fd40000000000 */
[----:B------:R-:W-:Y:S01]  /*13170*/  HGMMA.64x16x16.F32 R48, gdesc[UR4], R48, gsb0 ;  /* 0x00200000043079f0 */ /* 0x000fe20008000830 */
[C---:B------:R-:W-:Y:S01]  /*13180*/  VIADD R6, R4.reuse, 0x984 ;  /* 0x0000098404067836 */ /* 0x040fe20000000000 */
[----:B------:R-:W-:Y:S01]  /*13190*/  MOV R7, 0x40000040 ;  /* 0x4000004000077802 */ /* 0x000fe20000000f00 */
[----:B------:R-:W-:Y:S01]  /*131a0*/  UMOV UR8, UR4 ;  /* 0x0000000400087c82 */ /* 0x000fe20008000000 */
[----:B------:R-:W-:Y:S01]  /*131b0*/  UMOV UR9, UR5 ;  /* 0x0000000500097c82 */ /* 0x000fe20008000000 */
[----:B------:R-:W-:Y:S01]  /*131c0*/  VIADD R8, R4, 0xa04 ;  /* 0x00000a0404087836 */ /* 0x000fe20000000000 */
[----:B------:R-:W-:Y:S01]  /*131d0*/  R2UR UR10, R6 ;  /* 0x00000000060a72ca */ /* 0x000fe200000e0000 */
[----:B------:R-:W-:Y:S01]  /*131e0*/  IMAD.MOV.U32 R9, RZ, RZ, 0x40000040 ;  /* 0x40000040ff097424 */ /* 0x000fe200078e00ff */
[----:B------:R-:W-:Y:S01]  /*131f0*/  R2UR UR11, R7 ;  /* 0x00000000070b72ca */ /* 0x000fe200000e0000 */
[----:B------:R-:W-:Y:S01]  /*13200*/  UMOV UR12, UR4 ;  /* 0x00000004000c7c82 */ /* 0x000fe20008000000 */
[----:B------:R-:W-:Y:S01]  /*13210*/  UMOV UR13, UR5 ;  /* 0x00000005000d7c82 */ /* 0x000fe20008000000 */
[----:B------:R-:W-:Y:S01]  /*13220*/  UMOV UR16, UR4 ;  /* 0x0000000400107c82 */ /* 0x000fe20008000000 */
[----:B------:R-:W-:Y:S01]  /*13230*/  UMOV UR17, UR5 ;  /* 0x0000000500117c82 */ /* 0x000fe20008000000 */
[----:B------:R-:W-:Y:S01]  /*13240*/  UIADD3 UR20, UR56, 0x406, URZ ;  /* 0x0000040638147890 */ /* 0x000fe2000fffe03f */
[----:B------:R-:W-:Y:S01]  /*13250*/  UMOV UR21, 0x40000040 ;  /* 0x4000004000157882 */ /* 0x000fe20000000000 */
[----:B------:R0:W-:Y:S01]  /*13260*/  STL.64 [R1+0x8], R82 ;  /* 0x0000085201007387 */ /* 0x0001e20000100a00 */
[----:B------:R-:W-:Y:S01]  /*13270*/  ULDC UR6, c[0x0][0x988] ;  /* 0x0002620000067ab9 */ /* 0x000fe20000000800 */
[----:B------:R-:W-:-:S02]  /*13280*/  WARPGROUP.DEPBAR.LE gsb0, 0x0 ;  /* 0x00008000000079c5 */ /* 0x000fc40000010000 */
[----:B------:R-:W-:-:S06]  /*13290*/  WARPGROUP.ARRIVE ;  /* 0x00000000000079c5 */ /* 0x000fcc0000000000 */
[----:B------:R-:W-:Y:S01]  /*132a0*/  HGMMA.64x16x16.F32 R40, gdesc[UR8], R40, gsb0 ;  /* 0x00200000082879f0 */ /* 0x000fe20008000828 */
[----:B------:R-:W-:Y:S02]  /*132b0*/  R2UR UR14, R8 ;  /* 0x00000000080e72ca */ /* 0x000fe400000e0000 */
[----:B------:R-:W-:Y:S01]  /*132c0*/  R2UR UR15, R9 ;  /* 0x00000000090f72ca */ /* 0x000fe200000e0000 */
[----:B------:R-:W-:Y:S01]  /*132d0*/  VIADD R6, R4, 0xa84 ;  /* 0x00000a8404067836 */ /* 0x000fe20000000000 */
[----:B------:R-:W-:Y:S02]  /*132e0*/  WARPGROUP.DEPBAR.LE gsb0, 0x0 ;  /* 0x00008000000079c5 */ /* 0x000fe40000010000 */
[----:B------:R-:W-:-:S09]  /*132f0*/  WARPGROUP.ARRIVE ;  /* 0x00000000000079c5 */ /* 0x000fd20000000000 */
[----:B------:R-:W-:Y:S01]  /*13300*/  HGMMA.64x16x16.F32 R32, gdesc[UR12], R32, gsb0 ;  /* 0x002000000c2079f0 */ /* 0x000fe20008000820 */
[----:B------:R-:W-:Y:S01]  /*13310*/  IMAD.MOV.U32 R7, RZ, RZ, 0x40000040 ;  /* 0x40000040ff077424 */ /* 0x000fe200078e00ff */
[----:B------:R-:W-:-:S04]  /*13320*/  R2UR UR18, R6 ;  /* 0x00000000061272ca */ /* 0x000fc800000e0000 */
[----:B------:R-:W-:Y:S01]  /*13330*/  R2UR UR19, R7 ;  /* 0x00000000071372ca */ /* 0x000fe200000e0000 */
[----:B------:R-:W-:Y:S02]  /*13340*/  WARPGROUP.DEPBAR.LE gsb0, 0x0 ;  /* 0x00008000000079c5 */ /* 0x000fe40000010000 */
[----:B------:R-:W-:-:S10]  /*13350*/  WARPGROUP.ARRIVE ;  /* 0x00000000000079c5 */ /* 0x000fd40000000000 */
[----:B------:R-:W-:Y:S01]  /*13360*/  HGMMA.64x16x16.F32 R24, gdesc[UR16], R24, gsb0 ;  /* 0x00200000101879f0 */ /* 0x000fe20008000818 */
[----:B------:R-:W-:Y:S01]  /*13370*/  VIADD R8, R4, 0x586 ;  /* 0x0000058604087836 */ /* 0x000fe20000000000 */
[----:B------:R-:W-:-:S04]  /*13380*/  MOV R9, 0x40000040 ;  /* 0x4000004000097802 */ /* 0x000fc80000000f00 */
[----:B------:R-:W-:Y:S02]  /*13390*/  R2UR UR22, R8 ;  /* 0x00000000081672ca */ /* 0x000fe400000e0000 */
[----:B------:R-:W-:Y:S01]  /*133a0*/  R2UR UR23, R9 ;  /* 0x00000000091772ca */ /* 0x000fe200000e0000 */
[----:B------:R-:W-:Y:S02]  /*133b0*/  WARPGROUP.DEPBAR.LE gsb0, 0x0 ;  /* 0x00008000000079c5 */ /* 0x000fe40000010000 */
[----:B------:R-:W-:-:S10]  /*133c0*/  WARPGROUP.ARRIVE ;  /* 0x00000000000079c5 */ /* 0x000fd40000000000 */
        /* <DEDUP_REMOVED lines=15> */
[----:B------:R-:W-:Y:S01]  /*134c0*/  IMAD.MOV.U32 R9, RZ, RZ, 0x40000040 ;  /* 0x40000040ff097424 */ /* 0x000fe200078e00ff */
[----:B------:R-:W-:-:S04]  /*134d0*/  IADD3 R8, R4, 0x706, RZ ;  /* 0x0000070604087810 */ /* 0x000fc80007ffe0ff */
        /* <DEDUP_REMOVED lines=28> */
[----:B------:R-:W-:Y:S01]  /*136a0*/  UMOV UR12, UR20 ;  /* 0x00000014000c7c82 */ /* 0x000fe20008000000 */
[----:B------:R-:W-:Y:S01]  /*136b0*/  UMOV UR13, UR21 ;  /* 0x00000015000d7c82 */ /* 0x000fe20008000000 */
[----:B--2---:R-:W-:-:S04]  /*136c0*/  IMAD.IADD R6, R3, 0x1, R161 ;  /* 0x0000000103067824 */ /* 0x004fc800078e02a1 */
[----:B------:R-:W-:-:S05]  /*136d0*/  IMAD R3, R163, -0xb0, R6 ;  /* 0xffffff50a3037824 */ /* 0x000fca00078e0206 */
[C---:B------:R-:W-:Y:S02]  /*136e0*/  ISETP.GT.AND P3, PT, R3.reuse, 0x1, PT ;  /* 0x000000010300780c */ /* 0x040fe40003f64270 */
[----:B------:R-:W-:Y:S01]  /*136f0*/  ISETP.GT.AND P2, PT, R3, RZ, PT ;  /* 0x000000ff0300720c */ /* 0x000fe20003f44270 */
[----:B------:R-:W-:Y:S02]  /*13700*/  WARPGROUP.DEPBAR.LE gsb0, 0x0 ;  /* 0x00008000000079c5 */ /* 0x000fe40000010000 */
[----:B------:R-:W-:-:S06]  /*13710*/  WARPGROUP.ARRIVE ;  /* 0x00000000000079c5 */ /* 0x000fcc0000000000 */
[----:B------:R-:W-:Y:S01]  /*13720*/  HGMMA.64x16x16.F32 R48, gdesc[UR12], R48, gsb0 ;  /* 0x002000000c3079f0 */ /* 0x000fe20008000830 */
[----:B------:R-:W-:Y:S02]  /*13730*/  FSEL R115, R115, -INF , P3 ;  /* 0xff80000073737808 */ /* 0x000fe40001800000 */
[----:B------:R-:W-:Y:S02]  /*13740*/  FSEL R113, R113, -INF , P3 ;  /* 0xff80000071717808 */ /* 0x000fe40001800000 */
[----:B------:R-:W-:Y:S02]  /*13750*/  FSEL R114, R114, -INF , P2 ;  /* 0xff80000072727808 */ /* 0x000fe40001000000 */
[----:B------:R-:W-:Y:S02]  /*13760*/  FSEL R112, R112, -INF , P2 ;  /* 0xff80000070707808 */ /* 0x000fe40001000000 */
[C---:B------:R-:W-:Y:S02]  /*13770*/  ISETP.GT.AND P3, PT, R3.reuse, 0x11, PT ;  /* 0x000000110300780c */ /* 0x040fe40003f64270 */
[----:B------:R-:W-:-:S02]  /*13780*/  ISETP.GT.AND P2, PT, R3, 0x10, PT ;  /* 0x000000100300780c */ /* 0x000fc40003f44270 */
        /* <DEDUP_REMOVED lines=12> */
[----:B------:R-:W-:Y:S01]  /*13850*/  FSEL R128, R89, -INF , P3 ;  /* 0xff80000059807808 */ /* 0x000fe20001800000 */
[----:B------:R-:W-:Y:S01]  /*13860*/  IMAD.MOV.U32 R89, RZ, RZ, 0x40000040 ;  /* 0x40000040ff597424 */ /* 0x000fe200078e00ff */
[----:B------:R-:W-:Y:S02]  /*13870*/  FSEL R126, R88, -INF , P2 ;  /* 0xff800000587e7808 */ /* 0x000fe40001000000 */
[----:B------:R-:W-:Y:S02]  /*13880*/  IADD3 R88, R4, 0x986, RZ ;  /* 0x0000098604587810 */ /* 0x000fe40007ffe0ff */
[----:B------:R-:W-:Y:S02]  /*13890*/  R2UR UR11, R89 ;  /* 0x00000000590b72ca */ /* 0x000fe400000e0000 */
[----:B------:R-:W-:Y:S01]  /*138a0*/  R2UR UR10, R88 ;  /* 0x00000000580a72ca */ /* 0x000fe200000e0000 */
[----:B------:R-:W-:Y:S01]  /*138b0*/  UMOV UR8, UR20 ;  /* 0x0000001400087c82 */ /* 0x000fe20008000000 */
[----:B------:R-:W-:Y:S01]  /*138c0*/  UMOV UR9, UR21 ;  /* 0x0000001500097c82 */ /* 0x000fe20008000000 */
[----:B------:R-:W-:-:S02]  /*138d0*/  WARPGROUP.DEPBAR.LE gsb0, 0x0 ;  /* 0x00008000000079c5 */ /* 0x000fc40000010000 */
[----:B------:R-:W-:-:S08]  /*138e0*/  WARPGROUP.ARRIVE ;  /* 0x00000000000079c5 */ /* 0x000fd00000000000 */
[----:B------:R-:W-:Y:S01]  /*138f0*/  HGMMA.64x16x16.F32 R40, gdesc[UR8], R40, gsb0 ;  /* 0x00200000082879f0 */ /* 0x000fe20008000828 */
[C---:B------:R-:W-:Y:S02]  /*13900*/  ISETP.GT.AND P4, PT, R3.reuse, 0x8, PT ;  /* 0x000000080300780c */ /* 0x040fe40003f84270 */
[----:B------:R-:W-:Y:S02]  /*13910*/  ISETP.GT.AND P5, PT, R3, 0x9, PT ;  /* 0x000000090300780c */ /* 0x000fe40003fa4270 */
[----:B------:R-:W-:Y:S02]  /*13920*/  FSEL R116, R116, -INF , P4 ;  /* 0xff80000074747808 */ /* 0x000fe40002000000 */
[----:B------:R-:W-:Y:S02]  /*13930*/  FMNMX.FTZ R5, R112, R113, !PT ;  /* 0x0000007170057209 */ /* 0x000fe40007810000 */
[----:B0-----:R-:W-:Y:S02]  /*13940*/  FSEL R82, R117, -INF , P5 ;  /* 0xff80000075527808 */ /* 0x001fe40002800000 */
[----:B------:R-:W-:-:S04]  /*13950*/  FMNMX.FTZ R5, R116, R5, !PT ;  /* 0x0000000574057209 */ /* 0x000fc80007810000 */
[----:B------:R-:W-:Y:S02]  /*13960*/  FMNMX.FTZ R5, R82, R5, !PT ;  /* 0x0000000552057209 */ /* 0x000fe40007810000 */
[----:B------:R-:W-:Y:S02]  /*13970*/  FSEL R118, R118, -INF , P4 ;  /* 0xff80000076767808 */ /* 0x000fe40002000000 */
[----:B------:R-:W-:Y:S02]  /*13980*/  ISETP.GT.AND P4, PT, R3, 0x18, PT ;  /* 0x000000180300780c */ /* 0x000fe40003f84270 */
[----:B------:R-:W-:Y:S02]  /*13990*/  FMNMX.FTZ R5, R104, R5, !PT ;  /* 0x0000000568057209 */ /* 0x000fe40007810000 */
[----:B------:R-:W-:Y:S02]  /*139a0*/  FSEL R6, R119, -INF , P5 ;  /* 0xff80000077067808 */ /* 0x000fe40002800000 */
[----:B------:R-:W-:-:S02]  /*139b0*/  ISETP.GT.AND P5, PT, R3, 0x19, PT ;  /* 0x000000190300780c */ /* 0x000fc40003fa4270 */
[----:B------:R-:W-:Y:S02]  /*139c0*/  FSEL R108, R108, -INF , P4 ;  /* 0xff8000006c6c7808 */ /* 0x000fe40002000000 */
[----:B------:R-:W-:Y:S02]  /*139d0*/  FMNMX.FTZ R5, R84, R5, !PT ;  /* 0x0000000554057209 */ /* 0x000fe40007810000 */
[----:B------:R-:W-:Y:S02]  /*139e0*/  FSEL R86, R109, -INF , P5 ;  /* 0xff8000006d567808 */ /* 0x000fe40002800000 */
[----:B------:R-:W-:Y:S01]  /*139f0*/  FMNMX.FTZ R5, R108, R5, !PT ;  /* 0x000000056c057209 */ /* 0x000fe20007810000 */
[----:B------:R-:W-:Y:S02]  /*13a00*/  VIADD R80, R4, 0xa06 ;  /* 0x00000a0604507836 */ /* 0x000fe40000000000 */
[----:B------:R-:W-:Y:S01]  /*13a10*/  IMAD.MOV.U32 R81, RZ, RZ, 0x40000040 ;  /* 0x40000040ff517424 */ /* 0x000fe200078e00ff */
[----:B------:R-:W-:-:S02]  /*13a20*/  FMNMX.FTZ R5, R86, R5, !PT ;  /* 0x0000000556057209 */ /* 0x000fc40007810000 */
[----:B------:R-:W-:Y:S02]  /*13a30*/  FSEL R110, R110, -INF , P4 ;  /* 0xff8000006e6e7808 */ /* 0x000fe40002000000 */
[----:B------:R-:W-:Y:S02]  /*13a40*/  ISETP.GT.AND P4, PT, R3, 0x28, PT ;  /* 0x000000280300780c */ /* 0x000fe40003f84270 */
[----:B------:R-:W-:Y:S02]  /*13a50*/  FMNMX.FTZ R5, R120, R5, !PT ;  /* 0x0000000578057209 */ /* 0x000fe40007810000 */
[----:B------:R-:W-:Y:S02]  /*13a60*/  R2UR UR22, R80 ;  /* 0x00000000501672ca */ /* 0x000fe400000e0000 */
[----:B------:R-:W-:Y:S02]  /*13a70*/  R2UR UR23, R81 ;  /* 0x00000000511772ca */ /* 0x000fe400000e0000 */
[----:B------:R-:W-:-:S02]  /*13a80*/  FSEL R10, R111, -INF , P5 ;  /* 0xff8000006f0a7808 */ /* 0x000fc40002800000 */
[----:B------:R-:W-:Y:S02]  /*13a90*/  ISETP.GT.AND P5, PT, R3, 0x29, PT ;  /* 0x000000290300780c */ /* 0x000fe40003fa4270 */
[----:B------:R-:W-:Y:S02]  /*13aa0*/  FSEL R100, R100, -INF , P4 ;  /* 0xff80000064647808 */ /* 0x000fe40002000000 */
[----:B------:R-:W-:Y:S01]  /*13ab0*/  FMNMX.FTZ R5, R122, R5, !PT ;  /* 0x000000057a057209 */ /* 0x000fe20007810000 */
[----:B------:R-:W-:Y:S02]  /*13ac0*/  WARPGROUP.DEPBAR.LE gsb0, 0x0 ;  /* 0x00008000000079c5 */ /* 0x000fe40000010000 */
[----:B------:R-:W-:Y:S01]  /*13ad0*/  WARPGROUP.ARRIVE ;  /* 0x00000000000079c5 */ /* 0x000fe20000000000 */
[----:B------:R-:W-:Y:S02]  /*13ae0*/  FSEL R124, R101, -INF , P5 ;  /* 0xff800000657c7808 */ /* 0x000fe40002800000 */
[----:B------:R-:W-:-:S03]  /*13af0*/  FMNMX.FTZ R5, R100, R5, !PT ;  /* 0x0000000564057209 */ /* 0x000fc60007810000 */
[----:B------:R-:W-:Y:S01]  /*13b00*/  HGMMA.64x16x16.F32 R32, gdesc[UR20], R32, gsb0 ;  /* 0x00200000142079f0 */ /* 0x000fe20008000820 */
        /* <DEDUP_REMOVED lines=9> */
[----:B------:R-:W-:Y:S02]  /*13ba0*/  FSEL R130, R93, -INF , P5 ;  /* 0xff8000005d827808 */ /* 0x000fe40002800000 */
[----:B------:R-:W-:Y:S02]  /*13bb0*/  ISETP.GT.AND P2, PT, R3, 0x40, PT ;  /* 0x000000400300780c */ /* 0x000fe40003f44270 */
        /* <DEDUP_REMOVED lines=28> */
[----:B------:R-:W-:Y:S01]  /*13d80*/  FMNMX.FTZ R7, R138, R5, !PT ;  /* 0x000000058a077209 */ /* 0x000fe20007810000 */
[----:B------:R-:W-:Y:S01]  /*13d90*/  IMAD.MOV.U32 R5, RZ, RZ, 0x40000040 ;  /* 0x40000040ff057424 */ /* 0x000fe200078e00ff */
[----:B------:R-:W-:Y:S02]  /*13da0*/  IADD3 R4, R4, 0xa86, RZ ;  /* 0x00000a8604047810 */ /* 0x000fe40007ffe0ff */
[----:B------:R-:W-:-:S02]  /*13db0*/  FSEL R68, R71, -INF , P5 ;  /* 0xff80000047447808 */ /* 0x000fc40002800000 */
[----:B------:R-:W-:Y:S02]  /*13dc0*/  FSEL R142, R69, -INF , P5 ;  /* 0xff800000458e7808 */ /* 0x000fe40002800000 */
[----:B------:R-:W-:Y:S02]  /*13dd0*/  ISETP.GT.AND P5, PT, R3, 0x60, PT ;  /* 0x000000600300780c */ /* 0x000fe40003fa4270 */
[----:B------:R-:W-:Y:S02]  /*13de0*/  FMNMX.FTZ R7, R140, R7, !PT ;  /* 0x000000078c077209 */ /* 0x000fe40007810000 */
[----:B------:R-:W-:Y:S02]  /*13df0*/  FSEL R70, R70, -INF , P4 ;  /* 0xff80000046467808 */ /* 0x000fe40002000000 */
[----:B------:R-:W-:Y:S02]  /*13e00*/  R2UR UR22, R4 ;  /* 0x00000000041672ca */ /* 0x000fe400000e0000 */
[----:B------:R-:W-:-:S02]  /*13e10*/  R2UR UR23, R5 ;  /* 0x00000000051772ca */ /* 0x000fc400000e0000 */
[----:B------:R-:W-:Y:S02]  /*13e20*/  ISETP.GT.AND P4, PT, R3, 0x61, PT ;  /* 0x000000610300780c */ /* 0x000fe40003f84270 */
[----:B------:R-:W-:Y:S02]  /*13e30*/  FSEL R146, R56, -INF , P5 ;  /* 0xff80000038927808 */ /* 0x000fe40002800000 */
[----:B------:R-:W-:Y:S02]  /*13e40*/  FMNMX.FTZ R7, R142, R7, !PT ;  /* 0x000000078e077209 */ /* 0x000fe40007810000 */
[----:B------:R-:W-:Y:S01]  /*13e50*/  FSEL R64, R67, -INF , P3 ;  /* 0xff80000043407808 */ /* 0x000fe20001800000 */
[----:B------:R-:W-:Y:S02]  /*13e60*/  WARPGROUP.DEPBAR.LE gsb0, 0x0 ;  /* 0x00008000000079c5 */ /* 0x000fe40000010000 */
[----:B------:R-:W-:Y:S02]  /*13e70*/  ISETP.GT.AND P3, PT, R3, 0x68, PT ;  /* 0x000000680300780c */ /* 0x000fe40003f64270 */
[----:B------:R-:W-:-:S02]  /*13e80*/  FSEL R144, R57, -INF , P4 ;  /* 0xff80000039907808 */ /* 0x000fc40002000000 */
[----:B------:R-:W-:Y:S01]  /*13e90*/  FMNMX.FTZ R7, R146, R7, !PT ;  /* 0x0000000792077209 */ /* 0x000fe20007810000 */
[----:B------:R-:W-:Y:S01]  /*13ea0*/  WARPGROUP.ARRIVE ;  /* 0x00000000000079c5 */ /* 0x000fe20000000000 */
[----:B------:R-:W-:Y:S02]  /*13eb0*/  FSEL R66, R66, -INF , P2 ;  /* 0xff80000042427808 */ /* 0x000fe40001000000 */
[----:B------:R-:W-:Y:S02]  /*13ec0*/  ISETP.GT.AND P2, PT, R3, 0x69, PT ;  /* 0x000000690300780c */ /* 0x000fe40003f44270 */
[----:B------:R-:W-:Y:S01]  /*13ed0*/  FSEL R152, R60, -INF , P3 ;  /* 0xff8000003c987808 */ /* 0x000fe20001800000 */
[----:B------:R-:W-:Y:S01]  /*13ee0*/  HGMMA.64x16x16.F32 R24, gdesc[UR20], R24, gsb0 ;  /* 0x00200000141879f0 */ /* 0x000fe20008000818 */
[----:B------:R-:W-:Y:S02]  /*13ef0*/  FMNMX.FTZ R7, R144, R7, !PT ;  /* 0x0000000790077209 */ /* 0x000fe40007810000 */
[----:B------:R-:W-:-:S02]  /*13f00*/  FSEL R58, R58, -INF , P5 ;  /* 0xff8000003a3a7808 */ /* 0x000fc40002800000 */
[----:B------:R-:W-:Y:S02]  /*13f10*/  ISETP.GT.AND P5, PT, R3, 0x70, PT ;  /* 0x000000700300780c */ /* 0x000fe40003fa4270 */
[----:B------:R-:W-:Y:S02]  /*13f20*/  FSEL R154, R61, -INF , P2 ;  /* 0xff8000003d9a7808 */ /* 0x000fe40001000000 */
[----:B------:R-:W-:Y:S02]  /*13f30*/  FMNMX.FTZ R7, R152, R7, !PT ;  /* 0x0000000798077209 */ /* 0x000fe40007810000 */
[----:B------:R-:W-:Y:S02]  /*13f40*/  FSEL R4, R59, -INF , P4 ;  /* 0xff8000003b047808 */ /* 0x000fe40002000000 */
[----:B------:R-:W-:Y:S02]  /*13f50*/  ISETP.GT.AND P4, PT, R3, 0x71, PT ;  /* 0x000000710300780c */ /* 0x000fe40003f84270 */
[----:B-----5:R-:W-:-:S02]  /*13f60*/  FSEL R148, R48, -INF , P5 ;  /* 0xff80000030947808 */ /* 0x020fc40002800000 */
[----:B------:R-:W-:Y:S02]  /*13f70*/  FMNMX.FTZ R7, R154, R7, !PT ;  /* 0x000000079a077209 */ /* 0x000fe40007810000 */
[----:B------:R-:W-:Y:S02]  /*13f80*/  FSEL R62, R62, -INF , P3 ;  /* 0xff8000003e3e7808 */ /* 0x000fe40001800000 */
[----:B------:R-:W-:Y:S02]  /*13f90*/  ISETP.GT.AND P3, PT, R3, 0x78, PT ;  /* 0x000000780300780c */ /* 0x000fe40003f64270 */
[----:B------:R-:W-:Y:S02]  /*13fa0*/  FSEL R60, R49, -INF , P4 ;  /* 0xff800000313c7808 */ /* 0x000fe40002000000 */
[----:B------:R-:W-:Y:S02]  /*13fb0*/  FMNMX.FTZ R7, R148, R7, !PT ;  /* 0x0000000794077209 */ /* 0x000fe40007810000 */
[----:B------:R-:W-:-:S02]  /*13fc0*/  FSEL R48, R63, -INF , P2 ;  /* 0xff8000003f307808 */ /* 0x000fc40001000000 */
[C---:B------:R-:W-:Y:S02]  /*13fd0*/  ISETP.GT.AND P2, PT, R3.reuse, 0x79, PT ;  /* 0x000000790300780c */ /* 0x040fe40003f44270 */
[----:B------:R-:W-:Y:S02]  /*13fe0*/  FSEL R56, R52, -INF , P3 ;  /* 0xff80000034387808 */ /* 0x000fe40001800000 */
[----:B------:R-:W-:Y:S02]  /*13ff0*/  FMNMX.FTZ R7, R60, R7, !PT ;  /* 0x000000073c077209 */ /* 0x000fe40007810000 */
[----:B------:R-:W-:Y:S02]  /*14000*/  FSEL R50, R50, -INF , P5 ;  /* 0xff80000032327808 */ /* 0x000fe40002800000 */
[----:B------:R-:W-:Y:S02]  /*14010*/  ISETP.GT.AND P5, PT, R3, 0x80, PT ;  /* 0x000000800300780c */ /* 0x000fe40003fa4270 */
[----:B------:R-:W-:-:S02]  /*14020*/  FSEL R150, R53, -INF , P2 ;  /* 0xff80000035967808 */ /* 0x000fc40001000000 */
[----:B------:R-:W-:Y:S02]  /*14030*/  FMNMX.FTZ R7, R56, R7, !PT ;  /* 0x0000000738077209 */ /* 0x000fe40007810000 */
[----:B------:R-:W-:Y:S02]  /*14040*/  FSEL R52, R51, -INF , P4 ;  /* 0xff80000033347808 */ /* 0x000fe40002000000 */
[----:B------:R-:W-:Y:S02]  /*14050*/  ISETP.GT.AND P4, PT, R3, 0x81, PT ;  /* 0x000000810300780c */ /* 0x000fe40003f84270 */
[----:B------:R-:W-:Y:S02]  /*14060*/  FSEL R156, R40, -INF , P5 ;  /* 0xff800000289c7808 */ /* 0x000fe40002800000 */
[----:B------:R-:W-:Y:S02]  /*14070*/  FMNMX.FTZ R7, R150, R7, !PT ;  /* 0x0000000796077209 */ /* 0x000fe40007810000 */
[----:B------:R-:W-:-:S02]  /*14080*/  FSEL R54, R54, -INF , P3 ;  /* 0xff80000036367808 */ /* 0x000fc40001800000 */
[----:B------:R-:W-:Y:S02]  /*14090*/  ISETP.GT.AND P3, PT, R3, 0x88, PT ;  /* 0x000000880300780c */ /* 0x000fe40003f64270 */
[----:B------:R-:W-:Y:S02]  /*140a0*/  FSEL R158, R41, -INF , P4 ;  /* 0xff800000299e7808 */ /* 0x000fe40002000000 */
[----:B------:R-:W-:Y:S02]  /*140b0*/  FMNMX.FTZ R7, R156, R7, !PT ;  /* 0x000000079c077209 */ /* 0x000fe40007810000 */
[----:B------:R-:W-:Y:S02]  /*140c0*/  FSEL R40, R55, -INF , P2 ;  /* 0xff80000037287808 */ /* 0x000fe40001000000 */
[----:B------:R-:W-:Y:S02]  /*140d0*/  ISETP.GT.AND P2, PT, R3, 0x89, PT ;  /* 0x000000890300780c */ /* 0x000fe40003f44270 */
[----:B------:R-:W-:-:S02]  /*140e0*/  FSEL R160, R44, -INF , P3 ;  /* 0xff8000002ca07808 */ /* 0x000fc40001800000 */
[----:B------:R-:W-:Y:S02]  /*140f0*/  FMNMX.FTZ R7, R158, R7, !PT ;  /* 0x000000079e077209 */ /* 0x000fe40007810000 */
[----:B------:R-:W-:Y:S02]  /*14100*/  ISETP.GT.AND P6, PT, R3, 0x90, PT ;  /* 0x000000900300780c */ /* 0x000fe40003fc4270 */
[----:B------:R-:W-:Y:S02]  /*14110*/  FSEL R162, R45, -INF , P2 ;  /* 0xff8000002da27808 */ /* 0x000fe40001000000 */
[----:B------:R-:W-:Y:S02]  /*14120*/  FMNMX.FTZ R7, R160, R7, !PT ;  /* 0x00000007a0077209 */ /* 0x000fe40007810000 */
[----:B------:R-:W-:Y:S02]  /*14130*/  ISETP.GT.AND P1, PT, R3, 0x91, PT ;  /* 0x000000910300780c */ /* 0x000fe40003f24270 */
[----:B------:R-:W-:-:S02]  /*14140*/  FSEL R164, R32, -INF , P6 ;  /* 0xff80000020a47808 */ /* 0x000fc40003000000 */
[----:B------:R-:W-:Y:S02]  /*14150*/  FMNMX.FTZ R7, R162, R7, !PT ;  /* 0x00000007a2077209 */ /* 0x000fe40007810000 */
        /* <DEDUP_REMOVED lines=8> */
[----:B------:R-:W-:Y:S02]  /*141e0*/  FSEL R202, R37, -INF , P2 ;  /* 0xff80000025ca7808 */ /* 0x000fe40001000000 */
[----:B------:R-:W-:Y:S02]  /*141f0*/  FMNMX.FTZ R7, R172, R7, !PT ;  /* 0x00000007ac077209 */ /* 0x000fe40007810000 */
[----:B------:R-:W-:Y:S01]  /*14200*/  ISETP.GT.AND P3, PT, R3, 0xa0, PT ;  /* 0x000000a00300780c */ /* 0x000fe20003f64270 */
[----:B------:R-:W-:-:S02]  /*14210*/  WARPGROUP.DEPBAR.LE gsb0, 0x0 ;  /* 0x00008000000079c5 */ /* 0x000fc40000010000 */
[----:B------:R-:W-:Y:S02]  /*14220*/  FSEL R44, R43, -INF , P4 ;  /* 0xff8000002b2c7808 */ /* 0x000fe40002000000 */
[----:B------:R-:W-:Y:S02]  /*14230*/  FSEL R170, R24, -INF , P3 ;  /* 0xff80000018aa7808 */ /* 0x000fe40001800000 */
[----:B------:R-:W-:Y:S02]  /*14240*/  FMNMX.FTZ R7, R202, R7, !PT ;  /* 0x00000007ca077209 */ /* 0x000fe40007810000 */
[----:B------:R-:W-:Y:S02]  /*14250*/  ISETP.GT.AND P4, PT, R3, 0xa1, PT ;  /* 0x000000a10300780c */ /* 0x000fe40003f84270 */
[----:B------:R-:W-:Y:S02]  /*14260*/  FSEL R42, R42, -INF , P5 ;  /* 0xff8000002a2a7808 */ /* 0x000fe40002800000 */
[----:B------:R-:W-:-:S02]  /*14270*/  FSEL R174, R25, -INF , P4 ;  /* 0xff80000019ae7808 */ /* 0x000fc40002000000 */
[----:B------:R-:W-:Y:S02]  /*14280*/  FMNMX.FTZ R7, R170, R7, !PT ;  /* 0x00000007aa077209 */ /* 0x000fe40007810000 */
[C---:B------:R-:W-:Y:S02]  /*14290*/  ISETP.GT.AND P5, PT, R3.reuse, 0xa8, PT ;  /* 0x000000a80300780c */ /* 0x040fe40003fa4270 */
[----:B------:R-:W-:Y:S02]  /*142a0*/  FMNMX.FTZ R7, R174, R7, !PT ;  /* 0x00000007ae077209 */ /* 0x000fe40007810000 */
[----:B------:R-:W-:Y:S02]  /*142b0*/  FSEL R168, R28, -INF , P5 ;  /* 0xff8000001ca87808 */ /* 0x000fe40002800000 */
[----:B------:R-:W-:Y:S02]  /*142c0*/  ISETP.GT.AND P6, PT, R3, 0xa9, PT ;  /* 0x000000a90300780c */ /* 0x000fe40003fc4270 */
[----:B------:R-:W-:-:S02]  /*142d0*/  FMNMX.FTZ R7, R168, R7, !PT ;  /* 0x00000007a8077209 */ /* 0x000fc40007810000 */
[----:B------:R-:W-:-:S04]  /*142e0*/  FSEL R36, R29, -INF , P6 ;  /* 0xff8000001d247808 */ /* 0x000fc80003000000 */
[----:B------:R-:W-:-:S05]  /*142f0*/  FMNMX.FTZ R5, R36, R7, !PT ;  /* 0x0000000724057209 */ /* 0x000fca0007810000 */
[----:B------:R-:W0:Y:S02]  /*14300*/  SHFL.BFLY PT, R24, R5, 0x2, 0x1f ;  /* 0x0c401f0005187f89 */ /* 0x000e2400000e0000 */
[----:B0-----:R-:W-:-:S05]  /*14310*/  FMNMX.FTZ R15, R5, R24, !PT ;  /* 0x00000018050f7209 */ /* 0x001fca0007810000 */
[----:B------:R-:W0:Y:S01]  /*14320*/  SHFL.BFLY PT, R24, R15, 0x1, 0x1f ;  /* 0x0c201f000f187f89 */ /* 0x000e2200000e0000 */
[----:B------:R-:W-:Y:S01]  /*14330*/  IMAD.U32 R9, RZ, RZ, UR6 ;  /* 0x00000006ff097e24 */ /* 0x000fe2000f8e00ff */
[----:B------:R-:W-:Y:S02]  /*14340*/  P2R R21, PR, RZ, 0x1 ;  /* 0x00000001ff157803 */ /* 0x000fe40000000000 */
[----:B0-----:R-:W-:-:S04]  /*14350*/  FMNMX.FTZ R7, R15, R24, !PT ;  /* 0x000000180f077209 */ /* 0x001fc80007810000 */
[C---:B------:R-:W-:Y:S01]  /*14360*/  FSETP.NEU.FTZ.AND P0, PT, R7.reuse, -INF , PT ;  /* 0xff8000000700780b */ /* 0x040fe20003f1d000 */
[----:B------:R-:W-:-:S05]  /*14370*/  FMUL.FTZ R41, R7, R9 ;  /* 0x0000000907297220 */ /* 0x000fca0000410000 */
[----:B------:R-:W-:Y:S02]  /*14380*/  FSEL R41, R41, RZ, P0 ;  /* 0x000000ff29297208 */ /* 0x000fe40000000000 */
[----:B------:R-:W-:Y:S02]  /*14390*/  ISETP.NE.AND P0, PT, R21, RZ, PT ;  /* 0x000000ff1500720c */ /* 0x000fe40003f05270 */
        /* <DEDUP_REMOVED lines=10> */
[----:B------:R-:W-:Y:S02]  /*14440*/  P2R R33, PR, RZ, 0x2 ;  /* 0x00000002ff217803 */ /* 0x000fe40000000000 */
[----:B------:R-:W-:Y:S02]  /*14450*/  FMNMX.FTZ R29, R14, R29, !PT ;  /* 0x0000001d0e1d7209 */ /* 0x000fe40007810000 */
[----:B------:R-:W-:Y:S02]  /*14460*/  ISETP.GT.AND P1, PT, R3, 0x90, PT ;  /* 0x000000900300780c */ /* 0x000fe40003f24270 */
[----:B------:R-:W-:Y:S02]  /*14470*/  FMNMX.FTZ R29, R90, R29, !PT ;  /* 0x0000001d5a1d7209 */ /* 0x000fe40007810000 */
[----:B------:R-:W-:-:S02]  /*14480*/  FSEL R34, R34, -INF , P1 ;  /* 0xff80000022227808 */ /* 0x000fc40000800000 */
[----:B------:R-:W-:Y:S02]  /*14490*/  ISETP.NE.AND P1, PT, R33, RZ, PT ;  /* 0x000000ff2100720c */ /* 0x000fe40003f25270 */
[----:B------:R-:W-:-:S04]  /*144a0*/  FMNMX.FTZ R33, R20, R29, !PT ;  /* 0x0000001d14217209 */ /* 0x000fc80007810000 */
[----:B------:R-:W-:-:S04]  /*144b0*/  FMNMX.FTZ R33, R94, R33, !PT ;  /* 0x000000215e217209 */ /* 0x000fc80007810000 */
[----:B------:R-:W-:-:S04]  /*144c0*/  FMNMX.FTZ R33, R96, R33, !PT ;  /* 0x0000002160217209 */ /* 0x000fc80007810000 */
[----:B------:R-:W-:Y:S02]  /*144d0*/  FMNMX.FTZ R33, R74, R33, !PT ;  /* 0x000000214a217209 */ /* 0x000fe40007810000 */
[----:B------:R-:W-:Y:S02]  /*144e0*/  FSEL R24, R35, -INF , P1 ;  /* 0xff80000023187808 */ /* 0x000fe40000800000 */
        /* <DEDUP_REMOVED lines=23> */
[----:B------:R-:W-:Y:S02]  /*14660*/  FMNMX.FTZ R47, R38, R47, !PT ;  /* 0x0000002f262f7209 */ /* 0x000fe40007810000 */
[----:B------:R-:W-:Y:S02]  /*14670*/  FSEL R26, R26, -INF , P3 ;  /* 0xff8000001a1a7808 */ /* 0x000fe40001800000 */
[----:B------:R-:W-:Y:S01]  /*14680*/  FMNMX.FTZ R47, R28, R47, !PT ;  /* 0x0000002f1c2f7209 */ /* 0x000fe20007810000 */
[----:B------:R-:W-:Y:S01]  /*14690*/  FFMA.FTZ R5, R82, R9, -R41 ;  /* 0x0000000952057223 */ /* 0x000fe20000010829 */
[----:B------:R-:W-:Y:S02]  /*146a0*/  FSEL R82, R27, -INF , P4 ;  /* 0xff8000001b527808 */ /* 0x000fe40002000000 */
[----:B------:R-:W-:Y:S02]  /*146b0*/  FMNMX.FTZ R47, R26, R47, !PT ;  /* 0x0000002f1a2f7209 */ /* 0x000fe40007810000 */
[----:B------:R-:W-:-:S02]  /*146c0*/  FSEL R30, R30, -INF , P5 ;  /* 0xff8000001e1e7808 */ /* 0x000fc40002800000 */
[----:B------:R-:W-:Y:S01]  /*146d0*/  FMNMX.FTZ R47, R82, R47, !PT ;  /* 0x0000002f522f7209 */ /* 0x000fe20007810000 */
[----:B------:R-:W-:Y:S01]  /*146e0*/  FFMA.FTZ R27, R60, R9, -R41 ;  /* 0x000000093c1b7223 */ /* 0x000fe20000010829 */
[----:B------:R-:W-:Y:S02]  /*146f0*/  FSEL R60, R31, -INF , P6 ;  /* 0xff8000001f3c7808 */ /* 0x000fe40003000000 */
[----:B------:R-:W-:-:S04]  /*14700*/  FMNMX.FTZ R47, R30, R47, !PT ;  /* 0x0000002f1e2f7209 */ /* 0x000fc80007810000 */
[----:B------:R-:W-:Y:S01]  /*14710*/  FMNMX.FTZ R51, R60, R47, !PT ;  /* 0x0000002f3c337209 */ /* 0x000fe20007810000 */
[----:B------:R-:W-:-:S04]  /*14720*/  FFMA.FTZ R206, R56, R9, -R41 ;  /* 0x0000000938ce7223 */ /* 0x000fc80000010829 */
[----:B------:R-:W0:Y:S01]  /*14730*/  SHFL.BFLY PT, R56, R51, 0x2, 0x1f ;  /* 0x0c401f0033387f89 */ /* 0x000e2200000e0000 */
[-CC-:B------:R-:W-:Y:S01]  /*14740*/  FFMA.FTZ R176, R112, R9.reuse, -R41.reuse ;  /* 0x0000000970b07223 */ /* 0x180fe20000010829 */
[----:B------:R-:W-:Y:S01]  /*14750*/  FFMA.FTZ R3, R113, R9, -R41 ;  /* 0x0000000971037223 */ /* 0x000fe20000010829 */
[----:B0-----:R-:W-:-:S05]  /*14760*/  FMNMX.FTZ R56, R51, R56, !PT ;  /* 0x0000003833387209 */ /* 0x001fca0007810000 */
[----:B------:R-:W0:Y:S01]  /*14770*/  SHFL.BFLY PT, R55, R56, 0x1, 0x1f ;  /* 0x0c201f0038377f89 */ /* 0x000e2200000e0000 */
[-CC-:B------:R-:W-:Y:S01]  /*14780*/  FFMA.FTZ R178, R116, R9.reuse, -R41.reuse ;  /* 0x0000000974b27223 */ /* 0x180fe20000010829 */
[----:B------:R-:W-:Y:S01]  /*14790*/  MUFU.EX2 R176, R176 ;  /* 0x000000b000b07308 */ /* 0x000fe20000000800 */
[-CC-:B------:R-:W-:Y:S01]  /*147a0*/  FFMA.FTZ R190, R92, R9.reuse, -R41.reuse ;  /* 0x000000095cbe7223 */ /* 0x180fe20000010829 */
[----:B------:R-:W-:-:S06]  /*147b0*/  FFMA.FTZ R180, R104, R9, -R41 ;  /* 0x0000000968b47223 */ /* 0x000fcc0000010829 */
[----:B------:R-:W1:Y:S01]  /*147c0*/  MUFU.EX2 R3, R3 ;  /* 0x0000000300037308 */ /* 0x000e620000000800 */
[----:B------:R-:W-:Y:S01]  /*147d0*/  ISETP.NE.AND P1, PT, R11, RZ, PT ;  /* 0x000000ff0b00720c */ /* 0x000fe20003f25270 */
[----:B------:R-:W-:-:S06]  /*147e0*/  FFMA.FTZ R11, R84, R9, -R41 ;  /* 0x00000009540b7223 */ /* 0x000fcc0000010829 */
[----:B------:R-:W2:Y:S01]  /*147f0*/  MUFU.EX2 R178, R178 ;  /* 0x000000b200b27308 */ /* 0x000ea20000000800 */
[----:B0-----:R-:W-:-:S07]  /*14800*/  FMNMX.FTZ R92, R56, R55, !PT ;  /* 0x00000037385c7209 */ /* 0x001fce0007810000 */
[----:B------:R-:W0:Y:S01]  /*14810*/  MUFU.EX2 R5, R5 ;  /* 0x0000000500057308 */ /* 0x000e220000000800 */
[C---:B------:R-:W-:Y:S01]  /*14820*/  FSETP.NEU.FTZ.AND P2, PT, R92.reuse, -INF , PT ;  /* 0xff8000005c00780b */ /* 0x040fe20003f5d000 */
[-C--:B------:R-:W-:Y:S01]  /*14830*/  FMUL.FTZ R57, R92, R9.reuse ;  /* 0x000000095c397220 */ /* 0x080fe20000410000 */
[----:B------:R-:W-:-:S05]  /*14840*/  FFMA.FTZ R182, R108, R9, -R41 ;  /* 0x000000096cb67223 */ /* 0x000fca0000010829 */
[----:B------:R-:W3:Y:S01]  /*14850*/  MUFU.EX2 R180, R180 ;  /* 0x000000b400b47308 */ /* 0x000ee20000000800 */
[----:B------:R-:W-:Y:S01]  /*14860*/  FSEL R57, R57, RZ, P2 ;  /* 0x000000ff39397208 */ /* 0x000fe20001000000 */
[----:B-1----:R-:W-:Y:S01]  /*14870*/  FADD.FTZ R59, R176, R3 ;  /* 0x00000003b03b7221 */ /* 0x002fe20000010000 */
[----:B------:R-:W-:Y:S01]  /*14880*/  ISETP.NE.AND P0, PT, R13, RZ, PT ;  /* 0x000000ff0d00720c */ /* 0x000fe20003f05270 */
[----:B------:R-:W-:-:S04]  /*14890*/  FFMA.FTZ R13, R86, R9, -R41 ;  /* 0x00000009560d7223 */ /* 0x000fc80000010829 */
[----:B------:R-:W1:Y:S01]  /*148a0*/  MUFU.EX2 R11, R11 ;  /* 0x0000000b000b7308 */ /* 0x000e620000000800 */
[-C--:B------:R-:W-:Y:S01]  /*148b0*/  FFMA.FTZ R196, R80, R9.reuse, -R41 ;  /* 0x0000000950c47223 */ /* 0x080fe20000010829 */
[-C--:B------:R-:W-:Y:S01]  /*148c0*/  FFMA.FTZ R197, R66, R9.reuse, -R57 ;  /* 0x0000000942c57223 */ /* 0x080fe20000010839 */
[-CC-:B------:R-:W-:Y:S01]  /*148d0*/  FFMA.FTZ R184, R120, R9.reuse, -R41.reuse ;  /* 0x0000000978b87223 */ /* 0x180fe20000010829 */
[-CC-:B------:R-:W-:Y:S01]  /*148e0*/  FFMA.FTZ R15, R122, R9.reuse, -R41.reuse ;  /* 0x000000097a0f7223 */ /* 0x180fe20000010829 */
[-CC-:B------:R-:W-:Y:S01]  /*148f0*/  FFMA.FTZ R186, R100, R9.reuse, -R41.reuse ;  /* 0x0000000964ba7223 */ /* 0x180fe20000010829 */
[-CC-:B------:R-:W-:Y:S01]  /*14900*/  FFMA.FTZ R124, R124, R9.reuse, -R41.reuse ;  /* 0x000000097c7c7223 */ /* 0x180fe20000010829 */
[-CC-:B------:R-:W-:Y:S01]  /*14910*/  FFMA.FTZ R188, R126, R9.reuse, -R41.reuse ;  /* 0x000000097ebc7223 */ /* 0x180fe20000010829 */
[----:B------:R-:W4:Y:S01]  /*14920*/  MUFU.EX2 R182, R182 ;  /* 0x000000b600b67308 */ /* 0x000f220000000800 */
        /* <DEDUP_REMOVED lines=26> */
[----:B--2---:R-:W-:Y:S01]  /*14ad0*/  FADD.FTZ R66, R178, R59 ;  /* 0x0000003bb2427221 */ /* 0x004fe20000010000 */
[-C--:B------:R-:W-:Y:S01]  /*14ae0*/  FFMA.FTZ R41, R36, R9.reuse, -R41 ;  /* 0x0000000924297223 */ /* 0x080fe20000010829 */
[-CC-:B------:R-:W-:Y:S01]  /*14af0*/  FFMA.FTZ R177, R114, R9.reuse, -R57.reuse ;  /* 0x0000000972b17223 */ /* 0x180fe20000010839 */
[-CC-:B------:R-:W-:Y:S01]  /*14b00*/  FFMA.FTZ R36, R115, R9.reuse, -R57.reuse ;  /* 0x0000000973247223 */ /* 0x180fe20000010839 */
[----:B------:R-:W2:Y:S01]  /*14b10*/  MUFU.EX2 R13, R13 ;  /* 0x0000000d000d7308 */ /* 0x000ea20000000800 */
[----:B0-----:R-:W-:Y:S01]  /*14b20*/  FADD.FTZ R59, R5, R66 ;  /* 0x00000042053b7221 */ /* 0x001fe20000010000 */
[-CC-:B------:R-:W-:Y:S01]  /*14b30*/  FFMA.FTZ R179, R118, R9.reuse, -R57.reuse ;  /* 0x0000000976b37223 */ /* 0x180fe20000010839 */
[----:B------:R-:W-:-:S02]  /*14b40*/  FFMA.FTZ R6, R6, R9, -R57 ;  /* 0x0000000906067223 */ /* 0x000fc40000010839 */
[----:B---3--:R-:W-:-:S03]  /*14b50*/  FADD.FTZ R66, R180, R59 ;  /* 0x0000003bb4427221 */ /* 0x008fc60000010000 */
[----:B------:R-:W0:Y:S01]  /*14b60*/  MUFU.EX2 R184, R184 ;  /* 0x000000b800b87308 */ /* 0x000e220000000800 */
[----:B-1----:R-:W-:Y:S01]  /*14b70*/  FADD.FTZ R59, R11, R66 ;  /* 0x000000420b3b7221 */ /* 0x002fe20000010000 */
[----:B------:R-:W-:-:S06]  /*14b80*/  FFMA.FTZ R181, R106, R9, -R57 ;  /* 0x000000096ab57223 */ /* 0x000fcc0000010839 */
[----:B------:R-:W-:Y:S01]  /*14b90*/  MUFU.EX2 R177, R177 ;  /* 0x000000b100b17308 */ /* 0x000fe20000000800 */
[----:B------:R-:W-:-:S07]  /*14ba0*/  FFMA.FTZ R66, R68, R9, -R57 ;  /* 0x0000000944427223 */ /* 0x000fce0000010839 */
[----:B------:R-:W1:Y:S01]  /*14bb0*/  MUFU.EX2 R36, R36 ;  /* 0x0000002400247308 */ /* 0x000e620000000800 */
[----:B----4-:R-:W-:-:S07]  /*14bc0*/  FADD.FTZ R68, R182, R59 ;  /* 0x0000003bb6447221 */ /* 0x010fce0000010000 */
[----:B------:R-:W3:Y:S01]  /*14bd0*/  MUFU.EX2 R15, R15 ;  /* 0x0000000f000f7308 */ /* 0x000ee20000000800 */
[----:B------:R-:W-:-:S07]  /*14be0*/  FFMA.FTZ R8, R8, R9, -R57 ;  /* 0x0000000908087223 */ /* 0x000fce0000010839 */
[----:B------:R-:W4:Y:S01]  /*14bf0*/  MUFU.EX2 R179, R179 ;  /* 0x000000b300b37308 */ /* 0x000f220000000800 */
[----:B--2---:R-:W-:-:S07]  /*14c00*/  FADD.FTZ R59, R13, R68 ;  /* 0x000000440d3b7221 */ /* 0x004fce0000010000 */
[----:B------:R-:W2:Y:S01]  /*14c10*/  MUFU.EX2 R186, R186 ;  /* 0x000000ba00ba7308 */ /* 0x000ea20000000800 */
[----:B------:R-:W-:-:S07]  /*14c20*/  FFMA.FTZ R183, R110, R9, -R57 ;  /* 0x000000096eb77223 */ /* 0x000fce0000010839 */
[----:B------:R-:W2:Y:S01]  /*14c30*/  MUFU.EX2 R6, R6 ;  /* 0x0000000600067308 */ /* 0x000ea20000000800 */
[----:B------:R-:W-:Y:S01]  /*14c40*/  FFMA.FTZ R201, R58, R9, -R57 ;  /* 0x000000093ac97223 */ /* 0x000fe20000010839 */
[----:B0-----:R-:W-:-:S06]  /*14c50*/  FADD.FTZ R68, R184, R59 ;  /* 0x0000003bb8447221 */ /* 0x001fcc0000010000 */
[----:B------:R-:W0:Y:S01]  /*14c60*/  MUFU.EX2 R21, R124 ;  /* 0x0000007c00157308 */ /* 0x000e220000000800 */
[----:B-1----:R-:W-:Y:S01]  /*14c70*/  FADD.FTZ R58, R177, R36 ;  /* 0x00000024b13a7221 */ /* 0x002fe20000010000 */
[----:B------:R-:W-:-:S06]  /*14c80*/  FFMA.FTZ R10, R10, R9, -R57 ;  /* 0x000000090a0a7223 */ /* 0x000fcc0000010839 */
[----:B------:R-:W1:Y:S01]  /*14c90*/  MUFU.EX2 R181, R181 ;  /* 0x000000b500b57308 */ /* 0x000e620000000800 */
[----:B---3--:R-:W-:Y:S01]  /*14ca0*/  FADD.FTZ R61, R15, R68 ;  /* 0x000000440f3d7221 */ /* 0x008fe20000010000 */
[----:B----4-:R-:W-:-:S06]  /*14cb0*/  FADD.FTZ R59, R179, R58 ;  /* 0x0000003ab33b7221 */ /* 0x010fcc0000010000 */
[----:B------:R-:W3:Y:S01]  /*14cc0*/  MUFU.EX2 R188, R188 ;  /* 0x000000bc00bc7308 */ /* 0x000ee20000000800 */
[----:B------:R-:W-:-:S07]  /*14cd0*/  FFMA.FTZ R185, R98, R9, -R57 ;  /* 0x0000000962b97223 */ /* 0x000fce0000010839 */
[----:B------:R-:W4:Y:S01]  /*14ce0*/  MUFU.EX2 R8, R8 ;  /* 0x0000000800087308 */ /* 0x000f220000000800 */
[----:B--2---:R-:W-:Y:S01]  /*14cf0*/  FADD.FTZ R68, R186, R61 ;  /* 0x0000003dba447221 */ /* 0x004fe20000010000 */
[----:B------:R-:W-:-:S06]  /*14d00*/  FADD.FTZ R58, R6, R59 ;  /* 0x0000003b063a7221 */ /* 0x000fcc0000010000 */
[----:B------:R-:W2:Y:S01]  /*14d10*/  MUFU.EX2 R25, R128 ;  /* 0x0000008000197308 */ /* 0x000ea20000000800 */
[----:B------:R-:W-:-:S07]  /*14d20*/  FFMA.FTZ R12, R12, R9, -R57 ;  /* 0x000000090c0c7223 */ /* 0x000fce0000010839 */
[----:B------:R-:W2:Y:S01]  /*14d30*/  MUFU.EX2 R183, R183 ;  /* 0x000000b700b77308 */ /* 0x000ea20000000800 */
[----:B0-----:R-:W-:Y:S01]  /*14d40*/  FADD.FTZ R61, R21, R68 ;  /* 0x00000044153d7221 */ /* 0x001fe20000010000 */
[----:B-1----:R-:W-:-:S06]  /*14d50*/  FADD.FTZ R59, R181, R58 ;  /* 0x0000003ab53b7221 */ /* 0x002fcc0000010000 */
[----:B------:R-:W0:Y:S01]  /*14d60*/  MUFU.EX2 R190, R190 ;  /* 0x000000be00be7308 */ /* 0x000e220000000800 */
[----:B------:R-:W-:-:S07]  /*14d70*/  FFMA.FTZ R187, R102, R9, -R57 ;  /* 0x0000000966bb7223 */ /* 0x000fce0000010839 */
[----:B------:R-:W1:Y:S01]  /*14d80*/  MUFU.EX2 R10, R10 ;  /* 0x0000000a000a7308 */ /* 0x000e620000000800 */
[----:B------:R-:W-:Y:S01]  /*14d90*/  FFMA.FTZ R203, R62, R9, -R57 ;  /* 0x000000093ecb7223 */ /* 0x000fe20000010839 */
[----:B---3--:R-:W-:-:S06]  /*14da0*/  FADD.FTZ R62, R188, R61 ;  /* 0x0000003dbc3e7221 */ /* 0x008fcc0000010000 */
[----:B------:R-:W3:Y:S01]  /*14db0*/  MUFU.EX2 R29, R130 ;  /* 0x00000082001d7308 */ /* 0x000ee20000000800 */
[----:B----4-:R-:W-:Y:S01]  /*14dc0*/  FADD.FTZ R58, R8, R59 ;  /* 0x0000003b083a7221 */ /* 0x010fe20000010000 */
[----:B------:R-:W-:-:S06]  /*14dd0*/  FFMA.FTZ R14, R14, R9, -R57 ;  /* 0x000000090e0e7223 */ /* 0x000fcc0000010839 */
        /* <DEDUP_REMOVED lines=11> */
[----:B---3--:R-:W-:Y:S01]  /*14e90*/  FADD.FTZ R61, R29, R62 ;  /* 0x0000003e1d3d7221 */ /* 0x008fe20000010000 */
[----:B----4-:R-:W-:-:S06]  /*14ea0*/  FADD.FTZ R59, R185, R58 ;  /* 0x0000003ab93b7221 */ /* 0x010fcc0000010000 */
[----:B------:R-:W3:Y:S01]  /*14eb0*/  MUFU.EX2 R194, R194 ;  /* 0x000000c200c27308 */ /* 0x000ee20000000800 */
[----:B------:R-:W-:-:S07]  /*14ec0*/  FFMA.FTZ R191, R94, R9, -R57 ;  /* 0x000000095ebf7223 */ /* 0x000fce0000010839 */
[----:B------:R-:W4:Y:S01]  /*14ed0*/  MUFU.EX2 R14, R14 ;  /* 0x0000000e000e7308 */ /* 0x000f220000000800 */
[----:B------:R-:W-:Y:S01]  /*14ee0*/  FFMA.FTZ R205, R50, R9, -R57 ;  /* 0x0000000932cd7223 */ /* 0x000fe20000010839 */
[----:B--2---:R-:W-:-:S06]  /*14ef0*/  FADD.FTZ R58, R192, R61 ;  /* 0x0000003dc03a7221 */ /* 0x004fcc0000010000 */
[----:B------:R-:W2:Y:S01]  /*14f00*/  MUFU.EX2 R35, R136 ;  /* 0x0000008800237308 */ /* 0x000ea20000000800 */
[----:B------:R-:W-:Y:S01]  /*14f10*/  FADD.FTZ R50, R12, R59 ;  /* 0x0000003b0c327221 */ /* 0x000fe20000010000 */
[----:B------:R-:W-:-:S06]  /*14f20*/  FFMA.FTZ R56, R96, R9, -R57 ;  /* 0x0000000960387223 */ /* 0x000fcc0000010839 */
[----:B------:R-:W2:Y:S01]  /*14f30*/  MUFU.EX2 R189, R189 ;  /* 0x000000bd00bd7308 */ /* 0x000ea20000000800 */
[----:B0-----:R-:W-:Y:S01]  /*14f40*/  FADD.FTZ R61, R33, R58 ;  /* 0x0000003a213d7221 */ /* 0x001fe20000010000 */
[----:B-1----:R-:W-:-:S06]  /*14f50*/  FADD.FTZ R59, R187, R50 ;  /* 0x00000032bb3b7221 */ /* 0x002fcc0000010000 */
[----:B------:R-:W0:Y:S01]  /*14f60*/  MUFU.EX2 R196, R196 ;  /* 0x000000c400c47308 */ /* 0x000e220000000800 */
[----:B------:R-:W-:-:S07]  /*14f70*/  FFMA.FTZ R193, R74, R9, -R57 ;  /* 0x000000094ac17223 */ /* 0x000fce0000010839 */
[----:B------:R-:W1:Y:S01]  /*14f80*/  MUFU.EX2 R20, R20 ;  /* 0x0000001400147308 */ /* 0x000e620000000800 */
[----:B------:R-:W-:Y:S02]  /*14f90*/  @!P1 VIADD R0, R0, 0x34840 ;  /* 0x0003484000009836 */ /* 0x000fe40000000000 */
[----:B---3--:R-:W-:-:S05]  /*14fa0*/  FADD.FTZ R62, R194, R61 ;  /* 0x0000003dc23e7221 */ /* 0x008fca0000010000 */
[----:B------:R-:W3:Y:S01]  /*14fb0*/  MUFU.EX2 R37, R138 ;  /* 0x0000008a00257308 */ /* 0x000ee20000000800 */
[----:B----4-:R-:W-:Y:S01]  /*14fc0*/  FADD.FTZ R58, R14, R59 ;  /* 0x0000003b0e3a7221 */ /* 0x010fe20000010000 */
[----:B------:R-:W-:-:S06]  /*14fd0*/  FFMA.FTZ R72, R72, R9, -R57 ;  /* 0x0000000948487223 */ /* 0x000fcc0000010839 */
[----:B------:R-:W4:Y:S01]  /*14fe0*/  MUFU.EX2 R191, R191 ;  /* 0x000000bf00bf7308 */ /* 0x000f220000000800 */
[----:B------:R-:W-:Y:S01]  /*14ff0*/  @!P1 PRMT R50, RZ, 0x654, R0 ;  /* 0x00000654ff329816 */ /* 0x000fe20000000000 */
[----:B--2---:R-:W-:-:S06]  /*15000*/  FADD.FTZ R61, R35, R62 ;  /* 0x0000003e233d7221 */ /* 0x004fcc0000010000 */
[----:B------:R-:W2:Y:S01]  /*15010*/  MUFU.EX2 R198, R198 ;  /* 0x000000c600c67308 */ /* 0x000ea20000000800 */
[----:B------:R-:W-:Y:S01]  /*15020*/  FADD.FTZ R59, R189, R58 ;  /* 0x0000003abd3b7221 */ /* 0x000fe20000010000 */
[-CC-:B------:R-:W-:Y:S01]  /*15030*/  FFMA.FTZ R195, R78, R9.reuse, -R57.reuse ;  /* 0x000000094ec37223 */ /* 0x180fe20000010839 */
[----:B------:R-:W-:Y:S01]  /*15040*/  FFMA.FTZ R207, R54, R9, -R57 ;  /* 0x0000000936cf7223 */ /* 0x000fe20000010839 */
[----:B------:R1:W-:Y:S04]  /*15050*/  @!P1 SYNCS.ARRIVE.TRANS64.RED.A1T0 RZ, [R50+URZ], RZ ;  /* 0x000000ff32ff99a7 */ /* 0x0003e8000810043f */
[----:B------:R-:W2:Y:S01]  /*15060*/  MUFU.EX2 R56, R56 ;  /* 0x0000003800387308 */ /* 0x000ea20000000800 */
[----:B0-----:R-:W-:-:S07]  /*15070*/  FADD.FTZ R54, R196, R61 ;  /* 0x0000003dc4367221 */ /* 0x001fce0000010000 */
[----:B------:R-:W0:Y:S01]  /*15080*/  MUFU.EX2 R39, R142 ;  /* 0x0000008e00277308 */ /* 0x000e220000000800 */
[----:B-1----:R-:W-:Y:S01]  /*15090*/  FADD.FTZ R50, R20, R59 ;  /* 0x0000003b14327221 */ /* 0x002fe20000010000 */
[----:B------:R-:W-:-:S06]  /*150a0*/  FFMA.FTZ R74, R76, R9, -R57 ;  /* 0x000000094c4a7223 */ /* 0x000fcc0000010839 */
[----:B------:R-:W1:Y:S01]  /*150b0*/  MUFU.EX2 R193, R193 ;  /* 0x000000c100c17308 */ /* 0x000e620000000800 */
[----:B---3--:R-:W-:Y:S01]  /*150c0*/  FADD.FTZ R61, R37, R54 ;  /* 0x00000036253d7221 */ /* 0x008fe20000010000 */
[----:B----4-:R-:W-:-:S06]  /*150d0*/  FADD.FTZ R59, R191, R50 ;  /* 0x00000032bf3b7221 */ /* 0x010fcc0000010000 */
[----:B------:R-:W3:Y:S08]  /*150e0*/  MUFU.EX2 R200, R200 ;  /* 0x000000c800c87308 */ /* 0x000ef00000000800 */
        /* <DEDUP_REMOVED lines=12> */
[-C--:B------:R-:W-:Y:S01]  /*151b0*/  FFMA.FTZ R211, R46, R9.reuse, -R57 ;  /* 0x000000092ed37223 */ /* 0x080fe20000010839 */
[----:B---3--:R-:W-:Y:S01]  /*151c0*/  FADD.FTZ R46, R200, R61 ;  /* 0x0000003dc82e7221 */ /* 0x008fe20000010000 */
[----:B------:R-:W-:-:S05]  /*151d0*/  FFMA.FTZ R42, R24, R9, -R57 ;  /* 0x00000009182a7223 */ /* 0x000fca0000010839 */
[----:B------:R-:W3:Y:S01]  /*151e0*/  MUFU.EX2 R197, R197 ;  /* 0x000000c500c57308 */ /* 0x000ee20000000800 */
[----:B----4-:R-:W-:Y:S01]  /*151f0*/  FADD.FTZ R24, R72, R59 ;  /* 0x0000003b48187221 */ /* 0x010fe20000010000 */
[----:B--2---:R-:W-:-:S06]  /*15200*/  FADD.FTZ R46, R43, R46 ;  /* 0x0000002e2b2e7221 */ /* 0x004fcc0000010000 */
[----:B------:R-:W2:Y:S01]  /*15210*/  MUFU.EX2 R64, R64 ;  /* 0x0000004000407308 */ /* 0x000ea20000000800 */
[----:B------:R-:W-:Y:S01]  /*15220*/  FADD.FTZ R59, R195, R24 ;  /* 0x00000018c33b7221 */ /* 0x000fe20000010000 */
[----:B0-----:R-:W-:-:S06]  /*15230*/  FADD.FTZ R61, R45, R46 ;  /* 0x0000002e2d3d7221 */ /* 0x001fcc0000010000 */
[----:B------:R-:W0:Y:S01]  /*15240*/  MUFU.EX2 R199, R199 ;  /* 0x000000c700c77308 */ /* 0x000e220000000800 */
[----:B-1----:R-:W-:Y:S01]  /*15250*/  FADD.FTZ R46, R74, R59 ;  /* 0x0000003b4a2e7221 */ /* 0x002fe20000010000 */
[----:B------:R-:W-:-:S06]  /*15260*/  FFMA.FTZ R4, R4, R9, -R57 ;  /* 0x0000000904047223 */ /* 0x000fcc0000010839 */
[----:B------:R-:W1:Y:S01]  /*15270*/  MUFU.EX2 R66, R66 ;  /* 0x0000004200427308 */ /* 0x000e620000000800 */
[----:B---3--:R-:W-:Y:S01]  /*15280*/  FADD.FTZ R59, R197, R46 ;  /* 0x0000002ec53b7221 */ /* 0x008fe20000010000 */
[----:B------:R-:W-:-:S06]  /*15290*/  FFMA.FTZ R48, R48, R9, -R57 ;  /* 0x0000000930307223 */ /* 0x000fcc0000010839 */
[----:B------:R-:W3:Y:S01]  /*152a0*/  MUFU.EX2 R201, R201 ;  /* 0x000000c900c97308 */ /* 0x000ee20000000800 */
[----:B--2---:R-:W-:Y:S01]  /*152b0*/  FADD.FTZ R46, R64, R59 ;  /* 0x0000003b402e7221 */ /* 0x004fe20000010000 */
[----:B------:R-:W-:Y:S01]  /*152c0*/  FFMA.FTZ R44, R44, R9, -R57 ;  /* 0x000000092c2c7223 */ /* 0x000fe20000010839 */
[----:B------:R-:W-:-:S05]  /*152d0*/  F2FP.F16.F32.PACK_AB R176, R3, R176 ;  /* 0x000000b003b0723e */ /* 0x000fca00000000ff */
[----:B------:R-:W2:Y:S01]  /*152e0*/  MUFU.EX2 R4, R4 ;  /* 0x0000000400047308 */ /* 0x000ea20000000800 */
[----:B0-----:R-:W-:-:S07]  /*152f0*/  FADD.FTZ R3, R199, R46 ;  /* 0x0000002ec7037221 */ /* 0x001fce0000010000 */
[----:B------:R-:W0:Y:S01]  /*15300*/  MUFU.EX2 R203, R203 ;  /* 0x000000cb00cb7308 */ /* 0x000e220000000800 */
[----:B------:R-:W-:-:S07]  /*15310*/  FFMA.FTZ R52, R52, R9, -R57 ;  /* 0x0000000934347223 */ /* 0x000fce0000010839 */
[----:B------:R-:W4:Y:S08]  /*15320*/  MUFU.EX2 R80, R80 ;  /* 0x0000005000507308 */ /* 0x000f300000000800 */
[----:B------:R-:W4:Y:S08]  /*15330*/  MUFU.EX2 R48, R48 ;  /* 0x0000003000307308 */ /* 0x000f300000000800 */
[----:B------:R1:W-:Y:S02]  /*15340*/  MUFU.EX2 R24, R44 ;  /* 0x0000002c00187308 */ /* 0x0003e40000000800 */
[----:B-1----:R-:W-:-:S06]  /*15350*/  FADD.FTZ R44, R66, R3 ;  /* 0x00000003422c7221 */ /* 0x002fcc0000010000 */
[----:B------:R-:W1:Y:S01]  /*15360*/  MUFU.EX2 R204, R204 ;  /* 0x000000cc00cc7308 */ /* 0x000e620000000800 */
[----:B---3--:R-:W-:-:S07]  /*15370*/  FADD.FTZ R3, R201, R44 ;  /* 0x0000002cc9037221 */ /* 0x008fce0000010000 */
[----:B------:R-:W3:Y:S01]  /*15380*/  MUFU.EX2 R205, R205 ;  /* 0x000000cd00cd7308 */ /* 0x000ee20000000800 */
[----:B--2---:R-:W-:Y:S01]  /*15390*/  FADD.FTZ R44, R4, R3 ;  /* 0x00000003042c7221 */ /* 0x004fe20000010000 */
[----:B------:R-:W-:-:S06]  /*153a0*/  FFMA.FTZ R40, R40, R9, -R57 ;  /* 0x0000000928287223 */ /* 0x000fcc0000010839 */
[----:B------:R-:W2:Y:S01]  /*153b0*/  MUFU.EX2 R27, R27 ;  /* 0x0000001b001b7308 */ /* 0x000ea20000000800 */
[----:B0-----:R-:W-:-:S07]  /*153c0*/  FADD.FTZ R3, R203, R44 ;  /* 0x0000002ccb037221 */ /* 0x001fce0000010000 */
[----:B------:R-:W0:Y:S01]  /*153d0*/  MUFU.EX2 R0, R52 ;  /* 0x0000003400007308 */ /* 0x000e220000000800 */
[----:B----4-:R-:W-:Y:S01]  /*153e0*/  FADD.FTZ R61, R80, R61 ;  /* 0x0000003d503d7221 */ /* 0x010fe20000010000 */
[----:B------:R-:W-:-:S06]  /*153f0*/  FADD.FTZ R44, R48, R3 ;  /* 0x00000003302c7221 */ /* 0x000fcc0000010000 */
[----:B------:R-:W4:Y:S08]  /*15400*/  MUFU.EX2 R206, R206 ;  /* 0x000000ce00ce7308 */ /* 0x000f300000000800 */
[----:B------:R-:W4:Y:S01]  /*15410*/  MUFU.EX2 R207, R207 ;  /* 0x000000cf00cf7308 */ /* 0x000f220000000800 */
[----:B-1----:R-:W-:Y:S01]  /*15420*/  FADD.FTZ R50, R204, R61 ;  /* 0x0000003dcc327221 */ /* 0x002fe20000010000 */
[----:B---3--:R-:W-:-:S06]  /*15430*/  FADD.FTZ R3, R205, R44 ;  /* 0x0000002ccd037221 */ /* 0x008fcc0000010000 */
[----:B------:R-:W1:Y:S08]  /*15440*/  MUFU.EX2 R31, R31 ;  /* 0x0000001f001f7308 */ /* 0x000e700000000800 */
[----:B------:R-:W-:Y:S01]  /*15450*/  MUFU.EX2 R40, R40 ;  /* 0x0000002800287308 */ /* 0x000fe20000000800 */
[----:B--2---:R-:W-:Y:S01]  /*15460*/  FADD.FTZ R59, R27, R50 ;  /* 0x000000321b3b7221 */ /* 0x004fe20000010000 */
[----:B0-----:R-:W-:-:S06]  /*15470*/  FADD.FTZ R44, R0, R3 ;  /* 0x00000003002c7221 */ /* 0x001fcc0000010000 */
[----:B------:R-:W0:Y:S01]  /*15480*/  MUFU.EX2 R208, R208 ;  /* 0x000000d000d07308 */ /* 0x000e220000000800 */
[----:B------:R-:W-:-:S07]  /*15490*/  FFMA.FTZ R32, R32, R9, -R57 ;  /* 0x0000000920207223 */ /* 0x000fce0000010839 */
[----:B------:R-:W-:Y:S01]  /*154a0*/  MUFU.EX2 R209, R209 ;  /* 0x000000d100d17308 */ /* 0x000fe20000000800 */
[----:B----4-:R-:W-:Y:S01]  /*154b0*/  FADD.FTZ R46, R206, R59 ;  /* 0x0000003bce2e7221 */ /* 0x010fe20000010000 */
[----:B------:R-:W-:-:S06]  /*154c0*/  FADD.FTZ R3, R207, R44 ;  /* 0x0000002ccf037221 */ /* 0x000fcc0000010000 */
[----:B------:R-:W2:Y:S01]  /*154d0*/  MUFU.EX2 R47, R47 ;  /* 0x0000002f002f7308 */ /* 0x000ea20000000800 */
[----:B------:R-:W-:Y:S01]  /*154e0*/  FFMA.FTZ R34, R34, R9, -R57 ;  /* 0x0000000922227223 */ /* 0x000fe20000010839 */
[----:B------:R-:W-:Y:S01]  /*154f0*/  F2FP.F16.F32.PACK_AB R178, R5, R178 ;  /* 0x000000b205b2723e */ /* 0x000fe200000000ff */
[----:B-1----:R-:W-:-:S05]  /*15500*/  FADD.FTZ R5, R31, R46 ;  /* 0x0000002e1f057221 */ /* 0x002fca0000010000 */
[----:B------:R-:W1:Y:S08]  /*15510*/  MUFU.EX2 R210, R210 ;  /* 0x000000d200d27308 */ /* 0x000e700000000800 */
[----:B------:R-:W3:Y:S01]  /*15520*/  MUFU.EX2 R211, R211 ;  /* 0x000000d300d37308 */ /* 0x000ee20000000800 */
[----:B0-----:R-:W-:Y:S01]  /*15530*/  FADD.FTZ R46, R208, R5 ;  /* 0x00000005d02e7221 */ /* 0x001fe20000010000 */
[----:B------:R-:W-:-:S06]  /*15540*/  FFMA.FTZ R38, R38, R9, -R57 ;  /* 0x0000000926267223 */ /* 0x000fcc0000010839 */
[----:B------:R-:W0:Y:S08]  /*15550*/  MUFU.EX2 R49, R49 ;  /* 0x0000003100317308 */ /* 0x000e300000000800 */
[----:B------:R-:W4:Y:S08]  /*15560*/  MUFU.EX2 R32, R32 ;  /* 0x0000002000207308 */ /* 0x000f300000000800 */
[----:B------:R1:W-:Y:S01]  /*15570*/  MUFU.EX2 R213, R42 ;  /* 0x0000002a00d57308 */ /* 0x0003e20000000800 */
[----:B--2---:R-:W-:Y:S01]  /*15580*/  FADD.FTZ R5, R47, R46 ;  /* 0x0000002e2f057221 */ /* 0x004fe20000010000 */
[----:B-1----:R-:W-:-:S06]  /*15590*/  FADD.FTZ R42, R40, R3 ;  /* 0x00000003282a7221 */ /* 0x002fcc0000010000 */
[----:B------:R-:W1:Y:S01]  /*155a0*/  MUFU.EX2 R212, R212 ;  /* 0x000000d400d47308 */ /* 0x000e620000000800 */
[----:B------:R-:W-:-:S07]  /*155b0*/  FADD.FTZ R3, R209, R42 ;  /* 0x0000002ad1037221 */ /* 0x000fce0000010000 */
[----:B------:R-:W2:Y:S01]  /*155c0*/  MUFU.EX2 R34, R34 ;  /* 0x0000002200227308 */ /* 0x000ea20000000800 */
[----:B------:R-:W-:Y:S01]  /*155d0*/  FADD.FTZ R42, R24, R3 ;  /* 0x00000003182a7221 */ /* 0x000fe20000010000 */
[----:B------:R-:W-:Y:S01]  /*155e0*/  FFMA.FTZ R28, R28, R9, -R57 ;  /* 0x000000091c1c7223 */ /* 0x000fe20000010839 */
[----:B------:R-:W-:-:S05]  /*155f0*/  FADD.FTZ R46, R210, R5 ;  /* 0x00000005d22e7221 */ /* 0x000fca0000010000 */
[----:B------:R-:W2:Y:S01]  /*15600*/  MUFU.EX2 R51, R51 ;  /* 0x0000003300337308 */ /* 0x000ea20000000800 */
[----:B---3--:R-:W-:Y:S01]  /*15610*/  FADD.FTZ R3, R211, R42 ;  /* 0x0000002ad3037221 */ /* 0x008fe20000010000 */
[----:B------:R-:W-:Y:S01]  /*15620*/  FFMA.FTZ R26, R26, R9, -R57 ;  /* 0x000000091a1a7223 */ /* 0x000fe20000010839 */
[----:B0-----:R-:W-:-:S05]  /*15630*/  FADD.FTZ R5, R49, R46 ;  /* 0x0000002e31057221 */ /* 0x001fca0000010000 */
[----:B------:R-:W0:Y:S01]  /*15640*/  MUFU.EX2 R214, R214 ;  /* 0x000000d600d67308 */ /* 0x000e220000000800 */
[----:B----4-:R-:W-:-:S07]  /*15650*/  FADD.FTZ R3, R32, R3 ;  /* 0x0000000320037221 */ /* 0x010fce0000010000 */
[----:B------:R-:W3:Y:S01]  /*15660*/  MUFU.EX2 R38, R38 ;  /* 0x0000002600267308 */ /* 0x000ee20000000800 */
[----:B------:R-:W-:Y:S01]  /*15670*/  FFMA.FTZ R82, R82, R9, -R57 ;  /* 0x0000000952527223 */ /* 0x000fe20000010839 */
[----:B------:R-:W-:Y:S01]  /*15680*/  F2FP.F16.F32.PACK_AB R179, R6, R179 ;  /* 0x000000b306b3723e */ /* 0x000fe200000000ff */
[----:B-1----:R-:W-:-:S05]  /*15690*/  FADD.FTZ R46, R212, R5 ;  /* 0x00000005d42e7221 */ /* 0x002fca0000010000 */
[----:B------:R-:W1:Y:S01]  /*156a0*/  MUFU.EX2 R53, R53 ;  /* 0x0000003500357308 */ /* 0x000e620000000800 */
[----:B--2---:R-:W-:Y:S01]  /*156b0*/  FADD.FTZ R6, R34, R3 ;  /* 0x0000000322067221 */ /* 0x004fe20000010000 */
[----:B------:R-:W-:-:S06]  /*156c0*/  FFMA.FTZ R30, R30, R9, -R57 ;  /* 0x000000091e1e7223 */ /* 0x000fcc0000010839 */
[----:B------:R-:W2:Y:S01]  /*156d0*/  MUFU.EX2 R215, R28 ;  /* 0x0000001c00d77308 */ /* 0x000ea20000000800 */
[----:B------:R-:W-:Y:S01]  /*156e0*/  FADD.FTZ R5, R51, R46 ;  /* 0x0000002e33057221 */ /* 0x000fe20000010000 */
[----:B------:R-:W-:-:S06]  /*156f0*/  FADD.FTZ R3, R213, R6 ;  /* 0x00000006d5037221 */ /* 0x000fcc0000010000 */
[----:B------:R-:W4:Y:S01]  /*15700*/  MUFU.EX2 R216, R216 ;  /* 0x000000d800d87308 */ /* 0x000f220000000800 */
[----:B------:R-:W-:-:S07]  /*15710*/  FFMA.FTZ R57, R60, R9, -R57 ;  /* 0x000000093c397223 */ /* 0x000fce0000010839 */
[----:B------:R-:W4:Y:S01]  /*15720*/  MUFU.EX2 R26, R26 ;  /* 0x0000001a001a7308 */ /* 0x000f220000000800 */
[----:B0-----:R-:W-:Y:S01]  /*15730*/  FADD.FTZ R44, R214, R5 ;  /* 0x00000005d62c7221 */ /* 0x001fe20000010000 */
[----:B---3--:R-:W-:-:S06]  /*15740*/  FADD.FTZ R6, R38, R3 ;  /* 0x0000000326067221 */ /* 0x008fcc0000010000 */
[----:B------:R-:W0:Y:S08]  /*15750*/  MUFU.EX2 R55, R174 ;  /* 0x000000ae00377308 */ /* 0x000e300000000800 */
[----:B------:R-:W3:Y:S01]  /*15760*/  MUFU.EX2 R217, R82 ;  /* 0x0000005200d97308 */ /* 0x000ee20000000800 */
[----:B-1----:R-:W-:Y:S01]  /*15770*/  FADD.FTZ R5, R53, R44 ;  /* 0x0000002c35057221 */ /* 0x002fe20000010000 */
[----:B--2---:R-:W-:-:S06]  /*15780*/  FADD.FTZ R3, R215, R6 ;  /* 0x00000006d7037221 */ /* 0x004fcc0000010000 */
[----:B------:R-:W1:Y:S01]  /*15790*/  MUFU.EX2 R218, R218 ;  /* 0x000000da00da7308 */ /* 0x000e620000000800 */
[----:B------:R-:W-:-:S07]  /*157a0*/  ISETP.GE.AND P2, PT, R161, 0xb1, PT ;  /* 0x000000b1a100780c */ /* 0x000fce0003f46270 */
[----:B------:R-:W2:Y:S01]  /*157b0*/  MUFU.EX2 R30, R30 ;  /* 0x0000001e001e7308 */ /* 0x000ea20000000800 */
[----:B----4-:R-:W-:Y:S01]  /*157c0*/  FADD.FTZ R44, R216, R5 ;  /* 0x00000005d82c7221 */ /* 0x010fe20000010000 */
[----:B------:R-:W-:-:S06]  /*157d0*/  FADD.FTZ R6, R26, R3 ;  /* 0x000000031a067221 */ /* 0x000fcc0000010000 */
[----:B------:R-:W4:Y:S08]  /*157e0*/  MUFU.EX2 R41, R41 ;  /* 0x0000002900297308 */ /* 0x000f300000000800 */
[----:B------:R-:W4:Y:S01]  /*157f0*/  MUFU.EX2 R57, R57 ;  /* 0x0000003900397308 */ /* 0x000f220000000800 */
[----:B0-----:R-:W-:Y:S01]  /*15800*/  FADD.FTZ R5, R55, R44 ;  /* 0x0000002c37057221 */ /* 0x001fe20000010000 */
[----:B---3--:R-:W-:Y:S01]  /*15810*/  FADD.FTZ R3, R217, R6 ;  /* 0x00000006d9037221 */ /* 0x008fe20000010000 */
[----:B------:R-:W-:-:S02]  /*15820*/  F2FP.F16.F32.PACK_AB R205, R0, R205 ;  /* 0x000000cd00cd723e */ /* 0x000fc400000000ff */
[----:B-1----:R-:W-:Y:S01]  /*15830*/  FADD.FTZ R226, R218, R5 ;  /* 0x00000005dae27221 */ /* 0x002fe20000010000 */
[----:B--2---:R-:W-:Y:S01]  /*15840*/  FADD.FTZ R0, R30, R3 ;  /* 0x000000031e007221 */ /* 0x004fe20000010000 */
[----:B------:R-:W-:Y:S02]  /*15850*/  IMAD.U32 R236, RZ, RZ, UR44 ;  /* 0x0000002cffec7e24 */ /* 0x000fe4000f8e00ff */
[----:B------:R-:W-:Y:S02]  /*15860*/  IMAD.U32 R237, RZ, RZ, UR45 ;  /* 0x0000002dffed7e24 */ /* 0x000fe4000f8e00ff */
[----:B------:R-:W-:Y:S02]  /*15870*/  IMAD.U32 R234, RZ, RZ, UR40 ;  /* 0x00000028ffea7e24 */ /* 0x000fe4000f8e00ff */
[----:B------:R-:W-:Y:S01]  /*15880*/  IMAD.U32 R235, RZ, RZ, UR41 ;  /* 0x00000029ffeb7e24 */ /* 0x000fe2000f8e00ff */
[----:B------:R-:W-:Y:S01]  /*15890*/  F2FP.F16.F32.PACK_AB R188, R25, R188 ;  /* 0x000000bc19bc723e */ /* 0x000fe200000000ff */
[----:B----4-:R-:W-:Y:S01]  /*158a0*/  FADD.FTZ R226, R41, R226 ;  /* 0x000000e229e27221 */ /* 0x010fe20000010000 */
[----:B------:R-:W-:Y:S01]  /*158b0*/  F2FP.F16.F32.PACK_AB R190, R29, R190 ;  /* 0x000000be1dbe723e */ /* 0x000fe200000000ff */
[----:B------:R-:W-:Y:S01]  /*158c0*/  FADD.FTZ R225, R57, R0 ;  /* 0x0000000039e17221 */ /* 0x000fe20000010000 */
[----:B------:R-:W-:Y:S01]  /*158d0*/  F2FP.F16.F32.PACK_AB R192, R33, R192 ;  /* 0x000000c021c0723e */ /* 0x000fe200000000ff */
[--C-:B------:R-:W-:Y:S01]  /*158e0*/  IMAD.MOV.U32 R86, RZ, RZ, R87.reuse ;  /* 0x000000ffff567224 */ /* 0x100fe200078e0057 */
        /* <DEDUP_REMOVED lines=74> */
[-C--:B------:R-:W-:Y:S01]  /*15d90*/  MOV R85, R87.reuse ;  /* 0x0000005700557202 */ /* 0x080fe20000000f00 */
        /* <DEDUP_REMOVED lines=22> */
[----:B------:R-:W-:Y:S01]  /*15f00*/  IMAD.MOV.U32 R24, RZ, RZ, R87 ;  /* 0x000000ffff187224 */ /* 0x000fe200078e0057 */
[----:B------:R-:W-:Y:S01]  /*15f10*/  MOV R25, R87 ;  /* 0x0000005700197202 */ /* 0x000fe20000000f00 */
[----:B------:R-:W-:Y:S06]  /*15f20*/  @!P2 BRA `(.L_x_783) ;  /* 0x0000005c00d8a947 */ /* 0x000fec0003800000 */
[----:B------:R-:W-:Y:S01]  /*15f30*/  VIADD R0, R163, 0xfffffffe ;  /* 0xfffffffea3007836 */ /* 0x000fe20000000000 */
[----:B------:R-:W-:Y:S01]  /*15f40*/  MOV R5, R233 ;  /* 0x000000e900057202 */ /* 0x000fe20000000f00 */
[----:B------:R-:W-:Y:S01]  /*15f50*/  IMAD.MOV.U32 R3, RZ, RZ, R92 ;  /* 0x000000ffff037224 */ /* 0x000fe200078e005c */
        /* <DEDUP_REMOVED lines=34> */
.L_x_793:
[----:B------:R-:W2:Y:S01]  /*16180*/  LDL R7, [R1] ;  /* 0x0000000001077983 */ /* 0x000ea20000100800 */
[----:B------:R-:W-:Y:S01]  /*16190*/  VIADD R222, R6, 0x1 ;  /* 0x0000000106de7836 */ /* 0x000fe20000000000 */
[----:B------:R-:W-:Y:S05]  /*161a0*/  YIELD ;  /* 0x0000000000007946 */ /* 0x000fea0003800000 */
[----:B------:R-:W-:-:S04]  /*161b0*/  ISETP.NE.AND P3, PT, R222, 0x2, PT ;  /* 0x00000002de00780c */ /* 0x000fc80003f65270 */
[----:B------:R-:W-:Y:S02]  /*161c0*/  SEL R8, RZ, 0x1, P3 ;  /* 0x00000001ff087807 */ /* 0x000fe40001800000 */
[----:B------:R-:W-:Y:S02]  /*161d0*/  SEL R222, R222, RZ, P3 ;  /* 0x000000ffdede7207 */ /* 0x000fe40001800000 */
[----:B------:R-:W-:Y:S02]  /*161e0*/  LOP3.LUT R233, R5, R8, RZ, 0x3c, !PT ;  /* 0x0000000805e97212 */ /* 0x000fe400078e3cff */
[----:B--2---:R-:W-:-:S13]  /*161f0*/  ISETP.NE.AND P2, PT, R7, RZ, PT ;  /* 0x000000ff0700720c */ /* 0x004fda0003f45270 */
[----:B------:R-:W-:Y:S05]  /*16200*/  @P2 BRA `(.L_x_784) ;  /* 0x0000000000302947 */ /* 0x000fea0003800000 */
[----:B------:R-:W-:Y:S05]  /*16210*/  @!P0 BRA `(.L_x_785) ;  /* 0x0000000000048947 */ /* 0x000fea0003800000 */
[----:B------:R-:W-:Y:S01]  /*16220*/  BPT.TRAP 0x1 ;  /* 0x000000040000795c */ /* 0x000fe20000300000 */
.L_x_785:
[----:B------:R-:W-:Y:S01]  /*16230*/  IMAD R7, R222, 0x8, R2 ;  /* 0x00000008de077824 */ /* 0x000fe200078e0202 */
[----:B------:R-:W-:-:S04]  /*16240*/  SHF.L.U32 R8, R233, 0x1f, RZ ;  /* 0x0000001fe9087819 */ /* 0x000fc800000006ff */
[----:B------:R0:W1:Y:S01]  /*16250*/  SYNCS.PHASECHK.TRANS64.TRYWAIT P3, [R7+URZ+0x34830], R8 ;  /* 0x03483008070075a7 */ /* 0x000062000806017f */
[----:B------:R-:W-:Y:S05]  /*16260*/  @!P0 BRA `(.L_x_786) ;  /* 0x0000000000048947 */ /* 0x000fea0003800000 */
[----:B------:R-:W-:Y:S01]  /*16270*/  BPT.TRAP 0x1 ;  /* 0x000000040000795c */ /* 0x000fe20000300000 */
.L_x_786:
[----:B------:R-:W-:Y:S04]  /*16280*/  BSSY B0, `(.L_x_784) ;  /* 0x0000004000007945 */ /* 0x000fe80003800000 */
[----:B-1----:R-:W-:Y:S05]  /*16290*/  @P3 BRA `(.L_x_787) ;  /* 0x0000000000083947 */ /* 0x002fea0003800000 */
[----:B------:R-:W1:Y:S02]  /*162a0*/  SYNCS.PHASECHK.TRANS64.TRYWAIT P3, [R7+URZ+0x34830], R8 ;  /* 0x03483008070075a7 */ /* 0x000e64000806017f */
[----:B-1----:R-:W-:Y:S05]  /*162b0*/  @!P3 BRA `(.L_x_788) ;  /* 0x0000010000d0b947 */ /* 0x002fea0003800000 */
.L_x_787:
[----:B------:R-:W-:Y:S05]  /*162c0*/  BSYNC B0 ;  /* 0x0000000000007941 */ /* 0x000fea0003800000 */
.L_x_784:
[----:B01----:R-:W2:Y:S04]  /*162d0*/  LDL R8, [R1+0x28] ;  /* 0x0000280001087983 */ /* 0x003ea80000100800 */
[----:B------:R-:W3:Y:S01]  /*162e0*/  LDL.64 R20, [R1+0x20] ;  /* 0x0000200001147983 */ /* 0x000ee20000100a00 */
[----:B------:R-:W0:Y:S01]  /*162f0*/  S2R R7, SR_TID.X ;  /* 0x0000000000077919 */ /* 0x000e220000002100 */
[----:B------:R-:W-:Y:S05]  /*16300*/  WARPSYNC.ALL ;  /* 0x0000000000007948 */ /* 0x000fea0003800000 */
[----:B------:R-:W-:Y:S01]  /*16310*/  IMAD.MOV.U32 R11, RZ, RZ, 0x40000040 ;  /* 0x40000040ff0b7424 */ /* 0x000fe200078e00ff */
[----:B0-----:R-:W-:-:S05]  /*16320*/  SHF.R.U32.HI R7, RZ, 0x7, R7 ;  /* 0x00000007ff077819 */ /* 0x001fca0000011607 */
[----:B------:R-:W-:-:S05]  /*16330*/  VIADD R7, R7, 0x8 ;  /* 0x0000000807077836 */ /* 0x000fca0000000000 */
[----:B------:R0:W-:Y:S01]  /*16340*/  BAR.SYNC.DEFER_BLOCKING R7, 0x100 ;  /* 0x000400070000751d */ /* 0x0001e20000010000 */
[----:B------:R-:W-:-:S05]  /*16350*/  R2UR UR35, R11 ;  /* 0x000000000b2372ca */ /* 0x000fca00000e0000 */
[----:B------:R-:W-:Y:S01]  /*16360*/  WARPGROUP.ARRIVE ;  /* 0x00000000000079c5 */ /* 0x000fe20000000000 */
[----:B------:R-:W-:-:S05]  /*16370*/  IMAD.MOV.U32 R13, RZ, RZ, 0x40000040 ;  /* 0x40000040ff0d7424 */ /* 0x000fca00078e00ff */
[----:B------:R-:W-:Y:S02]  /*16380*/  R2UR UR43, R13 ;  /* 0x000000000d2b72ca */ /* 0x000fe400000e0000 */
[----:B------:R-:W-:-:S04]  /*16390*/  MOV R15, 0x40000040 ;  /* 0x40000040000f7802 */ /* 0x000fc80000000f00 */
[----:B------:R-:W-:Y:S01]  /*163a0*/  R2UR UR47, R15 ;  /* 0x000000000f2f72ca */ /* 0x000fe200000e0000 */
[----:B------:R-:W-:-:S05]  /*163b0*/  IMAD.MOV.U32 R9, RZ, RZ, 0x40000040 ;  /* 0x40000040ff097424 */ /* 0x000fca00078e00ff */
[----:B------:R-:W-:Y:S01]  /*163c0*/  R2UR UR51, R9 ;  /* 0x00000000093372ca */ /* 0x000fe200000e0000 */
[----:B--2---:R-:W-:Y:S01]  /*163d0*/  IMAD R10, R222, 0xb00, R8 ;  /* 0x00000b00de0a7824 */ /* 0x004fe200078e0208 */
[----:B---3--:R-:W-:Y:S02]  /*163e0*/  R2UR UR8, R20 ;  /* 0x00000000140872ca */ /* 0x008fe400000e0000 */
[----:B------:R-:W-:Y:S02]  /*163f0*/  R2UR UR9, R21 ;  /* 0x00000000150972ca */ /* 0x000fe400000e0000 */
[----:B------:R-:W-:-:S09]  /*16400*/  R2UR UR34, R10 ;  /* 0x000000000a2272ca */ /* 0x000fd200000e0000 */
[----:B------:R-:W-:Y:S02]  /*16410*/  UMOV UR32, UR8 ;  /* 0x0000000800207c82 */ /* 0x000fe40008000000 */
[----:B------:R-:W-:Y:S02]  /*16420*/  UMOV UR33, UR9 ;  /* 0x0000000900217c82 */ /* 0x000fe40008000000 */
[----:B------:R-:W-:Y:S01]  /*16430*/  HGMMA.64x16x16.F32 R168, gdesc[UR32], RZ, !UPT, gsb0 ;  /* 0x0020000020a879f0 */ /* 0x000fe2000c0008ff */
[----:B------:R-:W-:-:S04]  /*16440*/  IADD3 R12, R10, 0x80, RZ ;  /* 0x000000800a0c7810 */ /* 0x000fc80007ffe0ff */
[----:B------:R-:W-:Y:S01]  /*16450*/  R2UR UR42, R12 ;  /* 0x000000000c2a72ca */ /* 0x000fe200000e0000 */
[----:B------:R-:W-:Y:S01]  /*16460*/  UMOV UR40, UR8 ;  /* 0x0000000800287c82 */ /* 0x000fe20008000000 */
[----:B------:R-:W-:Y:S01]  /*16470*/  UMOV UR41, UR9 ;  /* 0x0000000900297c82 */ /* 0x000fe20008000000 */
[----:B------:R-:W-:Y:S02]  /*16480*/  WARPGROUP.DEPBAR.LE gsb0, 0x0 ;  /* 0x00008000000079c5 */ /* 0x000fe40000010000 */
[----:B------:R-:W-:-:S08]  /*16490*/  WARPGROUP.ARRIVE ;  /* 0x00000000000079c5 */ /* 0x000fd00000000000 */
[----:B------:R-:W-:Y:S01]  /*164a0*/  HGMMA.64x16x16.F32 R160, gdesc[UR40], RZ, !UPT, gsb0 ;  /* 0x0020000028a079f0 */ /* 0x000fe2000c0008ff */
[----:B------:R-:W-:-:S05]  /*164b0*/  VIADD R14, R10, 0x100 ;  /* 0x000001000a0e7836 */ /* 0x000fca0000000000 */
        /* <DEDUP_REMOVED lines=13> */
[----:B------:R-:W-:Y:S01]  /*16590*/  VIADD R12, R10, 0x200 ;  /* 0x000002000a0c7836 */ /* 0x000fe20000000000 */
[----:B------:R-:W-:-:S04]  /*165a0*/  R2UR UR55, R13 ;  /* 0x000000000d3772ca */ /* 0x000fc800000e0000 */
        /* <DEDUP_REMOVED lines=8> */
[----:B------:R-:W-:Y:S02]  /*16630*/  R2UR UR22, R8 ;  /* 0x00000000081672ca */ /* 0x000fe400000e0000 */
[----:B------:R-:W-:Y:S01]  /*16640*/  MOV R21, UR21 ;  /* 0x0000001500157c02 */ /* 0x000fe20008000f00 */
[----:B------:R-:W-:Y:S01]  /*16650*/  UMOV UR21, UR9 ;  /* 0x0000000900157c82 */ /* 0x000fe20008000000 */
[----:B------:R-:W-:Y:S01]  /*16660*/  MOV R20, UR20 ;  /* 0x0000001400147c02 */ /* 0x000fe20008000f00 */
[----:B------:R-:W-:Y:S01]  /*16670*/  UMOV UR20, UR8 ;  /* 0x0000000800147c82 */ /* 0x000fe20008000000 */
[----:B------:R-:W-:Y:S02]  /*16680*/  WARPGROUP.DEPBAR.LE gsb0, 0x0 ;  /* 0x00008000000079c5 */ /* 0x000fe40000010000 */
[----:B------:R-:W-:-:S06]  /*16690*/  WARPGROUP.ARRIVE ;  /* 0x00000000000079c5 */ /* 0x000fcc0000000000 */
[----:B------:R-:W-:Y:S01]  /*166a0*/  HGMMA.64x16x16.F32 R128, gdesc[UR20], RZ, !UPT, gsb0 ;  /* 0x00200000148079f0 */ /* 0x000fe2000c0008ff */
[----:B------:R1:W-:Y:S01]  /*166b0*/  STL.64 [R1+0x98], R2 ;  /* 0x0000980201007387 */ /* 0x0003e20000100a00 */
[----:B------:R-:W-:Y:S01]  /*166c0*/  VIADD R14, R10, 0x300 ;  /* 0x000003000a0e7836 */ /* 0x000fe20000000000 */
[----:B------:R-:W-:Y:S02]  /*166d0*/  R2UR UR7, R15 ;  /* 0x000000000f0772ca */ /* 0x000fe400000e0000 */
[----:B-1----:R-:W2:Y:S02]  /*166e0*/  LDL.64 R2, [R1+0x18] ;  /* 0x0000180001027983 */ /* 0x002ea40000100a00 */
[----:B------:R-:W-:Y:S02]  /*166f0*/  R2UR UR6, R14 ;  /* 0x000000000e0672ca */ /* 0x000fe400000e0000 */
[----:B------:R-:W-:Y:S01]  /*16700*/  MOV R228, UR5 ;  /* 0x0000000500e47c02 */ /* 0x000fe20008000f00 */
[----:B------:R-:W-:Y:S01]  /*16710*/  UMOV UR5, UR9 ;  /* 0x0000000900057c82 */ /* 0x000fe20008000000 */
[----:B------:R-:W-:Y:S01]  /*16720*/  MOV R227, UR4 ;  /* 0x0000000400e37c02 */ /* 0x000fe20008000f00 */
[----:B------:R-:W-:Y:S01]  /*16730*/  UMOV UR4, UR8 ;  /* 0x0000000800047c82 */ /* 0x000fe20008000000 */
[----:B------:R-:W-:-:S02]  /*16740*/  WARPGROUP.DEPBAR.LE gsb0, 0x0 ;  /* 0x00008000000079c5 */ /* 0x000fc40000010000 */
[----:B------:R-:W-:-:S06]  /*16750*/  WARPGROUP.ARRIVE ;  /* 0x00000000000079c5 */ /* 0x000fcc0000000000 */
[----:B------:R-:W-:Y:S01]  /*16760*/  HGMMA.64x16x16.F32 R120, gdesc[UR4], RZ, !UPT, gsb0 ;  /* 0x00200000047879f0 */ /* 0x000fe2000c0008ff */
[C---:B------:R-:W-:Y:S01]  /*16770*/  VIADD R8, R10.reuse, 0x400 ;  /* 0x000004000a087836 */ /* 0x040fe20000000000 */
[----:B------:R-:W-:Y:S02]  /*16780*/  IADD3 R12, R10, 0x380, RZ ;  /* 0x000003800a0c7810 */ /* 0x000fe40007ffe0ff */
[----:B------:R-:W-:Y:S02]  /*16790*/  R2UR UR59, R9 ;  /* 0x00000000093b72ca */ /* 0x000fe400000e0000 */
[----:B------:R-:W-:Y:S02]  /*167a0*/  R2UR UR58, R8 ;  /* 0x00000000083a72ca */ /* 0x000fe400000e0000 */
[----:B------:R-:W-:Y:S02]  /*167b0*/  R2UR UR10, R12 ;  /* 0x000000000c0a72ca */ /* 0x000fe400000e0000 */
[----:B------:R-:W-:Y:S01]  /*167c0*/  R2UR UR11, R13 ;  /* 0x000000000d0b72ca */ /* 0x000fe200000e0000 */
[----:B------:R-:W-:Y:S01]  /*167d0*/  UMOV UR56, UR8 ;  /* 0x0000000800387c82 */ /* 0x000fe20008000000 */
[----:B------:R-:W-:-:S05]  /*167e0*/  UMOV UR57, UR9 ;  /* 0x0000000900397c82 */ /* 0x000fca0008000000 */
[----:B------:R-:W-:Y:S02]  /*167f0*/  MOV R11, UR59 ;  /* 0x0000003b000b7c02 */ /* 0x000fe40008000f00 */
[----:B0-----:R-:W-:Y:S02]  /*16800*/  MOV R7, UR58 ;  /* 0x0000003a00077c02 */ /* 0x001fe40008000f00 */
[----:B------:R-:W-:Y:S02]  /*16810*/  UMOV UR58, UR10 ;  /* 0x0000000a003a7c82 */ /* 0x000fe40008000000 */
[----:B------:R-:W-:Y:S01]  /*16820*/  UMOV UR59, UR11 ;  /* 0x0000000b003b7c82 */ /* 0x000fe20008000000 */
[----:B------:R-:W-:Y:S02]  /*16830*/  WARPGROUP.DEPBAR.LE gsb0, 0x0 ;  /* 0x00008000000079c5 */ /* 0x000fe40000010000 */
[----:B------:R-:W-:-:S06]  /*16840*/  WARPGROUP.ARRIVE ;  /* 0x00000000000079c5 */ /* 0x000fcc0000000000 */
[----:B------:R-:W-:Y:S01]  /*16850*/  HGMMA.64x16x16.F32 R112, gdesc[UR56], RZ, !UPT, gsb0 ;  /* 0x00200000387079f0 */ /* 0x000fe2000c0008ff */
[----:B------:R-:W-:Y:S02]  /*16860*/  R2UR UR59, R11 ;  /* 0x000000000b3b72ca */ /* 0x000fe400000e0000 */
[----:B------:R-:W-:Y:S01]  /*16870*/  R2UR UR58, R7 ;  /* 0x00000000073a72ca */ /* 0x000fe200000e0000 */
[----:B------:R-:W-:Y:S01]  /*16880*/  UMOV UR56, UR8 ;  /* 0x0000000800387c82 */ /* 0x000fe20008000000 */
[----:B------:R-:W-:Y:S01]  /*16890*/  UMOV UR57, UR9 ;  /* 0x0000000900397c82 */ /* 0x000fe20008000000 */
[----:B------:R-:W-:-:S05]  /*168a0*/  VIADD R8, R10, 0x2 ;  /* 0x000000020a087836 */ /* 0x000fca0000000000 */
[----:B------:R-:W-:Y:S01]  /*168b0*/  R2UR UR14, R8 ;  /* 0x00000000080e72ca */ /* 0x000fe200000e0000 */
[----:B------:R-:W-:Y:S01]  /*168c0*/  VIADD R8, R10, 0x102 ;  /* 0x000001020a087836 */ /* 0x000fe20000000000 */
[----:B------:R-:W-:-:S04]  /*168d0*/  MOV R231, UR38 ;  /* 0x0000002600e77c02 */ /* 0x000fc80008000f00 */
[----:B------:R-:W-:Y:S01]  /*168e0*/  R2UR UR38, R8 ;  /* 0x00000000082672ca */ /* 0x000fe200000e0000 */
[----:B------:R-:W-:Y:S01]  /*168f0*/  VIADD R8, R10, 0x282 ;  /* 0x000002820a087836 */ /* 0x000fe20000000000 */
[----:B------:R-:W-:Y:S02]  /*16900*/  MOV R232, UR39 ;  /* 0x0000002700e87c02 */ /* 0x000fe40008000f00 */
[C---:B------:R-:W-:Y:S02]  /*16910*/  R2UR UR15, R9.reuse ;  /* 0x00000000090f72ca */ /* 0x040fe400000e0000 */
[----:B------:R-:W-:Y:S02]  /*16920*/  R2UR UR39, R9 ;  /* 0x00000000092772ca */ /* 0x000fe400000e0000 */
[----:B------:R-:W-:Y:S01]  /*16930*/  R2UR UR34, R8 ;  /* 0x00000000082272ca */ /* 0x000fe200000e0000 */
[----:B------:R-:W-:Y:S02]  /*16940*/  WARPGROUP.DEPBAR.LE gsb0, 0x0 ;  /* 0x00008000000079c5 */ /* 0x000fe40000010000 */
[----:B------:R-:W-:-:S06]  /*16950*/  WARPGROUP.ARRIVE ;  /* 0x00000000000079c5 */ /* 0x000fcc0000000000 */
[----:B------:R-:W-:Y:S01]  /*16960*/  HGMMA.64x16x16.F32 R104, gdesc[UR56], RZ, !UPT, gsb0 ;  /* 0x00200000386879f0 */ /* 0x000fe2000c0008ff */
[----:B------:R-:W-:Y:S01]  /*16970*/  R2UR UR35, R9 ;  /* 0x00000000092372ca */ /* 0x000fe200000e0000 */
[----:B------:R-:W-:Y:S02]  /*16980*/  VIADD R8, R10, 0x382 ;  /* 0x000003820a087836 */ /* 0x000fe40000000000 */
[----:B------:R-:W-:-:S03]  /*16990*/  IMAD.MOV.U32 R9, RZ, RZ, 0x40000040 ;  /* 0x40000040ff097424 */ /* 0x000fc600078e00ff */
[----:B------:R-:W-:Y:S02]  /*169a0*/  R2UR UR46, R8 ;  /* 0x00000000082e72ca */ /* 0x000fe400000e0000 */
[----:B------:R-:W-:Y:S01]  /*169b0*/  R2UR UR47, R9 ;  /* 0x00000000092f72ca */ /* 0x000fe200000e0000 */
[----:B------:R-:W-:Y:S01]  /*169c0*/  IMAD.MOV.U32 R9, RZ, RZ, 0x40000040 ;  /* 0x40000040ff097424 */ /* 0x000fe200078e00ff */
[----:B------:R-:W-:-:S04]  /*169d0*/  IADD3 R8, R10, 0x482, RZ ;  /* 0x000004820a087810 */ /* 0x000fc80007ffe0ff */
[----:B------:R-:W-:Y:S01]  /*169e0*/  R2UR UR54, R8 ;  /* 0x00000000083672ca */ /* 0x000fe200000e0000 */
[----:B------:R-:W-:Y:S01]  /*169f0*/  VIADD R8, R10, 0x4 ;  /* 0x000000040a087836 */ /* 0x000fe20000000000 */
[----:B------:R-:W-:Y:S01]  /*16a00*/  R2UR UR55, R9 ;  /* 0x00000000093772ca */ /* 0x000fe200000e0000 */
[----:B------:R-:W-:-:S03]  /*16a10*/  IMAD.MOV.U32 R9, RZ, RZ, 0x40000040 ;  /* 0x40000040ff097424 */ /* 0x000fc600078e00ff */
[----:B------:R-:W-:Y:S01]  /*16a20*/  R2UR UR6, R8 ;  /* 0x00000000080672ca */ /* 0x000fe200000e0000 */
[C---:B------:R-:W-:Y:S01]  /*16a30*/  VIADD R8, R10.reuse, 0x104 ;  /* 0x000001040a087836 */ /* 0x040fe20000000000 */
[----:B------:R-:W-:Y:S01]  /*16a40*/  R2UR UR7, R9 ;  /* 0x00000000090772ca */ /* 0x000fe200000e0000 */
[----:B------:R-:W-:Y:S01]  /*16a50*/  VIADD R12, R10, 0x480 ;  /* 0x000004800a0c7836 */ /* 0x000fe20000000000 */
[----:B------:R-:W-:Y:S02]  /*16a60*/  MOV R9, 0x40000040 ;  /* 0x4000004000097802 */ /* 0x000fe40000000f00 */
[----:B------:R-:W-:Y:S02]  /*16a70*/  R2UR UR58, R8 ;  /* 0x00000000083a72ca */ /* 0x000fe400000e0000 */
[----:B------:R-:W-:Y:S02]  /*16a80*/  R2UR UR59, R9 ;  /* 0x00000000093b72ca */ /* 0x000fe400000e0000 */
[----:B------:R-:W-:-:S02]  /*16a90*/  R2UR UR12, R12 ;  /* 0x000000000c0c72ca */ /* 0x000fc400000e0000 */
[----:B------:R-:W-:Y:S01]  /*16aa0*/  R2UR UR13, R13 ;  /* 0x000000000d0d72ca */ /* 0x000fe200000e0000 */
[----:B------:R-:W-:Y:S01]  /*16ab0*/  UMOV UR56, UR8 ;  /* 0x0000000800387c82 */ /* 0x000fe20008000000 */
[----:B------:R-:W-:-:S05]  /*16ac0*/  UMOV UR57, UR9 ;  /* 0x0000000900397c82 */ /* 0x000fca0008000000 */
[----:B------:R-:W-:Y:S02]  /*16ad0*/  MOV R8, UR58 ;  /* 0x0000003a00087c02 */ /* 0x000fe40008000f00 */
[----:B------:R-:W-:Y:S02]  /*16ae0*/  MOV R7, UR59 ;  /* 0x0000003b00077c02 */ /* 0x000fe40008000f00 */
[----:B------:R-:W-:Y:S02]  /*16af0*/  UMOV UR58, UR12 ;  /* 0x0000000c003a7c82 */ /* 0x000fe40008000000 */
[----:B------:R-:W-:Y:S01]  /*16b00*/  UMOV UR59, UR13 ;  /* 0x0000000d003b7c82 */ /* 0x000fe20008000000 */
[----:B------:R-:W-:Y:S02]  /*16b10*/  WARPGROUP.DEPBAR.LE gsb0, 0x0 ;  /* 0x00008000000079c5 */ /* 0x000fe40000010000 */
[----:B------:R-:W-:-:S06]  /*16b20*/  WARPGROUP.ARRIVE ;  /* 0x00000000000079c5 */ /* 0x000fcc0000000000 */
[----:B------:R-:W-:Y:S01]  /*16b30*/  HGMMA.64x16x16.F32 R96, gdesc[UR56], RZ, !UPT, gsb0 ;  /* 0x00200000386079f0 */ /* 0x000fe2000c0008ff */
[----:B------:R-:W-:Y:S01]  /*16b40*/  VIADD R14, R10, 0x500 ;  /* 0x000005000a0e7836 */ /* 0x000fe20000000000 */
[----:B------:R-:W-:-:S04]  /*16b50*/  R2UR UR11, R15 ;  /* 0x000000000f0b72ca */ /* 0x000fc800000e0000 */
[----:B------:R-:W-:Y:S01]  /*16b60*/  R2UR UR10, R14 ;  /* 0x000000000e0a72ca */ /* 0x000fe200000e0000 */
[----:B------:R-:W-:Y:S02]  /*16b70*/  WARPGROUP.DEPBAR.LE gsb0, 0x0 ;  /* 0x00008000000079c5 */ /* 0x000fe40000010000 */
[----:B------:R-:W-:-:S10]  /*16b80*/  WARPGROUP.ARRIVE ;  /* 0x00000000000079c5 */ /* 0x000fd40000000000 */
[----:B------:R-:W-:Y:S01]  /*16b90*/  HGMMA.64x16x16.F32 R88, gdesc[UR8], RZ, !UPT, gsb0 ;  /* 0x00200000085879f0 */ /* 0x000fe2000c0008ff */
[----:B--2---:R-:W-:Y:S02]  /*16ba0*/  R2UR UR4, R2 ;  /* 0x00000000020472ca */ /* 0x004fe400000e0000 */
[----:B------:R-:W-:Y:S02]  /*16bb0*/  R2UR UR5, R3 ;  /* 0x00000000030572ca */ /* 0x000fe400000e0000 */
[----:B------:R-:W-:Y:S02]  /*16bc0*/  IADD3 R12, R10, 0x82, RZ ;  /* 0x000000820a0c7810 */ /* 0x000fe40007ffe0ff */
[----:B------:R-:W-:Y:S02]  /*16bd0*/  R2UR UR19, R13 ;  /* 0x000000000d1372ca */ /* 0x000fe400000e0000 */
[----:B------:R-:W-:Y:S02]  /*16be0*/  MOV R230, UR37 ;  /* 0x0000002500e67c02 */ /* 0x000fe40008000f00 */
[----:B------:R-:W-:-:S02]  /*16bf0*/  MOV R229, UR36 ;  /* 0x0000002400e57c02 */ /* 0x000fc40008000f00 */
[----:B------:R-:W-:Y:S01]  /*16c00*/  R2UR UR31, R13 ;  /* 0x000000000d1f72ca */ /* 0x000fe200000e0000 */
[----:B------:R-:W-:Y:S01]  /*16c10*/  UMOV UR12, UR4 ;  /* 0x00000004000c7c82 */ /* 0x000fe20008000000 */
[----:B------:R-:W-:Y:S02]  /*16c20*/  WARPGROUP.DEPBAR.LE gsb0, 0x0 ;  /* 0x00008000000079c5 */ /* 0x000fe40000010000 */
[----:B------:R-:W-:Y:S01]  /*16c30*/  WARPGROUP.ARRIVE ;  /* 0x00000000000079c5 */ /* 0x000fe20000000000 */
[----:B------:R-:W-:Y:S01]  /*16c40*/  UMOV UR13, UR5 ;  /* 0x00000005000d7c82 */ /* 0x000fe20008000000 */
[----:B------:R-:W-:Y:S01]  /*16c50*/  UMOV UR16, UR4 ;  /* 0x0000000400107c82 */ /* 0x000fe20008000000 */
[----:B------:R-:W-:Y:S01]  /*16c60*/  VIADD R14, R10, 0x182 ;  /* 0x000001820a0e7836 */ /* 0x000fe20000000000 */
[----:B------:R-:W-:Y:S01]  /*16c70*/  R2UR UR27, R15 ;  /* 0x000000000f1b72ca */ /* 0x000fe200000e0000 */
[----:B------:R-:W-:Y:S01]  /*16c80*/  UMOV UR28, UR4 ;  /* 0x00000004001c7c82 */ /* 0x000fe20008000000 */
[----:B------:R-:W-:Y:S01]  /*16c90*/  HGMMA.64x16x16.F32 R168, gdesc[UR12], R168, gsb0 ;  /* 0x002000000ca879f0 */ /* 0x000fe200080008a8 */
[----:B------:R-:W-:Y:S01]  /*16ca0*/  R2UR UR18, R12 ;  /* 0x000000000c1272ca */ /* 0x000fe200000e0000 */
[----:B------:R-:W-:Y:S01]  /*16cb0*/  UMOV UR17, UR5 ;  /* 0x0000000500117c82 */ /* 0x000fe20008000000 */
[----:B------:R-:W-:Y:S01]  /*16cc0*/  UMOV UR32, UR4 ;  /* 0x0000000400207c82 */ /* 0x000fe20008000000 */
[----:B------:R-:W2:Y:S01]  /*16cd0*/  LDL.64 R2, [R1+0x10] ;  /* 0x0000100001027983 */ /* 0x000ea20000100a00 */
[----:B------:R-:W-:-:S02]  /*16ce0*/  WARPGROUP.DEPBAR.LE gsb0, 0x0 ;  /* 0x00008000000079c5 */ /* 0x000fc40000010000 */
[----:B------:R-:W-:-:S07]  /*16cf0*/  WARPGROUP.ARRIVE ;  /* 0x00000000000079c5 */ /* 0x000fce0000000000 */
[----:B------:R-:W-:Y:S01]  /*16d00*/  HGMMA.64x16x16.F32 R160, gdesc[UR16], R160, gsb0 ;  /* 0x0020000010a079f0 */ /* 0x000fe200080008a0 */
[----:B------:R-:W-:Y:S01]  /*16d10*/  UMOV UR36, UR4 ;  /* 0x0000000400247c82 */ /* 0x000fe20008000000 */
[----:B------:R-:W-:Y:S01]  /*16d20*/  UMOV UR37, UR5 ;  /* 0x0000000500257c82 */ /* 0x000fe20008000000 */
[----:B------:R-:W-:Y:S02]  /*16d30*/  VIADD R12, R10, 0x202 ;  /* 0x000002020a0c7836 */ /* 0x000fe40000000000 */
[----:B------:R-:W-:-:S03]  /*16d40*/  IMAD.MOV.U32 R13, RZ, RZ, 0x40000040 ;  /* 0x40000040ff0d7424 */ /* 0x000fc600078e00ff */
[----:B------:R-:W-:Y:S02]  /*16d50*/  R2UR UR30, R12 ;  /* 0x000000000c1e72ca */ /* 0x000fe400000e0000 */
[----:B------:R-:W-:Y:S02]  /*16d60*/  IADD3 R12, R10, 0x302, RZ ;  /* 0x000003020a0c7810 */ /* 0x000fe40007ffe0ff */
[----:B------:R-:W-:Y:S02]  /*16d70*/  R2UR UR43, R13 ;  /* 0x000000000d2b72ca */ /* 0x000fe400000e0000 */
[----:B------:R-:W-:Y:S01]  /*16d80*/  R2UR UR42, R12 ;  /* 0x000000000c2a72ca */ /* 0x000fe200000e0000 */
[----:B------:R-:W-:Y:S02]  /*16d90*/  VIADD R12, R10, 0x402 ;  /* 0x000004020a0c7836 */ /* 0x000fe40000000000 */
[----:B------:R-:W-:-:S03]  /*16da0*/  IMAD.MOV.U32 R13, RZ, RZ, 0x40000040 ;  /* 0x40000040ff0d7424 */ /* 0x000fc600078e00ff */
        /* <DEDUP_REMOVED lines=19> */
[----:B------:R-:W-:Y:S02]  /*16ee0*/  R2UR UR10, R12 ;  /* 0x000000000c0a72ca */ /* 0x000fe400000e0000 */
[----:B------:R-:W-:Y:S02]  /*16ef0*/  R2UR UR11, R13 ;  /* 0x000000000d0b72ca */ /* 0x000fe400000e0000 */
[----:B------:R-:W-:-:S09]  /*16f00*/  R2UR UR26, R14 ;  /* 0x000000000e1a72ca */ /* 0x000fd200000e0000 */
[----:B------:R-:W-:Y:S01]  /*16f10*/  MOV R14, UR10 ;  /* 0x0000000a000e7c02 */ /* 0x000fe20008000f00 */
[----:B------:R-:W-:Y:S01]  /*16f20*/  UMOV UR10, UR24 ;  /* 0x00000018000a7c82 */ /* 0x000fe20008000000 */
[----:B------:R-:W-:Y:S01]  /*16f30*/  MOV R15, UR11 ;  /* 0x0000000b000f7c02 */ /* 0x000fe20008000f00 */
[----:B------:R-:W-:Y:S01]  /*16f40*/  UMOV UR11, UR25 ;  /* 0x00000019000b7c82 */ /* 0x000fe20008000000 */
[----:B------:R-:W-:Y:S01]  /*16f50*/  UMOV UR24, UR4 ;  /* 0x0000000400187c82 */ /* 0x000fe20008000000 */
[----:B------:R-:W-:Y:S01]  /*16f60*/  UMOV UR25, UR5 ;  /* 0x0000000500197c82 */ /* 0x000fe20008000000 */
[----:B------:R-:W-:Y:S02]  /*16f70*/  WARPGROUP.DEPBAR.LE gsb0, 0x0 ;  /* 0x00008000000079c5 */ /* 0x000fe40000010000 */
[----:B------:R-:W-:-:S06]  /*16f80*/  WARPGROUP.ARRIVE ;  /* 0x00000000000079c5 */ /* 0x000fcc0000000000 */
[----:B------:R-:W-:Y:S01]  /*16f90*/  HGMMA.64x16x16.F32 R144, gdesc[UR24], R144, gsb0 ;  /* 0x00200000189079f0 */ /* 0x000fe20008000890 */
[----:B------:R-:W-:Y:S02]  /*16fa0*/  UMOV UR29, UR5 ;  /* 0x00000005001d7c82 */ /* 0x000fe40008000000 */
[----:B------:R-:W-:Y:S02]  /*16fb0*/  WARPGROUP.DEPBAR.LE gsb0, 0x0 ;  /* 0x00008000000079c5 */ /* 0x000fe40000010000 */
[----:B------:R-:W-:-:S06]  /*16fc0*/  WARPGROUP.ARRIVE ;  /* 0x00000000000079c5 */ /* 0x000fcc0000000000 */
[----:B------:R-:W-:Y:S01]  /*16fd0*/  HGMMA.64x16x16.F32 R136, gdesc[UR28], R136, gsb0 ;  /* 0x002000001c8879f0 */ /* 0x000fe20008000888 */
[----:B------:R-:W-:Y:S02]  /*16fe0*/  UMOV UR33, UR5 ;  /* 0x0000000500217c82 */ /* 0x000fe40008000000 */
        /* <DEDUP_REMOVED lines=25> */
[----:B------:R-:W-:Y:S01]  /*17180*/  UMOV UR20, UR4 ;  /* 0x0000000400147c82 */ /* 0x000fe20008000000 */
[----:B------:R-:W-:Y:S01]  /*17190*/  UMOV UR21, UR5 ;  /* 0x0000000500157c82 */ /* 0x000fe20008000000 */
[----:B------:R-:W-:Y:S01]  /*171a0*/  IMAD.MOV.U32 R13, RZ, RZ, 0x40000040 ;  /* 0x40000040ff0d7424 */ /* 0x000fe200078e00ff */
[----:B------:R-:W-:Y:S01]  /*171b0*/  IADD3 R12, R10, 0x284, RZ ;  /* 0x000002840a0c7810 */ /* 0x000fe20007ffe0ff */
[----:B------:R-:W-:Y:S02]  /*171c0*/  WARPGROUP.DEPBAR.LE gsb0, 0x0 ;  /* 0x00008000000079c5 */ /* 0x000fe40000010000 */
[----:B------:R-:W-:-:S06]  /*171d0*/  WARPGROUP.ARRIVE ;  /* 0x00000000000079c5 */ /* 0x000fcc0000000000 */
[----:B------:R-:W-:Y:S01]  /*171e0*/  HGMMA.64x16x16.F32 R88, gdesc[UR20], R88, gsb0 ;  /* 0x00200000145879f0 */ /* 0x000fe20008000858 */
[----:B------:R-:W-:Y:S02]  /*171f0*/  R2UR UR14, R12 ;  /* 0x000000000c0e72ca */ /* 0x000fe400000e0000 */
[----:B------:R-:W-:Y:S02]  /*17200*/  R2UR UR15, R13 ;  /* 0x000000000d0f72ca */ /* 0x000fe400000e0000 */
[----:B--2---:R-:W-:Y:S02]  /*17210*/  R2UR UR36, R2 ;  /* 0x00000000022472ca */ /* 0x004fe400000e0000 */
[----:B------:R-:W-:Y:S02]  /*17220*/  R2UR UR37, R3 ;  /* 0x00000000032572ca */ /* 0x000fe400000e0000 */
[----:B------:R0:W5:Y:S05]  /*17230*/  LDL.LU.64 R2, [R1+0x98] ;  /* 0x0000980001027983 */ /* 0x00016a0000300a00 */
[----:B------:R-:W-:Y:S01]  /*17240*/  MOV R9, UR14 ;  /* 0x0000000e00097c02 */ /* 0x000fe20008000f00 */
[----:B------:R-:W-:Y:S01]  /*17250*/  UMOV UR14, UR6 ;  /* 0x00000006000e7c82 */ /* 0x000fe20008000000 */
[----:B------:R-:W-:Y:S01]  /*17260*/  MOV R11, UR15 ;  /* 0x0000000f000b7c02 */ /* 0x000fe20008000f00 */
[----:B------:R-:W-:Y:S01]  /*17270*/  UMOV UR15, UR7 ;  /* 0x00000007000f7c82 */ /* 0x000fe20008000000 */
[----:B------:R-:W-:-:S02]  /*17280*/  UMOV UR12, UR36 ;  /* 0x00000024000c7c82 */ /* 0x000fc40008000000 */
        /* <DEDUP_REMOVED lines=25> */
[----:B------:R-:W-:Y:S01]  /*17420*/  R2UR UR15, R11 ;  /* 0x000000000b0f72ca */ /* 0x000fe200000e0000 */
[----:B------:R-:W-:Y:S01]  /*17430*/  UMOV UR12, UR36 ;  /* 0x00000024000c7c82 */ /* 0x000fe20008000000 */
[----:B------:R-:W-:Y:S01]  /*17440*/  R2UR UR14, R9 ;  /* 0x00000000090e72ca */ /* 0x000fe200000e0000 */
[----:B------:R-:W-:Y:S01]  /*17450*/  UMOV UR13, UR37 ;  /* 0x00000025000d7c82 */ /* 0x000fe20008000000 */
[----:B------:R-:W2:Y:S01]  /*17460*/  LDL.64 R14, [R1+0x8] ;  /* 0x00000800010e7983 */ /* 0x000ea20000100a00 */
[----:B------:R-:W-:-:S02]  /*17470*/  WARPGROUP.DEPBAR.LE gsb0, 0x0 ;  /* 0x00008000000079c5 */ /* 0x000fc40000010000 */
[----:B------:R-:W-:-:S06]  /*17480*/  WARPGROUP.ARRIVE ;  /* 0x00000000000079c5 */ /* 0x000fcc0000000000 */
[----:B------:R-:W-:Y:S01]  /*17490*/  HGMMA.64x16x16.F32 R136, gdesc[UR8], R136, gsb0 ;  /* 0x00200000088879f0 */ /* 0x000fe20008000888 */
[----:B------:R-:W-:Y:S02]  /*174a0*/  VIADD R12, R10, 0x304 ;  /* 0x000003040a0c7836 */ /* 0x000fe40000000000 */
        /* <DEDUP_REMOVED lines=8> */
[----:B------:R-:W-:Y:S01]  /*17530*/  VIADD R8, R10, 0x386 ;  /* 0x000003860a087836 */ /* 0x000fe20000000000 */
[----:B------:R-:W-:Y:S02]  /*17540*/  WARPGROUP.DEPBAR.LE gsb0, 0x0 ;  /* 0x00008000000079c5 */ /* 0x000fe40000010000 */
[----:B------:R-:W-:-:S07]  /*17550*/  WARPGROUP.ARRIVE ;  /* 0x00000000000079c5 */ /* 0x000fce0000000000 */
[----:B------:R-:W-:Y:S01]  /*17560*/  HGMMA.64x16x16.F32 R120, gdesc[UR16], R120, gsb0 ;  /* 0x00200000107879f0 */ /* 0x000fe20008000878 */
[----:B------:R-:W-:Y:S01]  /*17570*/  IMAD.MOV.U32 R9, RZ, RZ, 0x40000040 ;  /* 0x40000040ff097424 */ /* 0x000fe200078e00ff */
[----:B------:R-:W-:Y:S01]  /*17580*/  MOV R13, 0x40000040 ;  /* 0x40000040000d7802 */ /* 0x000fe20000000f00 */
[----:B------:R-:W-:Y:S01]  /*17590*/  VIADD R12, R10, 0x384 ;  /* 0x000003840a0c7836 */ /* 0x000fe20000000000 */
[----:B------:R-:W-:Y:S02]  /*175a0*/  R2UR UR58, R8 ;  /* 0x00000000083a72ca */ /* 0x000fe400000e0000 */
[----:B------:R-:W-:Y:S02]  /*175b0*/  R2UR UR59, R9 ;  /* 0x00000000093b72ca */ /* 0x000fe400000e0000 */
[----:B------:R-:W-:Y:S02]  /*175c0*/  R2UR UR6, R12 ;  /* 0x000000000c0672ca */ /* 0x000fe400000e0000 */
        /* <DEDUP_REMOVED lines=38> */
[----:B------:R-:W-:Y:S01]  /*17830*/  IMAD.MOV.U32 R13, RZ, RZ, 0x40000040 ;  /* 0x40000040ff0d7424 */ /* 0x000fe200078e00ff */
[----:B--2---:R-:W-:Y:S02]  /*17840*/  R2UR UR12, R14 ;  /* 0x000000000e0c72ca */ /* 0x004fe400000e0000 */
[----:B------:R-:W-:Y:S02]  /*17850*/  R2UR UR13, R15 ;  /* 0x000000000f0d72ca */ /* 0x000fe400000e0000 */
[----:B------:R-:W-:Y:S02]  /*17860*/  R2UR UR42, R12 ;  /* 0x000000000c2a72ca */ /* 0x000fe400000e0000 */
[----:B------:R-:W-:-:S07]  /*17870*/  R2UR UR43, R13 ;  /* 0x000000000d2b72ca */ /* 0x000fce00000e0000 */
[----:B------:R-:W-:Y:S02]  /*17880*/  UMOV UR40, UR12 ;  /* 0x0000000c00287c82 */ /* 0x000fe40008000000 */
[----:B------:R-:W-:Y:S01]  /*17890*/  UMOV UR41, UR13 ;  /* 0x0000000d00297c82 */ /* 0x000fe20008000000 */
[----:B------:R-:W-:Y:S02]  /*178a0*/  WARPGROUP.DEPBAR.LE gsb0, 0x0 ;  /* 0x00008000000079c5 */ /* 0x000fe40000010000 */
[----:B------:R-:W-:-:S06]  /*178b0*/  WARPGROUP.ARRIVE ;  /* 0x00000000000079c5 */ /* 0x000fcc0000000000 */
        /* <DEDUP_REMOVED lines=25> */
[----:B------:R-:W-:Y:S01]  /*17a50*/  IADD3 R12, R10, 0x206, RZ ;  /* 0x000002060a0c7810 */ /* 0x000fe20007ffe0ff */
        /* <DEDUP_REMOVED lines=15> */
[----:B------:R-:W-:-:S03]  /*17b50*/  IMAD.MOV.U32 R13, RZ, RZ, 0x40000040 ;  /* 0x40000040ff0d7424 */ /* 0x000fc600078e00ff */
[----:B------:R-:W-:Y:S02]  /*17b60*/  R2UR UR38, R12 ;  /* 0x000000000c2672ca */ /* 0x000fe400000e0000 */
[----:B------:R-:W-:-:S11]  /*17b70*/  R2UR UR39, R13 ;  /* 0x000000000d2772ca */ /* 0x000fd600000e0000 */
        /* <DEDUP_REMOVED lines=51> */
[----:B------:R-:W-:Y:S01]  /*17eb0*/  VIADD R12, R10, 0x580 ;  /* 0x000005800a0c7836 */ /* 0x000fe20000000000 */
[----:B------:R-:W-:Y:S02]  /*17ec0*/  MOV R13, 0x40000040 ;  /* 0x40000040000d7802 */ /* 0x000fe40000000f00 */
[----:B------:R-:W-:Y:S02]  /*17ed0*/  R2UR UR38, R236 ;  /* 0x00000000ec2672ca */ /* 0x000fe400000e0000 */
        /* <DEDUP_REMOVED lines=8> */
[C---:B------:R-:W-:Y:S02]  /*17f60*/  VIADD R8, R10.reuse, 0x602 ;  /* 0x000006020a087836 */ /* 0x040fe40000000000 */
[----:B------:R-:W-:Y:S02]  /*17f70*/  IMAD.MOV.U32 R9, RZ, RZ, 0x40000040 ;  /* 0x40000040ff097424 */ /* 0x000fe400078e00ff */
[----:B------:R-:W-:Y:S02]  /*17f80*/  VIADD R12, R10, 0x600 ;  /* 0x000006000a0c7836 */ /* 0x000fe40000000000 */
[----:B------:R-:W-:Y:S01]  /*17f90*/  IMAD.MOV.U32 R13, RZ, RZ, 0x40000040 ;  /* 0x40000040ff0d7424 */ /* 0x000fe200078e00ff */
[----:B------:R-:W-:Y:S02]  /*17fa0*/  R2UR UR58, R8 ;  /* 0x00000000083a72ca */ /* 0x000fe400000e0000 */
[----:B------:R-:W-:-:S02]  /*17fb0*/  R2UR UR59, R9 ;  /* 0x00000000093b72ca */ /* 0x000fc400000e0000 */
        /* <DEDUP_REMOVED lines=71> */
[----:B------:R-:W-:Y:S02]  /*18430*/  VIADD R12, R10, 0xa00 ;  /* 0x00000a000a0c7836 */ /* 0x000fe40000000000 */
        /* <DEDUP_REMOVED lines=14> */
[----:B------:R-:W-:Y:S01]  /*18520*/  UMOV UR58, UR20 ;  /* 0x00000014003a7c82 */ /* 0x000fe20008000000 */
[----:B------:R-:W-:Y:S01]  /*18530*/  UMOV UR20, UR38 ;  /* 0x0000002600147c82 */ /* 0x000fe20008000000 */
[----:B------:R-:W-:Y:S01]  /*18540*/  UMOV UR59, UR21 ;  /* 0x00000015003b7c82 */ /* 0x000fe20008000000 */
[----:B------:R-:W-:Y:S01]  /*18550*/  UMOV UR21, UR39 ;  /* 0x0000002700157c82 */ /* 0x000fe20008000000 */
[----:B------:R-:W-:Y:S02]  /*18560*/  WARPGROUP.DEPBAR.LE gsb0, 0x0 ;  /* 0x00008000000079c5 */ /* 0x000fe40000010000 */
[----:B------:R-:W-:-:S06]  /*18570*/  WARPGROUP.ARRIVE ;  /* 0x00000000000079c5 */ /* 0x000fcc0000000000 */
[----:B------:R-:W-:Y:S01]  /*18580*/  HGMMA.64x16x16.F32 R96, gdesc[UR20], R96, gsb0 ;  /* 0x00200000146079f0 */ /* 0x000fe20008000860 */
[----:B------:R-:W-:Y:S01]  /*18590*/  IMAD.MOV.U32 R13, RZ, RZ, 0x40000040 ;  /* 0x40000040ff0d7424 */ /* 0x000fe200078e00ff */
[----:B------:R-:W-:-:S04]  /*185a0*/  IADD3 R12, R10, 0x682, RZ ;  /* 0x000006820a0c7810 */ /* 0x000fc80007ffe0ff */
[----:B------:R-:W-:Y:S01]  /*185b0*/  R2UR UR6, R12 ;  /* 0x000000000c0672ca */ /* 0x000fe200000e0000 */
[----:B------:R-:W-:Y:S01]  /*185c0*/  VIADD R12, R10, 0x702 ;  /* 0x000007020a0c7836 */ /* 0x000fe20000000000 */
[----:B------:R-:W-:Y:S01]  /*185d0*/  R2UR UR7, R13 ;  /* 0x000000000d0772ca */ /* 0x000fe200000e0000 */
[----:B------:R-:W-:-:S03]  /*185e0*/  IMAD.MOV.U32 R13, RZ, RZ, 0x40000040 ;  /* 0x40000040ff0d7424 */ /* 0x000fc600078e00ff */
[----:B------:R-:W-:Y:S02]  /*185f0*/  R2UR UR10, R12 ;  /* 0x000000000c0a72ca */ /* 0x000fe400000e0000 */
[----:B------:R-:W-:Y:S01]  /*18600*/  R2UR UR11, R13 ;  /* 0x000000000d0b72ca */ /* 0x000fe200000e0000 */
[----:B------:R-:W-:Y:S01]  /*18610*/  UMOV UR8, UR38 ;  /* 0x0000002600087c82 */ /* 0x000fe20008000000 */
[----:B------:R-:W-:-:S09]  /*18620*/  UMOV UR9, UR39 ;  /* 0x0000002700097c82 */ /* 0x000fd20008000000 */
[----:B------:R-:W-:Y:S01]  /*18630*/  MOV R9, UR10 ;  /* 0x0000000a00097c02 */ /* 0x000fe20008000f00 */
[----:B------:R-:W-:Y:S01]  /*18640*/  UMOV UR10, UR4 ;  /* 0x00000004000a7c82 */ /* 0x000fe20008000000 */
[----:B------:R-:W-:Y:S01]  /*18650*/  MOV R11, UR11 ;  /* 0x0000000b000b7c02 */ /* 0x000fe20008000f00 */
[----:B------:R-:W-:Y:S01]  /*18660*/  UMOV UR11, UR5 ;  /* 0x00000005000b7c82 */ /* 0x000fe20008000000 */
[----:B------:R-:W-:Y:S02]  /*18670*/  WARPGROUP.DEPBAR.LE gsb0, 0x0 ;  /* 0x00008000000079c5 */ /* 0x000fe40000010000 */
[----:B------:R-:W-:-:S06]  /*18680*/  WARPGROUP.ARRIVE ;  /* 0x00000000000079c5 */ /* 0x000fcc0000000000 */
[----:B------:R-:W-:Y:S01]  /*18690*/  HGMMA.64x16x16.F32 R88, gdesc[UR8], R88, gsb0 ;  /* 0x00200000085879f0 */ /* 0x000fe20008000858 */
[----:B------:R-:W-:Y:S02]  /*186a0*/  R2UR UR36, R234 ;  /* 0x00000000ea2472ca */ /* 0x000fe400000e0000 */
[----:B------:R-:W-:-:S11]  /*186b0*/  R2UR UR37, R235 ;  /* 0x00000000eb2572ca */ /* 0x000fd600000e0000 */
[----:B------:R-:W-:Y:S02]  /*186c0*/  UMOV UR56, UR36 ;  /* 0x0000002400387c82 */ /* 0x000fe40008000000 */
[----:B------:R-:W-:Y:S01]  /*186d0*/  UMOV UR57, UR37 ;  /* 0x0000002500397c82 */ /* 0x000fe20008000000 */
[----:B------:R-:W-:Y:S01]  /*186e0*/  VIADD R12, R10, 0x782 ;  /* 0x000007820a0c7836 */ /* 0x000fe20000000000 */
[----:B------:R-:W-:Y:S01]  /*186f0*/  MOV R13, 0x40000040 ;  /* 0x40000040000d7802 */ /* 0x000fe20000000f00 */
[----:B------:R-:W-:Y:S02]  /*18700*/  WARPGROUP.DEPBAR.LE gsb0, 0x0 ;  /* 0x00008000000079c5 */ /* 0x000fe40000010000 */
[----:B------:R-:W-:-:S06]  /*18710*/  WARPGROUP.ARRIVE ;  /* 0x00000000000079c5 */ /* 0x000fcc0000000000 */
[----:B------:R-:W-:Y:S01]  /*18720*/  HGMMA.64x16x16.F32 R168, gdesc[UR56], R168, gsb0 ;  /* 0x0020000038a879f0 */ /* 0x000fe200080008a8 */
[----:B------:R-:W-:Y:S01]  /*18730*/  R2UR UR15, R13 ;  /* 0x000000000d0f72ca */ /* 0x000fe200000e0000 */
[----:B------:R-:W-:Y:S01]  /*18740*/  IMAD.MOV.U32 R13, RZ, RZ, 0x40000040 ;  /* 0x40000040ff0d7424 */ /* 0x000fe200078e00ff */
[----:B------:R-:W-:Y:S01]  /*18750*/  R2UR UR14, R12 ;  /* 0x000000000c0e72ca */ /* 0x000fe200000e0000 */
[----:B------:R-:W-:-:S03]  /*18760*/  VIADD R12, R10, 0x802 ;  /* 0x000008020a0c7836 */ /* 0x000fc60000000000 */
[----:B------:R-:W-:Y:S01]  /*18770*/  R2UR UR19, R13 ;  /* 0x000000000d1372ca */ /* 0x000fe200000e0000 */
[----:B------:R-:W-:Y:S01]  /*18780*/  IMAD.MOV.U32 R13, RZ, RZ, 0x40000040 ;  /* 0x40000040ff0d7424 */ /* 0x000fe200078e00ff */
[----:B------:R-:W-:Y:S01]  /*18790*/  R2UR UR18, R12 ;  /* 0x000000000c1272ca */ /* 0x000fe200000e0000 */
[----:B------:R-:W-:-:S03]  /*187a0*/  VIADD R12, R10, 0x882 ;  /* 0x000008820a0c7836 */ /* 0x000fc60000000000 */
[----:B------:R-:W-:Y:S01]  /*187b0*/  R2UR UR5, R13 ;  /* 0x000000000d0572ca */ /* 0x000fe200000e0000 */
[----:B------:R-:W-:Y:S01]  /*187c0*/  IMAD.MOV.U32 R13, RZ, RZ, 0x40000040 ;  /* 0x40000040ff0d7424 */ /* 0x000fe200078e00ff */
[----:B------:R-:W-:Y:S02]  /*187d0*/  R2UR UR4, R12 ;  /* 0x000000000c0472ca */ /* 0x000fe400000e0000 */
[----:B------:R-:W-:Y:S02]  /*187e0*/  IADD3 R12, R10, 0x902, RZ ;  /* 0x000009020a0c7810 */ /* 0x000fe40007ffe0ff */
[----:B------:R-:W-:Y:S01]  /*187f0*/  R2UR UR27, R13 ;  /* 0x000000000d1b72ca */ /* 0x000fe200000e0000 */
[----:B------:R-:W-:Y:S01]  /*18800*/  IMAD.MOV.U32 R13, RZ, RZ, 0x40000040 ;  /* 0x40000040ff0d7424 */ /* 0x000fe200078e00ff */
[----:B------:R-:W-:Y:S01]  /*18810*/  R2UR UR26, R12 ;  /* 0x000000000c1a72ca */ /* 0x000fe200000e0000 */
[----:B------:R-:W-:Y:S01]  /*18820*/  VIADD R12, R10, 0x982 ;  /* 0x000009820a0c7836 */ /* 0x000fe20000000000 */
[----:B------:R-:W-:-:S02]  /*18830*/  R2UR UR59, R8 ;  /* 0x00000000083b72ca */ /* 0x000fc400000e0000 */
[----:B------:R-:W-:Y:S02]  /*18840*/  R2UR UR58, R7 ;  /* 0x00000000073a72ca */ /* 0x000fe400000e0000 */
[----:B------:R-:W-:Y:S01]  /*18850*/  R2UR UR30, R12 ;  /* 0x000000000c1e72ca */ /* 0x000fe200000e0000 */
[----:B------:R-:W-:Y:S01]  /*18860*/  VIADD R12, R10, 0xa02 ;  /* 0x00000a020a0c7836 */ /* 0x000fe20000000000 */
[----:B------:R-:W-:Y:S02]  /*18870*/  R2UR UR31, R13 ;  /* 0x000000000d1f72ca */ /* 0x000fe400000e0000 */
[----:B------:R-:W-:Y:S02]  /*18880*/  MOV R13, 0x40000040 ;  /* 0x40000040000d7802 */ /* 0x000fe40000000f00 */
[----:B------:R-:W-:Y:S02]  /*18890*/  R2UR UR34, R12 ;  /* 0x000000000c2272ca */ /* 0x000fe400000e0000 */
[----:B------:R-:W-:Y:S01]  /*188a0*/  R2UR UR35, R13 ;  /* 0x000000000d2372ca */ /* 0x000fe200000e0000 */
[----:B------:R-:W-:Y:S01]  /*188b0*/  IMAD.MOV.U32 R13, RZ, RZ, 0x40000040 ;  /* 0x40000040ff0d7424 */ /* 0x000fe200078e00ff */
[----:B------:R-:W-:Y:S01]  /*188c0*/  UMOV UR56, UR36 ;  /* 0x0000002400387c82 */ /* 0x000fe20008000000 */
[----:B------:R-:W-:Y:S01]  /*188d0*/  VIADD R12, R10, 0xa82 ;  /* 0x00000a820a0c7836 */ /* 0x000fe20000000000 */
[----:B------:R-:W-:-:S02]  /*188e0*/  UMOV UR57, UR37 ;  /* 0x0000002500397c82 */ /* 0x000fc40008000000 */
[----:B------:R-:W-:Y:S01]  /*188f0*/  R2UR UR43, R13 ;  /* 0x000000000d2b72ca */ /* 0x000fe200000e0000 */
[----:B------:R-:W-:Y:S01]  /*18900*/  IMAD.MOV.U32 R13, RZ, RZ, 0x40000040 ;  /* 0x40000040ff0d7424 */ /* 0x000fe200078e00ff */
[----:B------:R-:W-:Y:S01]  /*18910*/  R2UR UR42, R12 ;  /* 0x000000000c2a72ca */ /* 0x000fe200000e0000 */
[----:B------:R-:W-:Y:S02]  /*18920*/  WARPGROUP.DEPBAR.LE gsb0, 0x0 ;  /* 0x00008000000079c5 */ /* 0x000fe40000010000 */
[----:B------:R-:W-:Y:S01]  /*18930*/  WARPGROUP.ARRIVE ;  /* 0x00000000000079c5 */ /* 0x000fe20000000000 */
[----:B------:R-:W-:-:S05]  /*18940*/  VIADD R12, R10, 0x584 ;  /* 0x000005840a0c7836 */ /* 0x000fca0000000000 */
[----:B------:R-:W-:Y:S01]  /*18950*/  HGMMA.64x16x16.F32 R160, gdesc[UR56], R160, gsb0 ;  /* 0x0020000038a079f0 */ /* 0x000fe200080008a0 */
[----:B------:R-:W-:Y:S01]  /*18960*/  R2UR UR47, R13 ;  /* 0x000000000d2f72ca */ /* 0x000fe200000e0000 */
[----:B------:R-:W-:Y:S01]  /*18970*/  IMAD.MOV.U32 R13, RZ, RZ, 0x40000040 ;  /* 0x40000040ff0d7424 */ /* 0x000fe200078e00ff */
[----:B------:R-:W-:Y:S02]  /*18980*/  R2UR UR46, R12 ;  /* 0x000000000c2e72ca */ /* 0x000fe400000e0000 */
[----:B------:R-:W-:Y:S02]  /*18990*/  IADD3 R12, R10, 0x604, RZ ;  /* 0x000006040a0c7810 */ /* 0x000fe40007ffe0ff */
[----:B------:R-:W-:Y:S01]  /*189a0*/  R2UR UR51, R13 ;  /* 0x000000000d3372ca */ /* 0x000fe200000e0000 */
[----:B------:R-:W-:Y:S01]  /*189b0*/  IMAD.MOV.U32 R13, RZ, RZ, 0x40000040 ;  /* 0x40000040ff0d7424 */ /* 0x000fe200078e00ff */
[----:B------:R-:W-:Y:S01]  /*189c0*/  R2UR UR50, R12 ;  /* 0x000000000c3272ca */ /* 0x000fe200000e0000 */
[----:B------:R-:W-:-:S03]  /*189d0*/  VIADD R12, R10, 0x684 ;  /* 0x000006840a0c7836 */ /* 0x000fc60000000000 */
[----:B------:R-:W-:Y:S02]  /*189e0*/  R2UR UR55, R13 ;  /* 0x000000000d3772ca */ /* 0x000fe400000e0000 */
[----:B------:R-:W-:Y:S01]  /*189f0*/  R2UR UR54, R12 ;  /* 0x000000000c3672ca */ /* 0x000fe200000e0000 */
[----:B------:R-:W-:Y:S01]  /*18a00*/  VIADD R12, R10, 0x704 ;  /* 0x000007040a0c7836 */ /* 0x000fe20000000000 */
[----:B------:R-:W-:-:S04]  /*18a10*/  MOV R13, 0x40000040 ;  /* 0x40000040000d7802 */ /* 0x000fc80000000f00 */
        /* <DEDUP_REMOVED lines=12> */
[----:B------:R-:W-:Y:S02]  /*18ae0*/  R2UR UR59, R13 ;  /* 0x000000000d3b72ca */ /* 0x000fe400000e0000 */
[----:B------:R-:W-:Y:S02]  /*18af0*/  R2UR UR58, R12 ;  /* 0x000000000c3a72ca */ /* 0x000fe400000e0000 */
[----:B------:R-:W-:-:S02]  /*18b00*/  R2UR UR11, R11 ;  /* 0x000000000b0b72ca */ /* 0x000fc400000e0000 */
[----:B------:R-:W-:Y:S01]  /*18b10*/  R2UR UR10, R9 ;  /* 0x00000000090a72ca */ /* 0x000fe200000e0000 */
[----:B------:R-:W-:Y:S02]  /*18b20*/  WARPGROUP.DEPBAR.LE gsb0, 0x0 ;  /* 0x00008000000079c5 */ /* 0x000fe40000010000 */
[----:B------:R-:W-:-:S04]  /*18b30*/  WARPGROUP.ARRIVE ;  /* 0x00000000000079c5 */ /* 0x000fc80000000000 */
[----:B------:R-:W-:Y:S01]  /*18b40*/  MOV R11, UR59 ;  /* 0x0000003b000b7c02 */ /* 0x000fe20008000f00 */
[----:B------:R-:W-:Y:S01]  /*18b50*/  UMOV UR59, UR5 ;  /* 0x00000005003b7c82 */ /* 0x000fe20008000000 */
[----:B------:R-:W-:Y:S01]  /*18b60*/  MOV R9, UR58 ;  /* 0x0000003a00097c02 */ /* 0x000fe20008000f00 */
[----:B------:R-:W-:Y:S01]  /*18b70*/  UMOV UR58, UR4 ;  /* 0x00000004003a7c82 */ /* 0x000fe20008000000 */
[----:B------:R-:W-:Y:S01]  /*18b80*/  UMOV UR4, UR36 ;  /* 0x0000002400047c82 */ /* 0x000fe20008000000 */
[----:B------:R-:W-:Y:S02]  /*18b90*/  UMOV UR5, UR37 ;  /* 0x0000002500057c82 */ /* 0x000fe40008000000 */
[----:B------:R-:W-:Y:S01]  /*18ba0*/  HGMMA.64x16x16.F32 R152, gdesc[UR4], R152, gsb0 ;  /* 0x00200000049879f0 */ /* 0x000fe20008000898 */
[----:B------:R-:W-:Y:S01]  /*18bb0*/  UMOV UR8, UR36 ;  /* 0x0000002400087c82 */ /* 0x000fe20008000000 */
[----:B------:R-:W-:Y:S01]  /*18bc0*/  UMOV UR9, UR37 ;  /* 0x0000002500097c82 */ /* 0x000fe20008000000 */
[----:B------:R-:W-:-:S02]  /*18bd0*/  WARPGROUP.DEPBAR.LE gsb0, 0x0 ;  /* 0x00008000000079c5 */ /* 0x000fc40000010000 */
        /* <DEDUP_REMOVED lines=119> */
[----:B------:R-:W-:Y:S02]  /*19350*/  IADD3 R12, R10, 0x586, RZ ;  /* 0x000005860a0c7810 */ /* 0x000fe40007ffe0ff */
[----:B------:R-:W-:Y:S02]  /*19360*/  R2UR UR21, R21 ;  /* 0x00000000151572ca */ /* 0x000fe400000e0000 */
[----:B------:R-:W-:Y:S02]  /*19370*/  R2UR UR20, R20 ;  /* 0x00000000141472ca */ /* 0x000fe400000e0000 */
[----:B------:R-:W-:Y:S02]  /*19380*/  R2UR UR22, R12 ;  /* 0x000000000c1672ca */ /* 0x000fe400000e0000 */
[----:B------:R-:W-:Y:S01]  /*19390*/  R2UR UR23, R13 ;  /* 0x000000000d1772ca */ /* 0x000fe200000e0000 */
[----:B------:R-:W-:-:S02]  /*193a0*/  WARPGROUP.DEPBAR.LE gsb0, 0x0 ;  /* 0x00008000000079c5 */ /* 0x000fc40000010000 */
[----:B------:R-:W-:-:S10]  /*193b0*/  WARPGROUP.ARRIVE ;  /* 0x00000000000079c5 */ /* 0x000fd40000000000 */
        /* <DEDUP_REMOVED lines=92> */
[----:B------:R-:W-:Y:S02]  /*19980*/  R2UR UR38, R231 ;  /* 0x00000000e72672ca */ /* 0x000fe400000e0000 */
[----:B------:R-:W-:Y:S02]  /*19990*/  R2UR UR37, R230 ;  /* 0x00000000e62572ca */ /* 0x000fe400000e0000 */
[----:B------:R-:W-:Y:S01]  /*199a0*/  R2UR UR36, R229 ;  /* 0x00000000e52472ca */ /* 0x000fe200000e0000 */
[----:B------:R-:W-:Y:S02]  /*199b0*/  WARPGROUP.DEPBAR.LE gsb0, 0x0 ;  /* 0x00008000000079c5 */ /* 0x000fe40000010000 */
[----:B0-----:R-:W-:-:S12]  /*199c0*/  @P2 BRA `(.L_x_789) ;  /* 0x0000000000282947 */ /* 0x001fd80003800000 */
[----:B------:R-:W-:Y:S05]  /*199d0*/  @!P0 BRA `(.L_x_790) ;  /* 0x0000000000048947 */ /* 0x000fea0003800000 */
[----:B------:R-:W-:Y:S01]  /*199e0*/  BPT.TRAP 0x1 ;  /* 0x000000040000795c */ /* 0x000fe20000300000 */
.L_x_790:
[----:B------:R-:W-:Y:S01]  /*199f0*/  SHF.L.U32 R5, R5, 0x1f, RZ ;  /* 0x0000001f05057819 */ /* 0x000fe200000006ff */
[----:B-----5:R-:W-:-:S04]  /*19a00*/  IMAD R7, R6, 0x8, R2 ;  /* 0x0000000806077824 */ /* 0x020fc800078e0202 */
[----:B------:R0:W1:Y:S01]  /*19a10*/  SYNCS.PHASECHK.TRANS64.TRYWAIT P2, [R7+URZ+0x34850], R5 ;  /* 0x03485005070075a7 */ /* 0x000062000804017f */
[----:B------:R-:W-:Y:S05]  /*19a20*/  @!P0 BRA `(.L_x_791) ;  /* 0x0000000000048947 */ /* 0x000fea0003800000 */
[----:B------:R-:W-:Y:S01]  /*19a30*/  BPT.TRAP 0x1 ;  /* 0x000000040000795c */ /* 0x000fe20000300000 */
.L_x_791:
[----:B-1----:R-:W-:Y:S05]  /*19a40*/  @P2 BRA `(.L_x_789) ;  /* 0x0000000000082947 */ /* 0x002fea0003800000 */
[----:B------:R-:W1:Y:S02]  /*19a50*/  SYNCS.PHASECHK.TRANS64.TRYWAIT P2, [R7+URZ+0x34850], R5 ;  /* 0x03485005070075a7 */ /* 0x000e64000804017f */
[----:B-1----:R-:W-:Y:S05]  /*19a60*/  @!P2 BRA `(.L_x_792) ;  /* 0x000000c800f8a947 */ /* 0x002fea0003800000 */
.L_x_789:
[----:B01---5:R-:W-:Y:S01]  /*19a70*/  VIADD R5, R2, 0x400 ;  /* 0x0000040002057836 */ /* 0x023fe20000000000 */
[----:B------:R-:W-:Y:S05]  /*19a80*/  WARPSYNC.ALL ;  /* 0x0000000000007948 */ /* 0x000fea0003800000 */
[----:B------:R-:W-:Y:S01]  /*19a90*/  SHF.R.U32.HI R5, RZ, 0x4, R5 ;  /* 0x00000004ff057819 */ /* 0x000fe20000011605 */
[----:B------:R-:W-:Y:S01]  /*19aa0*/  IMAD.MOV.U32 R9, RZ, RZ, 0x40000040 ;  /* 0x40000040ff097424 */ /* 0x000fe200078e00ff */
[----:B------:R-:W-:Y:S01]  /*19ab0*/  WARPGROUP.ARRIVE ;  /* 0x00000000000079c5 */ /* 0x000fe20000000000 */
[----:B------:R-:W-:Y:S01]  /*19ac0*/  IMAD.MOV.U32 R11, RZ, RZ, 0x40000040 ;  /* 0x40000040ff0b7424 */ /* 0x000fe200078e00ff */
[----:B------:R-:W-:Y:S01]  /*19ad0*/  LOP3.LUT R5, R5, 0x3fff, RZ, 0xc0, !PT ;  /* 0x00003fff05057812 */ /* 0x000fe200078ec0ff */
[----:B------:R-:W-:Y:S01]  /*19ae0*/  IMAD.MOV.U32 R15, RZ, RZ, 0x40000040 ;  /* 0x40000040ff0f7424 */ /* 0x000fe200078e00ff */
[----:B------:R-:W-:-:S02]  /*19af0*/  R2UR UR7, R9 ;  /* 0x00000000090772ca */ /* 0x000fc400000e0000 */
[----:B------:R-:W0:Y:S01]  /*19b00*/  S2R R227, SR_TID.X ;  /* 0x0000000000e37919 */ /* 0x000e220000002100 */
[----:B------:R-:W-:Y:S02]  /*19b10*/  LOP3.LUT R5, R5, 0x5800000, RZ, 0xfc, !PT ;  /* 0x0580000005057812 */ /* 0x000fe400078efcff */
[----:B------:R-:W-:Y:S02]  /*19b20*/  FMNMX.FTZ R13, R170, R3, !PT ;  /* 0x00000003aa0d7209 */ /* 0x000fe40007810000 */
[----:B------:R-:W-:Y:S01]  /*19b30*/  MOV R9, UR61 ;  /* 0x0000003d00097c02 */ /* 0x000fe20008000f00 */
[----:B------:R-:W-:Y:S01]  /*19b40*/  IMAD R8, R6, 0xb00, R5 ;  /* 0x00000b0006087824 */ /* 0x000fe200078e0205 */
[----:B------:R-:W-:Y:S02]  /*19b50*/  FMNMX.FTZ R5, R168, R4, !PT ;  /* 0x00000004a8057209 */ /* 0x000fe40007810000 */
[----:B------:R-:W-:Y:S01]  /*19b60*/  FMNMX.FTZ R13, R171, R13, !PT ;  /* 0x0000000dab0d7209 */ /* 0x000fe20007810000 */
[C---:B------:R-:W-:Y:S01]  /*19b70*/  VIADD R14, R8.reuse, 0x300 ;  /* 0x00000300080e7836 */ /* 0x040fe20000000000 */
[----:B------:R-:W-:-:S02]  /*19b80*/  R2UR UR6, R8 ;  /* 0x00000000080672ca */ /* 0x000fc400000e0000 */
[----:B------:R-:W-:Y:S02]  /*19b90*/  IADD3 R10, R8, 0x80, RZ ;  /* 0x00000080080a7810 */ /* 0x000fe40007ffe0ff */
[----:B------:R-:W-:Y:S02]  /*19ba0*/  FMNMX.FTZ R5, R169, R5, !PT ;  /* 0x00000005a9057209 */ /* 0x000fe40007810000 */
[----:B------:R-:W-:Y:S02]  /*19bb0*/  FMNMX.FTZ R13, R174, R13, !PT ;  /* 0x0000000dae0d7209 */ /* 0x000fe40007810000 */
[----:B------:R-:W-:Y:S02]  /*19bc0*/  FMNMX.FTZ R5, R172, R5, !PT ;  /* 0x00000005ac057209 */ /* 0x000fe40007810000 */
[----:B------:R-:W-:Y:S02]  /*19bd0*/  ISETP.GT.AND P2, PT, R0, RZ, PT ;  /* 0x000000ff0000720c */ /* 0x000fe40003f44270 */
[----:B------:R-:W-:Y:S01]  /*19be0*/  FMNMX.FTZ R5, R173, R5, !PT ;  /* 0x00000005ad057209 */ /* 0x000fe20007810000 */
[----:B------:R-:W-:Y:S01]  /*19bf0*/  HGMMA.64x128x16.F32 R24, R176, gdesc[UR4].tnspB, R24, gsb0 ;  /* 0x41e00004b0187df0 */ /* 0x000fe20008000818 */
[----:B------:R-:W-:Y:S01]  /*19c00*/  R2UR UR6, R10 ;  /* 0x000000000a0672ca */ /* 0x000fe200000e0000 */
[----:B------:R-:W-:Y:S01]  /*19c10*/  VIADD R10, R8, 0x100 ;  /* 0x00000100080a7836 */ /* 0x000fe20000000000 */
[----:B------:R-:W-:Y:S01]  /*19c20*/  R2UR UR7, R11 ;  /* 0x000000000b0772ca */ /* 0x000fe200000e0000 */
[----:B------:R-:W-:Y:S01]  /*19c30*/  IMAD.MOV.U32 R11, RZ, RZ, 0x40000040 ;  /* 0x40000040ff0b7424 */ /* 0x000fe200078e00ff */
[----:B------:R-:W-:-:S02]  /*19c40*/  FMNMX.FTZ R5, R160, R5, !PT ;  /* 0x00000005a0057209 */ /* 0x000fc40007810000 */
[----:B------:R-:W-:Y:S02]  /*19c50*/  IADD3 R0, R0, -0x1, RZ ;  /* 0xffffffff00007810 */ /* 0x000fe40007ffe0ff */
[----:B------:R-:W-:Y:S02]  /*19c60*/  FMNMX.FTZ R5, R161, R5, !PT ;  /* 0x00000005a1057209 */ /* 0x000fe40007810000 */
[----:B0-----:R-:W-:Y:S02]  /*19c70*/  SHF.R.U32.HI R227, RZ, 0x7, R227 ;  /* 0x00000007ffe37819 */ /* 0x001fe400000116e3 */
        /* <DEDUP_REMOVED lines=38> */
[----:B------:R-:W-:Y:S01]  /*19ee0*/  R2UR UR6, R10 ;  /* 0x000000000a0672ca */ /* 0x000fe200000e0000 */
[----:B------:R-:W-:Y:S01]  /*19ef0*/  VIADD R10, R8, 0x180 ;  /* 0x00000180080a7836 */ /* 0x000fe20000000000 */
[----:B------:R-:W-:Y:S02]  /*19f00*/  R2UR UR7, R11 ;  /* 0x000000000b0772ca */ /* 0x000fe400000e0000 */
[----:B------:R-:W-:Y:S02]  /*19f10*/  MOV R11, 0x40000040 ;  /* 0x40000040000b7802 */ /* 0x000fe40000000f00 */
[----:B------:R-:W-:-:S04]  /*19f20*/  FMNMX.FTZ R5, R89, R5, !PT ;  /* 0x0000000559057209 */ /* 0x000fc80007810000 */
[----:B------:R-:W-:-:S04]  /*19f30*/  FMNMX.FTZ R5, R92, R5, !PT ;  /* 0x000000055c057209 */ /* 0x000fc80007810000 */
[----:B------:R-:W-:-:S05]  /*19f40*/  FMNMX.FTZ R5, R93, R5, !PT ;  /* 0x000000055d057209 */ /* 0x000fca0007810000 */
[----:B------:R-:W0:Y:S02]  /*19f50*/  SHFL.BFLY PT, R7, R5, 0x2, 0x1f ;  /* 0x0c401f0005077f89 */ /* 0x000e2400000e0000 */
[----:B0-----:R-:W-:-:S05]  /*19f60*/  FMNMX.FTZ R7, R5, R7, !PT ;  /* 0x0000000705077209 */ /* 0x001fca0007810000 */
[----:B------:R-:W0:Y:S02]  /*19f70*/  SHFL.BFLY PT, R5, R7, 0x1, 0x1f ;  /* 0x0c201f0007057f89 */ /* 0x000e2400000e0000 */
[----:B0-----:R-:W-:-:S05]  /*19f80*/  FMNMX.FTZ R7, R7, R5, !PT ;  /* 0x0000000507077209 */ /* 0x001fca0007810000 */
[----:B------:R-:W-:-:S04]  /*19f90*/  FADD.FTZ R4, -R7, R4 ;  /* 0x0000000407047221 */ /* 0x000fc80000010100 */
[----:B------:R-:W-:-:S06]  /*19fa0*/  FMUL.FTZ R4, R4, R9 ;  /* 0x0000000904047220 */ /* 0x000fcc0000410000 */
[----:B------:R-:W-:Y:S01]  /*19fb0*/  MUFU.EX2 R4, R4 ;  /* 0x0000000400047308 */ /* 0x000fe20000000800 */
[----:B------:R-:W-:Y:S02]  /*19fc0*/  WARPGROUP.DEPBAR.LE gsb0, 0x0 ;  /* 0x00008000000079c5 */ /* 0x000fe40000010000 */
[----:B------:R-:W-:-:S06]  /*19fd0*/  WARPGROUP.ARRIVE ;  /* 0x00000000000079c5 */ /* 0x000fcc0000000000 */
        /* <DEDUP_REMOVED lines=16> */
[----:B------:R-:W-:Y:S01]  /*1a0e0*/  FMUL.FTZ R10, R7, R9 ;  /* 0x00000009070a7220 */ /* 0x000fe20000410000 */
[----:B------:R-:W-:-:S03]  /*1a0f0*/  R2UR UR7, R11 ;  /* 0x000000000b0772ca */ /* 0x000fc600000e0000 */
        /* <DEDUP_REMOVED lines=25> */
[----:B------:R-:W0:Y:S08]  /*1a290*/  MUFU.EX2 R176, R176 ;  /* 0x000000b000b07308 */ /* 0x000e300000000800 */
[----:B------:R-:W1:Y:S08]  /*1a2a0*/  MUFU.EX2 R5, R5 ;  /* 0x0000000500057308 */ /* 0x000e700000000800 */
[----:B------:R-:W2:Y:S01]  /*1a2b0*/  MUFU.EX2 R178, R178 ;  /* 0x000000b200b27308 */ /* 0x000ea20000000800 */
[----:B0-----:R-:W-:-:S07]  /*1a2c0*/  FFMA.FTZ R226, R4, R226, R176 ;  /* 0x000000e204e27223 */ /* 0x001fce00000100b0 */
[----:B------:R-:W0:Y:S01]  /*1a2d0*/  MUFU.EX2 R12, R12 ;  /* 0x0000000c000c7308 */ /* 0x000e220000000800 */
[----:B-1----:R-:W-:-:S07]  /*1a2e0*/  F2FP.F16.F32.PACK_AB R176, R5, R176 ;  /* 0x000000b005b0723e */ /* 0x002fce00000000ff */
        /* <DEDUP_REMOVED lines=12> */
[-CC-:B------:R-:W-:Y:S01]  /*1a3b0*/  FFMA.FTZ R192, R136, R9.reuse, -R10.reuse ;  /* 0x0000000988c07223 */ /* 0x180fe2000001080a */
[----:B------:R-:W-:-:S03]  /*1a3c0*/  FFMA.FTZ R194, R140, R9, -R10 ;  /* 0x000000098cc27223 */ /* 0x000fc6000001080a */
[----:B------:R-:W-:Y:S01]  /*1a3d0*/  MUFU.EX2 R145, R145 ;  /* 0x0000009100917308 */ /* 0x000fe20000000800 */
[----:B------:R-:W-:Y:S01]  /*1a3e0*/  HGMMA.64x128x16.F32 R24, R196, gdesc[UR4].tnspB, R24, gsb0 ;  /* 0x41e00004c4187df0 */ /* 0x000fe20008000818 */
[----:B------:R-:W-:Y:S02]  /*1a3f0*/  R2UR UR6, R14 ;  /* 0x000000000e0672ca */ /* 0x000fe400000e0000 */
[----:B------:R-:W-:Y:S02]  /*1a400*/  R2UR UR7, R15 ;  /* 0x000000000f0772ca */ /* 0x000fe400000e0000 */
        /* <DEDUP_REMOVED lines=15> */
[----:B------:R-:W-:Y:S01]  /*1a500*/  FMNMX.FTZ R15, R147, R14, !PT ;  /* 0x0000000e930f7209 */ /* 0x000fe20007810000 */
[----:B------:R-:W-:Y:S01]  /*1a510*/  VIADD R14, R8, 0x380 ;  /* 0x00000380080e7836 */ /* 0x000fe20000000000 */
[----:B------:R-:W-:Y:S02]  /*1a520*/  MUFU.EX2 R97, R97 ;  /* 0x0000006100617308 */ /* 0x000fe40000000800 */
[----:B------:R-:W-:-:S04]  /*1a530*/  FMNMX.FTZ R15, R150, R15, !PT ;  /* 0x0000000f960f7209 */ /* 0x000fc80007810000 */
[----:B------:R-:W-:Y:S01]  /*1a540*/  FMNMX.FTZ R136, R151, R15, !PT ;  /* 0x0000000f97887209 */ /* 0x000fe20007810000 */
[----:B------:R-:W-:Y:S01]  /*1a550*/  IMAD.MOV.U32 R15, RZ, RZ, 0x40000040 ;  /* 0x40000040ff0f7424 */ /* 0x000fe200078e00ff */
[----:B------:R-:W-:Y:S02]  /*1a560*/  MUFU.EX2 R100, R100 ;  /* 0x0000006400647308 */ /* 0x000fe40000000800 */
[----:B------:R-:W-:-:S04]  /*1a570*/  FMNMX.FTZ R136, R138, R136, !PT ;  /* 0x000000888a887209 */ /* 0x000fc80007810000 */
[----:B------:R-:W-:Y:S02]  /*1a580*/  FMNMX.FTZ R136, R139, R136, !PT ;  /* 0x000000888b887209 */ /* 0x000fe40007810000 */
[----:B------:R-:W-:Y:S02]  /*1a590*/  MUFU.EX2 R101, R101 ;  /* 0x0000006500657308 */ /* 0x000fe40000000800 */
[----:B------:R-:W-:Y:S01]  /*1a5a0*/  FMNMX.FTZ R136, R142, R136, !PT ;  /* 0x000000888e887209 */ /* 0x000fe20007810000 */
[----:B------:R-:W-:Y:S02]  /*1a5b0*/  WARPGROUP.DEPBAR.LE gsb0, 0x0 ;  /* 0x00008000000079c5 */ /* 0x000fe40000010000 */
[----:B------:R-:W-:Y:S01]  /*1a5c0*/  WARPGROUP.ARRIVE ;  /* 0x00000000000079c5 */ /* 0x000fe20000000000 */
[-CC-:B------:R-:W-:Y:S01]  /*1a5d0*/  FFMA.FTZ R196, R128, R9.reuse, -R10.reuse ;  /* 0x0000000980c47223 */ /* 0x180fe2000001080a */
[-CC-:B------:R-:W-:Y:S01]  /*1a5e0*/  FFMA.FTZ R128, R129, R9.reuse, -R10.reuse ;  /* 0x0000000981807223 */ /* 0x180fe2000001080a */
[----:B------:R-:W-:-:S03]  /*1a5f0*/  FFMA.FTZ R198, R132, R9, -R10 ;  /* 0x0000000984c67223 */ /* 0x000fc6000001080a */
[----:B------:R-:W-:Y:S01]  /*1a600*/  HGMMA.64x128x16.F32 R24, R200, gdesc[UR4].tnspB, R24, gsb0 ;  /* 0x41e00004c8187df0 */ /* 0x000fe20008000818 */
[----:B------:R-:W-:Y:S01]  /*1a610*/  R2UR UR6, R14 ;  /* 0x000000000e0672ca */ /* 0x000fe200000e0000 */
[----:B------:R-:W-:Y:S01]  /*1a620*/  MUFU.EX2 R196, R196 ;  /* 0x000000c400c47308 */ /* 0x000fe20000000800 */
[----:B------:R-:W-:Y:S02]  /*1a630*/  R2UR UR7, R15 ;  /* 0x000000000f0772ca */ /* 0x000fe400000e0000 */
        /* <DEDUP_REMOVED lines=31> */
[----:B------:R-:W-:Y:S03]  /*1a830*/  MUFU.EX2 R200, R200 ;  /* 0x000000c800c87308 */ /* 0x000fe60000000800 */
[----:B------:R-:W-:-:S04]  /*1a840*/  FMNMX.FTZ R125, R103, R120, !PT ;  /* 0x00000078677d7209 */ /* 0x000fc80007810000 */
[----:B------:R-:W-:Y:S01]  /*1a850*/  FMNMX.FTZ R125, R90, R125, !PT ;  /* 0x0000007d5a7d7209 */ /* 0x000fe20007810000 */
[----:B------:R1:W-:Y:S03]  /*1a860*/  MUFU.EX2 R120, R113 ;  /* 0x0000007100787308 */ /* 0x0003e60000000800 */
[----:B------:R-:W-:-:S05]  /*1a870*/  FMNMX.FTZ R125, R91, R125, !PT ;  /* 0x0000007d5b7d7209 */ /* 0x000fca0007810000 */
[----:B------:R-:W-:Y:S01]  /*1a880*/  MUFU.EX2 R202, R202 ;  /* 0x000000ca00ca7308 */ /* 0x000fe20000000800 */
[----:B-1----:R-:W-:-:S05]  /*1a890*/  IMAD.MOV.U32 R113, RZ, RZ, 0x40000040 ;  /* 0x40000040ff717424 */ /* 0x002fca00078e00ff */
[----:B------:R-:W-:Y:S02]  /*1a8a0*/  R2UR UR7, R113 ;  /* 0x00000000710772ca */ /* 0x000fe400000e0000 */
[----:B------:R-:W-:Y:S01]  /*1a8b0*/  FMNMX.FTZ R113, R94, R125, !PT ;  /* 0x0000007d5e717209 */ /* 0x000fe20007810000 */
[----:B------:R-:W-:Y:S03]  /*1a8c0*/  MUFU.EX2 R124, R124 ;  /* 0x0000007c007c7308 */ /* 0x000fe60000000800 */
[----:B------:R-:W-:Y:S01]  /*1a8d0*/  FMNMX.FTZ R113, R95, R113, !PT ;  /* 0x000000715f717209 */ /* 0x000fe20007810000 */
[----:B------:R-:W-:Y:S02]  /*1a8e0*/  WARPGROUP.DEPBAR.LE gsb0, 0x0 ;  /* 0x00008000000079c5 */ /* 0x000fe40000010000 */
[-CC-:B------:R-:W-:Y:S01]  /*1a8f0*/  FFMA.FTZ R204, R112, R9.reuse, -R10.reuse ;  /* 0x0000000970cc7223 */ /* 0x180fe2000001080a */
[----:B------:R-:W-:Y:S01]  /*1a900*/  IADD3 R112, R8, 0x400, RZ ;  /* 0x0000040008707810 */ /* 0x000fe20007ffe0ff */
[----:B------:R-:W-:Y:S01]  /*1a910*/  WARPGROUP.ARRIVE ;  /* 0x00000000000079c5 */ /* 0x000fe20000000000 */
[----:B------:R-:W-:-:S02]  /*1a920*/  FFMA.FTZ R206, R116, R9, -R10 ;  /* 0x0000000974ce7223 */ /* 0x000fc4000001080a */
[----:B------:R-:W-:Y:S01]  /*1a930*/  R2UR UR6, R112 ;  /* 0x00000000700672ca */ /* 0x000fe200000e0000 */
[----:B------:R-:W1:Y:S01]  /*1a940*/  SHFL.BFLY PT, R116, R113, 0x2, 0x1f ;  /* 0x0c401f0071747f89 */ /* 0x000e6200000e0000 */
[----:B------:R-:W-:Y:S01]  /*1a950*/  FFMA.FTZ R112, R117, R9, -R10 ;  /* 0x0000000975707223 */ /* 0x000fe2000001080a */
[----:B------:R-:W-:Y:S08]  /*1a960*/  MUFU.EX2 R204, R204 ;  /* 0x000000cc00cc7308 */ /* 0x000ff00000000800 */
[----:B------:R-:W-:Y:S02]  /*1a970*/  MUFU.EX2 R206, R206 ;  /* 0x000000ce00ce7308 */ /* 0x000fe40000000800 */
[----:B------:R-:W-:Y:S06]  /*1a980*/  HGMMA.64x128x16.F32 R24, R208, gdesc[UR4].tnspB, R24, gsb0 ;  /* 0x41e00004d0187df0 */ /* 0x000fec0008000818 */
[----:B------:R-:W-:Y:S01]  /*1a990*/  MUFU.EX2 R112, R112 ;  /* 0x0000007000707308 */ /* 0x000fe20000000800 */
[----:B-1----:R-:W-:-:S05]  /*1a9a0*/  FMNMX.FTZ R113, R113, R116, !PT ;  /* 0x0000007471717209 */ /* 0x002fca0007810000 */
[----:B------:R-:W1:Y:S01]  /*1a9b0*/  SHFL.BFLY PT, R116, R113, 0x1, 0x1f ;  /* 0x0c201f0071747f89 */ /* 0x000e6200000e0000 */
[----:B------:R-:W-:Y:S02]  /*1a9c0*/  WARPGROUP.DEPBAR.LE gsb0, 0x0 ;  /* 0x00008000000079c5 */ /* 0x000fe40000010000 */
[-CC-:B------:R-:W-:Y:S01]  /*1a9d0*/  FFMA.FTZ R210, R108, R9.reuse, -R10.reuse ;  /* 0x000000096cd27223 */ /* 0x180fe2000001080a */
[-CC-:B------:R-:W-:Y:S01]  /*1a9e0*/  FFMA.FTZ R108, R88, R9.reuse, -R10.reuse ;  /* 0x00000009586c7223 */ /* 0x180fe2000001080a */
[-CC-:B------:R-:W-:Y:S01]  /*1a9f0*/  FFMA.FTZ R88, R92, R9.reuse, -R10.reuse ;  /* 0x000000095c587223 */ /* 0x180fe2000001080a */
[-CC-:B------:R-:W-:Y:S01]  /*1aa00*/  FFMA.FTZ R208, R104, R9.reuse, -R10.reuse ;  /* 0x0000000968d07223 */ /* 0x180fe2000001080a */
[----:B-1----:R-:W-:Y:S01]  /*1aa10*/  FMNMX.FTZ R92, R113, R116, !PT ;  /* 0x00000074715c7209 */ /* 0x002fe20007810000 */
[-CC-:B------:R-:W-:Y:S01]  /*1aa20*/  FFMA.FTZ R104, R105, R9.reuse, -R10.reuse ;  /* 0x0000000969687223 */ /* 0x180fe2000001080a */
[-CC-:B------:R-:W-:Y:S01]  /*1aa30*/  FFMA.FTZ R105, R109, R9.reuse, -R10.reuse ;  /* 0x000000096d697223 */ /* 0x180fe2000001080a */
[-CC-:B------:R-:W-:Y:S01]  /*1aa40*/  FFMA.FTZ R109, R89, R9.reuse, -R10.reuse ;  /* 0x00000009596d7223 */ /* 0x180fe2000001080a */
[----:B------:R1:W-:Y:S01]  /*1aa50*/  MUFU.EX2 R113, R88 ;  /* 0x0000005800717308 */ /* 0x0003e20000000800 */
[-C--:B------:R-:W-:Y:S01]  /*1aa60*/  FFMA.FTZ R10, R93, R9.reuse, -R10 ;  /* 0x000000095d0a7223 */ /* 0x080fe2000001080a */
[----:B------:R-:W-:Y:S01]  /*1aa70*/  IMAD.MOV.U32 R89, RZ, RZ, 0x40000040 ;  /* 0x40000040ff597424 */ /* 0x000fe200078e00ff */
[----:B------:R-:W-:Y:S01]  /*1aa80*/  WARPGROUP.ARRIVE ;  /* 0x00000000000079c5 */ /* 0x000fe20000000000 */
[----:B------:R-:W-:-:S03]  /*1aa90*/  FMUL.FTZ R116, R92, R9 ;  /* 0x000000095c747220 */ /* 0x000fc60000410000 */
[----:B------:R-:W-:Y:S01]  /*1aaa0*/  R2UR UR7, R89 ;  /* 0x00000000590772ca */ /* 0x000fe200000e0000 */
[-CC-:B------:R-:W-:Y:S01]  /*1aab0*/  FFMA.FTZ R177, R170, R9.reuse, -R116.reuse ;  /* 0x00000009aab17223 */ /* 0x180fe20000010874 */
[----:B-1----:R-:W-:Y:S01]  /*1aac0*/  FADD.FTZ R88, -R92, R3 ;  /* 0x000000035c587221 */ /* 0x002fe20000010100 */
[----:B------:R-:W-:Y:S01]  /*1aad0*/  MOV R89, 0x40000040 ;  /* 0x4000004000597802 */ /* 0x000fe20000000f00 */
[----:B------:R1:W-:Y:S01]  /*1aae0*/  MUFU.EX2 R3, R10 ;  /* 0x0000000a00037308 */ /* 0x0003e20000000800 */
[-CC-:B------:R-:W-:Y:S01]  /*1aaf0*/  FFMA.FTZ R93, R171, R9.reuse, -R116.reuse ;  /* 0x00000009ab5d7223 */ /* 0x180fe20000010874 */
[-CC-:B------:R-:W-:Y:S01]  /*1ab00*/  FFMA.FTZ R179, R174, R9.reuse, -R116.reuse ;  /* 0x00000009aeb37223 */ /* 0x180fe20000010874 */
[-CC-:B------:R-:W-:Y:S01]  /*1ab10*/  FFMA.FTZ R117, R175, R9.reuse, -R116.reuse ;  /* 0x00000009af757223 */ /* 0x180fe20000010874 */
[-CC-:B------:R-:W-:Y:S01]  /*1ab20*/  FFMA.FTZ R181, R162, R9.reuse, -R116.reuse ;  /* 0x00000009a2b57223 */ /* 0x180fe20000010874 */
[-CC-:B------:R-:W-:Y:S01]  /*1ab30*/  FFMA.FTZ R197, R130, R9.reuse, -R116.reuse ;  /* 0x0000000982c57223 */ /* 0x180fe20000010874 */
[-CC-:B------:R-:W-:Y:S01]  /*1ab40*/  FFMA.FTZ R125, R163, R9.reuse, -R116.reuse ;  /* 0x00000009a37d7223 */ /* 0x180fe20000010874 */
[-C--:B------:R-:W-:Y:S01]  /*1ab50*/  FFMA.FTZ R201, R122, R9.reuse, -R116 ;  /* 0x000000097ac97223 */ /* 0x080fe20000010874 */
[----:B------:R-:W-:Y:S01]  /*1ab60*/  MUFU.EX2 R177, R177 ;  /* 0x000000b100b17308 */ /* 0x000fe20000000800 */
[----:B-1----:R-:W-:Y:S01]  /*1ab70*/  FMUL.FTZ R10, R88, R9 ;  /* 0x00000009580a7220 */ /* 0x002fe20000410000 */
[----:B------:R-:W-:-:S02]  /*1ab80*/  VIADD R88, R8, 0x480 ;  /* 0x0000048008587836 */ /* 0x000fc40000000000 */
[-CC-:B------:R-:W-:Y:S01]  /*1ab90*/  FFMA.FTZ R183, R166, R9.reuse, -R116.reuse ;  /* 0x00000009a6b77223 */ /* 0x180fe20000010874 */
[-CC-:B------:R-:W-:Y:S01]  /*1aba0*/  FFMA.FTZ R141, R167, R9.reuse, -R116.reuse ;  /* 0x00000009a78d7223 */ /* 0x180fe20000010874 */
[-CC-:B------:R-:W-:Y:S01]  /*1abb0*/  FFMA.FTZ R185, R154, R9.reuse, -R116.reuse ;  /* 0x000000099ab97223 */ /* 0x180fe20000010874 */
[-CC-:B------:R-:W-:Y:S01]  /*1abc0*/  FFMA.FTZ R129, R155, R9.reuse, -R116.reuse ;  /* 0x000000099b817223 */ /* 0x180fe20000010874 */
[----:B------:R-:W-:Y:S01]  /*1abd0*/  R2UR UR6, R88 ;  /* 0x00000000580672ca */ /* 0x000fe200000e0000 */
[----:B------:R-:W-:Y:S01]  /*1abe0*/  VIADD R88, R8, 0x500 ;  /* 0x0000050008587836 */ /* 0x000fe20000000000 */
[----:B------:R-:W1:Y:S01]  /*1abf0*/  MUFU.EX2 R10, R10 ;  /* 0x0000000a000a7308 */ /* 0x000e620000000800 */
[-C--:B------:R-:W-:Y:S01]  /*1ac00*/  FFMA.FTZ R8, R131, R9.reuse, -R116 ;  /* 0x0000000983087223 */ /* 0x080fe20000010874 */
[----:B------:R-:W-:Y:S01]  /*1ac10*/  FADD.FTZ R131, R5, R226 ;  /* 0x000000e205837221 */ /* 0x000fe20000010000 */
[-CC-:B------:R-:W-:Y:S01]  /*1ac20*/  FFMA.FTZ R187, R158, R9.reuse, -R116.reuse ;  /* 0x000000099ebb7223 */ /* 0x180fe20000010874 */
[-CC-:B------:R-:W-:Y:S01]  /*1ac30*/  FFMA.FTZ R132, R159, R9.reuse, -R116.reuse ;  /* 0x000000099f847223 */ /* 0x180fe20000010874 */
[-CC-:B------:R-:W-:Y:S01]  /*1ac40*/  FFMA.FTZ R189, R146, R9.reuse, -R116.reuse ;  /* 0x0000000992bd7223 */ /* 0x180fe20000010874 */
[----:B--2---:R-:W-:Y:S01]  /*1ac50*/  FADD.FTZ R131, R178, R131 ;  /* 0x00000083b2837221 */ /* 0x004fe20000010000 */
[-CC-:B------:R-:W-:Y:S01]  /*1ac60*/  FFMA.FTZ R140, R147, R9.reuse, -R116.reuse ;  /* 0x00000009938c7223 */ /* 0x180fe20000010874 */
[----:B------:R-:W2:Y:S01]  /*1ac70*/  MUFU.EX2 R93, R93 ;  /* 0x0000005d005d7308 */ /* 0x000ea20000000800 */
[-C--:B------:R-:W-:Y:S01]  /*1ac80*/  FFMA.FTZ R207, R118, R9.reuse, -R116 ;  /* 0x0000000976cf7223 */ /* 0x080fe20000010874 */
[----:B0-----:R-:W-:Y:S01]  /*1ac90*/  FADD.FTZ R131, R12, R131 ;  /* 0x000000830c837221 */ /* 0x001fe20000010000 */
[----:B------:R-:W-:Y:S01]  /*1aca0*/  HGMMA.64x128x16.F32 R24, R212, gdesc[UR4].tnspB, R24, gsb0 ;  /* 0x41e00004d4187df0 */ /* 0x000fe20008000818 */
[----:B------:R-:W-:Y:S01]  /*1acb0*/  R2UR UR6, R88 ;  /* 0x00000000580672ca */ /* 0x000fe200000e0000 */
[----:B------:R-:W-:Y:S01]  /*1acc0*/  @!P1 IMAD R88, R222, 0x8, R2 ;  /* 0x00000008de589824 */ /* 0x000fe200078e0202 */
[----:B------:R-:W-:Y:S01]  /*1acd0*/  R2UR UR7, R89 ;  /* 0x00000000590772ca */ /* 0x000fe200000e0000 */
[--C-:B------:R-:W-:Y:S01]  /*1ace0*/  FFMA.FTZ R191, R150, R9, -R116.reuse ;  /* 0x0000000996bf7223 */ /* 0x100fe20000010874 */
[----:B------:R-:W0:Y:S01]  /*1acf0*/  MUFU.EX2 R179, R179 ;  /* 0x000000b300b37308 */ /* 0x000e220000000800 */
[----:B------:R-:W-:Y:S01]  /*1ad00*/  @!P1 VIADD R88, R88, 0x34840 ;  /* 0x0003484058589836 */ /* 0x000fe20000000000 */
[----:B------:R-:W-:Y:S01]  /*1ad10*/  IADD3 R89, -R227, 0xb, RZ ;  /* 0x0000000be3597810 */ /* 0x000fe20007ffe1ff */
[----:B-1----:R-:W-:Y:S01]  /*1ad20*/  FFMA.FTZ R122, R10, R225, R177 ;  /* 0x000000e10a7a7223 */ /* 0x002fe200000100b1 */
[-CC-:B------:R-:W-:Y:S01]  /*1ad30*/  FFMA.FTZ R205, R114, R9.reuse, -R116.reuse ;  /* 0x0000000972cd7223 */ /* 0x180fe20000010874 */
[-C--:B------:R-:W-:Y:S01]  /*1ad40*/  FFMA.FTZ R114, R107, R9.reuse, -R116 ;  /* 0x000000096b727223 */ /* 0x080fe20000010874 */
[----:B------:R-:W-:Y:S01]  /*1ad50*/  @!P1 PRMT R130, RZ, 0x654, R88 ;  /* 0x00000654ff829816 */ /* 0x000fe20000000058 */
        /* <DEDUP_REMOVED lines=11> */
[-CC-:B------:R-:W-:Y:S01]  /*1ae10*/  FFMA.FTZ R115, R115, R9.reuse, -R116.reuse ;  /* 0x0000000973737223 */ /* 0x180fe20000010874 */
[-CC-:B------:R-:W-:Y:S01]  /*1ae20*/  FFMA.FTZ R199, R134, R9.reuse, -R116.reuse ;  /* 0x0000000986c77223 */ /* 0x180fe20000010874 */
[--C-:B------:R-:W-:Y:S01]  /*1ae30*/  FFMA.FTZ R135, R135, R9, -R116.reuse ;  /* 0x0000000987877223 */ /* 0x100fe20000010874 */
[----:B------:R-:W-:Y:S01]  /*1ae40*/  F2FP.F16.F32.PACK_AB R177, R93, R177 ;  /* 0x000000b15db1723e */ /* 0x000fe200000000ff */
[-C--:B------:R-:W-:Y:S01]  /*1ae50*/  FFMA.FTZ R203, R126, R9.reuse, -R116 ;  /* 0x000000097ecb7223 */ /* 0x080fe20000010874 */
[----:B------:R-:W-:Y:S01]  /*1ae60*/  F2FP.F16.F32.PACK_AB R178, R12, R178 ;  /* 0x000000b20cb2723e */ /* 0x000fe200000000ff */
        /* <DEDUP_REMOVED lines=10> */
[----:B------:R-:W-:Y:S01]  /*1af10*/  FFMA.FTZ R95, R95, R9, -R116 ;  /* 0x000000095f5f7223 */ /* 0x000fe20000010874 */
[----:B------:R-:W-:-:S05]  /*1af20*/  F2FP.F16.F32.PACK_AB R179, R117, R179 ;  /* 0x000000b375b3723e */ /* 0x000fca00000000ff */
[----:B------:R-:W2:Y:S01]  /*1af30*/  MUFU.EX2 R141, R141 ;  /* 0x0000008d008d7308 */ /* 0x000ea20000000800 */
[C---:B0-----:R-:W-:Y:S01]  /*1af40*/  FADD.FTZ R122, R125.reuse, R122 ;  /* 0x0000007a7d7a7221 */ /* 0x041fe20000010000 */
[----:B------:R-:W-:-:S06]  /*1af50*/  F2FP.F16.F32.PACK_AB R181, R125, R181 ;  /* 0x000000b57db5723e */ /* 0x000fcc00000000ff */
        /* <DEDUP_REMOVED lines=10> */
[----:B------:R-:W1:Y:S08]  /*1b000*/  MUFU.EX2 R189, R189 ;  /* 0x000000bd00bd7308 */ /* 0x000e700000000800 */
[----:B------:R-:W3:Y:S08]  /*1b010*/  MUFU.EX2 R140, R140 ;  /* 0x0000008c008c7308 */ /* 0x000ef00000000800 */
[----:B------:R-:W4:Y:S08]  /*1b020*/  MUFU.EX2 R191, R191 ;  /* 0x000000bf00bf7308 */ /* 0x000f300000000800 */
[----:B------:R-:W4:Y:S08]  /*1b030*/  MUFU.EX2 R133, R133 ;  /* 0x0000008500857308 */ /* 0x000f300000000800 */
[----:B------:R-:W4:Y:S08]  /*1b040*/  MUFU.EX2 R193, R193 ;  /* 0x000000c100c17308 */ /* 0x000f300000000800 */
[----:B------:R-:W4:Y:S08]  /*1b050*/  MUFU.EX2 R137, R137 ;  /* 0x0000008900897308 */ /* 0x000f300000000800 */
[----:B------:R-:W4:Y:S08]  /*1b060*/  MUFU.EX2 R195, R195 ;  /* 0x000000c300c37308 */ /* 0x000f300000000800 */
[----:B------:R-:W4:Y:S01]  /*1b070*/  MUFU.EX2 R138, R138 ;  /* 0x0000008a008a7308 */ /* 0x000f220000000800 */
[----:B------:R-:W-:-:S02]  /*1b080*/  WARPGROUP.DEPBAR.LE gsb0, 0x0 ;  /* 0x00008000000079c5 */ /* 0x000fc40000010000 */
[----:B------:R-:W-:Y:S01]  /*1b090*/  WARPGROUP.ARRIVE ;  /* 0x00000000000079c5 */ /* 0x000fe20000000000 */
[----:B------:R-:W-:Y:S02]  /*1b0a0*/  F2FP.F16.F32.PACK_AB R212, R97, R96 ;  /* 0x0000006061d4723e */ /* 0x000fe400000000ff */
[----:B------:R-:W-:Y:S02]  /*1b0b0*/  F2FP.F16.F32.PACK_AB R214, R101, R100 ;  /* 0x0000006465d6723e */ /* 0x000fe400000000ff */
[----:B------:R-:W4:Y:S01]  /*1b0c0*/  MUFU.EX2 R197, R197 ;  /* 0x000000c500c57308 */ /* 0x000f220000000800 */
[----:B------:R-:W-:Y:S07]  /*1b0d0*/  HGMMA.64x128x16.F32 R24, R216, gdesc[UR4].tnspB, R24, gsb0 ;  /* 0x41e00004d8187df0 */ /* 0x000fee0008000818 */
[----:B------:R-:W4:Y:S08]  /*1b0e0*/  MUFU.EX2 R8, R8 ;  /* 0x0000000800087308 */ /* 0x000f300000000800 */
[----:B------:R-:W4:Y:S08]  /*1b0f0*/  MUFU.EX2 R199, R199 ;  /* 0x000000c700c77308 */ /* 0x000f300000000800 */
[----:B------:R-:W4:Y:S08]  /*1b100*/  MUFU.EX2 R88, R135 ;  /* 0x0000008700587308 */ /* 0x000f300000000800 */
        /* <DEDUP_REMOVED lines=18> */
[----:B--2---:R-:W-:Y:S01]  /*1b230*/  FFMA.FTZ R89, R127, R9, -R116 ;  /* 0x000000097f597223 */ /* 0x004fe20000010874 */
[----:B------:R-:W-:Y:S01]  /*1b240*/  F2FP.F16.F32.PACK_AB R218, R3, R113 ;  /* 0x0000007103da723e */ /* 0x000fe200000000ff */
[-C--:B------:R-:W-:Y:S01]  /*1b250*/  FMUL.FTZ R24, R24, R4.reuse ;  /* 0x0000000418187220 */ /* 0x080fe20000410000 */
[-C--:B------:R-:W-:Y:S01]  /*1b260*/  FMUL.FTZ R25, R25, R4.reuse ;  /* 0x0000000419197220 */ /* 0x080fe20000410000 */
[-C--:B------:R-:W-:Y:S01]  /*1b270*/  FMUL.FTZ R28, R28, R4.reuse ;  /* 0x000000041c1c7220 */ /* 0x080fe20000410000 */
[----:B------:R-:W-:Y:S01]  /*1b280*/  FMUL.FTZ R29, R29, R4 ;  /* 0x000000041d1d7220 */ /* 0x000fe20000410000 */
[----:B0-----:R-:W-:-:S02]  /*1b290*/  @!P1 IMAD R130, R6, 0x8, R2 ;  /* 0x0000000806829824 */ /* 0x001fc400078e0202 */
[-C--:B------:R-:W-:Y:S01]  /*1b2a0*/  FFMA.FTZ R6, R123, R9.reuse, -R116 ;  /* 0x000000097b067223 */ /* 0x080fe20000010874 */
[----:B------:R-:W-:Y:S01]  /*1b2b0*/  MUFU.EX2 R89, R89 ;  /* 0x0000005900597308 */ /* 0x000fe20000000800 */
[-C--:B------:R-:W-:Y:S01]  /*1b2c0*/  FMUL.FTZ R32, R32, R4.reuse ;  /* 0x0000000420207220 */ /* 0x080fe20000410000 */
[----:B------:R-:W-:Y:S02]  /*1b2d0*/  @!P1 VIADD R130, R130, 0x34860 ;  /* 0x0003486082829836 */ /* 0x000fe40000000000 */
[-C--:B------:R-:W-:Y:S01]  /*1b2e0*/  FMUL.FTZ R33, R33, R4.reuse ;  /* 0x0000000421217220 */ /* 0x080fe20000410000 */
[-C--:B------:R-:W-:Y:S01]  /*1b2f0*/  FMUL.FTZ R36, R36, R4.reuse ;  /* 0x0000000424247220 */ /* 0x080fe20000410000 */
[-C--:B------:R-:W-:Y:S01]  /*1b300*/  FMUL.FTZ R37, R37, R4.reuse ;  /* 0x0000000425257220 */ /* 0x080fe20000410000 */
[-C--:B------:R-:W-:Y:S01]  /*1b310*/  FMUL.FTZ R40, R40, R4.reuse ;  /* 0x0000000428287220 */ /* 0x080fe20000410000 */
[----:B------:R-:W-:Y:S01]  /*1b320*/  @!P1 PRMT R130, RZ, 0x654, R130 ;  /* 0x00000654ff829816 */ /* 0x000fe20000000082 */
[----:B------:R-:W-:Y:S01]  /*1b330*/  MUFU.EX2 R6, R6 ;  /* 0x0000000600067308 */ /* 0x000fe20000000800 */
[-C--:B------:R-:W-:Y:S01]  /*1b340*/  FMUL.FTZ R41, R41, R4.reuse ;  /* 0x0000000429297220 */ /* 0x080fe20000410000 */
[-C--:B------:R-:W-:Y:S01]  /*1b350*/  FMUL.FTZ R44, R44, R4.reuse ;  /* 0x000000042c2c7220 */ /* 0x080fe20000410000 */
[----:B------:R0:W-:Y:S01]  /*1b360*/  @!P1 SYNCS.ARRIVE.TRANS64.RED.A1T0 RZ, [R130+URZ], RZ ;  /* 0x000000ff82ff99a7 */ /* 0x0001e2000810043f */
[-C--:B------:R-:W-:Y:S01]  /*1b370*/  FMUL.FTZ R45, R45, R4.reuse ;  /* 0x000000042d2d7220 */ /* 0x080fe20000410000 */
[-C--:B------:R-:W-:Y:S01]  /*1b380*/  FMUL.FTZ R48, R48, R4.reuse ;  /* 0x0000000430307220 */ /* 0x080fe20000410000 */
[-C--:B------:R-:W-:Y:S01]  /*1b390*/  FMUL.FTZ R49, R49, R4.reuse ;  /* 0x0000000431317220 */ /* 0x080fe20000410000 */
[-C--:B------:R-:W-:Y:S01]  /*1b3a0*/  FMUL.FTZ R52, R52, R4.reuse ;  /* 0x0000000434347220 */ /* 0x080fe20000410000 */
[----:B------:R-:W-:Y:S01]  /*1b3b0*/  MUFU.EX2 R109, R109 ;  /* 0x0000006d006d7308 */ /* 0x000fe20000000800 */
[-C--:B------:R-:W-:Y:S01]  /*1b3c0*/  FMUL.FTZ R53, R53, R4.reuse ;  /* 0x0000000435357220 */ /* 0x080fe20000410000 */
[----:B------:R-:W-:Y:S01]  /*1b3d0*/  FMUL.FTZ R56, R56, R4 ;  /* 0x0000000438387220 */ /* 0x000fe20000410000 */
[----:B0-----:R-:W-:Y:S01]  /*1b3e0*/  FADD.FTZ R130, R180, R131 ;  /* 0x00000083b4827221 */ /* 0x001fe20000010000 */
[----:B------:R-:W-:Y:S01]  /*1b3f0*/  F2FP.F16.F32.PACK_AB R180, R11, R180 ;  /* 0x000000b40bb4723e */ /* 0x000fe200000000ff */
[-C--:B------:R-:W-:Y:S01]  /*1b400*/  FMUL.FTZ R57, R57, R4.reuse ;  /* 0x0000000439397220 */ /* 0x080fe20000410000 */
[-C--:B------:R-:W-:Y:S01]  /*1b410*/  FMUL.FTZ R60, R60, R4.reuse ;  /* 0x000000043c3c7220 */ /* 0x080fe20000410000 */
[----:B------:R-:W-:Y:S01]  /*1b420*/  FADD.FTZ R123, R11, R130 ;  /* 0x000000820b7b7221 */ /* 0x000fe20000010000 */
[----:B------:R-:W-:Y:S01]  /*1b430*/  MUFU.EX2 R91, R91 ;  /* 0x0000005b005b7308 */ /* 0x000fe20000000800 */
[-C--:B------:R-:W-:Y:S01]  /*1b440*/  FMUL.FTZ R61, R61, R4.reuse ;  /* 0x000000043d3d7220 */ /* 0x080fe20000410000 */
[----:B------:R-:W-:Y:S01]  /*1b450*/  FMUL.FTZ R64, R64, R4 ;  /* 0x0000000440407220 */ /* 0x000fe20000410000 */
[----:B------:R-:W-:Y:S01]  /*1b460*/  FADD.FTZ R123, R182, R123 ;  /* 0x0000007bb67b7221 */ /* 0x000fe20000010000 */
[----:B------:R-:W-:Y:S01]  /*1b470*/  F2FP.F16.F32.PACK_AB R182, R20, R182 ;  /* 0x000000b614b6723e */ /* 0x000fe200000000ff */
[-C--:B------:R-:W-:Y:S01]  /*1b480*/  FMUL.FTZ R65, R65, R4.reuse ;  /* 0x0000000441417220 */ /* 0x080fe20000410000 */
[-C--:B------:R-:W-:Y:S01]  /*1b490*/  FMUL.FTZ R68, R68, R4.reuse ;  /* 0x0000000444447220 */ /* 0x080fe20000410000 */
[----:B------:R-:W-:Y:S01]  /*1b4a0*/  FADD.FTZ R123, R20, R123 ;  /* 0x0000007b147b7221 */ /* 0x000fe20000010000 */
[----:B------:R-:W-:Y:S01]  /*1b4b0*/  MUFU.EX2 R219, R94 ;  /* 0x0000005e00db7308 */ /* 0x000fe20000000800 */
        /* <DEDUP_REMOVED lines=8> */
[----:B------:R-:W-:Y:S01]  /*1b540*/  MUFU.EX2 R95, R95 ;  /* 0x0000005f005f7308 */ /* 0x000fe20000000800 */
[----:B------:R-:W-:Y:S01]  /*1b550*/  FMUL.FTZ R77, R77, R4 ;  /* 0x000000044d4d7220 */ /* 0x000fe20000410000 */
[----:B------:R-:W-:Y:S01]  /*1b560*/  FADD.FTZ R106, R186, R107 ;  /* 0x0000006bba6a7221 */ /* 0x000fe20000010000 */
[-C--:B------:R-:W-:Y:S01]  /*1b570*/  FFMA.FTZ R107, R98, R9.reuse, -R116 ;  /* 0x00000009626b7223 */ /* 0x080fe20000010874 */
[C---:B------:R-:W-:Y:S01]  /*1b580*/  F2FP.F16.F32.PACK_AB R186, R13.reuse, R186 ;  /* 0x000000ba0dba723e */ /* 0x040fe200000000ff */
[-C--:B------:R-:W-:Y:S01]  /*1b590*/  FMUL.FTZ R80, R80, R4.reuse ;  /* 0x0000000450507220 */ /* 0x080fe20000410000 */
[----:B------:R-:W-:Y:S01]  /*1b5a0*/  FADD.FTZ R127, R13, R106 ;  /* 0x0000006a0d7f7221 */ /* 0x000fe20000010000 */
[-C--:B------:R-:W-:Y:S01]  /*1b5b0*/  FFMA.FTZ R106, R99, R9.reuse, -R116 ;  /* 0x00000009636a7223 */ /* 0x080fe20000010874 */
[----:B-1----:R-:W-:Y:S01]  /*1b5c0*/  FADD.FTZ R99, R189, R110 ;  /* 0x0000006ebd637221 */ /* 0x002fe20000010000 */
[----:B------:R0:W-:Y:S01]  /*1b5d0*/  MUFU.EX2 R98, R115 ;  /* 0x0000007300627308 */ /* 0x0001e20000000800 */
[----:B------:R-:W-:Y:S01]  /*1b5e0*/  FADD.FTZ R127, R188, R127 ;  /* 0x0000007fbc7f7221 */ /* 0x000fe20000010000 */
[-C--:B------:R-:W-:Y:S01]  /*1b5f0*/  FMUL.FTZ R81, R81, R4.reuse ;  /* 0x0000000451517220 */ /* 0x080fe20000410000 */
[----:B---3--:R-:W-:Y:S01]  /*1b600*/  FADD.FTZ R110, R140, R99 ;  /* 0x000000638c6e7221 */ /* 0x008fe20000010000 */
[----:B------:R-:W-:Y:S01]  /*1b610*/  FFMA.FTZ R99, R90, R9, -R116 ;  /* 0x000000095a637223 */ /* 0x000fe20000010874 */
[----:B------:R-:W-:Y:S01]  /*1b620*/  FADD.FTZ R127, R144, R127 ;  /* 0x0000007f907f7221 */ /* 0x000fe20000010000 */
[-C--:B------:R-:W-:Y:S01]  /*1b630*/  FMUL.FTZ R84, R84, R4.reuse ;  /* 0x0000000454547220 */ /* 0x080fe20000410000 */
[----:B----4-:R-:W-:Y:S01]  /*1b640*/  FADD.FTZ R110, R191, R110 ;  /* 0x0000006ebf6e7221 */ /* 0x010fe20000010000 */
[----:B------:R-:W-:Y:S01]  /*1b650*/  MUFU.EX2 R107, R107 ;  /* 0x0000006b006b7308 */ /* 0x000fe20000000800 */
[----:B------:R-:W-:Y:S01]  /*1b660*/  FADD.FTZ R90, R190, R127 ;  /* 0x0000007fbe5a7221 */ /* 0x000fe20000010000 */
[----:B------:R-:W-:Y:S01]  /*1b670*/  FMUL.FTZ R85, R85, R4 ;  /* 0x0000000455557220 */ /* 0x000fe20000410000 */
[----:B------:R-:W-:Y:S01]  /*1b680*/  FADD.FTZ R110, R133, R110 ;  /* 0x0000006e856e7221 */ /* 0x000fe20000010000 */
[----:B------:R-:W-:Y:S01]  /*1b690*/  F2FP.F16.F32.PACK_AB R184, R21, R184 ;  /* 0x000000b815b8723e */ /* 0x000fe200000000ff */
[----:B0-----:R-:W-:Y:S01]  /*1b6a0*/  FADD.FTZ R115, R145, R90 ;  /* 0x0000005a91737221 */ /* 0x001fe20000010000 */
[----:B------:R-:W-:Y:S01]  /*1b6b0*/  F2FP.F16.F32.PACK_AB R187, R132, R187 ;  /* 0x000000bb84bb723e */ /* 0x000fe200000000ff */
[----:B------:R-:W-:Y:S01]  /*1b6c0*/  FADD.FTZ R110, R193, R110 ;  /* 0x0000006ec16e7221 */ /* 0x000fe20000010000 */
[----:B------:R-:W-:Y:S01]  /*1b6d0*/  MUFU.EX2 R90, R119 ;  /* 0x00000077005a7308 */ /* 0x000fe20000000800 */
[----:B------:R-:W-:Y:S01]  /*1b6e0*/  FADD.FTZ R115, R192, R115 ;  /* 0x00000073c0737221 */ /* 0x000fe20000010000 */
[----:B------:R-:W-:Y:S01]  /*1b6f0*/  F2FP.F16.F32.PACK_AB R188, R144, R188 ;  /* 0x000000bc90bc723e */ /* 0x000fe200000000ff */
[----:B------:R-:W-:Y:S01]  /*1b700*/  FADD.FTZ R110, R137, R110 ;  /* 0x0000006e896e7221 */ /* 0x000fe20000010000 */
[----:B------:R-:W-:Y:S01]  /*1b710*/  F2FP.F16.F32.PACK_AB R189, R140, R189 ;  /* 0x000000bd8cbd723e */ /* 0x000fe200000000ff */
[----:B------:R-:W-:Y:S01]  /*1b720*/  FADD.FTZ R115, R14, R115 ;  /* 0x000000730e737221 */ /* 0x000fe20000010000 */
[----:B------:R-:W-:Y:S01]  /*1b730*/  F2FP.F16.F32.PACK_AB R190, R145, R190 ;  /* 0x000000be91be723e */ /* 0x000fe200000000ff */
[----:B------:R-:W-:Y:S01]  /*1b740*/  FADD.FTZ R93, R195, R110 ;  /* 0x0000006ec35d7221 */ /* 0x000fe20000010000 */
[----:B------:R-:W0:Y:S01]  /*1b750*/  MUFU.EX2 R106, R106 ;  /* 0x0000006a006a7308 */ /* 0x000e220000000800 */
[----:B------:R-:W-:Y:S01]  /*1b760*/  FADD.FTZ R115, R194, R115 ;  /* 0x00000073c2737221 */ /* 0x000fe20000010000 */
[----:B------:R-:W-:Y:S01]  /*1b770*/  F2FP.F16.F32.PACK_AB R191, R133, R191 ;  /* 0x000000bf85bf723e */ /* 0x000fe200000000ff */
[----:B------:R-:W-:Y:S01]  /*1b780*/  FADD.FTZ R12, R138, R93 ;  /* 0x0000005d8a0c7221 */ /* 0x000fe20000010000 */
[----:B------:R-:W-:Y:S01]  /*1b790*/  F2FP.F16.F32.PACK_AB R192, R14, R192 ;  /* 0x000000c00ec0723e */ /* 0x000fe200000000ff */
[----:B------:R-:W-:Y:S01]  /*1b7a0*/  FADD.FTZ R115, R136, R115 ;  /* 0x0000007388737221 */ /* 0x000fe20000010000 */
[----:B------:R-:W-:Y:S01]  /*1b7b0*/  F2FP.F16.F32.PACK_AB R193, R137, R193 ;  /* 0x000000c189c1723e */ /* 0x000fe200000000ff */
[----:B------:R-:W-:Y:S01]  /*1b7c0*/  FADD.FTZ R11, R197, R12 ;  /* 0x0000000cc50b7221 */ /* 0x000fe20000010000 */
[----:B------:R-:W-:Y:S01]  /*1b7d0*/  F2FP.F16.F32.PACK_AB R197, R8, R197 ;  /* 0x000000c508c5723e */ /* 0x000fe200000000ff */
[----:B------:R-:W-:Y:S01]  /*1b7e0*/  FADD.FTZ R115, R196, R115 ;  /* 0x00000073c4737221 */ /* 0x000fe20000010000 */
[----:B------:R-:W1:Y:S01]  /*1b7f0*/  MUFU.EX2 R99, R99 ;  /* 0x0000006300637308 */ /* 0x000e620000000800 */
[----:B------:R-:W-:Y:S01]  /*1b800*/  FADD.FTZ R12, R8, R11 ;  /* 0x0000000b080c7221 */ /* 0x000fe20000010000 */
[----:B------:R-:W-:Y:S01]  /*1b810*/  F2FP.F16.F32.PACK_AB R194, R136, R194 ;  /* 0x000000c288c2723e */ /* 0x000fe200000000ff */
[----:B------:R-:W-:Y:S01]  /*1b820*/  FADD.FTZ R115, R128, R115 ;  /* 0x0000007380737221 */ /* 0x000fe20000010000 */
[----:B------:R-:W-:Y:S01]  /*1b830*/  F2FP.F16.F32.PACK_AB R195, R138, R195 ;  /* 0x000000c38ac3723e */ /* 0x000fe200000000ff */
[----:B------:R-:W-:Y:S01]  /*1b840*/  FADD.FTZ R11, R199, R12 ;  /* 0x0000000cc70b7221 */ /* 0x000fe20000010000 */
[----:B------:R-:W-:Y:S01]  /*1b850*/  F2FP.F16.F32.PACK_AB R196, R128, R196 ;  /* 0x000000c480c4723e */ /* 0x000fe200000000ff */
[----:B------:R-:W-:Y:S01]  /*1b860*/  FADD.FTZ R20, R198, R115 ;  /* 0x00000073c6147221 */ /* 0x000fe20000010000 */
[C---:B------:R-:W-:Y:S01]  /*1b870*/  F2FP.F16.F32.PACK_AB R198, R15.reuse, R198 ;  /* 0x000000c60fc6723e */ /* 0x040fe200000000ff */
[C---:B------:R-:W-:Y:S01]  /*1b880*/  FADD.FTZ R12, R88.reuse, R11 ;  /* 0x0000000b580c7221 */ /* 0x040fe20000010000 */
[----:B------:R-:W-:Y:S01]  /*1b890*/  F2FP.F16.F32.PACK_AB R199, R88, R199 ;  /* 0x000000c758c7723e */ /* 0x000fe200000000ff */
[----:B------:R-:W-:Y:S01]  /*1b8a0*/  FADD.FTZ R13, R15, R20 ;  /* 0x000000140f0d7221 */ /* 0x000fe20000010000 */
[----:B0-----:R-:W-:Y:S01]  /*1b8b0*/  F2FP.F16.F32.PACK_AB R213, R106, R107 ;  /* 0x0000006b6ad5723e */ /* 0x001fe200000000ff */
        /* <DEDUP_REMOVED lines=10> */
[----:B------:R-:W-:Y:S01]  /*1b960*/  FADD.FTZ R13, R202, R13 ;  /* 0x0000000dca0d7221 */ /* 0x000fe20000010000 */
[C---:B------:R-:W-:Y:S01]  /*1b970*/  F2FP.F16.F32.PACK_AB R202, R124.reuse, R202 ;  /* 0x000000ca7cca723e */ /* 0x040fe200000000ff */
[----:B------:R-:W-:Y:S01]  /*1b980*/  FADD.FTZ R12, R89, R12 ;  /* 0x0000000c590c7221 */ /* 0x000fe20000010000 */
[----:B-1----:R-:W-:Y:S01]  /*1b990*/  F2FP.F16.F32.PACK_AB R217, R91, R99 ;  /* 0x000000635bd9723e */ /* 0x002fe200000000ff */
[----:B------:R-:W-:Y:S01]  /*1b9a0*/  FADD.FTZ R13, R124, R13 ;  /* 0x0000000d7c0d7221 */ /* 0x000fe20000010000 */
[----:B------:R-:W-:Y:S01]  /*1b9b0*/  FMUL.FTZ R26, R26, R10 ;  /* 0x0000000a1a1a7220 */ /* 0x000fe20000410000 */
[----:B------:R-:W-:Y:S01]  /*1b9c0*/  FADD.FTZ R11, R205, R12 ;  /* 0x0000000ccd0b7221 */ /* 0x000fe20000010000 */
[----:B------:R-:W-:Y:S01]  /*1b9d0*/  F2FP.F16.F32.PACK_AB R205, R98, R205 ;  /* 0x000000cd62cd723e */ /* 0x000fe200000000ff */
[----:B------:R-:W-:Y:S01]  /*1b9e0*/  FADD.FTZ R13, R204, R13 ;  /* 0x0000000dcc0d7221 */ /* 0x000fe20000010000 */
[----:B------:R-:W-:Y:S01]  /*1b9f0*/  F2FP.F16.F32.PACK_AB R204, R120, R204 ;  /* 0x000000cc78cc723e */ /* 0x000fe200000000ff */
[----:B------:R-:W-:Y:S01]  /*1ba00*/  FADD.FTZ R12, R98, R11 ;  /* 0x0000000b620c7221 */ /* 0x000fe20000010000 */
[-C--:B------:R-:W-:Y:S01]  /*1ba10*/  FMUL.FTZ R27, R27, R10.reuse ;  /* 0x0000000a1b1b7220 */ /* 0x080fe20000410000 */
        /* <DEDUP_REMOVED lines=11> */
[C---:B------:R-:W-:Y:S01]  /*1bad0*/  F2FP.F16.F32.PACK_AB R209, R5.reuse, R209 ;  /* 0x000000d105d1723e */ /* 0x040fe200000000ff */
[----:B------:R-:W-:Y:S01]  /*1bae0*/  FADD.FTZ R13, R208, R13 ;  /* 0x0000000dd00d7221 */ /* 0x000fe20000010000 */
[C---:B------:R-:W-:Y:S01]  /*1baf0*/  F2FP.F16.F32.PACK_AB R208, R104.reuse, R208 ;  /* 0x000000d068d0723e */ /* 0x040fe200000000ff */
        /* <DEDUP_REMOVED lines=11> */
[-C--:B------:R-:W-:Y:S01]  /*1bbb0*/  FMUL.FTZ R42, R42, R10.reuse ;  /* 0x0000000a2a2a7220 */ /* 0x080fe20000410000 */
        /* <DEDUP_REMOVED lines=28> */
[----:B------:R-:W-:Y:S01]  /*1bd80*/  F2FP.F16.F32.PACK_AB R219, R95, R219 ;  /* 0x000000db5fdb723e */ /* 0x000fe200000000ff */
[-C--:B------:R-:W-:Y:S01]  /*1bd90*/  FMUL.FTZ R71, R71, R10.reuse ;  /* 0x0000000a47477220 */ /* 0x080fe20000410000 */
[----:B------:R-:W-:Y:S01]  /*1bda0*/  FADD.FTZ R226, R3, R6 ;  /* 0x0000000603e27221 */ /* 0x000fe20000010000 */
[----:B------:R-:W-:Y:S01]  /*1bdb0*/  FADD.FTZ R225, R95, R8 ;  /* 0x000000085fe17221 */ /* 0x000fe20000010000 */
        /* <DEDUP_REMOVED lines=10> */
[----:B------:R-:W-:Y:S02]  /*1be60*/  IMAD.MOV.U32 R3, RZ, RZ, R92 ;  /* 0x000000ffff037224 */ /* 0x000fe400078e005c */
[----:B------:R-:W-:Y:S01]  /*1be70*/  IMAD.MOV.U32 R4, RZ, RZ, R7 ;  /* 0x000000ffff047224 */ /* 0x000fe200078e0007 */
[----:B------:R-:W-:Y:S06]  /*1be80*/  @P2 BRA `(.L_x_793) ;  /* 0xffffffa000bc2947 */ /* 0x000fec000383ffff */
.L_x_783:
[----:B------:R-:W-:Y:S05]  /*1be90*/  WARPSYNC.ALL ;  /* 0x0000000000007948 */ /* 0x000fea0003800000 */
[----:B------:R-:W-:Y:S06]  /*1bea0*/  BAR.ARV 0x8, 0x180 ;  /* 0x0206000000007b1d */ /* 0x000fec0000002000 */
[----:B------:R-:W-:Y:S05]  /*1beb0*/  @!P0 BRA `(.L_x_794) ;  /* 0x0000000000048947 */ /* 0x000fea0003800000 */
[----:B------:R-:W-:Y:S01]  /*1bec0*/  BPT.TRAP 0x1 ;  /* 0x000000040000795c */ /* 0x000fe20000300000 */
.L_x_794:
[----:B------:R-:W-:Y:S02]  /*1bed0*/  LEA R11, R222, R2, 0x3 ;  /* 0x00000002de0b7211 */ /* 0x000fe400078e18ff */
[----:B------:R-:W-:-:S04]  /*1bee0*/  SHF.L.U32 R0, R233, 0x1f, RZ ;  /* 0x0000001fe9007819 */ /* 0x000fc800000006ff */
[----:B------:R0:W1:Y:S01]  /*1bef0*/  SYNCS.PHASECHK.TRANS64.TRYWAIT P2, [R11+URZ+0x34850], R0 ;  /* 0x034850000b0075a7 */ /* 0x000062000804017f */
[----:B------:R-:W-:Y:S05]  /*1bf00*/  @!P0 BRA `(.L_x_795) ;  /* 0x0000000000048947 */ /* 0x000fea0003800000 */
[----:B------:R-:W-:Y:S01]  /*1bf10*/  BPT.TRAP 0x1 ;  /* 0x000000040000795c */ /* 0x000fe20000300000 */
.L_x_795:
[----:B------:R-:W-:-:S05]  /*1bf20*/  VIADD R2, R2, 0x400 ;  /* 0x0000040002027836 */ /* 0x000fca0000000000 */
[----:B------:R-:W-:-:S04]  /*1bf30*/  SHF.R.U32.HI R2, RZ, 0x4, R2 ;  /* 0x00000004ff027819 */ /* 0x000fc80000011602 */
[----:B------:R-:W-:-:S04]  /*1bf40*/  LOP3.LUT R2, R2, 0x3fff, RZ, 0xc0, !PT ;  /* 0x00003fff02027812 */ /* 0x000fc800078ec0ff */
[----:B------:R-:W-:Y:S01]  /*1bf50*/  LOP3.LUT R3, R2, 0x5800000, RZ, 0xfc, !PT ;  /* 0x0580000002037812 */ /* 0x000fe200078efcff */
[----:B-1----:R-:W-:Y:S06]  /*1bf60*/  @P2 BRA `(.L_x_796) ;  /* 0x0000000000082947 */ /* 0x002fec0003800000 */
[----:B------:R-:W1:Y:S02]  /*1bf70*/  SYNCS.PHASECHK.TRANS64.TRYWAIT P0, [R11+URZ+0x34850], R0 ;  /* 0x034850000b0075a7 */ /* 0x000e64000800017f */
[----:B-1----:R-:W-:Y:S05]  /*1bf80*/  @!P0 BRA `(.L_x_797) ;  /* 0x000000a400c48947 */ /* 0x002fea0003800000 */
.L_x_796:
[----:B------:R-:W-:Y:S01]  /*1bf90*/  IMAD R2, R222, 0xb00, R3 ;  /* 0x00000b00de027824 */ /* 0x000fe200078e0203 */
[----:B------:R-:W2:Y:S01]  /*1bfa0*/  LDL.LU R15, [R1+0x6c] ;  /* 0x00006c00010f7983 */ /* 0x000ea20000300800 */
[----:B------:R-:W-:Y:S01]  /*1bfb0*/  IMAD.MOV.U32 R3, RZ, RZ, 0x40000040 ;  /* 0x40000040ff037424 */ /* 0x000fe200078e00ff */
[----:B------:R-:W-:Y:S05]  /*1bfc0*/  WARPSYNC.ALL ;  /* 0x0000000000007948 */ /* 0x000fea0003800000 */
[C---:B------:R-:W-:Y:S01]  /*1bfd0*/  R2UR UR6, R2.reuse ;  /* 0x00000000020672ca */ /* 0x040fe200000e0000 */
[----:B------:R-:W-:Y:S01]  /*1bfe0*/  WARPGROUP.ARRIVE ;  /* 0x00000000000079c5 */ /* 0x000fe20000000000 */
[----:B------:R-:W-:Y:S01]  /*1bff0*/  R2UR UR7, R3 ;  /* 0x00000000030772ca */ /* 0x000fe200000e0000 */
[----:B------:R-:W-:Y:S01]  /*1c000*/  VIADD R4, R2, 0x80 ;  /* 0x0000008002047836 */ /* 0x000fe20000000000 */
[----:B01----:R-:W0:Y:S01]  /*1c010*/  SHFL.BFLY PT, R0, R225, 0x2, 0x1f ;  /* 0x0c401f00e1007f89 */ /* 0x003e2200000e0000 */
[----:B------:R-:W-:Y:S01]  /*1c020*/  IMAD.MOV.U32 R5, RZ, RZ, 0x40000040 ;  /* 0x40000040ff057424 */ /* 0x000fe200078e00ff */
[----:B------:R-:W-:Y:S01]  /*1c030*/  @!P1 IADD3 R10, R11, 0x34860, RZ ;  /* 0x000348600b0a9810 */ /* 0x000fe20007ffe0ff */
[----:B------:R-:W-:-:S02]  /*1c040*/  IMAD.MOV.U32 R3, RZ, RZ, 0x40000040 ;  /* 0x40000040ff037424 */ /* 0x000fc400078e00ff */
[----:B------:R-:W-:Y:S01]  /*1c050*/  IMAD.MOV.U32 R6, RZ, RZ, RZ ;  /* 0x000000ffff067224 */ /* 0x000fe200078e00ff */
[----:B------:R-:W-:Y:S01]  /*1c060*/  @!P1 PRMT R10, RZ, 0x654, R10 ;  /* 0x00000654ff0a9816 */ /* 0x000fe2000000000a */
[----:B------:R-:W-:-:S04]  /*1c070*/  VIADD R222, R222, 0x1 ;  /* 0x00000001dede7836 */ /* 0x000fc80000000000 */
[----:B------:R-:W-:Y:S01]  /*1c080*/  HGMMA.64x128x16.F32 R24, R176, gdesc[UR4].tnspB, R24, gsb0 ;  /* 0x41e00004b0187df0 */ /* 0x000fe20008000818 */
[----:B------:R-:W-:Y:S02]  /*1c090*/  R2UR UR6, R4 ;  /* 0x00000000040672ca */ /* 0x000fe400000e0000 */
[----:B------:R-:W-:Y:S01]  /*1c0a0*/  R2UR UR7, R5 ;  /* 0x00000000050772ca */ /* 0x000fe200000e0000 */
[----:B------:R-:W-:Y:S01]  /*1c0b0*/  IMAD.MOV.U32 R5, RZ, RZ, 0x40000040 ;  /* 0x40000040ff057424 */ /* 0x000fe200078e00ff */
[----:B------:R-:W-:Y:S02]  /*1c0c0*/  IADD3 R4, R2, 0x100, RZ ;  /* 0x0000010002047810 */ /* 0x000fe40007ffe0ff */
[----:B------:R-:W-:-:S04]  /*1c0d0*/  ISETP.NE.AND P0, PT, R222, 0x2, PT ;  /* 0x00000002de00780c */ /* 0x000fc80003f05270 */
[----:B------:R-:W-:Y:S01]  /*1c0e0*/  SEL R222, R222, RZ, P0 ;  /* 0x000000ffdede7207 */ /* 0x000fe20000000000 */
[----:B------:R-:W-:Y:S02]  /*1c0f0*/  WARPGROUP.DEPBAR.LE gsb0, 0x0 ;  /* 0x00008000000079c5 */ /* 0x000fe40000010000 */
[----:B------:R-:W-:-:S06]  /*1c100*/  WARPGROUP.ARRIVE ;  /* 0x00000000000079c5 */ /* 0x000fcc0000000000 */
[----:B------:R-:W-:Y:S01]  /*1c110*/  HGMMA.64x128x16.F32 R24, R180, gdesc[UR4].tnspB, R24, gsb0 ;  /* 0x41e00004b4187df0 */ /* 0x000fe20008000818 */
[----:B------:R-:W-:Y:S01]  /*1c120*/  R2UR UR6, R4 ;  /* 0x00000000040672ca */ /* 0x000fe200000e0000 */
[----:B------:R-:W-:Y:S01]  /*1c130*/  VIADD R4, R2, 0x180 ;  /* 0x0000018002047836 */ /* 0x000fe20000000000 */
[----:B------:R-:W-:Y:S01]  /*1c140*/  R2UR UR7, R5 ;  /* 0x00000000050772ca */ /* 0x000fe200000e0000 */
[----:B------:R-:W-:Y:S02]  /*1c150*/  IMAD.MOV.U32 R5, RZ, RZ, 0x40000040 ;  /* 0x40000040ff057424 */ /* 0x000fe400078e00ff */
[----:B--2---:R-:W-:-:S05]  /*1c160*/  VIADD R15, R15, 0x1 ;  /* 0x000000010f0f7836 */ /* 0x004fca0000000000 */
[----:B------:R-:W-:Y:S01]  /*1c170*/  STL [R1+0x6c], R15 ;  /* 0x00006c0f01007387 */ /* 0x000fe20000100800 */
[----:B------:R-:W-:Y:S02]  /*1c180*/  WARPGROUP.DEPBAR.LE gsb0, 0x0 ;  /* 0x00008000000079c5 */ /* 0x000fe40000010000 */
[----:B------:R-:W-:-:S06]  /*1c190*/  WARPGROUP.ARRIVE ;  /* 0x00000000000079c5 */ /* 0x000fcc0000000000 */
[----:B------:R-:W-:Y:S01]  /*1c1a0*/  HGMMA.64x128x16.F32 R24, R184, gdesc[UR4].tnspB, R24, gsb0 ;  /* 0x41e00004b8187df0 */ /* 0x000fe20008000818 */
[----:B------:R-:W-:Y:S01]  /*1c1b0*/  R2UR UR6, R4 ;  /* 0x00000000040672ca */ /* 0x000fe200000e0000 */
[----:B------:R-:W-:Y:S01]  /*1c1c0*/  VIADD R4, R2, 0x200 ;  /* 0x0000020002047836 */ /* 0x000fe20000000000 */
[----:B------:R-:W-:Y:S02]  /*1c1d0*/  R2UR UR7, R5 ;  /* 0x00000000050772ca */ /* 0x000fe400000e0000 */
[----:B------:R-:W-:Y:S01]  /*1c1e0*/  MOV R5, 0x40000040 ;  /* 0x4000004000057802 */ /* 0x000fe20000000f00 */
[----:B------:R-:W-:Y:S02]  /*1c1f0*/  WARPGROUP.DEPBAR.LE gsb0, 0x0 ;  /* 0x00008000000079c5 */ /* 0x000fe40000010000 */
[----:B------:R-:W-:-:S08]  /*1c200*/  WARPGROUP.ARRIVE ;  /* 0x00000000000079c5 */ /* 0x000fd00000000000 */
        /* <DEDUP_REMOVED lines=15> */
[----:B------:R-:W-:Y:S02]  /*1c300*/  R2UR UR6, R4 ;  /* 0x00000000040672ca */ /* 0x000fe400000e0000 */
[----:B------:R-:W-:Y:S01]  /*1c310*/  R2UR UR7, R5 ;  /* 0x00000000050772ca */ /* 0x000fe200000e0000 */
[----:B------:R-:W-:Y:S01]  /*1c320*/  IMAD.MOV.U32 R5, RZ, RZ, 0x40000040 ;  /* 0x40000040ff057424 */ /* 0x000fe200078e00ff */
[----:B------:R-:W-:Y:S01]  /*1c330*/  IADD3 R4, R2, 0x380, RZ ;  /* 0x0000038002047810 */ /* 0x000fe20007ffe0ff */
        /* <DEDUP_REMOVED lines=13> */
[----:B------:R-:W-:Y:S01]  /*1c410*/  VIADD R2, R2, 0x500 ;  /* 0x0000050002027836 */ /* 0x000fe20000000000 */
[----:B------:R-:W-:Y:S01]  /*1c420*/  MOV R5, 0x40000040 ;  /* 0x4000004000057802 */ /* 0x000fe20000000f00 */
[----:B------:R-:W-:Y:S02]  /*1c430*/  WARPGROUP.DEPBAR.LE gsb0, 0x0 ;  /* 0x00008000000079c5 */ /* 0x000fe40000010000 */
[----:B------:R-:W-:-:S08]  /*1c440*/  WARPGROUP.ARRIVE ;  /* 0x00000000000079c5 */ /* 0x000fd00000000000 */
[----:B------:R-:W-:Y:S01]  /*1c450*/  HGMMA.64x128x16.F32 R24, R208, gdesc[UR4].tnspB, R24, gsb0 ;  /* 0x41e00004d0187df0 */ /* 0x000fe20008000818 */
[----:B------:R-:W-:Y:S01]  /*1c460*/  R2UR UR6, R4 ;  /* 0x00000000040672ca */ /* 0x000fe200000e0000 */
[----:B------:R-:W-:Y:S01]  /*1c470*/  IMAD.MOV.U32 R4, RZ, RZ, RZ ;  /* 0x000000ffff047224 */ /* 0x000fe200078e00ff */
[----:B------:R-:W-:Y:S01]  /*1c480*/  R2UR UR7, R5 ;  /* 0x00000000050772ca */ /* 0x000fe200000e0000 */
[----:B------:R-:W-:Y:S02]  /*1c490*/  WARPGROUP.DEPBAR.LE gsb0, 0x0 ;  /* 0x00008000000079c5 */ /* 0x000fe40000010000 */
[----:B------:R-:W-:-:S10]  /*1c4a0*/  WARPGROUP.ARRIVE ;  /* 0x00000000000079c5 */ /* 0x000fd40000000000 */
[----:B------:R-:W-:Y:S01]  /*1c4b0*/  HGMMA.64x128x16.F32 R24, R212, gdesc[UR4].tnspB, R24, gsb0 ;  /* 0x41e00004d4187df0 */ /* 0x000fe20008000818 */
[----:B------:R-:W-:Y:S01]  /*1c4c0*/  R2UR UR6, R2 ;  /* 0x00000000020672ca */ /* 0x000fe200000e0000 */
[----:B0-----:R-:W-:Y:S01]  /*1c4d0*/  FADD.FTZ R2, R0, R225 ;  /* 0x000000e100027221 */ /* 0x001fe20000010000 */
[----:B------:R-:W-:Y:S02]  /*1c4e0*/  R2UR UR7, R3 ;  /* 0x00000000030772ca */ /* 0x000fe400000e0000 */
[----:B------:R-:W0:Y:S04]  /*1c4f0*/  SHFL.BFLY PT, R3, R226, 0x2, 0x1f ;  /* 0x0c401f00e2037f89 */ /* 0x000e2800000e0000 */
[----:B------:R-:W1:Y:S01]  /*1c500*/  SHFL.BFLY PT, R5, R2, 0x1, 0x1f ;  /* 0x0c201f0002057f89 */ /* 0x000e6200000e0000 */
[----:B0-----:R-:W-:Y:S01]  /*1c510*/  FADD.FTZ R3, R3, R226 ;  /* 0x000000e203037221 */ /* 0x001fe20000010000 */
[----:B-1----:R-:W-:-:S04]  /*1c520*/  FADD.FTZ R13, R2, R5 ;  /* 0x00000005020d7221 */ /* 0x002fc80000010000 */
[----:B------:R-:W0:Y:S01]  /*1c530*/  SHFL.BFLY PT, R0, R3, 0x1, 0x1f ;  /* 0x0c201f0003007f89 */ /* 0x000e2200000e0000 */
[----:B------:R-:W-:-:S13]  /*1c540*/  FSETP.NE.FTZ.AND P3, PT, R13, RZ, PT ;  /* 0x000000ff0d00720b */ /* 0x000fda0003f75000 */
[----:B------:R-:W1:Y:S01]  /*1c550*/  @P3 MUFU.LG2 R8, R13 ;  /* 0x0000000d00083308 */ /* 0x000e620000000c00 */
[----:B------:R-:W-:Y:S01]  /*1c560*/  @P3 FMUL.FTZ R14, R9, 0.69314718246459960938 ;  /* 0x3f317218090e3820 */ /* 0x000fe20000410000 */
[----:B0-----:R-:W-:-:S06]  /*1c570*/  FADD.FTZ R12, R3, R0 ;  /* 0x00000000030c7221 */ /* 0x001fcc0000010000 */
[----:B------:R-:W-:Y:S01]  /*1c580*/  @P3 MUFU.RCP R6, R13 ;  /* 0x0000000d00063308 */ /* 0x000fe20000001000 */
[----:B------:R-:W-:Y:S01]  /*1c590*/  SEL R0, RZ, 0x1, P0 ;  /* 0x00000001ff007807 */ /* 0x000fe20000000000 */
[----:B------:R-:W-:Y:S01]  /*1c5a0*/  IMAD.MOV.U32 R3, RZ, RZ, -0x800000 ;  /* 0xff800000ff037424 */ /* 0x000fe200078e00ff */
[----:B------:R-:W-:Y:S02]  /*1c5b0*/  FSETP.NE.FTZ.AND P2, PT, R12, RZ, PT ;  /* 0x000000ff0c00720b */ /* 0x000fe40003f55000 */
[----:B------:R-:W-:Y:S01]  /*1c5c0*/  LOP3.LUT R233, R233, R0, RZ, 0x3c, !PT ;  /* 0x00000000e9e97212 */ /* 0x000fe200078e3cff */
[----:B------:R-:W-:-:S10]  /*1c5d0*/  IMAD.MOV.U32 R0, RZ, RZ, -0x800000 ;  /* 0xff800000ff007424 */ /* 0x000fd400078e00ff */
[----:B------:R-:W0:Y:S01]  /*1c5e0*/  @P2 MUFU.LG2 R5, R12 ;  /* 0x0000000c00052308 */ /* 0x000e220000000c00 */
[----:B------:R-:W-:Y:S01]  /*1c5f0*/  @P2 FMUL.FTZ R2, R9, 0.69314718246459960938 ;  /* 0x3f31721809022820 */ /* 0x000fe20000410000 */
[----:B-1----:R-:W-:-:S04]  /*1c600*/  @P3 FMUL.FTZ R9, R8, 0.69314718246459960938 ;  /* 0x3f31721808093820 */ /* 0x002fc80000410000 */
[----:B------:R-:W-:Y:S02]  /*1c610*/  @P3 FFMA.FTZ R3, R14, R92, R9 ;  /* 0x0000005c0e033223 */ /* 0x000fe40000010009 */
[----:B------:R-:W1:Y:S01]  /*1c620*/  @P2 MUFU.RCP R4, R12 ;  /* 0x0000000c00042308 */ /* 0x000e620000001000 */
[----:B0-----:R-:W-:-:S04]  /*1c630*/  @P2 FMUL.FTZ R5, R5, 0.69314718246459960938 ;  /* 0x3f31721805052820 */ /* 0x001fc80000410000 */
[----:B------:R-:W-:Y:S01]  /*1c640*/  @P2 FFMA.FTZ R0, R2, R7, R5 ;  /* 0x0000000702002223 */ /* 0x000fe20000010005 */
[----:B------:R-:W-:Y:S02]  /*1c650*/  WARPGROUP.DEPBAR.LE gsb0, 0x0 ;  /* 0x00008000000079c5 */ /* 0x000fe40000010000 */
[----:B------:R-:W-:-:S06]  /*1c660*/  WARPGROUP.ARRIVE ;  /* 0x00000000000079c5 */ /* 0x000fcc0000000000 */
[----:B------:R-:W-:Y:S03]  /*1c670*/  HGMMA.64x128x16.F32 R24, R216, gdesc[UR4].tnspB, R24, gsb0 ;  /* 0x41e00004d8187df0 */ /* 0x000fe60008000818 */
[----:B------:R-:W-:Y:S02]  /*1c680*/  WARPGROUP.DEPBAR.LE gsb0, 0x0 ;  /* 0x00008000000079c5 */ /* 0x000fe40000010000 */
[-C--:B-1----:R-:W-:Y:S01]  /*1c690*/  FMUL.FTZ R97, R57, R4.reuse ;  /* 0x0000000439617220 */ /* 0x082fe20000410000 */
        /* <DEDUP_REMOVED lines=43> */
[-C--:B0-----:R-:W-:Y:S01]  /*1c950*/  FMUL.FTZ R10, R28, R4.reuse ;  /* 0x000000041c0a7220 */ /* 0x081fe20000410000 */
[-C--:B------:R-:W-:Y:S01]  /*1c960*/  FMUL.FTZ R103, R29, R4.reuse ;  /* 0x000000041d677220 */ /* 0x080fe20000410000 */
[----:B------:R-:W-:Y:S01]  /*1c970*/  FMUL.FTZ R91, R44, R4 ;  /* 0x000000042c5b7220 */ /* 0x000fe20000410000 */
[----:B------:R-:W-:Y:S01]  /*1c980*/  PLOP3.LUT P1, PT, PT, PT, PT, 0x8, 0x0 ;  /* 0x000000000000781c */ /* 0x000fe20003f2e170 */
        /* <DEDUP_REMOVED lines=17> */
[----:B------:R-:W-:-:S07]  /*1caa0*/  FMUL.FTZ R87, R87, R6 ;  /* 0x0000000657577220 */ /* 0x000fce0000410000 */
.L_x_737:
[----:B------:R-:W2:Y:S01]  /*1cab0*/  LDL R82, [R1+0x60] ;  /* 0x0000600001527983 */ /* 0x000ea20000100800 */
[----:B------:R-:W-:Y:S05]  /*1cac0*/  WARPSYNC.ALL ;  /* 0x0000000000007948 */ /* 0x000fea0003800000 */
[----:B------:R-:W0:Y:S01]  /*1cad0*/  S2UR UR5, SR_CgaCtaId ;  /* 0x00000000000579c3 */ /* 0x000e220000008800 */
[----:B------:R-:W-:Y:S01]  /*1cae0*/  UMOV UR4, 0x400 ;  /* 0x0000040000047882 */ /* 0x000fe20000000000 */
[----:B------:R-:W-:Y:S01]  /*1caf0*/  BSSY B0, `(.L_x_798) ;  /* 0x0000228000007945 */ /* 0x000fe20003800000 */
[----:B------:R-:W-:Y:S01]  /*1cb00*/  SHF.R.S32.HI R44, RZ, 0x1f, R221 ;  /* 0x0000001fff2c7819 */ /* 0x000fe200000114dd */
[----:B0-----:R-:W-:-:S06]  /*1cb10*/  ULEA UR4, UR5, UR4, 0x18 ;  /* 0x0000000405047291 */ /* 0x001fcc000f8ec03f */
[----:B------:R-:W-:Y:S01]  /*1cb20*/  MOV R2, UR4 ;  /* 0x0000000400027c02 */ /* 0x000fe20008000f00 */
[----:B------:R-:W-:Y:S06]  /*1cb30*/  BAR.SYNC.DEFER_BLOCKING 0x5, 0x180 ;  /* 0x0146000000007b1d */ /* 0x000fec0000010000 */
[----:B------:R0:W1:Y:S02]  /*1cb40*/  LDS.128 R124, [R2+0x348d0] ;  /* 0x0348d000027c7984 */ /* 0x0000640000000c00 */
[----:B------:R-:W-:Y:S06]  /*1cb50*/  BAR.ARV 0x4, 0x180 ;  /* 0x0106000000007b1d */ /* 0x000fec0000002000 */
[----:B--2---:R-:W-:Y:S01]  /*1cb60*/  SHF.R.S32.HI R38, RZ, 0x1f, R82 ;  /* 0x0000001fff267819 */ /* 0x004fe20000011452 */
[----:B------:R-:W-:-:S03]  /*1cb70*/  IMAD.SHL.U32 R74, R82, 0x4, RZ ;  /* 0x00000004524a7824 */ /* 0x000fc600078e00ff */
[----:B------:R-:W-:Y:S01]  /*1cb80*/  SHF.L.U64.HI R78, R82, 0x2, R38 ;  /* 0x00000002524e7819 */ /* 0x000fe20000010226 */
[----:B01----:R-:W-:Y:S06]  /*1cb90*/  @P1 BRA `(.L_x_799) ;  /* 0x0000001400681947 */ /* 0x003fec0003800000 */
[----:B------:R-:W2:Y:S04]  /*1cba0*/  LDL R4, [R1+0x90] ;  /* 0x0000900001047983 */ /* 0x000ea80000100800 */
[----:B------:R-:W3:Y:S04]  /*1cbb0*/  LDL R107, [R1+0x8c] ;  /* 0x00008c00016b7983 */ /* 0x000ee80000100800 */
[----:B------:R-:W3:Y:S01]  /*1cbc0*/  LDL R86, [R1+0x70] ;  /* 0x0000700001567983 */ /* 0x000ee20000100800 */
[----:B------:R-:W0:Y:S01]  /*1cbd0*/  S2R R5, SR_SWINHI ;  /* 0x0000000000057919 */ /* 0x000e220000002f00 */
[----:B------:R-:W-:Y:S05]  /*1cbe0*/  WARPSYNC.ALL ;  /* 0x0000000000007948 */ /* 0x000fea0003800000 */
[----:B------:R-:W-:Y:S01]  /*1cbf0*/  F2FP.F16.F32.PACK_AB R32, R53, R32 ;  /* 0x000000203520723e */ /* 0x000fe200000000ff */
[----:B------:R-:W-:Y:S01]  /*1cc00*/  ULDC.64 UR4, c[0x0][0xc00] ;  /* 0x0003000000047ab9 */ /* 0x000fe20000000a00 */
[----:B------:R-:W1:Y:S01]  /*1cc10*/  LDC R53, c[0x0][0xbe8] ;  /* 0x0002fa00ff357b82 */ /* 0x000e620000000800 */
[----:B------:R-:W-:-:S02]  /*1cc20*/  MOV R20, R2 ;  /* 0x0000000200147202 */ /* 0x000fc40000000f00 */
[----:B0-----:R-:W-:Y:S02]  /*1cc30*/  MOV R21, R5 ;  /* 0x0000000500157202 */ /* 0x001fe40000000f00 */
[----:B------:R-:W-:Y:S02]  /*1cc40*/  F2FP.F16.F32.PACK_AB R10, R103, R10 ;  /* 0x0000000a670a723e */ /* 0x000fe400000000ff */
[----:B------:R-:W-:Y:S02]  /*1cc50*/  F2FP.F16.F32.PACK_AB R31, R31, R54 ;  /* 0x000000361f1f723e */ /* 0x000fe400000000ff */
[----:B------:R-:W-:Y:S01]  /*1cc60*/  F2FP.F16.F32.PACK_AB R35, R35, R50 ;  /* 0x000000322323723e */ /* 0x000fe200000000ff */
[----:B------:R-:W-:Y:S01]  /*1cc70*/  ULDC.64 UR6, c[0x0][0x208] ;  /* 0x0000820000067ab9 */ /* 0x000fe20000000a00 */
[----:B------:R-:W-:Y:S01]  /*1cc80*/  BAR.SYNC.DEFER_BLOCKING 0x1, 0x100 ;  /* 0x0044000000007b1d */ /* 0x000fe20000010000 */
[----:B--2---:R-:W-:-:S03]  /*1cc90*/  IMAD.WIDE R8, R4, 0x2, R20 ;  /* 0x0000000204087825 */ /* 0x004fc600078e0214 */
[C---:B------:R-:W-:Y:S02]  /*1cca0*/  IADD3 R71, P2, R8.reuse, 0x4000, RZ ;  /* 0x0000400008477810 */ /* 0x040fe40007f5e0ff */
[C---:B------:R-:W-:Y:S02]  /*1ccb0*/  LOP3.LUT R29, R8.reuse, 0x380, RZ, 0xc0, !PT ;  /* 0x00000380081d7812 */ /* 0x040fe400078ec0ff */
[C---:B------:R-:W-:Y:S02]  /*1ccc0*/  IADD3 R59, P5, R8.reuse, 0x20, RZ ;  /* 0x00000020083b7810 */ /* 0x040fe40007fbe0ff */
[C---:B------:R-:W-:Y:S02]  /*1ccd0*/  IADD3 R63, P0, R8.reuse, 0x40, RZ ;  /* 0x00000040083f7810 */ /* 0x040fe40007f1e0ff */
[----:B------:R-:W-:Y:S02]  /*1cce0*/  LOP3.LUT R14, R71, 0x380, RZ, 0xc0, !PT ;  /* 0x00000380470e7812 */ /* 0x000fe400078ec0ff */
[----:B------:R-:W-:Y:S01]  /*1ccf0*/  SHF.R.U64 R29, R29, 0x3, RZ ;  /* 0x000000031d1d7819 */ /* 0x000fe200000012ff */
[----:B------:R-:W-:Y:S01]  /*1cd00*/  IMAD.X R5, RZ, RZ, R9, P5 ;  /* 0x000000ffff057224 */ /* 0x000fe200028e0609 */
[----:B------:R-:W-:-:S02]  /*1cd10*/  IADD3 R67, P1, R8, 0x60, RZ ;  /* 0x0000006008437810 */ /* 0x000fc40007f3e0ff */
[----:B------:R-:W-:Y:S02]  /*1cd20*/  LOP3.LUT R4, R59, 0x380, RZ, 0xc0, !PT ;  /* 0x000003803b047812 */ /* 0x000fe400078ec0ff */
[----:B------:R-:W-:Y:S02]  /*1cd30*/  LOP3.LUT R6, R63, 0x380, RZ, 0xc0, !PT ;  /* 0x000003803f067812 */ /* 0x000fe400078ec0ff */
[C---:B------:R-:W-:Y:S02]  /*1cd40*/  IADD3 R75, P3, R8.reuse, 0x4020, RZ ;  /* 0x00004020084b7810 */ /* 0x040fe40007f7e0ff */
[C---:B------:R-:W-:Y:S02]  /*1cd50*/  IADD3 R79, P4, R8.reuse, 0x4040, RZ ;  /* 0x00004040084f7810 */ /* 0x040fe40007f9e0ff */
[----:B------:R-:W-:Y:S02]  /*1cd60*/  IADD3 R83, P5, R8, 0x4060, RZ ;  /* 0x0000406008537810 */ /* 0x000fe40007fbe0ff */
[----:B------:R-:W-:-:S02]  /*1cd70*/  SHF.R.U64 R14, R14, 0x3, RZ ;  /* 0x000000030e0e7819 */ /* 0x000fc400000012ff */
[----:B------:R-:W-:Y:S02]  /*1cd80*/  LOP3.LUT R8, R29, R8, RZ, 0x3c, !PT ;  /* 0x000000081d087212 */ /* 0x000fe400078e3cff */
[----:B------:R-:W-:Y:S02]  /*1cd90*/  LOP3.LUT R12, R67, 0x380, RZ, 0xc0, !PT ;  /* 0x00000380430c7812 */ /* 0x000fe400078ec0ff */
[----:B------:R-:W-:Y:S02]  /*1cda0*/  SHF.R.U64 R4, R4, 0x3, RZ ;  /* 0x0000000304047819 */ /* 0x000fe400000012ff */
[----:B------:R-:W-:Y:S02]  /*1cdb0*/  SHF.R.U64 R6, R6, 0x3, RZ ;  /* 0x0000000306067819 */ /* 0x000fe400000012ff */
[----:B------:R-:W-:Y:S01]  /*1cdc0*/  LOP3.LUT R14, R14, R71, RZ, 0x3c, !PT ;  /* 0x000000470e0e7212 */ /* 0x000fe200078e3cff */
[--C-:B------:R-:W-:Y:S01]  /*1cdd0*/  IMAD.X R7, RZ, RZ, R9.reuse, P0 ;  /* 0x000000ffff077224 */ /* 0x100fe200000e0609 */
[----:B------:R-:W-:Y:S01]  /*1cde0*/  LOP3.LUT R26, R79, 0x380, RZ, 0xc0, !PT ;  /* 0x000003804f1a7812 */ /* 0x000fe200078ec0ff */
[--C-:B------:R-:W-:Y:S01]  /*1cdf0*/  IMAD.X R13, RZ, RZ, R9.reuse, P1 ;  /* 0x000000ffff0d7224 */ /* 0x100fe200008e0609 */
[----:B------:R-:W-:Y:S01]  /*1ce00*/  MOV R71, R8 ;  /* 0x0000000800477202 */ /* 0x000fe20000000f00 */
[--C-:B------:R-:W-:Y:S01]  /*1ce10*/  IMAD.X R25, RZ, RZ, R9.reuse, P3 ;  /* 0x000000ffff197224 */ /* 0x100fe200018e0609 */
[----:B------:R-:W-:Y:S01]  /*1ce20*/  IADD3.X R15, RZ, R9, RZ, P2, !PT ;  /* 0x00000009ff0f7210 */ /* 0x000fe200017fe4ff */
[--C-:B------:R-:W-:Y:S01]  /*1ce30*/  IMAD.X R27, RZ, RZ, R9.reuse, P4 ;  /* 0x000000ffff1b7224 */ /* 0x100fe200020e0609 */
[----:B------:R-:W-:Y:S01]  /*1ce40*/  SHF.R.U64 R12, R12, 0x3, RZ ;  /* 0x000000030c0c7819 */ /* 0x000fe200000012ff */
[----:B------:R-:W-:Y:S01]  /*1ce50*/  IMAD.X R29, RZ, RZ, R9, P5 ;  /* 0x000000ffff1d7224 */ /* 0x000fe200028e0609 */
[----:B------:R-:W-:-:S02]  /*1ce60*/  F2FP.F16.F32.PACK_AB R8, R102, R11 ;  /* 0x0000000b6608723e */ /* 0x000fc400000000ff */
[----:B------:R-:W-:Y:S02]  /*1ce70*/  LOP3.LUT R4, R4, R59, RZ, 0x3c, !PT ;  /* 0x0000003b04047212 */ /* 0x000fe400078e3cff */
[----:B------:R-:W-:Y:S02]  /*1ce80*/  LOP3.LUT R6, R6, R63, RZ, 0x3c, !PT ;  /* 0x0000003f06067212 */ /* 0x000fe400078e3cff */
[----:B------:R-:W-:Y:S02]  /*1ce90*/  LOP3.LUT R28, R83, 0x380, RZ, 0xc0, !PT ;  /* 0x00000380531c7812 */ /* 0x000fe400078ec0ff */
[----:B------:R-:W-:Y:S02]  /*1cea0*/  F2FP.F16.F32.PACK_AB R9, R105, R108 ;  /* 0x0000006c6909723e */ /* 0x000fe400000000ff */
[----:B------:R-:W-:Y:S02]  /*1ceb0*/  F2FP.F16.F32.PACK_AB R11, R85, R106 ;  /* 0x0000006a550b723e */ /* 0x000fe400000000ff */
[----:B------:R-:W-:-:S02]  /*1cec0*/  LOP3.LUT R24, R75, 0x380, RZ, 0xc0, !PT ;  /* 0x000003804b187812 */ /* 0x000fc400078ec0ff */
[----:B------:R-:W-:Y:S02]  /*1ced0*/  SHF.R.U64 R26, R26, 0x3, RZ ;  /* 0x000000031a1a7819 */ /* 0x000fe400000012ff */
[----:B------:R-:W-:Y:S01]  /*1cee0*/  LOP3.LUT R12, R12, R67, RZ, 0x3c, !PT ;  /* 0x000000430c0c7212 */ /* 0x000fe200078e3cff */
[----:B------:R0:W-:Y:S01]  /*1cef0*/  STSM.16.M88.4 [R71], R8 ;  /* 0x0000000847007844 */ /* 0x0001e20000000200 */
[----:B------:R-:W-:Y:S02]  /*1cf00*/  SHF.R.U64 R28, R28, 0x3, RZ ;  /* 0x000000031c1c7819 */ /* 0x000fe400000012ff */
[----:B------:R-:W-:Y:S02]  /*1cf10*/  MOV R70, R4 ;  /* 0x0000000400467202 */ /* 0x000fe40000000f00 */
[----:B------:R-:W-:Y:S02]  /*1cf20*/  MOV R67, R6 ;  /* 0x0000000600437202 */ /* 0x000fe40000000f00 */
[----:B------:R-:W-:-:S02]  /*1cf30*/  SHF.R.U64 R24, R24, 0x3, RZ ;  /* 0x0000000318187819 */ /* 0x000fc400000012ff */
[----:B------:R-:W-:Y:S02]  /*1cf40*/  F2FP.F16.F32.PACK_AB R4, R95, R94 ;  /* 0x0000005e5f04723e */ /* 0x000fe400000000ff */
[----:B------:R-:W-:Y:S02]  /*1cf50*/  F2FP.F16.F32.PACK_AB R5, R81, R104 ;  /* 0x000000685105723e */ /* 0x000fe400000000ff */
[----:B------:R-:W-:Y:S02]  /*1cf60*/  F2FP.F16.F32.PACK_AB R6, R100, R93 ;  /* 0x0000005d6406723e */ /* 0x000fe400000000ff */
[----:B------:R-:W-:Y:S02]  /*1cf70*/  F2FP.F16.F32.PACK_AB R7, R77, R84 ;  /* 0x000000544d07723e */ /* 0x000fe400000000ff */
[----:B------:R-:W-:Y:S02]  /*1cf80*/  LOP3.LUT R26, R26, R79, RZ, 0x3c, !PT ;  /* 0x0000004f1a1a7212 */ /* 0x000fe400078e3cff */
[----:B0-----:R-:W-:-:S02]  /*1cf90*/  F2FP.F16.F32.PACK_AB R8, R101, R92 ;  /* 0x0000005c6508723e */ /* 0x001fc400000000ff */
[----:B------:R-:W-:Y:S02]  /*1cfa0*/  F2FP.F16.F32.PACK_AB R9, R73, R80 ;  /* 0x000000504909723e */ /* 0x000fe400000000ff */
[----:B------:R-:W-:Y:S02]  /*1cfb0*/  F2FP.F16.F32.PACK_AB R10, R98, R91 ;  /* 0x0000005b620a723e */ /* 0x000fe400000000ff */
[----:B------:R-:W-:Y:S02]  /*1cfc0*/  F2FP.F16.F32.PACK_AB R11, R69, R76 ;  /* 0x0000004c450b723e */ /* 0x000fe400000000ff */
[----:B------:R-:W-:Y:S01]  /*1cfd0*/  LOP3.LUT R28, R28, R83, RZ, 0x3c, !PT ;  /* 0x000000531c1c7212 */ /* 0x000fe200078e3cff */
[----:B------:R-:W-:Y:S01]  /*1cfe0*/  STSM.16.M88.4 [R70], R4 ;  /* 0x0000000446007844 */ /* 0x000fe20000000200 */
[----:B------:R-:W-:Y:S02]  /*1cff0*/  LOP3.LUT R24, R24, R75, RZ, 0x3c, !PT ;  /* 0x0000004b18187212 */ /* 0x000fe400078e3cff */
[----:B------:R-:W-:Y:S01]  /*1d000*/  MOV R59, R26 ;  /* 0x0000001a003b7202 */ /* 0x000fe20000000f00 */
[----:B------:R0:W-:Y:S01]  /*1d010*/  STSM.16.M88.4 [R67], R8 ;  /* 0x0000000843007844 */ /* 0x0001e20000000200 */
[----:B------:R-:W-:-:S02]  /*1d020*/  F2FP.F16.F32.PACK_AB R27, R51, R58 ;  /* 0x0000003a331b723e */ /* 0x000fc400000000ff */
[----:B------:R-:W-:Y:S02]  /*1d030*/  MOV R66, R12 ;  /* 0x0000000c00427202 */ /* 0x000fe40000000f00 */
[----:B------:R-:W-:Y:S02]  /*1d040*/  MOV R63, R14 ;  /* 0x0000000e003f7202 */ /* 0x000fe40000000f00 */
[----:B------:R-:W-:Y:S02]  /*1d050*/  MOV R51, R28 ;  /* 0x0000001c00337202 */ /* 0x000fe40000000f00 */
[----:B------:R-:W-:Y:S02]  /*1d060*/  MOV R62, R24 ;  /* 0x00000018003e7202 */ /* 0x000fe40000000f00 */
[----:B------:R-:W-:Y:S02]  /*1d070*/  F2FP.F16.F32.PACK_AB R12, R99, R90 ;  /* 0x0000005a630c723e */ /* 0x000fe400000000ff */
[----:B------:R-:W-:-:S02]  /*1d080*/  F2FP.F16.F32.PACK_AB R13, R65, R72 ;  /* 0x00000048410d723e */ /* 0x000fc400000000ff */
[----:B------:R-:W-:Y:S02]  /*1d090*/  F2FP.F16.F32.PACK_AB R14, R96, R89 ;  /* 0x00000059600e723e */ /* 0x000fe400000000ff */
[----:B0-----:R-:W-:Y:S02]  /*1d0a0*/  IADD3 R10, P1, R74, UR4, RZ ;  /* 0x000000044a0a7c10 */ /* 0x001fe4000ff3e0ff */
[----:B------:R-:W-:Y:S02]  /*1d0b0*/  F2FP.F16.F32.PACK_AB R15, R61, R68 ;  /* 0x000000443d0f723e */ /* 0x000fe400000000ff */
[----:B------:R-:W-:Y:S02]  /*1d0c0*/  F2FP.F16.F32.PACK_AB R29, R30, R47 ;  /* 0x0000002f1e1d723e */ /* 0x000fe400000000ff */
[----:B------:R-:W-:Y:S02]  /*1d0d0*/  F2FP.F16.F32.PACK_AB R24, R97, R88 ;  /* 0x000000586118723e */ /* 0x000fe400000000ff */
[----:B------:R-:W-:-:S02]  /*1d0e0*/  F2FP.F16.F32.PACK_AB R25, R55, R64 ;  /* 0x000000403719723e */ /* 0x000fc400000000ff */
[----:B------:R-:W-:Y:S02]  /*1d0f0*/  F2FP.F16.F32.PACK_AB R26, R60, R57 ;  /* 0x000000393c1a723e */ /* 0x000fe400000000ff */
[----:B------:R-:W-:Y:S02]  /*1d100*/  F2FP.F16.F32.PACK_AB R30, R52, R33 ;  /* 0x00000021341e723e */ /* 0x000fe400000000ff */
[----:B------:R-:W-:Y:S02]  /*1d110*/  ISETP.NE.U32.AND P0, PT, RZ, UR4, PT ;  /* 0x00000004ff007c0c */ /* 0x000fe4000bf05070 */
[----:B------:R-:W-:Y:S02]  /*1d120*/  F2FP.F16.F32.PACK_AB R28, R56, R45 ;  /* 0x0000002d381c723e */ /* 0x000fe400000000ff */
[----:B------:R-:W-:Y:S02]  /*1d130*/  F2FP.F16.F32.PACK_AB R33, R34, R43 ;  /* 0x0000002b2221723e */ /* 0x000fe400000000ff */
[----:B------:R-:W-:-:S02]  /*1d140*/  F2FP.F16.F32.PACK_AB R34, R48, R41 ;  /* 0x000000293022723e */ /* 0x000fc400000000ff */
[----:B------:R-:W-:Y:S01]  /*1d150*/  IADD3.X R11, R78, UR5, RZ, P1, !PT ;  /* 0x000000054e0b7c10 */ /* 0x000fe20008ffe4ff */
[----:B------:R0:W-:Y:S01]  /*1d160*/  STSM.16.M88.4 [R66], R12 ;  /* 0x0000000c42007844 */ /* 0x0001e20000000200 */
[----:B------:R-:W-:Y:S02]  /*1d170*/  F2FP.F16.F32.PACK_AB R4, R49, R40 ;  /* 0x000000283104723e */ /* 0x000fe400000000ff */
[----:B------:R-:W-:Y:S02]  /*1d180*/  F2FP.F16.F32.PACK_AB R5, R39, R46 ;  /* 0x0000002e2705723e */ /* 0x000fe400000000ff */
[----:B------:R-:W-:Y:S02]  /*1d190*/  F2FP.F16.F32.PACK_AB R6, R37, R36 ;  /* 0x000000242506723e */ /* 0x000fe400000000ff */
[----:B------:R-:W-:Y:S02]  /*1d1a0*/  F2FP.F16.F32.PACK_AB R7, R87, R42 ;  /* 0x0000002a5707723e */ /* 0x000fe400000000ff */
[----:B-1----:R-:W-:Y:S01]  /*1d1b0*/  ISETP.NE.AND P1, PT, R53, 0x1, PT ;  /* 0x000000013500780c */ /* 0x002fe20003f25270 */
[----:B------:R-:W-:Y:S01]  /*1d1c0*/  STSM.16.M88.4 [R63], R24 ;  /* 0x000000183f007844 */ /* 0x000fe20000000200 */
[----:B------:R-:W-:Y:S01]  /*1d1d0*/  ISETP.NE.AND.EX P0, PT, RZ, UR5, PT, P0 ;  /* 0x00000005ff007c0c */ /* 0x000fe2000bf05300 */
[----:B------:R-:W-:-:S02]  /*1d1e0*/  ULDC.64 UR4, c[0x0][0xc08] ;  /* 0x0003020000047ab9 */ /* 0x000fc40000000a00 */
[----:B------:R-:W-:Y:S01]  /*1d1f0*/  STSM.16.M88.4 [R62], R28 ;  /* 0x0000001c3e007844 */ /* 0x000fe20000000200 */
[----:B------:R-:W-:-:S03]  /*1d200*/  ISETP.NE.U32.AND P2, PT, RZ, UR4, PT ;  /* 0x00000004ff007c0c */ /* 0x000fc6000bf45070 */
[----:B------:R-:W-:Y:S01]  /*1d210*/  STSM.16.M88.4 [R59], R32 ;  /* 0x000000203b007844 */ /* 0x000fe20000000200 */
[----:B------:R-:W-:-:S03]  /*1d220*/  ISETP.NE.AND.EX P2, PT, RZ, UR5, PT, P2 ;  /* 0x00000005ff007c0c */ /* 0x000fc6000bf45320 */
[----:B------:R1:W-:Y:S01]  /*1d230*/  STSM.16.M88.4 [R51], R4 ;  /* 0x0000000433007844 */ /* 0x0003e20000000200 */
[----:B0-----:R-:W0:Y:S08]  /*1d240*/  @P1 LDC R12, c[0x0][0xbec] ;  /* 0x0002fb00ff0c1b82 */ /* 0x001e300000000800 */
[----:B------:R-:W2:Y:S08]  /*1d250*/  @P1 LDC R13, c[0x0][0xbf0] ;  /* 0x0002fc00ff0d1b82 */ /* 0x000eb00000000800 */
[----:B------:R-:W-:Y:S01]  /*1d260*/  BAR.SYNC.DEFER_BLOCKING 0x1, 0x100 ;  /* 0x0044000000007b1d */ /* 0x000fe20000010000 */
[----:B------:R-:W-:Y:S01]  /*1d270*/  @P2 IADD3 R8, P3, R74, UR4, RZ ;  /* 0x000000044a082c10 */ /* 0x000fe2000ff7e0ff */
[----:B------:R-:W-:-:S04]  /*1d280*/  IMAD.MOV.U32 R46, RZ, RZ, RZ ;  /* 0x000000ffff2e7224 */ /* 0x000fc800078e00ff */
[----:B------:R-:W-:Y:S01]  /*1d290*/  ULDC UR4, c[0x0][0xa88] ;  /* 0x0002a20000047ab9 */ /* 0x000fe20000000800 */
[----:B------:R-:W-:Y:S02]  /*1d2a0*/  @P2 IADD3.X R9, R78, UR5, RZ, P3, !PT ;  /* 0x000000054e092c10 */ /* 0x000fe40009ffe4ff */
[----:B-1----:R-:W-:Y:S01]  /*1d2b0*/  MOV R6, UR4 ;  /* 0x0000000400067c02 */ /* 0x002fe20008000f00 */
[----:B---3--:R-:W-:Y:S01]  /*1d2c0*/  IMAD R15, R86, 0x80, R107 ;  /* 0x00000080560f7824 */ /* 0x008fe200078e026b */
[----:B------:R1:W5:Y:S04]  /*1d2d0*/  @P0 LDG.E R46, desc[UR6][R10.64] ;  /* 0x000000060a2e0981 */ /* 0x000368000c1e1900 */
[----:B------:R1:W5:Y:S01]  /*1d2e0*/  @P2 LDG.E R6, desc[UR6][R8.64] ;  /* 0x0000000608062981 */ /* 0x000362000c1e1900 */
[----:B------:R-:W-:Y:S05]  /*1d2f0*/  @P2 BRA `(.L_x_800) ;  /* 0x0000000000142947 */ /* 0x000fea0003800000 */
[----:B------:R-:W-:Y:S05]  /*1d300*/  @!P0 BRA `(.L_x_800) ;  /* 0x0000000000108947 */ /* 0x000fea0003800000 */
[----:B------:R-:W-:Y:S02]  /*1d310*/  ULDC.64 UR4, c[0x0][0x208] ;  /* 0x0000820000047ab9 */ /* 0x000fe40000000a00 */
[----:B------:R-:W3:Y:S04]  /*1d320*/  LDG.E R5, desc[UR4][R10.64] ;  /* 0x000000040a057981 */ /* 0x000ee8000c1e1900 */
[----:B-----5:R-:W3:Y:S02]  /*1d330*/  LDG.E R6, desc[UR4][R10.64+0x4] ;  /* 0x000004040a067981 */ /* 0x020ee4000c1e1900 */
[----:B---3--:R-:W-:-:S07]  /*1d340*/  IMAD.IADD R6, R6, 0x1, -R5 ;  /* 0x0000000106067824 */ /* 0x008fce00078e0a05 */
.L_x_800:
[----:B------:R-:W3:Y:S01]  /*1d350*/  LDL.LU R54, [R1+0x64] ;  /* 0x0000640001367983 */ /* 0x000ee20000300800 */
[----:B0-----:R-:W-:Y:S01]  /*1d360*/  @P1 IMAD.HI.U32 R4, R15, R12, RZ ;  /* 0x0000000c0f041227 */ /* 0x001fe200078e00ff */
[----:B------:R-:W-:Y:S01]  /*1d370*/  ULDC.64 UR4, c[0x0][0xb90] ;  /* 0x0002e40000047ab9 */ /* 0x000fe20000000a00 */
[----:B-----5:R-:W-:Y:S01]  /*1d380*/  SHF.R.S32.HI R47, RZ, 0x1f, R46 ;  /* 0x0000001fff2f7819 */ /* 0x020fe2000001142e */
[----:B------:R-:W4:Y:S01]  /*1d390*/  LDL R14, [R1+0x84] ;  /* 0x00008400010e7983 */ /* 0x000f220000100800 */
[----:B------:R-:W-:Y:S01]  /*1d3a0*/  IMAD.MOV.U32 R7, RZ, RZ, R15 ;  /* 0x000000ffff077224 */ /* 0x000fe200078e000f */
[----:B--2---:R-:W-:Y:S01]  /*1d3b0*/  @P1 SHF.R.U32.HI R7, RZ, R13, R4 ;  /* 0x0000000dff071219 */ /* 0x004fe20000011604 */
[----:B-1----:R-:W-:Y:S01]  /*1d3c0*/  IMAD.SHL.U32 R10, R22, 0x40, RZ ;  /* 0x00000040160a7824 */ /* 0x002fe200078e00ff */
[----:B------:R-:W0:Y:S01]  /*1d3d0*/  S2R R27, SR_TID.X ;  /* 0x00000000001b7919 */ /* 0x000e220000002100 */
[----:B------:R-:W-:Y:S02]  /*1d3e0*/  SEL R45, R38, RZ, !P0 ;  /* 0x000000ff262d7207 */ /* 0x000fe40004000000 */
[----:B------:R-:W-:-:S02]  /*1d3f0*/  SEL R55, R82, RZ, !P0 ;  /* 0x000000ff52377207 */ /* 0x000fc40004000000 */
[----:B------:R-:W-:-:S05]  /*1d400*/  IADD3 R11, R16, R10, RZ ;  /* 0x0000000a100b7210 */ /* 0x000fca0007ffe0ff */
[----:B------:R-:W-:Y:S01]  /*1d410*/  IMAD.WIDE R20, R11, 0x2, R20 ;  /* 0x000000020b147825 */ /* 0x000fe200078e0214 */
[----:B------:R-:W-:Y:S01]  /*1d420*/  SHF.R.S32.HI R11, RZ, 0x1f, R7 ;  /* 0x0000001fff0b7819 */ /* 0x000fe20000011407 */
[----:B------:R-:W1:Y:S02]  /*1d430*/  S2R R58, SR_TID.X ;  /* 0x00000000003a7919 */ /* 0x000e640000002100 */
[----:B0-----:R-:W-:-:S05]  /*1d440*/  VIADD R27, R27, 0xffffff80 ;  /* 0xffffff801b1b7836 */ /* 0x001fca0000000000 */
[----:B------:R-:W-:-:S04]  /*1d450*/  SHF.R.S32.HI R26, RZ, 0x1f, R27 ;  /* 0x0000001fff1a7819 */ /* 0x000fc8000001141b */
[----:B------:R-:W-:-:S04]  /*1d460*/  LEA.HI R26, R26, R27, RZ, 0x7 ;  /* 0x0000001b1a1a7211 */ /* 0x000fc800078f38ff */
[----:B------:R-:W-:Y:S01]  /*1d470*/  LOP3.LUT R26, R26, 0xffffff80, RZ, 0xc0, !PT ;  /* 0xffffff801a1a7812 */ /* 0x000fe200078ec0ff */
[----:B------:R-:W-:-:S03]  /*1d480*/  IMAD R57, R6, R53, RZ ;  /* 0x0000003506397224 */ /* 0x000fc600078e02ff */
[----:B------:R-:W-:Y:S02]  /*1d490*/  IADD3 R26, R27, -R26, RZ ;  /* 0x8000001a1b1a7210 */ /* 0x000fe40007ffe0ff */
[C---:B------:R-:W-:Y:S02]  /*1d4a0*/  IADD3 R29, P3, R20.reuse, 0x4000, RZ ;  /* 0x00004000141d7810 */ /* 0x040fe40007f7e0ff */
[----:B------:R-:W-:Y:S02]  /*1d4b0*/  IADD3 R13, P4, R20, 0x2000, RZ ;  /* 0x00002000140d7810 */ /* 0x000fe40007f9e0ff */
[----:B------:R-:W-:-:S04]  /*1d4c0*/  LOP3.LUT R28, R29, 0x380, RZ, 0xc0, !PT ;  /* 0x000003801d1c7812 */ /* 0x000fc800078ec0ff */
[----:B------:R-:W-:Y:S02]  /*1d4d0*/  SHF.R.U64 R28, R28, 0x3, RZ ;  /* 0x000000031c1c7819 */ /* 0x000fe400000012ff */
[----:B-1----:R-:W-:Y:S01]  /*1d4e0*/  IADD3 R58, R58, -0x80, RZ ;  /* 0xffffff803a3a7810 */ /* 0x002fe20007ffe0ff */
[----:B------:R-:W-:Y:S01]  /*1d4f0*/  ULDC.64 UR6, c[0x0][0x208] ;  /* 0x0000820000067ab9 */ /* 0x000fe20000000a00 */
[----:B------:R-:W-:Y:S01]  /*1d500*/  LOP3.LUT R28, R28, R29, RZ, 0x3c, !PT ;  /* 0x0000001d1c1c7212 */ /* 0x000fe200078e3cff */
[----:B------:R-:W-:Y:S01]  /*1d510*/  IMAD.X R29, RZ, RZ, R21, P3 ;  /* 0x000000ffff1d7224 */ /* 0x000fe200018e0615 */
[----:B------:R-:W-:Y:S02]  /*1d520*/  IADD3 R33, P5, R20, 0x5000, RZ ;  /* 0x0000500014217810 */ /* 0x000fe40007fbe0ff */
[----:B------:R-:W-:Y:S02]  /*1d530*/  SHF.R.S32.HI R56, RZ, 0x1f, R58 ;  /* 0x0000001fff387819 */ /* 0x000fe4000001143a */
[----:B------:R-:W-:-:S02]  /*1d540*/  LOP3.LUT R32, R33, 0x380, RZ, 0xc0, !PT ;  /* 0x0000038021207812 */ /* 0x000fc400078ec0ff */
[----:B------:R-:W-:Y:S02]  /*1d550*/  LEA.HI R56, R56, R58, RZ, 0x3 ;  /* 0x0000003a38387211 */ /* 0x000fe400078f18ff */
[----:B------:R-:W-:Y:S02]  /*1d560*/  SHF.R.U64 R32, R32, 0x3, RZ ;  /* 0x0000000320207819 */ /* 0x000fe400000012ff */
[----:B------:R-:W-:Y:S02]  /*1d570*/  LOP3.LUT R56, R56, 0xfffffff8, RZ, 0xc0, !PT ;  /* 0xfffffff838387812 */ /* 0x000fe400078ec0ff */
[----:B------:R-:W-:Y:S01]  /*1d580*/  LOP3.LUT R32, R32, R33, RZ, 0x3c, !PT ;  /* 0x0000002120207212 */ /* 0x000fe200078e3cff */
[----:B------:R-:W-:Y:S02]  /*1d590*/  IMAD.X R33, RZ, RZ, R21, P5 ;  /* 0x000000ffff217224 */ /* 0x000fe400028e0615 */
[----:B------:R-:W-:Y:S01]  /*1d5a0*/  IMAD.IADD R56, R58, 0x1, -R56 ;  /* 0x000000013a387824 */ /* 0x000fe200078e0a38 */
[----:B------:R-:W-:Y:S01]  /*1d5b0*/  BSSY B1, `(.L_x_801) ;  /* 0x0000088000017945 */ /* 0x000fe20003800000 */
[----:B---3--:R-:W-:Y:S01]  /*1d5c0*/  SHF.R.S32.HI R52, RZ, 0x1f, R54 ;  /* 0x0000001fff347819 */ /* 0x008fe20000011436 */
[----:B------:R-:W-:-:S04]  /*1d5d0*/  IMAD.WIDE.U32 R4, R54, UR4, R46 ;  /* 0x0000000436047c25 */ /* 0x000fc8000f8e002e */
[----:B------:R-:W-:-:S04]  /*1d5e0*/  IMAD R8, R52, UR4, RZ ;  /* 0x0000000434087c24 */ /* 0x000fc8000f8e02ff */
[----:B------:R-:W-:Y:S01]  /*1d5f0*/  IMAD R9, R54, UR5, R8 ;  /* 0x0000000536097c24 */ /* 0x000fe2000f8e0208 */
[----:B------:R-:W-:Y:S01]  /*1d600*/  ULDC.64 UR4, c[0x0][0xb98] ;  /* 0x0002e60000047ab9 */ /* 0x000fe20000000a00 */
[----:B------:R-:W-:Y:S02]  /*1d610*/  IMAD.MOV R8, RZ, RZ, -R7 ;  /* 0x000000ffff087224 */ /* 0x000fe400078e0a07 */
[----:B------:R-:W-:Y:S02]  /*1d620*/  IMAD.IADD R5, R5, 0x1, R9 ;  /* 0x0000000105057824 */ /* 0x000fe400078e0209 */
[----:B------:R-:W-:Y:S02]  /*1d630*/  IMAD R9, R53, R8, R15 ;  /* 0x0000000835097224 */ /* 0x000fe400078e020f */
[----:B------:R-:W-:Y:S02]  /*1d640*/  IMAD R8, R45, UR4, RZ ;  /* 0x000000042d087c24 */ /* 0x000fe4000f8e02ff */
[----:B------:R-:W-:-:S04]  /*1d650*/  IMAD.WIDE.U32 R4, R55, UR4, R4 ;  /* 0x0000000437047c25 */ /* 0x000fc8000f8e0004 */
[----:B------:R-:W-:Y:S01]  /*1d660*/  IMAD R10, R55, UR5, R8 ;  /* 0x00000005370a7c24 */ /* 0x000fe2000f8e0208 */
[----:B------:R-:W-:Y:S01]  /*1d670*/  SHF.R.S32.HI R8, RZ, 0x1f, R9 ;  /* 0x0000001fff087819 */ /* 0x000fe20000011409 */
[----:B------:R-:W-:Y:S01]  /*1d680*/  ULDC.64 UR4, c[0x0][0xb88] ;  /* 0x0002e20000047ab9 */ /* 0x000fe20000000a00 */
[----:B------:R-:W-:-:S03]  /*1d690*/  IADD3 R4, P2, R7, R4, RZ ;  /* 0x0000000407047210 */ /* 0x000fc60007f5e0ff */
[----:B------:R-:W-:Y:S01]  /*1d6a0*/  IMAD R12, R8, UR4, RZ ;  /* 0x00000004080c7c24 */ /* 0x000fe2000f8e02ff */
[----:B------:R-:W-:-:S03]  /*1d6b0*/  IADD3.X R5, R11, R5, R10, P2, !PT ;  /* 0x000000050b057210 */ /* 0x000fc600017fe40a */
[C---:B------:R-:W-:Y:S02]  /*1d6c0*/  IMAD R11, R9.reuse, UR5, R12 ;  /* 0x00000005090b7c24 */ /* 0x040fe4000f8e020c */
[----:B------:R-:W-:Y:S01]  /*1d6d0*/  IMAD.WIDE.U32 R4, R9, UR4, R4 ;  /* 0x0000000409047c25 */ /* 0x000fe2000f8e0004 */
[----:B------:R-:W-:-:S03]  /*1d6e0*/  ULDC.64 UR4, c[0x0][0xb50] ;  /* 0x0002d40000047ab9 */ /* 0x000fc60000000a00 */
[----:B------:R-:W-:Y:S01]  /*1d6f0*/  IMAD.IADD R5, R5, 0x1, R11 ;  /* 0x0000000105057824 */ /* 0x000fe200078e020b */
[----:B------:R-:W-:-:S04]  /*1d700*/  LEA R10, P2, R4, UR4, 0x2 ;  /* 0x00000004040a7c11 */ /* 0x000fc8000f8410ff */
[----:B------:R-:W-:Y:S01]  /*1d710*/  LEA.HI.X R11, R4, UR5, R5, 0x2, P2 ;  /* 0x00000005040b7c11 */ /* 0x000fe200090f1405 */
[----:B------:R-:W-:Y:S01]  /*1d720*/  SHFL.IDX PT, R48, R10, RZ, 0x1c1f ;  /* 0x001c1fff0a307589 */ /* 0x000fe200000e0000 */
[C---:B------:R-:W-:Y:S02]  /*1d730*/  IADD3 R25, P2, R20.reuse, 0x3000, RZ ;  /* 0x0000300014197810 */ /* 0x040fe40007f5e0ff */
[----:B------:R-:W-:Y:S01]  /*1d740*/  IADD3 R7, P0, R20, 0x1000, RZ ;  /* 0x0000100014077810 */ /* 0x000fe20007f1e0ff */
[----:B------:R-:W0:Y:S01]  /*1d750*/  SHFL.IDX PT, R49, R11, RZ, 0x1c1f ;  /* 0x001c1fff0b317589 */ /* 0x000e2200000e0000 */
[----:B------:R-:W-:Y:S01]  /*1d760*/  LOP3.LUT R24, R25, 0x380, RZ, 0xc0, !PT ;  /* 0x0000038019187812 */ /* 0x000fe200078ec0ff */
[----:B----4-:R-:W-:Y:S01]  /*1d770*/  IMAD R4, R86, 0x80, R14 ;  /* 0x0000008056047824 */ /* 0x010fe200078e020e */
[----:B------:R-:W-:Y:S01]  /*1d780*/  LOP3.LUT R12, R13, 0x380, RZ, 0xc0, !PT ;  /* 0x000003800d0c7812 */ /* 0x000fe200078ec0ff */
[--C-:B------:R-:W-:Y:S01]  /*1d790*/  IMAD.X R9, RZ, RZ, R21.reuse, P0 ;  /* 0x000000ffff097224 */ /* 0x100fe200000e0615 */
[----:B------:R-:W-:Y:S01]  /*1d7a0*/  SHF.R.U64 R24, R24, 0x3, RZ ;  /* 0x0000000318187819 */ /* 0x000fe200000012ff */
[----:B------:R-:W-:Y:S01]  /*1d7b0*/  SHFL.IDX PT, R50, R10, 0x1, 0x1c1f ;  /* 0x003c1f000a327f89 */ /* 0x000fe200000e0000 */
[----:B------:R-:W-:Y:S01]  /*1d7c0*/  LOP3.LUT P0, RZ, R26, 0x3, RZ, 0xc0, !PT ;  /* 0x000000031aff7812 */ /* 0x000fe2000780c0ff */
[----:B------:R-:W-:Y:S01]  /*1d7d0*/  ULDC.64 UR4, c[0x0][0xaa0] ;  /* 0x0002a80000047ab9 */ /* 0x000fe20000000a00 */
[----:B------:R-:W-:Y:S01]  /*1d7e0*/  LOP3.LUT R24, R24, R25, RZ, 0x3c, !PT ;  /* 0x0000001918187212 */ /* 0x000fe200078e3cff */
[----:B------:R-:W1:Y:S01]  /*1d7f0*/  SHFL.IDX PT, R51, R11, 0x1, 0x1c1f ;  /* 0x003c1f000b337f89 */ /* 0x000e6200000e0000 */
[----:B------:R-:W-:Y:S01]  /*1d800*/  IMAD.X R25, RZ, RZ, R21, P2 ;  /* 0x000000ffff197224 */ /* 0x000fe200010e0615 */
[----:B------:R-:W-:-:S02]  /*1d810*/  ISETP.GE.OR P2, PT, R4, R57, P0 ;  /* 0x000000390400720c */ /* 0x000fc40000746670 */
[----:B------:R-:W-:Y:S02]  /*1d820*/  LOP3.LUT R8, R7, 0x380, RZ, 0xc0, !PT ;  /* 0x0000038007087812 */ /* 0x000fe400078ec0ff */
[----:B------:R-:W-:Y:S02]  /*1d830*/  IADD3 R4, R4, 0x8, RZ ;  /* 0x0000000804047810 */ /* 0x000fe40007ffe0ff */
[----:B------:R-:W-:Y:S02]  /*1d840*/  SHF.R.U64 R12, R12, 0x3, RZ ;  /* 0x000000030c0c7819 */ /* 0x000fe400000012ff */
[----:B------:R-:W-:Y:S02]  /*1d850*/  SHF.R.U64 R8, R8, 0x3, RZ ;  /* 0x0000000308087819 */ /* 0x000fe400000012ff */
[----:B------:R-:W-:Y:S02]  /*1d860*/  ISETP.GE.OR P0, PT, R4, R57, P0 ;  /* 0x000000390400720c */ /* 0x000fe40000706670 */
[----:B------:R-:W-:Y:S01]  /*1d870*/  LOP3.LUT R12, R12, R13, RZ, 0x3c, !PT ;  /* 0x0000000d0c0c7212 */ /* 0x000fe200078e3cff */
[----:B------:R-:W-:Y:S01]  /*1d880*/  IMAD.X R13, RZ, RZ, R21, P4 ;  /* 0x000000ffff0d7224 */ /* 0x000fe200020e0615 */
[----:B------:R-:W-:Y:S01]  /*1d890*/  LOP3.LUT R8, R8, R7, RZ, 0x3c, !PT ;  /* 0x0000000708087212 */ /* 0x000fe200078e3cff */
[----:B0-----:R0:W-:Y:S01]  /*1d8a0*/  @!P2 ST.E desc[UR6][R48.64], R0 ;  /* 0x000000003000a985 */ /* 0x0011e2000c101906 */
[----:B------:R-:W-:-:S02]  /*1d8b0*/  IADD3 R5, P3, R20, 0x7000, RZ ;  /* 0x0000700014057810 */ /* 0x000fc40007f7e0ff */
[C---:B------:R-:W-:Y:S02]  /*1d8c0*/  IADD3 R37, P4, R20.reuse, 0x6000, RZ ;  /* 0x0000600014257810 */ /* 0x040fe40007f9e0ff */
[----:B------:R-:W-:Y:S02]  /*1d8d0*/  LOP3.LUT R7, R20, 0x380, RZ, 0xc0, !PT ;  /* 0x0000038014077812 */ /* 0x000fe400078ec0ff */
[----:B------:R-:W-:Y:S02]  /*1d8e0*/  LOP3.LUT R4, R5, 0x380, RZ, 0xc0, !PT ;  /* 0x0000038005047812 */ /* 0x000fe400078ec0ff */
[----:B------:R-:W-:Y:S01]  /*1d8f0*/  LOP3.LUT R36, R37, 0x380, RZ, 0xc0, !PT ;  /* 0x0000038025247812 */ /* 0x000fe200078ec0ff */
[----:B0-----:R-:W0:Y:S01]  /*1d900*/  @P1 LDC R48, c[0x0][0xbec] ;  /* 0x0002fb00ff301b82 */ /* 0x001e220000000800 */
[----:B------:R-:W-:Y:S02]  /*1d910*/  SHF.R.U64 R7, R7, 0x3, RZ ;  /* 0x0000000307077819 */ /* 0x000fe400000012ff */
[----:B------:R-:W-:Y:S01]  /*1d920*/  SHF.R.U64 R4, R4, 0x3, RZ ;  /* 0x0000000304047819 */ /* 0x000fe200000012ff */
[----:B-1----:R1:W-:Y:S01]  /*1d930*/  @!P0 ST.E desc[UR6][R50.64], R3 ;  /* 0x0000000332008985 */ /* 0x0023e2000c101906 */
[----:B------:R-:W-:-:S03]  /*1d940*/  SHF.R.U64 R36, R36, 0x3, RZ ;  /* 0x0000000324247819 */ /* 0x000fc600000012ff */
[----:B------:R-:W2:Y:S01]  /*1d950*/  @P1 LDC R49, c[0x0][0xbf0] ;  /* 0x0002fc00ff311b82 */ /* 0x000ea20000000800 */
[----:B------:R-:W-:Y:S01]  /*1d960*/  LOP3.LUT R20, R7, R20, RZ, 0x3c, !PT ;  /* 0x0000001407147212 */ /* 0x000fe200078e3cff */
[--C-:B------:R-:W-:Y:S01]  /*1d970*/  IMAD.X R41, RZ, RZ, R21.reuse, P3 ;  /* 0x000000ffff297224 */ /* 0x100fe200018e0615 */
[----:B------:R-:W-:Y:S01]  /*1d980*/  LOP3.LUT R36, R36, R37, RZ, 0x3c, !PT ;  /* 0x0000002524247212 */ /* 0x000fe200078e3cff */
[----:B------:R-:W-:Y:S01]  /*1d990*/  IMAD.X R37, RZ, RZ, R21, P4 ;  /* 0x000000ffff257224 */ /* 0x000fe200020e0615 */
[----:B------:R-:W-:Y:S01]  /*1d9a0*/  LOP3.LUT R40, R4, R5, RZ, 0x3c, !PT ;  /* 0x0000000504287212 */ /* 0x000fe200078e3cff */
[----:B------:R-:W-:Y:S01]  /*1d9b0*/  IMAD R0, R56, 0x20, R22 ;  /* 0x0000002038007824 */ /* 0x000fe200078e0216 */
[----:B------:R3:W5:Y:S01]  /*1d9c0*/  LD.E.128 R4, desc[UR6][R20.64] ;  /* 0x0000000614047980 */ /* 0x000762000c101d00 */
[----:B-1----:R-:W-:-:S03]  /*1d9d0*/  IMAD R3, R47, UR4, RZ ;  /* 0x000000042f037c24 */ /* 0x002fc6000f8e02ff */
[----:B------:R-:W5:Y:S01]  /*1d9e0*/  LD.E.128 R8, desc[UR6][R8.64] ;  /* 0x0000000608087980 */ /* 0x000f62000c101d00 */
[----:B------:R-:W-:-:S03]  /*1d9f0*/  IMAD R3, R46, UR5, R3 ;  /* 0x000000052e037c24 */ /* 0x000fc6000f8e0203 */
[----:B------:R-:W5:Y:S01]  /*1da00*/  LD.E.128 R12, desc[UR6][R12.64] ;  /* 0x000000060c0c7980 */ /* 0x000f62000c101d00 */
[----:B---3--:R-:W-:Y:S01]  /*1da10*/  IMAD.WIDE.U32 R20, R46, UR4, RZ ;  /* 0x000000042e147c25 */ /* 0x008fe2000f8e00ff */
[----:B------:R-:W-:Y:S02]  /*1da20*/  ULDC.64 UR4, c[0x0][0xae8] ;  /* 0x0002ba0000047ab9 */ /* 0x000fe40000000a00 */
[----:B------:R-:W5:Y:S01]  /*1da30*/  LD.E.128 R24, desc[UR6][R24.64] ;  /* 0x0000000618187980 */ /* 0x000f62000c101d00 */
[----:B------:R-:W-:Y:S02]  /*1da40*/  IMAD.IADD R21, R21, 0x1, R3 ;  /* 0x0000000115157824 */ /* 0x000fe400078e0203 */
[----:B------:R-:W-:Y:S01]  /*1da50*/  IMAD R3, R52, UR4, RZ ;  /* 0x0000000434037c24 */ /* 0x000fe2000f8e02ff */
[----:B------:R-:W5:Y:S01]  /*1da60*/  LD.E.128 R28, desc[UR6][R28.64] ;  /* 0x000000061c1c7980 */ /* 0x000f62000c101d00 */
[----:B------:R-:W-:Y:S02]  /*1da70*/  IMAD R47, R86, 0x80, R0 ;  /* 0x00000080562f7824 */ /* 0x000fe400078e0200 */
[C---:B------:R-:W-:Y:S01]  /*1da80*/  IMAD R3, R54.reuse, UR5, R3 ;  /* 0x0000000536037c24 */ /* 0x040fe2000f8e0203 */
[----:B------:R-:W5:Y:S01]  /*1da90*/  LD.E.128 R32, desc[UR6][R32.64] ;  /* 0x0000000620207980 */ /* 0x000f62000c101d00 */
[----:B------:R-:W-:Y:S01]  /*1daa0*/  IMAD.WIDE.U32 R20, R54, UR4, R20 ;  /* 0x0000000436147c25 */ /* 0x000fe2000f8e0014 */
[----:B------:R-:W-:-:S02]  /*1dab0*/  ULDC.64 UR4, c[0x0][0xaf0] ;  /* 0x0002bc0000047ab9 */ /* 0x000fc40000000a00 */
[----:B------:R-:W5:Y:S01]  /*1dac0*/  LD.E.128 R36, desc[UR6][R36.64] ;  /* 0x0000000624247980 */ /* 0x000f62000c101d00 */
[----:B0-----:R-:W-:Y:S01]  /*1dad0*/  @P1 IMAD.HI.U32 R0, R47, R48, RZ ;  /* 0x000000302f001227 */ /* 0x001fe200078e00ff */
[----:B------:R-:W-:Y:S02]  /*1dae0*/  IADD3 R21, R21, R3, RZ ;  /* 0x0000000315157210 */ /* 0x000fe40007ffe0ff */
[----:B------:R-:W5:Y:S01]  /*1daf0*/  LD.E.128 R40, desc[UR6][R40.64] ;  /* 0x0000000628287980 */ /* 0x000f62000c101d00 */
[----:B------:R-:W-:Y:S01]  /*1db00*/  IMAD.MOV.U32 R3, RZ, RZ, R47 ;  /* 0x000000ffff037224 */ /* 0x000fe200078e002f */
[----:B--2---:R-:W-:Y:S01]  /*1db10*/  @P1 SHF.R.U32.HI R3, RZ, R49, R0 ;  /* 0x00000031ff031219 */ /* 0x004fe20000011600 */
[----:B------:R-:W-:Y:S01]  /*1db20*/  IMAD R45, R45, UR4, RZ ;  /* 0x000000042d2d7c24 */ /* 0x000fe2000f8e02ff */
[----:B------:R-:W-:Y:S01]  /*1db30*/  @!PT LDS RZ, [RZ] ;  /* 0x00000000fffff984 */ /* 0x000fe20000000800 */
[----:B------:R-:W-:Y:S01]  /*1db40*/  @!PT LDS RZ, [RZ] ;  /* 0x00000000fffff984 */ /* 0x000fe20000000800 */
[----:B------:R-:W-:Y:S01]  /*1db50*/  @!PT LDS RZ, [RZ] ;  /* 0x00000000fffff984 */ /* 0x000fe20000000800 */
[----:B------:R-:W-:Y:S01]  /*1db60*/  @!PT LDS RZ, [RZ] ;  /* 0x00000000fffff984 */ /* 0x000fe20000000800 */
[----:B------:R0:W-:Y:S06]  /*1db70*/  MEMBAR.ALL.CTA ;  /* 0x0000000000007992 */ /* 0x0001ec0000008000 */
[----:B0-----:R-:W0:Y:S01]  /*1db80*/  FENCE.VIEW.ASYNC.S ;  /* 0x00000000000073c6 */ /* 0x001e220000000000 */
[----:B------:R-:W-:Y:S01]  /*1db90*/  IMAD.WIDE.U32 R20, R55, UR4, R20 ;  /* 0x0000000437147c25 */ /* 0x000fe2000f8e0014 */
[----:B------:R-:W-:-:S03]  /*1dba0*/  SHF.R.S32.HI R0, RZ, 0x1f, R3 ;  /* 0x0000001fff007819 */ /* 0x000fc60000011403 */
[----:B------:R-:W-:Y:S01]  /*1dbb0*/  IMAD R45, R55, UR5, R45 ;  /* 0x00000005372d7c24 */ /* 0x000fe2000f8e022d */
[----:B------:R-:W-:Y:S01]  /*1dbc0*/  ULDC.64 UR4, c[0x0][0xae0] ;  /* 0x0002b80000047ab9 */ /* 0x000fe20000000a00 */
[----:B------:R-:W-:Y:S02]  /*1dbd0*/  IMAD.MOV R46, RZ, RZ, -R3 ;  /* 0x000000ffff2e7224 */ /* 0x000fe400078e0a03 */
[----:B------:R-:W-:Y:S02]  /*1dbe0*/  IMAD.IADD R21, R21, 0x1, R45 ;  /* 0x0000000115157824 */ /* 0x000fe400078e022d */
[----:B------:R-:W-:Y:S02]  /*1dbf0*/  IMAD R0, R0, UR4, RZ ;  /* 0x0000000400007c24 */ /* 0x000fe4000f8e02ff */
[----:B------:R-:W-:Y:S02]  /*1dc00*/  IMAD R45, R53, R46, R47 ;  /* 0x0000002e352d7224 */ /* 0x000fe400078e022f */
[----:B------:R-:W-:-:S02]  /*1dc10*/  IMAD R47, R3, UR5, R0 ;  /* 0x00000005032f7c24 */ /* 0x000fc4000f8e0200 */
[----:B------:R-:W-:Y:S01]  /*1dc20*/  IMAD.WIDE.U32 R20, R3, UR4, R20 ;  /* 0x0000000403147c25 */ /* 0x000fe2000f8e0014 */
[----:B------:R-:W-:Y:S01]  /*1dc30*/  SHF.R.S32.HI R0, RZ, 0x1f, R45 ;  /* 0x0000001fff007819 */ /* 0x000fe2000001142d */
[----:B------:R-:W-:Y:S02]  /*1dc40*/  ULDC.64 UR4, c[0x0][0xad8] ;  /* 0x0002b60000047ab9 */ /* 0x000fe40000000a00 */
[----:B------:R-:W-:Y:S01]  /*1dc50*/  IMAD R48, R86, 0x80, R22 ;  /* 0x0000008056307824 */ /* 0x000fe200078e0216 */
[----:B------:R-:W-:Y:S01]  /*1dc60*/  IADD3 R21, R21, R47, RZ ;  /* 0x0000002f15157210 */ /* 0x000fe20007ffe0ff */
[----:B------:R-:W-:Y:S02]  /*1dc70*/  IMAD R46, R0, UR4, RZ ;  /* 0x00000004002e7c24 */ /* 0x000fe4000f8e02ff */
[----:B------:R-:W-:Y:S02]  /*1dc80*/  VIADD R0, R48, 0x20 ;  /* 0x0000002030007836 */ /* 0x000fe40000000000 */
[----:B------:R-:W-:-:S02]  /*1dc90*/  IMAD R47, R45, UR5, R46 ;  /* 0x000000052d2f7c24 */ /* 0x000fc4000f8e022e */
[----:B------:R-:W-:Y:S01]  /*1dca0*/  IMAD.WIDE.U32 R20, R45, UR4, R20 ;  /* 0x000000042d147c25 */ /* 0x000fe2000f8e0014 */
[-C--:B------:R-:W-:Y:S01]  /*1dcb0*/  ISETP.GE.AND P2, PT, R48, R57.reuse, PT ;  /* 0x000000393000720c */ /* 0x080fe20003f46270 */
[----:B------:R-:W-:Y:S01]  /*1dcc0*/  ULDC.64 UR4, c[0x0][0xa80] ;  /* 0x0002a00000047ab9 */ /* 0x000fe20000000a00 */
[-C--:B------:R-:W-:Y:S01]  /*1dcd0*/  ISETP.GE.AND P0, PT, R0, R57.reuse, PT ;  /* 0x000000390000720c */ /* 0x080fe20003f06270 */
[----:B------:R-:W-:Y:S01]  /*1dce0*/  VIADD R3, R48, 0x40 ;  /* 0x0000004030037836 */ /* 0x000fe20000000000 */
[----:B------:R-:W-:Y:S01]  /*1dcf0*/  LEA R45, P3, R20, UR4, 0x1 ;  /* 0x00000004142d7c11 */ /* 0x000fe2000f8608ff */
[----:B------:R-:W-:Y:S02]  /*1dd00*/  IMAD.IADD R21, R21, 0x1, R47 ;  /* 0x0000000115157824 */ /* 0x000fe400078e022f */
[----:B------:R-:W-:Y:S01]  /*1dd10*/  VIADD R0, R2, 0x34820 ;  /* 0x0003482002007836 */ /* 0x000fe20000000000 */
[----:B------:R-:W-:Y:S02]  /*1dd20*/  ISETP.GE.AND P1, PT, R3, R57, PT ;  /* 0x000000390300720c */ /* 0x000fe40003f26270 */
[----:B------:R-:W-:-:S02]  /*1dd30*/  LEA.HI.X R3, R20, UR5, R21, 0x1, P3 ;  /* 0x0000000514037c11 */ /* 0x000fc400098f0c15 */
[----:B------:R-:W-:Y:S01]  /*1dd40*/  PRMT R0, RZ, 0x654, R0 ;  /* 0x00000654ff007816 */ /* 0x000fe20000000000 */
[----:B0-----:R0:W1:Y:S03]  /*1dd50*/  SHFL.IDX PT, R46, R45, RZ, 0x181f ;  /* 0x00181fff2d2e7589 */ /* 0x00106600000e0000 */
[----:B------:R0:W-:Y:S01]  /*1dd60*/  SYNCS.ARRIVE.TRANS64.RED.A1T0 RZ, [R0+URZ], RZ ;  /* 0x000000ff00ff79a7 */ /* 0x0001e2000810043f */
[----:B------:R0:W2:Y:S01]  /*1dd70*/  SHFL.IDX PT, R47, R3, RZ, 0x181f ;  /* 0x00181fff032f7589 */ /* 0x0000a200000e0000 */
[----:B------:R-:W-:Y:S05]  /*1dd80*/  @P2 BRA `(.L_x_802) ;  /* 0x0000000000282947 */ /* 0x000fea0003800000 */
[----:B------:R-:W-:Y:S01]  /*1dd90*/  ULDC UR4, c[0x0][0xac8] ;  /* 0x0002b20000047ab9 */ /* 0x000fe20000000800 */
[----:B------:R-:W-:Y:S01]  /*1dda0*/  ULDC.64 UR6, c[0x0][0x208] ;  /* 0x0000820000067ab9 */ /* 0x000fe20000000a00 */
        /* <DEDUP_REMOVED lines=8> */
.L_x_802:
[----:B------:R-:W-:Y:S05]  /*1de30*/  BSYNC B1 ;  /* 0x0000000000017941 */ /* 0x000fea0003800000 */
.L_x_801:
[----:B---3-5:R3:W4:Y:S01]  /*1de40*/  SHFL.IDX PT, R7, R3, 0x1, 0x181f ;  /* 0x00381f0003077f89 */ /* 0x02872200000e0000 */
[----:B------:R-:W-:Y:S03]  /*1de50*/  BSSY B1, `(.L_x_803) ;  /* 0x000000d000017945 */ /* 0x000fe60003800000 */
[----:B------:R3:W0:Y:S01]  /*1de60*/  SHFL.IDX PT, R6, R45, 0x1, 0x181f ;  /* 0x00381f002d067f89 */ /* 0x00062200000e0000 */
[----:B------:R-:W-:Y:S05]  /*1de70*/  @P0 BRA `(.L_x_804) ;  /* 0x0000000000280947 */ /* 0x000fea0003800000 */
[----:B------:R-:W-:Y:S01]  /*1de80*/  ULDC UR4, c[0x0][0xac8] ;  /* 0x0002b20000047ab9 */ /* 0x000fe20000000800 */
[----:B------:R-:W-:Y:S01]  /*1de90*/  ULDC.64 UR6, c[0x0][0x208] ;  /* 0x0000820000067ab9 */ /* 0x000fe20000000a00 */
[----:B------:R-:W-:Y:S02]  /*1dea0*/  ISETP.GE.AND P3, PT, R16, UR4, PT ;  /* 0x0000000410007c0c */ /* 0x000fe4000bf66270 */
[----:B------:R-:W-:-:S11]  /*1deb0*/  ISETP.GE.AND P4, PT, R221, UR4, PT ;  /* 0x00000004dd007c0c */ /* 0x000fd6000bf86270 */
[CC--:B0-----:R-:W-:Y:S02]  /*1dec0*/  @!P3 LEA R4, P0, R16.reuse, R6.reuse, 0x1 ;  /* 0x000000061004b211 */ /* 0x0c1fe400078008ff */
[C---:B------:R-:W-:Y:S02]  /*1ded0*/  @!P4 LEA R6, P2, R221.reuse, R6, 0x1 ;  /* 0x00000006dd06c211 */ /* 0x040fe400078408ff */
[-C--:B----4-:R-:W-:Y:S02]  /*1dee0*/  @!P3 LEA.HI.X R5, R16, R7.reuse, R17, 0x1, P0 ;  /* 0x000000071005b211 */ /* 0x090fe400000f0c11 */
[----:B------:R-:W-:-:S03]  /*1def0*/  @!P4 LEA.HI.X R7, R221, R7, R44, 0x1, P2 ;  /* 0x00000007dd07c211 */ /* 0x000fc600010f0c2c */
[----:B------:R0:W-:Y:S04]  /*1df00*/  @!P3 ST.E.128 desc[UR6][R4.64], R8 ;  /* 0x000000080400b985 */ /* 0x0001e8000c101d06 */
[----:B------:R0:W-:Y:S02]  /*1df10*/  @!P4 ST.E.128 desc[UR6][R6.64], R32 ;  /* 0x000000200600c985 */ /* 0x0001e4000c101d06 */
.L_x_804:
[----:B------:R-:W-:Y:S05]  /*1df20*/  BSYNC B1 ;  /* 0x0000000000017941 */ /* 0x000fea0003800000 */
.L_x_803:
[----:B0---4-:R0:W4:Y:S01]  /*1df30*/  SHFL.IDX PT, R7, R3, 0x2, 0x181f ;  /* 0x00581f0003077f89 */ /* 0x01112200000e0000 */
        /* <DEDUP_REMOVED lines=13> */
.L_x_806:
[----:B------:R-:W-:Y:S05]  /*1e010*/  BSYNC B1 ;  /* 0x0000000000017941 */ /* 0x000fea0003800000 */
.L_x_805:
[----:B------:R-:W-:Y:S01]  /*1e020*/  IADD3 R0, R48, 0x60, RZ ;  /* 0x0000006030007810 */ /* 0x000fe20007ffe0ff */
[----:B0--3--:R-:W0:Y:S03]  /*1e030*/  SHFL.IDX PT, R3, R3, 0x3, 0x181f ;  /* 0x00781f0003037f89 */ /* 0x009e2600000e0000 */
[----:B------:R-:W-:Y:S01]  /*1e040*/  ISETP.GE.AND P0, PT, R0, R57, PT ;  /* 0x000000390000720c */ /* 0x000fe20003f06270 */
[----:B------:R-:W3:-:S12]  /*1e050*/  SHFL.IDX PT, R45, R45, 0x3, 0x181f ;  /* 0x00781f002d2d7f89 */ /* 0x000ed800000e0000 */
[----:B------:R-:W-:Y:S05]  /*1e060*/  @P0 BRA `(.L_x_807) ;  /* 0x0000000c00400947 */ /* 0x000fea0003800000 */
[----:B------:R-:W-:Y:S01]  /*1e070*/  ULDC UR4, c[0x0][0xac8] ;  /* 0x0002b20000047ab9 */ /* 0x000fe20000000800 */
[----:B------:R-:W-:Y:S01]  /*1e080*/  ULDC.64 UR6, c[0x0][0x208] ;  /* 0x0000820000067ab9 */ /* 0x000fe20000000a00 */
[----:B------:R-:W-:-:S13]  /*1e090*/  ISETP.GE.AND P1, PT, R16, UR4, PT ;  /* 0x0000000410007c0c */ /* 0x000fda000bf26270 */
[----:B---3--:R-:W-:-:S04]  /*1e0a0*/  @!P1 LEA R4, P0, R16, R45, 0x1 ;  /* 0x0000002d10049211 */ /* 0x008fc800078008ff */
[----:B0-----:R-:W-:Y:S02]  /*1e0b0*/  @!P1 LEA.HI.X R5, R16, R3, R17, 0x1, P0 ;  /* 0x0000000310059211 */ /* 0x001fe400000f0c11 */
[----:B------:R-:W-:-:S03]  /*1e0c0*/  ISETP.GE.AND P0, PT, R221, UR4, PT ;  /* 0x00000004dd007c0c */ /* 0x000fc6000bf06270 */
[----:B------:R0:W-:Y:S10]  /*1e0d0*/  @!P1 ST.E.128 desc[UR6][R4.64], R24 ;  /* 0x0000001804009985 */ /* 0x0001f4000c101d06 */
[----:B------:R-:W-:Y:S05]  /*1e0e0*/  @P0 BRA `(.L_x_807) ;  /* 0x0000000c00200947 */ /* 0x000fea0003800000 */
[----:B0-----:R-:W-:Y:S01]  /*1e0f0*/  LEA R4, P0, R221, R45, 0x1 ;  /* 0x0000002ddd047211 */ /* 0x001fe200078008ff */
[----:B------:R-:W-:-:S03]  /*1e100*/  ULDC.64 UR4, c[0x0][0x208] ;  /* 0x0000820000047ab9 */ /* 0x000fc60000000a00 */
[----:B------:R-:W-:-:S05]  /*1e110*/  LEA.HI.X R5, R221, R3, R44, 0x1, P0 ;  /* 0x00000003dd057211 */ /* 0x000fca00000f0c2c */
[----:B------:R0:W-:Y:S01]  /*1e120*/  ST.E.128 desc[UR4][R4.64], R40 ;  /* 0x0000002804007985 */ /* 0x0001e2000c101d04 */
[----:B------:R-:W-:Y:S05]  /*1e130*/  BRA `(.L_x_807) ;  /* 0x0000000c000c7947 */ /* 0x000fea0003800000 */
.L_x_799:
[----:B------:R-:W-:Y:S01]  /*1e140*/  ULDC.64 UR4, c[0x0][0xc00] ;  /* 0x0003000000047ab9 */ /* 0x000fe20000000a00 */
[----:B------:R-:W0:Y:S01]  /*1e150*/  LDC R21, c[0x0][0xbe8] ;  /* 0x0002fa00ff157b82 */ /* 0x000e220000000800 */
[----:B------:R-:W-:Y:S01]  /*1e160*/  ISETP.NE.U32.AND P0, PT, RZ, UR4, PT ;  /* 0x00000004ff007c0c */ /* 0x000fe2000bf05070 */
[----:B------:R-:W-:Y:S01]  /*1e170*/  IMAD.MOV.U32 R0, RZ, RZ, RZ ;  /* 0x000000ffff007224 */ /* 0x000fe200078e00ff */
[----:B------:R-:W-:Y:S01]  /*1e180*/  IADD3 R4, P1, R74, UR4, RZ ;  /* 0x000000044a047c10 */ /* 0x000fe2000ff3e0ff */
[----:B------:R-:W-:Y:S01]  /*1e190*/  ULDC.64 UR6, c[0x0][0x208] ;  /* 0x0000820000067ab9 */ /* 0x000fe20000000a00 */
[----:B------:R-:W-:Y:S02]  /*1e1a0*/  ISETP.NE.AND.EX P0, PT, RZ, UR5, PT, P0 ;  /* 0x00000005ff007c0c */ /* 0x000fe4000bf05300 */
[----:B------:R-:W-:Y:S01]  /*1e1b0*/  IADD3.X R5, R78, UR5, RZ, P1, !PT ;  /* 0x000000054e057c10 */ /* 0x000fe20008ffe4ff */
[----:B------:R-:W-:Y:S02]  /*1e1c0*/  ULDC.64 UR4, c[0x0][0xc08] ;  /* 0x0003020000047ab9 */ /* 0x000fe40000000a00 */
[----:B------:R-:W-:-:S04]  /*1e1d0*/  ISETP.NE.U32.AND P1, PT, RZ, UR4, PT ;  /* 0x00000004ff007c0c */ /* 0x000fc8000bf25070 */
[----:B------:R-:W-:Y:S01]  /*1e1e0*/  ISETP.NE.AND.EX P1, PT, RZ, UR5, PT, P1 ;  /* 0x00000005ff007c0c */ /* 0x000fe2000bf25310 */
[----:B------:R-:W1:Y:S03]  /*1e1f0*/  S2R R24, SR_TID.X ;  /* 0x0000000000187919 */ /* 0x000e660000002100 */
[----:B------:R2:W5:Y:S09]  /*1e200*/  @P0 LDG.E R0, desc[UR6][R4.64] ;  /* 0x0000000604000981 */ /* 0x000572000c1e1900 */
[----:B------:R-:W-:Y:S01]  /*1e210*/  @P1 IADD3 R6, P2, R74, UR4, RZ ;  /* 0x000000044a061c10 */ /* 0x000fe2000ff5e0ff */
[----:B------:R-:W-:-:S02]  /*1e220*/  ULDC UR4, c[0x0][0xa88] ;  /* 0x0002a20000047ab9 */ /* 0x000fc40000000800 */
[----:B------:R-:W-:Y:S01]  /*1e230*/  IMAD.U32 R8, RZ, RZ, UR4 ;  /* 0x00000004ff087e24 */ /* 0x000fe2000f8e00ff */
[----:B------:R-:W-:Y:S02]  /*1e240*/  @P1 IADD3.X R7, R78, UR5, RZ, P2, !PT ;  /* 0x000000054e071c10 */ /* 0x000fe400097fe4ff */
[----:B0-----:R-:W-:-:S03]  /*1e250*/  ISETP.NE.AND P2, PT, R21, 0x1, PT ;  /* 0x000000011500780c */ /* 0x001fc60003f45270 */
[----:B------:R2:W5:Y:S10]  /*1e260*/  @P1 LDG.E R8, desc[UR6][R6.64] ;  /* 0x0000000606081981 */ /* 0x000574000c1e1900 */
[----:B------:R-:W0:Y:S01]  /*1e270*/  @P2 LDC R25, c[0x0][0xbec] ;  /* 0x0002fb00ff192b82 */ /* 0x000e220000000800 */
[----:B-1----:R-:W-:-:S05]  /*1e280*/  VIADD R24, R24, 0xffffff80 ;  /* 0xffffff8018187836 */ /* 0x002fca0000000000 */
[----:B------:R-:W-:Y:S01]  /*1e290*/  ISETP.GE.AND P3, PT, R24, 0x80, PT ;  /* 0x000000801800780c */ /* 0x000fe20003f66270 */
[----:B--2---:R-:W-:-:S12]  /*1e2a0*/  @P1 BRA `(.L_x_808) ;  /* 0x0000000000141947 */ /* 0x004fd80003800000 */
[----:B------:R-:W-:Y:S05]  /*1e2b0*/  @!P0 BRA `(.L_x_808) ;  /* 0x0000000000108947 */ /* 0x000fea0003800000 */
[----:B------:R-:W-:Y:S02]  /*1e2c0*/  ULDC.64 UR4, c[0x0][0x208] ;  /* 0x0000820000047ab9 */ /* 0x000fe40000000a00 */
[----:B------:R-:W2:Y:S04]  /*1e2d0*/  LDG.E R3, desc[UR4][R4.64] ;  /* 0x0000000404037981 */ /* 0x000ea8000c1e1900 */
[----:B-----5:R-:W2:Y:S02]  /*1e2e0*/  LDG.E R8, desc[UR4][R4.64+0x4] ;  /* 0x0000040404087981 */ /* 0x020ea4000c1e1900 */
[----:B--2---:R-:W-:-:S07]  /*1e2f0*/  IMAD.IADD R8, R8, 0x1, -R3 ;  /* 0x0000000108087824 */ /* 0x004fce00078e0a03 */
.L_x_808:
[----:B------:R-:W2:Y:S04]  /*1e300*/  LDL R20, [R1+0x64] ;  /* 0x0000640001147983 */ /* 0x000ea80000100800 */
[----:B------:R1:W5:Y:S01]  /*1e310*/  LDL R14, [R1+0x70] ;  /* 0x00007000010e7983 */ /* 0x0003620000100800 */
[----:B------:R-:W-:Y:S01]  /*1e320*/  BSSY B1, `(.L_x_809) ;  /* 0x000002f000017945 */ /* 0x000fe20003800000 */
[----:B------:R-:W-:Y:S02]  /*1e330*/  SEL R13, R82, RZ, !P0 ;  /* 0x000000ff520d7207 */ /* 0x000fe40004000000 */
[----:B------:R-:W-:Y:S02]  /*1e340*/  SEL R38, R38, RZ, !P0 ;  /* 0x000000ff26267207 */ /* 0x000fe40004000000 */
[----:B-----5:R-:W-:-:S02]  /*1e350*/  SHF.R.S32.HI R11, RZ, 0x1f, R0 ;  /* 0x0000001fff0b7819 */ /* 0x020fc40000011400 */
[----:B--2---:R-:W-:Y:S01]  /*1e360*/  SHF.R.S32.HI R10, RZ, 0x1f, R20 ;  /* 0x0000001fff0a7819 */ /* 0x004fe20000011414 */
[----:B-1----:R-:W-:Y:S06]  /*1e370*/  @P3 BRA `(.L_x_810) ;  /* 0x0000000000a43947 */ /* 0x002fec0003800000 */
[----:B------:R-:W1:Y:S01]  /*1e380*/  S2R R3, SR_TID.X ;  /* 0x0000000000037919 */ /* 0x000e620000002100 */
[----:B------:R-:W2:Y:S02]  /*1e390*/  LDC R12, c[0x0][0xbe8] ;  /* 0x0002fa00ff0c7b82 */ /* 0x000ea40000000800 */
[----:B--2---:R-:W-:Y:S01]  /*1e3a0*/  IMAD R4, R8, R12, RZ ;  /* 0x0000000c08047224 */ /* 0x004fe200078e02ff */
[----:B-1----:R-:W-:-:S05]  /*1e3b0*/  LEA R3, R14, R3, 0x7 ;  /* 0x000000030e037211 */ /* 0x002fca00078e38ff */
[----:B------:R-:W-:-:S05]  /*1e3c0*/  VIADD R9, R3, 0xffffff80 ;  /* 0xffffff8003097836 */ /* 0x000fca0000000000 */
[----:B------:R-:W-:-:S13]  /*1e3d0*/  ISETP.GE.AND P0, PT, R9, R4, PT ;  /* 0x000000040900720c */ /* 0x000fda0003f06270 */
[----:B------:R-:W-:Y:S05]  /*1e3e0*/  @P0 BRA `(.L_x_810) ;  /* 0x0000000000880947 */ /* 0x000fea0003800000 */
[----:B------:R-:W-:Y:S01]  /*1e3f0*/  ISETP.NE.AND P0, PT, R12, 0x1, PT ;  /* 0x000000010c00780c */ /* 0x000fe20003f05270 */
[----:B------:R-:W-:Y:S01]  /*1e400*/  ULDC.64 UR4, c[0x0][0xb90] ;  /* 0x0002e40000047ab9 */ /* 0x000fe20000000a00 */
[----:B------:R-:W-:Y:S01]  /*1e410*/  IMAD.MOV.U32 R4, RZ, RZ, R0 ;  /* 0x000000ffff047224 */ /* 0x000fe200078e0000 */
[----:B------:R-:W-:Y:S01]  /*1e420*/  ULDC.64 UR6, c[0x0][0x208] ;  /* 0x0000820000067ab9 */ /* 0x000fe20000000a00 */
[----:B------:R-:W-:Y:S02]  /*1e430*/  IMAD R7, R10, UR4, RZ ;  /* 0x000000040a077c24 */ /* 0x000fe4000f8e02ff */
[----:B------:R-:W-:Y:S02]  /*1e440*/  IMAD.MOV.U32 R5, RZ, RZ, R11 ;  /* 0x000000ffff057224 */ /* 0x000fe400078e000b */
[C---:B------:R-:W-:Y:S02]  /*1e450*/  IMAD R7, R20.reuse, UR5, R7 ;  /* 0x0000000514077c24 */ /* 0x040fe4000f8e0207 */
[----:B------:R-:W-:Y:S01]  /*1e460*/  IMAD.WIDE.U32 R4, R20, UR4, R4 ;  /* 0x0000000414047c25 */ /* 0x000fe2000f8e0004 */
[----:B------:R-:W-:-:S02]  /*1e470*/  ULDC.64 UR4, c[0x0][0xb98] ;  /* 0x0002e60000047ab9 */ /* 0x000fc40000000a00 */
[----:B------:R-:W1:Y:S01]  /*1e480*/  @P0 LDC R6, c[0x0][0xbec] ;  /* 0x0002fb00ff060b82 */ /* 0x000e620000000800 */
[----:B------:R-:W-:Y:S01]  /*1e490*/  IMAD.MOV.U32 R3, RZ, RZ, R9 ;  /* 0x000000ffff037224 */ /* 0x000fe200078e0009 */
[----:B------:R-:W-:-:S03]  /*1e4a0*/  IADD3 R5, R5, R7, RZ ;  /* 0x0000000705057210 */ /* 0x000fc60007ffe0ff */
[----:B------:R-:W-:-:S03]  /*1e4b0*/  IMAD.WIDE.U32 R4, R13, UR4, R4 ;  /* 0x000000040d047c25 */ /* 0x000fc6000f8e0004 */
[----:B------:R-:W2:Y:S01]  /*1e4c0*/  @P0 LDC R15, c[0x0][0xbf0] ;  /* 0x0002fc00ff0f0b82 */ /* 0x000ea20000000800 */
[----:B-1----:R-:W-:-:S05]  /*1e4d0*/  @P0 IMAD.HI.U32 R6, R9, R6, RZ ;  /* 0x0000000609060227 */ /* 0x002fca00078e00ff */
[----:B--2---:R-:W-:Y:S01]  /*1e4e0*/  @P0 SHF.R.U32.HI R3, RZ, R15, R6 ;  /* 0x0000000fff030219 */ /* 0x004fe20000011606 */
[----:B------:R-:W-:-:S03]  /*1e4f0*/  IMAD R6, R38, UR4, RZ ;  /* 0x0000000426067c24 */ /* 0x000fc6000f8e02ff */
[----:B------:R-:W-:Y:S01]  /*1e500*/  IADD3 R4, P0, R3, R4, RZ ;  /* 0x0000000403047210 */ /* 0x000fe20007f1e0ff */
[----:B------:R-:W-:Y:S02]  /*1e510*/  IMAD.MOV R7, RZ, RZ, -R3 ;  /* 0x000000ffff077224 */ /* 0x000fe400078e0a03 */
[----:B------:R-:W-:Y:S01]  /*1e520*/  IMAD R6, R13, UR5, R6 ;  /* 0x000000050d067c24 */ /* 0x000fe2000f8e0206 */
[----:B------:R-:W-:Y:S01]  /*1e530*/  ULDC.64 UR4, c[0x0][0xb88] ;  /* 0x0002e20000047ab9 */ /* 0x000fe20000000a00 */
[----:B------:R-:W-:Y:S01]  /*1e540*/  IMAD R7, R12, R7, R9 ;  /* 0x000000070c077224 */ /* 0x000fe200078e0209 */
[----:B------:R-:W-:-:S04]  /*1e550*/  SHF.R.S32.HI R9, RZ, 0x1f, R3 ;  /* 0x0000001fff097819 */ /* 0x000fc80000011403 */
        /* <DEDUP_REMOVED lines=11> */
.L_x_810:
[----:B------:R-:W-:Y:S05]  /*1e610*/  BSYNC B1 ;  /* 0x0000000000017941 */ /* 0x000fea0003800000 */
.L_x_809:
[----:B-1----:R-:W-:Y:S01]  /*1e620*/  SHF.R.S32.HI R6, RZ, 0x1f, R24 ;  /* 0x0000001fff067819 */ /* 0x002fe20000011418 */
[----:B------:R-:W1:Y:S01]  /*1e630*/  @P2 LDC R9, c[0x0][0xbf0] ;  /* 0x0002fc00ff092b82 */ /* 0x000e620000000800 */
[----:B------:R-:W-:Y:S02]  /*1e640*/  ULDC.64 UR4, c[0x0][0xaa0] ;  /* 0x0002a80000047ab9 */ /* 0x000fe40000000a00 */
[----:B------:R-:W-:Y:S01]  /*1e650*/  LEA.HI R6, R6, R24, RZ, 0x3 ;  /* 0x0000001806067211 */ /* 0x000fe200078f18ff */
[----:B------:R-:W-:Y:S02]  /*1e660*/  IMAD R3, R11, UR4, RZ ;  /* 0x000000040b037c24 */ /* 0x000fe4000f8e02ff */
[----:B------:R-:W-:Y:S01]  /*1e670*/  IMAD.WIDE.U32 R4, R0, UR4, RZ ;  /* 0x0000000400047c25 */ /* 0x000fe2000f8e00ff */
[----:B------:R-:W-:-:S03]  /*1e680*/  LOP3.LUT R6, R6, 0xfffffff8, RZ, 0xc0, !PT ;  /* 0xfffffff806067812 */ /* 0x000fc600078ec0ff */
[----:B------:R-:W-:Y:S01]  /*1e690*/  IMAD R3, R0, UR5, R3 ;  /* 0x0000000500037c24 */ /* 0x000fe2000f8e0203 */
[----:B------:R-:W-:Y:S01]  /*1e6a0*/  ULDC.64 UR4, c[0x0][0xae8] ;  /* 0x0002ba0000047ab9 */ /* 0x000fe20000000a00 */
[----:B------:R-:W-:Y:S02]  /*1e6b0*/  IMAD.IADD R6, R24, 0x1, -R6 ;  /* 0x0000000118067824 */ /* 0x000fe400078e0a06 */
[----:B------:R-:W-:Y:S02]  /*1e6c0*/  IMAD R0, R10, UR4, RZ ;  /* 0x000000040a007c24 */ /* 0x000fe4000f8e02ff */
[----:B------:R-:W-:Y:S01]  /*1e6d0*/  IMAD.IADD R5, R5, 0x1, R3 ;  /* 0x0000000105057824 */ /* 0x000fe200078e0203 */
[----:B------:R-:W-:Y:S01]  /*1e6e0*/  LEA R6, R6, R22, 0x5 ;  /* 0x0000001606067211 */ /* 0x000fe200078e28ff */
[C---:B------:R-:W-:Y:S02]  /*1e6f0*/  IMAD R7, R20.reuse, UR5, R0 ;  /* 0x0000000514077c24 */ /* 0x040fe4000f8e0200 */
[----:B------:R-:W-:Y:S01]  /*1e700*/  IMAD.WIDE.U32 R4, R20, UR4, R4 ;  /* 0x0000000414047c25 */ /* 0x000fe2000f8e0004 */
[----:B------:R-:W-:-:S03]  /*1e710*/  ULDC.64 UR4, c[0x0][0xaf0] ;  /* 0x0002bc0000047ab9 */ /* 0x000fc60000000a00 */
[----:B------:R-:W-:Y:S02]  /*1e720*/  IMAD R10, R14, 0x80, R6 ;  /* 0x000000800e0a7824 */ /* 0x000fe400078e0206 */
[----:B------:R-:W-:Y:S02]  /*1e730*/  IMAD.IADD R5, R5, 0x1, R7 ;  /* 0x0000000105057824 */ /* 0x000fe400078e0207 */
[----:B0-----:R-:W-:-:S04]  /*1e740*/  @P2 IMAD.HI.U32 R0, R10, R25, RZ ;  /* 0x000000190a002227 */ /* 0x001fc800078e00ff */
[----:B------:R-:W-:Y:S01]  /*1e750*/  IMAD.MOV.U32 R3, RZ, RZ, R10 ;  /* 0x000000ffff037224 */ /* 0x000fe200078e000a */
[----:B-1----:R-:W-:Y:S01]  /*1e760*/  @P2 SHF.R.U32.HI R3, RZ, R9, R0 ;  /* 0x00000009ff032219 */ /* 0x002fe20000011600 */
[----:B------:R-:W-:Y:S02]  /*1e770*/  IMAD R6, R38, UR4, RZ ;  /* 0x0000000426067c24 */ /* 0x000fe4000f8e02ff */
[----:B------:R-:W-:Y:S01]  /*1e780*/  IMAD.WIDE.U32 R4, R13, UR4, R4 ;  /* 0x000000040d047c25 */ /* 0x000fe2000f8e0004 */
[----:B------:R-:W-:Y:S02]  /*1e790*/  IADD3 R7, -R3, RZ, RZ ;  /* 0x000000ff03077210 */ /* 0x000fe40007ffe1ff */
[----:B------:R-:W-:Y:S01]  /*1e7a0*/  SHF.R.S32.HI R0, RZ, 0x1f, R3 ;  /* 0x0000001fff007819 */ /* 0x000fe20000011403 */
[----:B------:R-:W-:Y:S01]  /*1e7b0*/  IMAD R9, R13, UR5, R6 ;  /* 0x000000050d097c24 */ /* 0x000fe2000f8e0206 */
[----:B------:R-:W-:Y:S01]  /*1e7c0*/  ULDC.64 UR4, c[0x0][0xae0] ;  /* 0x0002b80000047ab9 */ /* 0x000fe20000000a00 */
[----:B------:R-:W-:-:S02]  /*1e7d0*/  IMAD R7, R21, R7, R10 ;  /* 0x0000000715077224 */ /* 0x000fc400078e020a */
[----:B------:R-:W-:Y:S02]  /*1e7e0*/  IMAD R6, R0, UR4, RZ ;  /* 0x0000000400067c24 */ /* 0x000fe4000f8e02ff */
[----:B------:R-:W-:Y:S01]  /*1e7f0*/  IMAD.IADD R5, R5, 0x1, R9 ;  /* 0x0000000105057824 */ /* 0x000fe200078e0209 */
[----:B------:R-:W-:Y:S01]  /*1e800*/  SHF.R.S32.HI R0, RZ, 0x1f, R7 ;  /* 0x0000001fff007819 */ /* 0x000fe20000011407 */
[C---:B------:R-:W-:Y:S02]  /*1e810*/  IMAD R9, R3.reuse, UR5, R6 ;  /* 0x0000000503097c24 */ /* 0x040fe4000f8e0206 */
[----:B------:R-:W-:Y:S01]  /*1e820*/  IMAD.WIDE.U32 R4, R3, UR4, R4 ;  /* 0x0000000403047c25 */ /* 0x000fe2000f8e0004 */
[----:B------:R-:W-:-:S03]  /*1e830*/  ULDC.64 UR4, c[0x0][0xad8] ;  /* 0x0002b60000047ab9 */ /* 0x000fc60000000a00 */
[----:B------:R-:W-:Y:S02]  /*1e840*/  IMAD R0, R0, UR4, RZ ;  /* 0x0000000400007c24 */ /* 0x000fe4000f8e02ff */
[----:B------:R-:W-:Y:S02]  /*1e850*/  IMAD.IADD R5, R5, 0x1, R9 ;  /* 0x0000000105057824 */ /* 0x000fe400078e0209 */
[C---:B------:R-:W-:Y:S02]  /*1e860*/  IMAD R3, R7.reuse, UR5, R0 ;  /* 0x0000000507037c24 */ /* 0x040fe4000f8e0200 */
[----:B------:R-:W-:Y:S01]  /*1e870*/  IMAD.WIDE.U32 R4, R7, UR4, R4 ;  /* 0x0000000407047c25 */ /* 0x000fe2000f8e0004 */
[----:B------:R-:W-:-:S03]  /*1e880*/  ULDC.64 UR4, c[0x0][0xa80] ;  /* 0x0002a00000047ab9 */ /* 0x000fc60000000a00 */
[----:B------:R-:W-:Y:S01]  /*1e890*/  IMAD.IADD R5, R5, 0x1, R3 ;  /* 0x0000000105057824 */ /* 0x000fe200078e0203 */
[----:B------:R-:W-:Y:S01]  /*1e8a0*/  LEA R3, P0, R4, UR4, 0x1 ;  /* 0x0000000404037c11 */ /* 0x000fe2000f8008ff */
[----:B------:R-:W-:Y:S01]  /*1e8b0*/  UMOV UR4, 0xffffffff ;  /* 0xffffffff00047882 */ /* 0x000fe20000000000 */
[----:B------:R-:W-:Y:S02]  /*1e8c0*/  IMAD R6, R14, 0x80, R22 ;  /* 0x000000800e067824 */ /* 0x000fe400078e0216 */
[----:B------:R-:W-:Y:S01]  /*1e8d0*/  LEA.HI.X R4, R4, UR5, R5, 0x1, P0 ;  /* 0x0000000504047c11 */ /* 0x000fe200080f0c05 */
[----:B------:R-:W-:Y:S08]  /*1e8e0*/  BRA.DIV UR4, `(.L_x_811) ;  /* 0x0000007e04807947 */ /* 0x000ff0000b800000 */
[----:B------:R0:W1:Y:S04]  /*1e8f0*/  SHFL.IDX PT, R0, R4, RZ, 0x181f ;  /* 0x00181fff04007589 */ /* 0x00006800000e0000 */
[----:B------:R0:W2:Y:S02]  /*1e900*/  SHFL.IDX PT, R14, R3, RZ, 0x181f ;  /* 0x00181fff030e7589 */ /* 0x0000a400000e0000 */
.L_x_1000:
[----:B------:R-:W-:Y:S01]  /*1e910*/  IMAD R8, R8, R21, RZ ;  /* 0x0000001508087224 */ /* 0x000fe200078e02ff */
[----:B------:R-:W-:Y:S04]  /*1e920*/  BSSY B1, `(.L_x_812) ;  /* 0x000000d000017945 */ /* 0x000fe80003800000 */
[----:B------:R-:W-:-:S13]  /*1e930*/  ISETP.GE.AND P0, PT, R6, R8, PT ;  /* 0x000000080600720c */ /* 0x000fda0003f06270 */
[----:B------:R-:W-:Y:S05]  /*1e940*/  @P0 BRA `(.L_x_813) ;  /* 0x0000000000280947 */ /* 0x000fea0003800000 */
[----:B------:R-:W-:Y:S01]  /*1e950*/  ULDC UR4, c[0x0][0xac8] ;  /* 0x0002b20000047ab9 */ /* 0x000fe20000000800 */
[----:B------:R-:W-:Y:S01]  /*1e960*/  ULDC.64 UR6, c[0x0][0x208] ;  /* 0x0000820000067ab9 */ /* 0x000fe20000000a00 */
[----:B------:R-:W-:Y:S02]  /*1e970*/  ISETP.GE.AND P2, PT, R16, UR4, PT ;  /* 0x0000000410007c0c */ /* 0x000fe4000bf46270 */
[----:B------:R-:W-:-:S11]  /*1e980*/  ISETP.GE.AND P3, PT, R221, UR4, PT ;  /* 0x00000004dd007c0c */ /* 0x000fd6000bf66270 */
[CC--:B--2---:R-:W-:Y:S02]  /*1e990*/  @!P2 LEA R10, P0, R16.reuse, R14.reuse, 0x1 ;  /* 0x0000000e100aa211 */ /* 0x0c4fe400078008ff */
[C---:B------:R-:W-:Y:S02]  /*1e9a0*/  @!P3 LEA R14, P1, R221.reuse, R14, 0x1 ;  /* 0x0000000edd0eb211 */ /* 0x040fe400078208ff */
[-C--:B-1----:R-:W-:Y:S02]  /*1e9b0*/  @!P2 LEA.HI.X R11, R16, R0.reuse, R17, 0x1, P0 ;  /* 0x00000000100ba211 */ /* 0x082fe400000f0c11 */
[----:B------:R-:W-:-:S03]  /*1e9c0*/  @!P3 LEA.HI.X R15, R221, R0, R44, 0x1, P1 ;  /* 0x00000000dd0fb211 */ /* 0x000fc600008f0c2c */
[----:B------:R3:W-:Y:S04]  /*1e9d0*/  @!P2 ST.E.128 desc[UR6][R10.64], RZ ;  /* 0x000000ff0a00a985 */ /* 0x0007e8000c101d06 */
[----:B------:R3:W-:Y:S02]  /*1e9e0*/  @!P3 ST.E.128 desc[UR6][R14.64], RZ ;  /* 0x000000ff0e00b985 */ /* 0x0007e4000c101d06 */
.L_x_813:
[----:B------:R-:W-:Y:S05]  /*1e9f0*/  BSYNC B1 ;  /* 0x0000000000017941 */ /* 0x000fea0003800000 */
.L_x_812:
[----:B------:R-:W-:-:S03]  /*1ea00*/  UMOV UR4, 0xffffffff ;  /* 0xffffffff00047882 */ /* 0x000fc60000000000 */
[----:B------:R-:W-:Y:S05]  /*1ea10*/  BRA.DIV UR4, `(.L_x_814) ;  /* 0x0000007e04687947 */ /* 0x000fea000b800000 */
[----:B-1----:R1:W4:Y:S04]  /*1ea20*/  SHFL.IDX PT, R0, R4, 0x1, 0x181f ;  /* 0x00381f0004007f89 */ /* 0x00232800000e0000 */
[----:B--23--:R1:W2:Y:S02]  /*1ea30*/  SHFL.IDX PT, R14, R3, 0x1, 0x181f ;  /* 0x00381f00030e7f89 */ /* 0x00c2a400000e0000 */
.L_x_1004:
[----:B------:R-:W-:Y:S01]  /*1ea40*/  IADD3 R5, R6, 0x20, RZ ;  /* 0x0000002006057810 */ /* 0x000fe20007ffe0ff */
[----:B------:R-:W-:Y:S03]  /*1ea50*/  BSSY B1, `(.L_x_815) ;  /* 0x000000d000017945 */ /* 0x000fe60003800000 */
        /* <DEDUP_REMOVED lines=8> */
[-C--:B----4-:R-:W-:Y:S02]  /*1eae0*/  @!P2 LEA.HI.X R11, R16, R0.reuse, R17, 0x1, P0 ;  /* 0x00000000100ba211 */ /* 0x090fe400000f0c11 */
[----:B------:R-:W-:-:S03]  /*1eaf0*/  @!P3 LEA.HI.X R15, R221, R0, R44, 0x1, P1 ;  /* 0x00000000dd0fb211 */ /* 0x000fc600008f0c2c */
[----:B------:R3:W-:Y:S04]  /*1eb00*/  @!P2 ST.E.128 desc[UR6][R10.64], RZ ;  /* 0x000000ff0a00a985 */ /* 0x0007e8000c101d06 */
[----:B------:R3:W-:Y:S02]  /*1eb10*/  @!P3 ST.E.128 desc[UR6][R14.64], RZ ;  /* 0x000000ff0e00b985 */ /* 0x0007e4000c101d06 */
.L_x_816:
[----:B------:R-:W-:Y:S05]  /*1eb20*/  BSYNC B1 ;  /* 0x0000000000017941 */ /* 0x000fea0003800000 */
.L_x_815:
[----:B------:R-:W-:-:S03]  /*1eb30*/  UMOV UR4, 0xffffffff ;  /* 0xffffffff00047882 */ /* 0x000fc60000000000 */
[----:B------:R-:W-:Y:S05]  /*1eb40*/  BRA.DIV UR4, `(.L_x_817) ;  /* 0x0000007e04647947 */ /* 0x000fea000b800000 */
[----:B----4-:R4:W0:Y:S04]  /*1eb50*/  SHFL.IDX PT, R0, R4, 0x2, 0x181f ;  /* 0x00581f0004007f89 */ /* 0x01082800000e0000 */
[----:B--23--:R4:W2:Y:S02]  /*1eb60*/  SHFL.IDX PT, R14, R3, 0x2, 0x181f ;  /* 0x00581f00030e7f89 */ /* 0x00c8a400000e0000 */
.L_x_1008:
[----:B------:R-:W-:Y:S01]  /*1eb70*/  VIADD R5, R6, 0x40 ;  /* 0x0000004006057836 */ /* 0x000fe20000000000 */
        /* <DEDUP_REMOVED lines=9> */
[-C--:B0-----:R-:W-:Y:S02]  /*1ec10*/  @!P2 LEA.HI.X R11, R16, R0.reuse, R17, 0x1, P0 ;  /* 0x00000000100ba211 */ /* 0x081fe400000f0c11 */
[----:B------:R-:W-:-:S03]  /*1ec20*/  @!P3 LEA.HI.X R15, R221, R0, R44, 0x1, P1 ;  /* 0x00000000dd0fb211 */ /* 0x000fc600008f0c2c */
[----:B------:R3:W-:Y:S04]  /*1ec30*/  @!P2 ST.E.128 desc[UR6][R10.64], RZ ;  /* 0x000000ff0a00a985 */ /* 0x0007e8000c101d06 */
[----:B------:R3:W-:Y:S02]  /*1ec40*/  @!P3 ST.E.128 desc[UR6][R14.64], RZ ;  /* 0x000000ff0e00b985 */ /* 0x0007e4000c101d06 */
.L_x_819:
[----:B------:R-:W-:Y:S05]  /*1ec50*/  BSYNC B1 ;  /* 0x0000000000017941 */ /* 0x000fea0003800000 */
.L_x_818:
[----:B------:R-:W-:-:S03]  /*1ec60*/  UMOV UR4, 0xffffffff ;  /* 0xffffffff00047882 */ /* 0x000fc60000000000 */
[----:B------:R-:W-:Y:S05]  /*1ec70*/  BRA.DIV UR4, `(.L_x_820) ;  /* 0x0000007e04607947 */ /* 0x000fea000b800000 */
[----:B0-----:R0:W0:Y:S04]  /*1ec80*/  SHFL.IDX PT, R0, R4, 0x3, 0x181f ;  /* 0x00781f0004007f89 */ /* 0x00102800000e0000 */
[----:B--23--:R2:W3:Y:S02]  /*1ec90*/  SHFL.IDX PT, R14, R3, 0x3, 0x181f ;  /* 0x00781f00030e7f89 */ /* 0x00c4e400000e0000 */
.L_x_1012:
[----:B-12-4-:R-:W-:-:S05]  /*1eca0*/  VIADD R3, R6, 0x60 ;  /* 0x0000006006037836 */ /* 0x016fca0000000000 */
[----:B------:R-:W-:-:S13]  /*1ecb0*/  ISETP.GE.AND P0, PT, R3, R8, PT ;  /* 0x000000080300720c */ /* 0x000fda0003f06270 */
[----:B------:R-:W-:Y:S05]  /*1ecc0*/  @P0 BRA `(.L_x_807) ;  /* 0x0000000000280947 */ /* 0x000fea0003800000 */
[----:B------:R-:W-:Y:S01]  /*1ecd0*/  ULDC UR4, c[0x0][0xac8] ;  /* 0x0002b20000047ab9 */ /* 0x000fe20000000800 */
[----:B------:R-:W-:Y:S01]  /*1ece0*/  ULDC.64 UR6, c[0x0][0x208] ;  /* 0x0000820000067ab9 */ /* 0x000fe20000000a00 */
[----:B------:R-:W-:Y:S02]  /*1ecf0*/  ISETP.GE.AND P2, PT, R16, UR4, PT ;  /* 0x0000000410007c0c */ /* 0x000fe4000bf46270 */
[----:B------:R-:W-:-:S11]  /*1ed00*/  ISETP.GE.AND P3, PT, R221, UR4, PT ;  /* 0x00000004dd007c0c */ /* 0x000fd6000bf66270 */
[CC--:B0--3--:R-:W-:Y:S02]  /*1ed10*/  @!P2 LEA R4, P0, R16.reuse, R14.reuse, 0x1 ;  /* 0x0000000e1004a211 */ /* 0x0c9fe400078008ff */
[C---:B------:R-:W-:Y:S02]  /*1ed20*/  @!P3 LEA R14, P1, R221.reuse, R14, 0x1 ;  /* 0x0000000edd0eb211 */ /* 0x040fe400078208ff */
[-C--:B------:R-:W-:Y:S02]  /*1ed30*/  @!P2 LEA.HI.X R5, R16, R0.reuse, R17, 0x1, P0 ;  /* 0x000000001005a211 */ /* 0x080fe400000f0c11 */
[----:B------:R-:W-:-:S03]  /*1ed40*/  @!P3 LEA.HI.X R15, R221, R0, R44, 0x1, P1 ;  /* 0x00000000dd0fb211 */ /* 0x000fc600008f0c2c */
[----:B------:R1:W-:Y:S04]  /*1ed50*/  @!P2 ST.E.128 desc[UR6][R4.64], RZ ;  /* 0x000000ff0400a985 */ /* 0x0003e8000c101d06 */
[----:B------:R1:W-:Y:S02]  /*1ed60*/  @!P3 ST.E.128 desc[UR6][R14.64], RZ ;  /* 0x000000ff0e00b985 */ /* 0x0003e4000c101d06 */
.L_x_807:
[----:B------:R-:W-:Y:S05]  /*1ed70*/  BSYNC B0 ;  /* 0x0000000000007941 */ /* 0x000fea0003800000 */
.L_x_798:
[----:B------:R-:W-:Y:S02]  /*1ed80*/  ULDC UR4, c[0x0][0xc3c] ;  /* 0x00030f0000047ab9 */ /* 0x000fe40000000800 */
[----:B------:R-:W-:-:S13]  /*1ed90*/  ISETP.GE.AND P0, PT, R127, UR4, PT ;  /* 0x000000047f007c0c */ /* 0x000fda000bf06270 */
[----:B------:R-:W-:Y:S05]  /*1eda0*/  @!P0 BRA `(.L_x_821) ;  /* 0xfffffe2400608947 */ /* 0x000fea000383ffff */
[----:B------:R-:W-:Y:S05]  /*1edb0*/  BRA `(.L_x_603) ;  /* 0x00000070005c7947 */ /* 0x000fea0003800000 */
.L_x_601:
[----:B------:R-:W-:-:S08]  /*1edc0*/  NOP ;  /* 0x0000000000007918 */ /* 0x000fd00000000000 */
[----:B--2---:R-:W0:-:S00]  /*1edd0*/  USETMAXREG.DEALLOC.CTAPOOL 0x18 ;  /* 0x00000018000079c8 */ /* 0x004e0000080e0500 */
[----:B0-----:R-:W2:Y:S01]  /*1ede0*/  LDL.LU R3, [R1+0x4] ;  /* 0x0000040001037983 */ /* 0x001ea20000300800 */
[----:B------:R-:W-:Y:S01]  /*1edf0*/  LOP3.LUT R2, R2, 0x3, RZ, 0xc0, !PT ;  /* 0x0000000302027812 */ /* 0x000fe200078ec0ff */
[----:B------:R-:W-:-:S05]  /*1ee00*/  IMAD.MOV.U32 R4, RZ, RZ, RZ ;  /* 0x000000ffff047224 */ /* 0x000fca00078e00ff */
[----:B------:R-:W0:Y:S02]  /*1ee10*/  SHFL.IDX PT, R2, R2, RZ, 0x1f ;  /* 0x00001fff02027589 */ /* 0x000e2400000e0000 */
[----:B0-----:R-:W-:Y:S02]  /*1ee20*/  ISETP.NE.AND P0, PT, R2, RZ, PT ;  /* 0x000000ff0200720c */ /* 0x001fe40003f05270 */
        /* <DEDUP_REMOVED lines=11> */
.L_x_822:
[----:B------:R-:W-:Y:S01]  /*1eee0*/  LOP3.LUT R5, R0, 0x1f, RZ, 0xc0, !PT ;  /* 0x0000001f00057812 */ /* 0x000fe200078ec0ff */
[----:B------:R-:W-:Y:S01]  /*1eef0*/  ULDC UR4, c[0x0][0xc3c] ;  /* 0x00030f0000047ab9 */ /* 0x000fe20000000800 */
[----:B------:R-:W-:Y:S01]  /*1ef00*/  ULDC.64 UR6, c[0x0][0x208] ;  /* 0x0000820000067ab9 */ /* 0x000fe20000000a00 */
[----:B------:R-:W-:Y:S01]  /*1ef10*/  ULDC UR5, c[0x0][0xc38] ;  /* 0x00030e0000057ab9 */ /* 0x000fe20000000800 */
[----:B------:R-:W-:-:S04]  /*1ef20*/  ISETP.NE.AND P0, PT, R5, 0x1f, PT ;  /* 0x0000001f0500780c */ /* 0x000fc80003f05270 */
[----:B------:R-:W-:-:S13]  /*1ef30*/  ISETP.GE.OR P1, PT, R5, UR4, !P0 ;  /* 0x0000000405007c0c */ /* 0x000fda000c726670 */
[----:B0-----:R-:W0:Y:S02]  /*1ef40*/  @!P1 LDC.64 R2, c[0x0][0xc80] ;  /* 0x00032000ff029b82 */ /* 0x001e240000000a00 */
[----:B0-----:R-:W-:-:S05]  /*1ef50*/  @!P1 IMAD.WIDE.U32 R2, R5, 0x4, R2 ;  /* 0x0000000405029825 */ /* 0x001fca00078e0002 */
[----:B------:R-:W2:Y:S01]  /*1ef60*/  @!P1 LDG.E R4, desc[UR6][R2.64] ;  /* 0x0000000602049981 */ /* 0x000ea2000c1e1900 */
[C---:B------:R-:W-:Y:S01]  /*1ef70*/  ISETP.NE.AND P1, PT, R5.reuse, RZ, PT ;  /* 0x000000ff0500720c */ /* 0x040fe20003f25270 */
[----:B------:R-:W0:Y:S01]  /*1ef80*/  S2UR UR6, SR_CTAID.X ;  /* 0x00000000000679c3 */ /* 0x000e220000002500 */
[C---:B------:R-:W-:Y:S01]  /*1ef90*/  ISETP.GE.U32.AND P2, PT, R5.reuse, 0x2, PT ;  /* 0x000000020500780c */ /* 0x040fe20003f46070 */
[----:B------:R-:W-:Y:S01]  /*1efa0*/  UMOV UR4, URZ ;  /* 0x0000003f00047c82 */ /* 0x000fe20008000000 */
[C---:B------:R-:W-:Y:S01]  /*1efb0*/  ISETP.GE.U32.AND P3, PT, R5.reuse, 0x4, PT ;  /* 0x000000040500780c */ /* 0x040fe20003f66070 */
[----:B------:R-:W-:Y:S01]  /*1efc0*/  IMAD.MOV.U32 R16, RZ, RZ, RZ ;  /* 0x000000ffff107224 */ /* 0x000fe200078e00ff */
[C---:B------:R-:W-:Y:S02]  /*1efd0*/  ISETP.GE.U32.AND P4, PT, R5.reuse, 0x8, PT ;  /* 0x000000080500780c */ /* 0x040fe40003f86070 */
[----:B------:R-:W-:Y:S01]  /*1efe0*/  ISETP.GE.U32.AND P5, PT, R5, 0x10, PT ;  /* 0x000000100500780c */ /* 0x000fe20003fa6070 */
[----:B--2---:R-:W1:Y:S02]  /*1eff0*/  SHFL.UP PT, R6, R4, 0x1, RZ ;  /* 0x0420000004067989 */ /* 0x004e6400000e00ff */
[----:B-1----:R-:W-:-:S05]  /*1f000*/  SEL R7, R6, RZ, P1 ;  /* 0x000000ff06077207 */ /* 0x002fca0000800000 */
[----:B------:R-:W-:-:S05]  /*1f010*/  IMAD.IADD R7, R4, 0x1, R7 ;  /* 0x0000000104077824 */ /* 0x000fca00078e0207 */
[----:B------:R-:W1:Y:S02]  /*1f020*/  SHFL.UP PT, R6, R7, 0x2, RZ ;  /* 0x0440000007067989 */ /* 0x000e6400000e00ff */
[----:B-1----:R-:W-:-:S04]  /*1f030*/  SEL R6, R6, RZ, P2 ;  /* 0x000000ff06067207 */ /* 0x002fc80001000000 */
[----:B------:R-:W-:-:S05]  /*1f040*/  IADD3 R6, R7, R6, RZ ;  /* 0x0000000607067210 */ /* 0x000fca0007ffe0ff */
        /* <DEDUP_REMOVED lines=9> */
[----:B------:R-:W1:Y:S02]  /*1f0e0*/  SHFL.IDX PT, R6, R2, 0x1f, 0x1f ;  /* 0x03e01f0002067f89 */ /* 0x000e6400000e0000 */
[----:B-1----:R-:W-:-:S05]  /*1f0f0*/  IMAD R6, R6, UR5, RZ ;  /* 0x0000000506067c24 */ /* 0x002fca000f8e02ff */
[----:B0-----:R-:W-:Y:S02]  /*1f100*/  ISETP.GT.AND P6, PT, R6, UR6, PT ;  /* 0x0000000606007c0c */ /* 0x001fe4000bfc4270 */
[----:B------:R-:W-:-:S11]  /*1f110*/  MOV R3, R6 ;  /* 0x0000000600037202 */ /* 0x000fd60000000f00 */
[----:B------:R-:W-:Y:S05]  /*1f120*/  @P6 BRA `(.L_x_824) ;  /* 0x0000000000a06947 */ /* 0x000fea0003800000 */
[----:B------:R-:W0:Y:S01]  /*1f130*/  LDC R7, c[0x0][0xc3c] ;  /* 0x00030f00ff077b82 */ /* 0x000e220000000800 */
[----:B------:R-:W-:Y:S01]  /*1f140*/  IMAD.MOV.U32 R6, RZ, RZ, R3 ;  /* 0x000000ffff067224 */ /* 0x000fe200078e0003 */
[----:B------:R-:W-:Y:S01]  /*1f150*/  UMOV UR4, URZ ;  /* 0x0000003f00047c82 */ /* 0x000fe20008000000 */
[----:B------:R-:W-:Y:S01]  /*1f160*/  ULDC UR7, c[0x0][0xc3c] ;  /* 0x00030f0000077ab9 */ /* 0x000fe20000000800 */
[----:B------:R-:W-:-:S05]  /*1f170*/  ULDC UR5, c[0x0][0xc38] ;  /* 0x00030e0000057ab9 */ /* 0x000fca0000000800 */
.L_x_828:
        /* <DEDUP_REMOVED lines=9> */
[----:B------:R-:W0:Y:S01]  /*1f210*/  LDC.64 R2, c[0x0][0xc80] ;  /* 0x00032000ff027b82 */ /* 0x000e220000000a00 */
[----:B------:R-:W-:Y:S01]  /*1f220*/  ULDC.64 UR8, c[0x0][0x208] ;  /* 0x0000820000087ab9 */ /* 0x000fe20000000a00 */
[----:B0-----:R-:W-:-:S05]  /*1f230*/  IMAD.WIDE R2, R8, 0x4, R2 ;  /* 0x0000000408027825 */ /* 0x001fca00078e0202 */
[----:B------:R0:W5:Y:S02]  /*1f240*/  LDG.E R4, desc[UR8][R2.64] ;  /* 0x0000000802047981 */ /* 0x000164000c1e1900 */
.L_x_827:
[----:B------:R-:W-:Y:S05]  /*1f250*/  BSYNC B0 ;  /* 0x0000000000007941 */ /* 0x000fea0003800000 */
.L_x_826:
[----:B0----5:R-:W0:Y:S02]  /*1f260*/  SHFL.UP PT, R2, R4, 0x1, RZ ;  /* 0x0420000004027989 */ /* 0x021e2400000e00ff */
[----:B0-----:R-:W-:-:S04]  /*1f270*/  SEL R3, R2, RZ, P1 ;  /* 0x000000ff02037207 */ /* 0x001fc80000800000 */
[----:B------:R-:W-:-:S05]  /*1f280*/  IADD3 R3, R4, R3, RZ ;  /* 0x0000000304037210 */ /* 0x000fca0007ffe0ff */
        /* <DEDUP_REMOVED lines=13> */
[----:B0-----:R-:W-:-:S05]  /*1f360*/  IMAD R3, R3, UR5, RZ ;  /* 0x0000000503037c24 */ /* 0x001fca000f8e02ff */
[----:B------:R-:W-:-:S04]  /*1f370*/  IADD3 R6, R3, R6, RZ ;  /* 0x0000000603067210 */ /* 0x000fc80007ffe0ff */
[----:B------:R-:W-:-:S13]  /*1f380*/  ISETP.GT.AND P6, PT, R6, UR6, PT ;  /* 0x0000000606007c0c */ /* 0x000fda000bfc4270 */
[----:B------:R-:W-:Y:S05]  /*1f390*/  @!P6 BRA `(.L_x_828) ;  /* 0xfffffffc0078e947 */ /* 0x000fea000383ffff */
[----:B------:R-:W-:-:S07]  /*1f3a0*/  IMAD.MOV.U32 R2, RZ, RZ, R11 ;  /* 0x000000ffff027224 */ /* 0x000fce00078e000b */
.L_x_824:
        /* <DEDUP_REMOVED lines=14> */
[----:B------:R-:W-:-:S05]  /*1f490*/  IADD3 R9, R19, -0x1, RZ ;  /* 0xffffffff13097810 */ /* 0x000fca0007ffe0ff */
[----:B------:R0:W1:Y:S02]  /*1f4a0*/  SHFL.IDX PT, R16, R2, R9, 0x1f ;  /* 0x00001f0902107589 */ /* 0x00006400000e0000 */
.L_x_829:
[----:B-1----:R-:W-:Y:S02]  /*1f4b0*/  IMAD R16, R16, UR5, R7 ;  /* 0x0000000510107c24 */ /* 0x002fe4000f8e0207 */
[----:B------:R-:W-:Y:S02]  /*1f4c0*/  IMAD R7, R11, R6, RZ ;  /* 0x000000060b077224 */ /* 0x000fe400078e02ff */
[----:B0-----:R-:W-:Y:S01]  /*1f4d0*/  IMAD.MOV.U32 R2, RZ, RZ, RZ ;  /* 0x000000ffff027224 */ /* 0x001fe200078e00ff */
[----:B------:R-:W-:Y:S01]  /*1f4e0*/  IADD3 R17, -R16, UR6, RZ ;  /* 0x0000000610117c10 */ /* 0x000fe2000fffe1ff */
[----:B------:R-:W-:Y:S02]  /*1f4f0*/  VIADD R19, R19, UR4 ;  /* 0x0000000413137c36 */ /* 0x000fe40008000000 */
        /* <DEDUP_REMOVED lines=13> */
[----:B------:R-:W-:-:S06]  /*1f5d0*/  @P0 IADD3 R2, R2, 0x1, RZ ;  /* 0x0000000102020810 */ /* 0x000fcc0007ffe0ff */
[----:B------:R-:W-:Y:S01]  /*1f5e0*/  @!P2 IMAD.MOV R2, RZ, RZ, -R2 ;  /* 0x000000ffff02a224 */ /* 0x000fe200078e0a02 */
[----:B------:R-:W-:-:S05]  /*1f5f0*/  @!P1 LOP3.LUT R2, RZ, R4, RZ, 0x33, !PT ;  /* 0x00000004ff029212 */ /* 0x000fca00078e33ff */
[--C-:B------:R-:W-:Y:S02]  /*1f600*/  IMAD.MOV R3, RZ, RZ, -R2.reuse ;  /* 0x000000ffff037224 */ /* 0x100fe400078e0a02 */
[----:B------:R-:W-:Y:S02]  /*1f610*/  IMAD.MOV.U32 R18, RZ, RZ, R2 ;  /* 0x000000ffff127224 */ /* 0x000fe400078e0002 */
[----:B------:R-:W-:Y:S01]  /*1f620*/  IMAD R17, R4, R3, R17 ;  /* 0x0000000304117224 */ /* 0x000fe200078e0211 */
[----:B------:R-:W-:Y:S06]  /*1f630*/  BRA `(.L_x_830) ;  /* 0x00000000000c7947 */ /* 0x000fec0003800000 */
.L_x_825:
[----:B------:R-:W-:Y:S01]  /*1f640*/  MOV R17, RZ ;  /* 0x000000ff00117202 */ /* 0x000fe20000000f00 */
[----:B------:R-:W-:Y:S02]  /*1f650*/  IMAD.U32 R16, RZ, RZ, UR6 ;  /* 0x00000006ff107e24 */ /* 0x000fe4000f8e00ff */
[----:B------:R-:W-:-:S07]  /*1f660*/  IMAD.MOV.U32 R18, RZ, RZ, RZ ;  /* 0x000000ffff127224 */ /* 0x000fce00078e00ff */
.L_x_830:
[----:B------:R-:W-:-:S13]  /*1f670*/  ISETP.NE.AND P0, PT, R5, RZ, PT ;  /* 0x000000ff0500720c */ /* 0x000fda0003f05270 */
[----:B------:R-:W0:Y:S01]  /*1f680*/  @!P0 S2R R3, SR_CgaCtaId ;  /* 0x0000000000038919 */ /* 0x000e220000008800 */
[----:B------:R-:W-:-:S04]  /*1f690*/  @!P0 MOV R2, 0x400 ;  /* 0x0000040000028802 */ /* 0x000fc80000000f00 */
[----:B0-----:R-:W-:-:S05]  /*1f6a0*/  @!P0 LEA R2, R3, R2, 0x18 ;  /* 0x0000000203028211 */ /* 0x001fca00078ec0ff */
[----:B------:R2:W-:Y:S01]  /*1f6b0*/  @!P0 STS.128 [R2+0x348d0], R16 ;  /* 0x0348d01002008388 */ /* 0x0005e20000000c00 */
[----:B------:R-:W-:Y:S06]  /*1f6c0*/  BAR.ARV 0x5, 0x180 ;  /* 0x0146000000007b1d */ /* 0x000fec0000002000 */
.L_x_823:
[----:B--2---:R-:W-:Y:S01]  /*1f6d0*/  IMAD.MOV.U32 R2, RZ, RZ, 0x1 ;  /* 0x00000001ff027424 */ /* 0x004fe200078e00ff */
[----:B------:R2:W-:Y:S01]  /*1f6e0*/  STL [R1+0x58], RZ ;  /* 0x000058ff01007387 */ /* 0x0005e20000100800 */
[----:B------:R-:W-:Y:S02]  /*1f6f0*/  ULDC UR4, c[0x0][0xc3c] ;  /* 0x00030f0000047ab9 */ /* 0x000fe40000000800 */
[----:B-1----:R-:W-:Y:S01]  /*1f700*/  ISETP.GE.AND P0, PT, R19, UR4, PT ;  /* 0x0000000413007c0c */ /* 0x002fe2000bf06270 */
[----:B------:R2:W-:Y:S04]  /*1f710*/  STL [R1+0x14], R2 ;  /* 0x0000140201007387 */ /* 0x0005e80000100800 */
[----:B------:R2:W-:Y:S08]  /*1f720*/  STL [R1+0xc], RZ ;  /* 0x00000cff01007387 */ /* 0x0005f00000100800 */
[----:B--2---:R-:W-:Y:S05]  /*1f730*/  @P0 BRA `(.L_x_831) ;  /* 0x0000006400140947 */ /* 0x004fea0003800000 */
[----:B------:R-:W1:Y:S01]  /*1f740*/  S2UR UR5, SR_CgaCtaId ;  /* 0x00000000000579c3 */ /* 0x000e620000008800 */
[C---:B------:R-:W-:Y:S01]  /*1f750*/  IMAD.SHL.U32 R2, R0.reuse, 0x8, RZ ;  /* 0x0000000800027824 */ /* 0x040fe200078e00ff */
[----:B------:R-:W-:Y:S01]  /*1f760*/  LOP3.LUT R5, R0, 0x7f, RZ, 0xc0, !PT ;  /* 0x0000007f00057812 */ /* 0x000fe200078ec0ff */
[----:B------:R-:W-:Y:S01]  /*1f770*/  UMOV UR4, 0x400 ;  /* 0x0000040000047882 */ /* 0x000fe20000000000 */
[----:B------:R-:W-:Y:S01]  /*1f780*/  BSSY B8, `(.L_x_831) ;  /* 0x0000640000087945 */ /* 0x000fe20003800000 */
[----:B------:R-:W-:Y:S01]  /*1f790*/  ULDC.64 UR38, c[0x0][0x198] ;  /* 0x0000660000267ab9 */ /* 0x000fe20000000a00 */
[C---:B0-----:R-:W-:Y:S01]  /*1f7a0*/  LOP3.LUT R3, R2.reuse, 0x1f8, RZ, 0xc0, !PT ;  /* 0x000001f802037812 */ /* 0x041fe200078ec0ff */
[----:B------:R-:W-:Y:S01]  /*1f7b0*/  ULDC UR36, c[0x0][0xc] ;  /* 0x0000030000247ab9 */ /* 0x000fe20000000800 */
[----:B------:R-:W-:Y:S02]  /*1f7c0*/  LOP3.LUT R2, R2, 0x38, RZ, 0xc0, !PT ;  /* 0x0000003802027812 */ /* 0x000fe400078ec0ff */
[----:B------:R-:W-:Y:S01]  /*1f7d0*/  LOP3.LUT R4, R3, 0x38, R0, 0x78, !PT ;  /* 0x0000003803047812 */ /* 0x000fe200078e7800 */
[----:B------:R-:W-:Y:S01]  /*1f7e0*/  IMAD.SHL.U32 R0, R0, 0x10, RZ ;  /* 0x0000001000007824 */ /* 0x000fe200078e00ff */
[----:B------:R-:W-:-:S02]  /*1f7f0*/  SHF.L.U32 R3, R5, 0x3, RZ ;  /* 0x0000000305037819 */ /* 0x000fc400000006ff */
[----:B------:R-:W-:Y:S02]  /*1f800*/  SHF.R.U32.HI R5, RZ, 0x3, R5 ;  /* 0x00000003ff057819 */ /* 0x000fe40000011605 */
[----:B------:R-:W-:Y:S02]  /*1f810*/  LOP3.LUT R3, R4, 0x200, R3, 0xf8, !PT ;  /* 0x0000020004037812 */ /* 0x000fe400078ef803 */
[----:B------:R-:W-:Y:S01]  /*1f820*/  LOP3.LUT R0, R5, 0x70, R0, 0xf8, !PT ;  /* 0x0000007005007812 */ /* 0x000fe200078ef800 */
[----:B------:R-:W-:Y:S01]  /*1f830*/  IMAD.MOV.U32 R0, RZ, RZ, 0x1 ;  /* 0x00000001ff007424 */ /* 0x000fe200078e00ff */
[----:B-1----:R-:W-:-:S06]  /*1f840*/  ULEA UR4, UR5, UR4, 0x18 ;  /* 0x0000000405047291 */ /* 0x002fcc000f8ec03f */
[----:B------:R-:W-:-:S04]  /*1f850*/  IMAD.U32 R4, RZ, RZ, UR4 ;  /* 0x00000004ff047e24 */ /* 0x000fc8000f8e00ff */
[----:B------:R-:W-:Y:S01]  /*1f860*/  IMAD R3, R3, 0x2, R4 ;  /* 0x0000000203037824 */ /* 0x000fe200078e0204 */
[----:B------:R-:W-:Y:S04]  /*1f870*/  STL [R1+0x8], R4 ;  /* 0x0000080401007387 */ /* 0x000fe80000100800 */
[----:B------:R-:W-:Y:S04]  /*1f880*/  STL [R1+0x2c], R3 ;  /* 0x00002c0301007387 */ /* 0x000fe80000100800 */
[----:B------:R-:W-:Y:S04]  /*1f890*/  STL [R1+0xc], RZ ;  /* 0x00000cff01007387 */ /* 0x000fe80000100800 */
[----:B------:R-:W-:Y:S04]  /*1f8a0*/  STL [R1+0x14], R0 ;  /* 0x0000140001007387 */ /* 0x000fe80000100800 */
[----:B------:R-:W-:Y:S04]  /*1f8b0*/  STL [R1+0x20], RZ ;  /* 0x000020ff01007387 */ /* 0x000fe80000100800 */
[----:B------:R0:W-:Y:S04]  /*1f8c0*/  STL [R1+0x24], R0 ;  /* 0x0000240001007387 */ /* 0x0001e80000100800 */
[----:B------:R1:W-:Y:S01]  /*1f8d0*/  STL [R1+0x58], RZ ;  /* 0x000058ff01007387 */ /* 0x0003e20000100800 */
[----:B0-----:R-:W-:-:S07]  /*1f8e0*/  LOP3.LUT R0, R2, 0x40, RZ, 0xfc, !PT ;  /* 0x0000004002007812 */ /* 0x001fce00078efcff */
.L_x_966:
[----:B0---4-:R-:W0:Y:S01]  /*1f8f0*/  LDC.64 R2, c[0x0][0xc88] ;  /* 0x00032200ff027b82 */ /* 0x011e220000000a00 */
[----:B------:R-:W-:Y:S01]  /*1f900*/  ULDC.64 UR4, c[0x0][0x208] ;  /* 0x0000820000047ab9 */ /* 0x000fe20000000a00 */
[----:B0-----:R-:W-:-:S05]  /*1f910*/  IMAD.WIDE R2, R19, 0x4, R2 ;  /* 0x0000000413027825 */ /* 0x001fca00078e0202 */
[----:B------:R-:W2:Y:S01]  /*1f920*/  LDG.E R15, desc[UR4][R2.64] ;  /* 0x00000004020f7981 */ /* 0x000ea2000c1e1900 */
[----:B------:R-:W-:Y:S05]  /*1f930*/  YIELD ;  /* 0x0000000000007946 */ /* 0x000fea0003800000 */
[----:B------:R-:W-:Y:S01]  /*1f940*/  ULDC.64 UR4, c[0x0][0xa28] ;  /* 0x00028a0000047ab9 */ /* 0x000fe20000000a00 */
[----:B-1----:R-:W-:Y:S01]  /*1f950*/  MOV R0, RZ ;  /* 0x000000ff00007202 */ /* 0x002fe20000000f00 */
[----:B------:R-:W-:Y:S01]  /*1f960*/  ULDC.64 UR12, c[0x0][0x208] ;  /* 0x00008200000c7ab9 */ /* 0x000fe20000000a00 */
[----:B------:R-:W-:Y:S01]  /*1f970*/  ISETP.NE.U32.AND P0, PT, RZ, UR4, PT ;  /* 0x00000004ff007c0c */ /* 0x000fe2000bf05070 */
[----:B---3-5:R-:W-:Y:S01]  /*1f980*/  IMAD.MOV.U32 R8, RZ, RZ, RZ ;  /* 0x000000ffff087224 */ /* 0x028fe200078e00ff */
[----:B------:R-:W-:Y:S01]  /*1f990*/  ULDC.64 UR10, c[0x0][0xa18] ;  /* 0x00028600000a7ab9 */ /* 0x000fe20000000a00 */
[----:B------:R-:W-:Y:S01]  /*1f9a0*/  ULDC.64 UR8, c[0x0][0xa10] ;  /* 0x0002840000087ab9 */ /* 0x000fe20000000a00 */
[----:B------:R-:W-:Y:S01]  /*1f9b0*/  ISETP.NE.AND.EX P0, PT, RZ, UR5, PT, P0 ;  /* 0x00000005ff007c0c */ /* 0x000fe2000bf05300 */
[----:B------:R-:W-:Y:S01]  /*1f9c0*/  ULDC.64 UR6, c[0x0][0xa08] ;  /* 0x0002820000067ab9 */ /* 0x000fe20000000a00 */
        /* <DEDUP_REMOVED lines=9> */
[----:B------:R2:W5:Y:S01]  /*1fa60*/  @P0 LDG.E R0, desc[UR12][R2.64] ;  /* 0x0000000c02000981 */ /* 0x000562000c1e1900 */
[----:B------:R-:W-:Y:S02]  /*1fa70*/  ISETP.NE.AND.EX P2, PT, RZ, UR5, PT, P2 ;  /* 0x00000005ff007c0c */ /* 0x000fe4000bf45320 */
[----:B------:R-:W-:Y:S02]  /*1fa80*/  CS2R R10, SRZ ;  /* 0x00000000000a7805 */ /* 0x000fe4000001ff00 */
[----:B------:R-:W-:Y:S01]  /*1fa90*/  ISETP.NE.U32.AND P3, PT, RZ, UR10, PT ;  /* 0x0000000aff007c0c */ /* 0x000fe2000bf65070 */
[----:B------:R-:W-:Y:S01]  /*1faa0*/  STL [R1], R14 ;  /* 0x0000000e01007387 */ /* 0x000fe20000100800 */
[----:B------:R-:W-:Y:S02]  /*1fab0*/  ISETP.NE.U32.AND P0, PT, RZ, UR6, PT ;  /* 0x00000006ff007c0c */ /* 0x000fe4000bf05070 */
[----:B------:R-:W-:Y:S01]  /*1fac0*/  ISETP.NE.AND.EX P3, PT, RZ, UR11, PT, P3 ;  /* 0x0000000bff007c0c */ /* 0x000fe2000bf65330 */
[----:B------:R-:W-:Y:S01]  /*1fad0*/  STL [R1+0x28], R13 ;  /* 0x0000280d01007387 */ /* 0x000fe20000100800 */
[----:B------:R-:W-:-:S02]  /*1fae0*/  ISETP.NE.U32.AND P1, PT, RZ, UR8, PT ;  /* 0x00000008ff007c0c */ /* 0x000fc4000bf25070 */
[C---:B--2---:R-:W-:Y:S02]  /*1faf0*/  IADD3 R2, P4, R14.reuse, UR4, RZ ;  /* 0x000000040e027c10 */ /* 0x044fe4000ff9e0ff */
[----:B------:R-:W-:Y:S02]  /*1fb00*/  ISETP.NE.AND.EX P0, PT, RZ, UR7, PT, P0 ;  /* 0x00000007ff007c0c */ /* 0x000fe4000bf05300 */
[C---:B------:R-:W-:Y:S02]  /*1fb10*/  IADD3.X R3, R13.reuse, UR5, RZ, P4, !PT ;  /* 0x000000050d037c10 */ /* 0x040fe4000a7fe4ff */
[C---:B0-----:R-:W-:Y:S02]  /*1fb20*/  IADD3 R4, P4, R14.reuse, UR8, RZ ;  /* 0x000000080e047c10 */ /* 0x041fe4000ff9e0ff */
[----:B------:R-:W-:Y:S01]  /*1fb30*/  ISETP.NE.AND.EX P1, PT, RZ, UR9, PT, P1 ;  /* 0x00000009ff007c0c */ /* 0x000fe2000bf25310 */
[----:B------:R-:W2:Y:S01]  /*1fb40*/  @P2 LDG.E R8, desc[UR12][R2.64] ;  /* 0x0000000c02082981 */ /* 0x000ea2000c1e1900 */
[C---:B------:R-:W-:Y:S01]  /*1fb50*/  IADD3.X R5, R13.reuse, UR9, RZ, P4, !PT ;  /* 0x000000090d057c10 */ /* 0x040fe2000a7fe4ff */
[----:B------:R-:W-:Y:S01]  /*1fb60*/  ULDC UR4, c[0x0][0x288] ;  /* 0x0000a20000047ab9 */ /* 0x000fe20000000800 */
[----:B------:R-:W-:Y:S01]  /*1fb70*/  IADD3 R6, P5, R14, UR6, RZ ;  /* 0x000000060e067c10 */ /* 0x000fe2000ffbe0ff */
[----:B------:R-:W-:Y:S01]  /*1fb80*/  IMAD.U32 R12, RZ, RZ, UR4 ;  /* 0x00000004ff0c7e24 */ /* 0x000fe2000f8e00ff */
[----:B------:R-:W-:Y:S01]  /*1fb90*/  ULDC.64 UR4, c[0x0][0x418] ;  /* 0x0001060000047ab9 */ /* 0x000fe20000000a00 */
[----:B--2---:R0:W-:Y:S01]  /*1fba0*/  STL [R1+0x3c], R8 ;  /* 0x00003c0801007387 */ /* 0x0041e20000100800 */
[----:B------:R-:W-:Y:S01]  /*1fbb0*/  IADD3.X R7, R13, UR7, RZ, P5, !PT ;  /* 0x000000070d077c10 */ /* 0x000fe2000affe4ff */
[----:B------:R-:W-:-:S04]  /*1fbc0*/  UISETP.NE.U32.AND UP0, UPT, UR4, URZ, UPT ;  /* 0x0000003f0400728c */ /* 0x000fc8000bf05070 */
[----:B------:R-:W5:Y:S01]  /*1fbd0*/  @P1 LDG.E R10, desc[UR12][R4.64] ;  /* 0x0000000c040a1981 */ /* 0x000f62000c1e1900 */
[----:B------:R-:W-:Y:S01]  /*1fbe0*/  ULDC UR4, c[0x0][0x424] ;  /* 0x0001090000047ab9 */ /* 0x000fe20000000800 */
[----:B0-----:R-:W-:Y:S02]  /*1fbf0*/  @P3 IADD3 R8, P4, R14, UR10, RZ ;  /* 0x0000000a0e083c10 */ /* 0x001fe4000ff9e0ff */
[----:B------:R-:W5:Y:S02]  /*1fc00*/  @P0 LDG.E R11, desc[UR12][R6.64] ;  /* 0x0000000c060b0981 */ /* 0x000f64000c1e1900 */
[----:B------:R-:W-:-:S05]  /*1fc10*/  @P3 IADD3.X R9, R13, UR11, RZ, P4, !PT ;  /* 0x0000000b0d093c10 */ /* 0x000fca000a7fe4ff */
[----:B------:R0:W2:Y:S01]  /*1fc20*/  @P3 LDG.E R12, desc[UR12][R8.64] ;  /* 0x0000000c080c3981 */ /* 0x0000a2000c1e1900 */
[----:B------:R-:W-:-:S03]  /*1fc30*/  UISETP.NE.AND.EX UP0, UPT, UR5, URZ, UPT, UP0 ;  /* 0x0000003f0500728c */ /* 0x000fc6000bf05300 */
[----:B------:R-:W-:Y:S01]  /*1fc40*/  ULDC UR5, c[0x0][0x2f0] ;  /* 0x0000bc0000057ab9 */ /* 0x000fe20000000800 */
[----:B------:R-:W-:-:S04]  /*1fc50*/  USEL UR4, UR4, 0x1, UP0 ;  /* 0x0000000104047887 */ /* 0x000fc80008000000 */
[----:B------:R-:W-:-:S03]  /*1fc60*/  UIMAD UR4, UR4, UR5, URZ ;  /* 0x00000005040472a4 */ /* 0x000fc6000f8e023f */
[----:B------:R-:W-:Y:S02]  /*1fc70*/  ULDC UR5, c[0x0][0x348] ;  /* 0x0000d20000057ab9 */ /* 0x000fe40000000800 */
[----:B0-----:R-:W-:Y:S01]  /*1fc80*/  IMAD.U32 R9, RZ, RZ, UR5 ;  /* 0x00000005ff097e24 */ /* 0x001fe2000f8e00ff */
[----:B------:R-:W-:Y:S01]  /*1fc90*/  MOV R8, UR4 ;  /* 0x0000000400087c02 */ /* 0x000fe20008000f00 */
[----:B--2---:R0:W-:Y:S01]  /*1fca0*/  STL [R1+0x54], R12 ;  /* 0x0000540c01007387 */ /* 0x0041e20000100800 */
[----:B------:R-:W-:Y:S05]  /*1fcb0*/  @P3 BRA `(.L_x_832) ;  /* 0x0000000000183947 */ /* 0x000fea0003800000 */
[----:B------:R-:W-:Y:S05]  /*1fcc0*/  @!P2 BRA `(.L_x_832) ;  /* 0x000000000014a947 */ /* 0x000fea0003800000 */
[----:B------:R-:W-:Y:S02]  /*1fcd0*/  ULDC.64 UR4, c[0x0][0x208] ;  /* 0x0000820000047ab9 */ /* 0x000fe40000000a00 */
[----:B0-----:R-:W2:Y:S04]  /*1fce0*/  LDG.E R12, desc[UR4][R2.64] ;  /* 0x00000004020c7981 */ /* 0x001ea8000c1e1900 */
[----:B------:R-:W2:Y:S02]  /*1fcf0*/  LDG.E R2, desc[UR4][R2.64+0x4] ;  /* 0x0000040402027981 */ /* 0x000ea4000c1e1900 */
[----:B--2---:R-:W-:-:S05]  /*1fd00*/  IMAD.IADD R2, R2, 0x1, -R12 ;  /* 0x0000000102027824 */ /* 0x004fca00078e0a0c */
[----:B------:R2:W-:Y:S02]  /*1fd10*/  STL [R1+0x54], R2 ;  /* 0x0000540201007387 */ /* 0x0005e40000100800 */
.L_x_832:
[----:B0-----:R-:W-:Y:S01]  /*1fd20*/  IMAD.MOV.U32 R12, RZ, RZ, R15 ;  /* 0x000000ffff0c7224 */ /* 0x001fe200078e000f */
[----:B------:R-:W-:Y:S01]  /*1fd30*/  ULDC.64 UR4, c[0x0][0xa20] ;  /* 0x0002880000047ab9 */ /* 0x000fe20000000a00 */
[----:B--2--5:R-:W-:Y:S01]  /*1fd40*/  IMAD.IADD R2, R11, 0x1, R0 ;  /* 0x000000010b027824 */ /* 0x024fe200078e0200 */
[----:B------:R-:W-:Y:S02]  /*1fd50*/  ISETP.NE.U32.AND P2, PT, RZ, UR4, PT ;  /* 0x00000004ff007c0c */ /* 0x000fe4000bf45070 */
[----:B------:R0:W-:Y:S02]  /*1fd60*/  STL [R1+0x10], R12 ;  /* 0x0000100c01007387 */ /* 0x0001e40000100800 */
[----:B------:R-:W-:Y:S02]  /*1fd70*/  ISETP.NE.AND.EX P2, PT, RZ, UR5, PT, P2 ;  /* 0x00000005ff007c0c */ /* 0x000fe4000bf45320 */
[----:B------:R0:W-:Y:S11]  /*1fd80*/  STL [R1+0x1c], R2 ;  /* 0x00001c0201007387 */ /* 0x0001f60000100800 */
[----:B0-----:R-:W-:Y:S05]  /*1fd90*/  @!P2 BRA `(.L_x_833) ;  /* 0x000000000014a947 */ /* 0x001fea0003800000 */
[----:B------:R-:W-:Y:S01]  /*1fda0*/  IADD3 R2, P0, R14, UR4, RZ ;  /* 0x000000040e027c10 */ /* 0x000fe2000ff1e0ff */
[----:B------:R-:W-:-:S03]  /*1fdb0*/  ULDC.64 UR6, c[0x0][0x208] ;  /* 0x0000820000067ab9 */ /* 0x000fc60000000a00 */
[----:B------:R-:W-:-:S05]  /*1fdc0*/  IADD3.X R3, R13, UR5, RZ, P0, !PT ;  /* 0x000000050d037c10 */ /* 0x000fca00087fe4ff */
[----:B------:R0:W5:Y:S01]  /*1fdd0*/  LDG.E R8, desc[UR6][R2.64] ;  /* 0x0000000602087981 */ /* 0x000162000c1e1900 */
[----:B------:R-:W-:Y:S05]  /*1fde0*/  BRA `(.L_x_834) ;  /* 0x0000000000147947 */ /* 0x000fea0003800000 */
.L_x_833:
[----:B------:R-:W-:Y:S05]  /*1fdf0*/  @!P0 BRA `(.L_x_834) ;  /* 0x0000000000108947 */ /* 0x000fea0003800000 */
[----:B------:R-:W-:Y:S02]  /*1fe00*/  ULDC.64 UR4, c[0x0][0x208] ;  /* 0x0000820000047ab9 */ /* 0x000fe40000000a00 */
[----:B------:R-:W2:Y:S04]  /*1fe10*/  LDG.E R8, desc[UR4][R6.64] ;  /* 0x0000000406087981 */ /* 0x000ea8000c1e1900 */
[----:B------:R-:W2:Y:S02]  /*1fe20*/  LDG.E R6, desc[UR4][R6.64+0x4] ;  /* 0x0000040406067981 */ /* 0x000ea4000c1e1900 */
[----:B--2---:R-:W-:-:S07]  /*1fe30*/  IMAD.IADD R8, R6, 0x1, -R8 ;  /* 0x0000000106087824 */ /* 0x004fce00078e0a08 */
.L_x_834:
[----:B------:R-:W-:Y:S01]  /*1fe40*/  ULDC.64 UR4, c[0x0][0x208] ;  /* 0x0000820000047ab9 */ /* 0x000fe20000000a00 */
[----:B-----5:R-:W-:Y:S01]  /*1fe50*/  IADD3 R0, -R0, R8, RZ ;  /* 0x0000000800007210 */ /* 0x020fe20007ffe1ff */
[----:B0-----:R-:W2:Y:S04]  /*1fe60*/  @P1 LDG.E R2, desc[UR4][R4.64] ;  /* 0x0000000404021981 */ /* 0x001ea8000c1e1900 */
[----:B------:R-:W2:Y:S01]  /*1fe70*/  @P1 LDG.E R4, desc[UR4][R4.64+0x4] ;  /* 0x0000040404041981 */ /* 0x000ea2000c1e1900 */
[----:B------:R-:W-:Y:S01]  /*1fe80*/  BSSY B0, `(.L_x_835) ;  /* 0x000012d000007945 */ /* 0x000fe20003800000 */
[----:B--2---:R-:W-:-:S04]  /*1fe90*/  @P1 IMAD.IADD R9, R4, 0x1, -R2 ;  /* 0x0000000104091824 */ /* 0x004fc800078e0a02 */
[----:B------:R-:W-:-:S04]  /*1fea0*/  IMAD.IADD R3, R0, 0x1, R9 ;  /* 0x0000000100037824 */ /* 0x000fc800078e0209 */
[----:B------:R-:W-:Y:S01]  /*1feb0*/  VIADD R2, R3, 0xaf ;  /* 0x000000af03027836 */ /* 0x000fe20000000000 */
[----:B------:R0:W-:Y:S03]  /*1fec0*/  STL [R1+0x50], R3 ;  /* 0x0000500301007387 */ /* 0x0001e60000100800 */
[----:B------:R-:W-:-:S05]  /*1fed0*/  IMAD.HI R2, R2, 0x2e8ba2e9, RZ ;  /* 0x2e8ba2e902027827 */ /* 0x000fca00078e02ff */
[----:B0-----:R-:W-:-:S04]  /*1fee0*/  SHF.R.U32.HI R3, RZ, 0x1f, R2 ;  /* 0x0000001fff037819 */ /* 0x001fc80000011602 */
[----:B------:R-:W-:-:S05]  /*1fef0*/  LEA.HI.SX32 R4, R2, R3, 0x1b ;  /* 0x0000000302047211 */ /* 0x000fca00078fdaff */
[--C-:B------:R-:W-:Y:S01]  /*1ff00*/  IMAD R2, R4, 0xb0, -R0.reuse ;  /* 0x000000b004027824 */ /* 0x100fe200078e0a00 */
[----:B------:R0:W-:Y:S01]  /*1ff10*/  STL [R1+0x34], R4 ;  /* 0x0000340401007387 */ /* 0x0001e20000100800 */
[----:B------:R-:W-:-:S03]  /*1ff20*/  IMAD.MOV R0, RZ, RZ, -R0 ;  /* 0x000000ffff007224 */ /* 0x000fc600078e0a00 */
[----:B------:R-:W-:Y:S02]  /*1ff30*/  VIMNMX R9, R2, R9, PT ;  /* 0x0000000902097248 */ /* 0x000fe40003fe0100 */
[----:B------:R-:W-:-:S04]  /*1ff40*/  VIMNMX R0, RZ, R0, !PT ;  /* 0x00000000ff007248 */ /* 0x000fc80007fe0100 */
[----:B------:R-:W-:Y:S01]  /*1ff50*/  ISETP.GT.AND P0, PT, R9, R0, PT ;  /* 0x000000000900720c */ /* 0x000fe20003f04270 */
[----:B0-----:R-:W-:-:S12]  /*1ff60*/  IMAD.WIDE.U32 R4, R0, -0x45d1745d, RZ ;  /* 0xba2e8ba300047825 */ /* 0x001fd800078e00ff */
[----:B------:R-:W-:Y:S02]  /*1ff70*/  @P0 IADD3 R2, R9, 0xaf, RZ ;  /* 0x000000af09020810 */ /* 0x000fe40007ffe0ff */
[----:B------:R-:W-:-:S03]  /*1ff80*/  SHF.R.U32.HI R9, RZ, 0x7, R5 ;  /* 0x00000007ff097819 */ /* 0x000fc60000011605 */
[----:B------:R-:W-:-:S04]  /*1ff90*/  @P0 IMAD.HI R0, R2, 0x2e8ba2e9, RZ ;  /* 0x2e8ba2e902000827 */ /* 0x000fc800078e02ff */
[----:B------:R-:W-:Y:S01]  /*1ffa0*/  IMAD.MOV.U32 R6, RZ, RZ, R9 ;  /* 0x000000ffff067224 */ /* 0x000fe200078e0009 */
[----:B------:R-:W-:-:S04]  /*1ffb0*/  @P0 SHF.R.U32.HI R2, RZ, 0x1f, R0 ;  /* 0x0000001fff020819 */ /* 0x000fc80000011600 */
[----:B------:R-:W-:Y:S02]  /*1ffc0*/  @P0 LEA.HI.SX32 R6, R0, R2, 0x1b ;  /* 0x0000000200060211 */ /* 0x000fe400078fdaff */
[----:B------:R-:W-:Y:S02]  /*1ffd0*/  PLOP3.LUT P0, PT, PT, PT, PT, 0x80, 0x0 ;  /* 0x000000000000781c */ /* 0x000fe40003f0f070 */
[----:B------:R-:W-:-:S13]  /*1ffe0*/  ISETP.GT.AND P2, PT, R6, R9, PT ;  /* 0x000000090600720c */ /* 0x000fda0003f44270 */
[----:B------:R-:W-:Y:S05]  /*1fff0*/  @!P2 BRA `(.L_x_836) ;  /* 0x000000100054a947 */ /* 0x000fea0003800000 */
[----:B------:R-:W-:Y:S01]  /*20000*/  UMOV UR4, 0xffffffff ;  /* 0xffffffff00047882 */ /* 0x000fe20000000000 */
[----:B------:R-:W-:Y:S02]  /*20010*/  SEL R0, R12, RZ, !P1 ;  /* 0x000000ff0c007207 */ /* 0x000fe40004800000 */
[----:B------:R-:W-:Y:S05]  /*20020*/  BRA.DIV UR4, `(.L_x_837) ;  /* 0x0000006a04bc7947 */ /* 0x000fea000b800000 */
[----:B------:R-:W0:Y:S02]  /*20030*/  S2R R2, SR_TID.X ;  /* 0x0000000000027919 */ /* 0x000e240000002100 */
[----:B0-----:R-:W-:-:S04]  /*20040*/  SHF.R.U32.HI R2, RZ, 0x5, R2 ;  /* 0x00000005ff027819 */ /* 0x001fc80000011602 */
[----:B------:R-:W-:-:S05]  /*20050*/  LOP3.LUT R2, R2, 0x3, RZ, 0xc0, !PT ;  /* 0x0000000302027812 */ /* 0x000fca00078ec0ff */
[----:B------:R0:W2:Y:S02]  /*20060*/  SHFL.IDX PT, R14, R2, RZ, 0x1f ;  /* 0x00001fff020e7589 */ /* 0x0000a400000e0000 */
.L_x_1015:
[----:B--2---:R-:W-:Y:S02]  /*20070*/  ISETP.NE.AND P0, PT, R14, RZ, PT ;  /* 0x000000ff0e00720c */ /* 0x004fe40003f05270 */
[----:B------:R-:W-:-:S11]  /*20080*/  PLOP3.LUT P6, PT, PT, PT, PT, 0x8, 0x0 ;  /* 0x000000000000781c */ /* 0x000fd60003fce170 */
[----:B------:R-:W-:Y:S05]  /*20090*/  @P0 BRA `(.L_x_838) ;  /* 0x00000000000c0947 */ /* 0x000fea0003800000 */
[----:B------:R-:W-:-:S03]  /*200a0*/  UMOV UR4, 0xffffffff ;  /* 0xffffffff00047882 */ /* 0x000fc60000000000 */
[----:B------:R-:W-:Y:S05]  /*200b0*/  BRA.DIV UR4, `(.L_x_839) ;  /* 0x0000006a04cc7947 */ /* 0x000fea000b800000 */
[----:B------:R-:W-:-:S13]  /*200c0*/  ELECT P6, URZ, PT ;  /* 0x00000000003f782f */ /* 0x000fda00038c0000 */
.L_x_838:
[----:B0-----:R-:W2:Y:S04]  /*200d0*/  LDL R2, [R1+0x58] ;  /* 0x0000580001027983 */ /* 0x001ea80000100800 */
[----:B------:R-:W3:Y:S01]  /*200e0*/  LDL R4, [R1+0x8] ;  /* 0x0000080001047983 */ /* 0x000ee20000100800 */
[----:B------:R-:W-:Y:S01]  /*200f0*/  BSSY B1, `(.L_x_840) ;  /* 0x0000008000017945 */ /* 0x000fe20003800000 */
[----:B--2---:R-:W-:-:S05]  /*20100*/  VIADD R2, R2, 0x1 ;  /* 0x0000000102027836 */ /* 0x004fca0000000000 */
[----:B------:R-:W-:-:S04]  /*20110*/  LEA.HI R3, R2, R2, RZ, 0x1 ;  /* 0x0000000202037211 */ /* 0x000fc800078f08ff */
[----:B------:R-:W-:-:S05]  /*20120*/  LOP3.LUT R3, R3, 0xfffffffe, RZ, 0xc0, !PT ;  /* 0xfffffffe03037812 */ /* 0x000fca00078ec0ff */
[----:B------:R-:W-:-:S05]  /*20130*/  IMAD.IADD R2, R2, 0x1, -R3 ;  /* 0x0000000102027824 */ /* 0x000fca00078e0a03 */
[----:B------:R-:W-:-:S04]  /*20140*/  SHF.L.U32 R2, R2, 0x1f, RZ ;  /* 0x0000001f02027819 */ /* 0x000fc800000006ff */
[----:B---3--:R-:W0:Y:S02]  /*20150*/  SYNCS.PHASECHK.TRANS64.TRYWAIT P0, [R4+URZ+0x34820], R2 ;  /* 0x03482002040075a7 */ /* 0x008e24000800017f */
[----:B0-----:R-:W-:Y:S05]  /*20160*/  @!P0 BRA `(.L_x_841) ;  /* 0x0000006800c08947 */ /* 0x001fea0003800000 */
.L_x_1018:
[----:B------:R-:W-:Y:S05]  /*20170*/  BSYNC B1 ;  /* 0x0000000000017941 */ /* 0x000fea0003800000 */
.L_x_840:
[----:B------:R-:W-:Y:S04]  /*20180*/  BSSY B1, `(.L_x_842) ;  /* 0x0000071000017945 */ /* 0x000fe80003800000 */
[----:B------:R-:W-:Y:S05]  /*20190*/  @!P6 BRA `(.L_x_843) ;  /* 0x0000000400bce947 */ /* 0x000fea0003800000 */
[----:B------:R-:W2:Y:S04]  /*201a0*/  LDL R7, [R1+0x8] ;  /* 0x0000080001077983 */ /* 0x000ea80000100800 */
[----:B------:R-:W2:Y:S04]  /*201b0*/  LDL R4, [R1+0x20] ;  /* 0x0000200001047983 */ /* 0x000ea80000100800 */
[----:B------:R-:W3:Y:S01]  /*201c0*/  LDL R5, [R1+0x24] ;  /* 0x0000240001057983 */ /* 0x000ee20000100800 */
[----:B------:R-:W-:Y:S01]  /*201d0*/  BSSY B2, `(.L_x_844) ;  /* 0x0000008000027945 */ /* 0x000fe20003800000 */
[----:B0-----:R-:W0:Y:S02]  /*201e0*/  S2R R3, SR_TID.X ;  /* 0x0000000000037919 */ /* 0x001e240000002100 */
[----:B0-----:R-:W-:-:S04]  /*201f0*/  LOP3.LUT R3, R3, 0x7f, RZ, 0xc0, !PT ;  /* 0x0000007f03037812 */ /* 0x001fc800078ec0ff */
[----:B------:R-:W-:Y:S01]  /*20200*/  ISETP.NE.AND P1, PT, R3, RZ, PT ;  /* 0x000000ff0300720c */ /* 0x000fe20003f25270 */
[----:B--2---:R-:W-:Y:S01]  /*20210*/  IMAD R4, R4, 0x8, R7 ;  /* 0x0000000804047824 */ /* 0x004fe200078e0207 */
[----:B---3--:R-:W-:-:S04]  /*20220*/  SHF.L.U32 R8, R5, 0x1f, RZ ;  /* 0x0000001f05087819 */ /* 0x008fc800000006ff */
[----:B------:R-:W0:Y:S02]  /*20230*/  SYNCS.PHASECHK.TRANS64.TRYWAIT P0, [R4+URZ+0x348a0], R8 ;  /* 0x0348a008040075a7 */ /* 0x000e24000800017f */
[----:B0-----:R-:W-:Y:S05]  /*20240*/  @!P0 BRA `(.L_x_845) ;  /* 0x0000006800a08947 */ /* 0x001fea0003800000 */
.L_x_1019:
[----:B------:R-:W-:Y:S05]  /*20250*/  BSYNC B2 ;  /* 0x0000000000027941 */ /* 0x000fea0003800000 */
.L_x_844:
[----:B------:R-:W-:Y:S04]  /*20260*/  BSSY B2, `(.L_x_846) ;  /* 0x0000009000027945 */ /* 0x000fe80003800000 */
[----:B------:R-:W-:Y:S05]  /*20270*/  @P1 BRA `(.L_x_847) ;  /* 0x00000000001c1947 */ /* 0x000fea0003800000 */
[----:B------:R-:W2:Y:S01]  /*20280*/  S2R R3, SR_TID.X ;  /* 0x0000000000037919 */ /* 0x000ea20000002100 */
[----:B------:R-:W-:-:S04]  /*20290*/  MOV R2, 0xb000 ;  /* 0x0000b00000027802 */ /* 0x000fc80000000f00 */
[----:B------:R3:W-:Y:S01]  /*202a0*/  SYNCS.ARRIVE.TRANS64 RZ, [R4+URZ+0x34890], R2 ;  /* 0x0348900204ff79a7 */ /* 0x0007e2000800003f */
[----:B--2---:R-:W-:-:S04]  /*202b0*/  LOP3.LUT R3, R3, 0x1f, RZ, 0xc0, !PT ;  /* 0x0000001f03037812 */ /* 0x004fc800078ec0ff */
[----:B------:R-:W-:-:S13]  /*202c0*/  ISETP.NE.AND P0, PT, R3, RZ, PT ;  /* 0x000000ff0300720c */ /* 0x000fda0003f05270 */
[----:B---3--:R-:W-:Y:S05]  /*202d0*/  @!P0 BRA `(.L_x_847) ;  /* 0x0000000000048947 */ /* 0x008fea0003800000 */
[----:B------:R-:W-:Y:S01]  /*202e0*/  BPT.TRAP 0x1 ;  /* 0x000000040000795c */ /* 0x000fe20000300000 */
.L_x_847:
[----:B------:R-:W-:Y:S05]  /*202f0*/  BSYNC B2 ;  /* 0x0000000000027941 */ /* 0x000fea0003800000 */
.L_x_846:
[----:B------:R-:W2:Y:S04]  /*20300*/  LDL R5, [R1+0x8] ;  /* 0x0000080001057983 */ /* 0x000ea80000100800 */
[----:B------:R-:W2:Y:S01]  /*20310*/  LDL R2, [R1+0x20] ;  /* 0x0000200001027983 */ /* 0x000ea20000100800 */
[----:B------:R-:W-:Y:S01]  /*20320*/  IMAD.MOV.U32 R14, RZ, RZ, RZ ;  /* 0x000000ffff0e7224 */ /* 0x000fe200078e00ff */
[----:B------:R-:W-:Y:S01]  /*20330*/  UIADD3 UR4, UP0, UR38, 0x570, URZ ;  /* 0x0000057026047890 */ /* 0x000fe2000ff1e03f */
[----:B------:R-:W-:Y:S01]  /*20340*/  IMAD R3, R6, 0xb0, R10 ;  /* 0x000000b006037824 */ /* 0x000fe200078e020a */
[----:B------:R-:W-:Y:S01]  /*20350*/  PLOP3.LUT P0, PT, PT, PT, PT, 0x80, 0x0 ;  /* 0x000000000000781c */ /* 0x000fe20003f0f070 */
[----:B------:R-:W-:Y:S01]  /*20360*/  UMOV UR6, 0x0 ;  /* 0x0000000000067882 */ /* 0x000fe20000000000 */
[----:B------:R-:W-:Y:S01]  /*20370*/  R2UR UR10, R14 ;  /* 0x000000000e0a72ca */ /* 0x000fe200000e0000 */
[----:B------:R-:W-:Y:S01]  /*20380*/  VIADD R3, R3, 0xffffff50 ;  /* 0xffffff5003037836 */ /* 0x000fe20000000000 */
[----:B------:R-:W-:Y:S01]  /*20390*/  UIADD3.X UR5, URZ, UR39, URZ, UP0, !UPT ;  /* 0x000000273f057290 */ /* 0x000fe200087fe43f */
[----:B------:R-:W-:Y:S01]  /*203a0*/  UMOV UR7, 0x12f00000 ;  /* 0x12f0000000077882 */ /* 0x000fe20000000000 */
[----:B--2---:R-:W-:-:S02]  /*203b0*/  IMAD R7, R2, 0xb000, R5 ;  /* 0x0000b00002077824 */ /* 0x004fc400078e0205 */
[----:B------:R-:W-:Y:S02]  /*203c0*/  VIADD R2, R4, 0x34890 ;  /* 0x0003489004027836 */ /* 0x000fe40000000000 */
[----:B------:R-:W-:-:S07]  /*203d0*/  VIADD R5, R7, 0x1e400 ;  /* 0x0001e40007057836 */ /* 0x000fce0000000000 */
.L_x_848:
        /* <DEDUP_REMOVED lines=10> */
[----:B------:R-:W-:Y:S01]  /*20480*/  MOV R11, 0x40 ;  /* 0x00000040000b7802 */ /* 0x000fe20000000f00 */
[----:B------:R-:W-:Y:S01]  /*20490*/  VIADD R5, R7, 0x23c00 ;  /* 0x00023c0007057836 */ /* 0x000fe20000000000 */
[----:B------:R-:W-:Y:S01]  /*204a0*/  PLOP3.LUT P0, PT, PT, PT, PT, 0x80, 0x0 ;  /* 0x000000000000781c */ /* 0x000fe20003f0f070 */
[----:B------:R-:W-:Y:S01]  /*204b0*/  UMOV UR6, 0x0 ;  /* 0x0000000000067882 */ /* 0x000fe20000000000 */
[----:B------:R-:W-:Y:S01]  /*204c0*/  R2UR UR10, R11 ;  /* 0x000000000b0a72ca */ /* 0x000fe200000e0000 */
[----:B------:R-:W-:-:S14]  /*204d0*/  UMOV UR7, 0x12f00000 ;  /* 0x12f0000000077882 */ /* 0x000fdc0000000000 */
.L_x_849:
        /* <DEDUP_REMOVED lines=10> */
[----:B------:R-:W2:Y:S01]  /*20580*/  SYNCS.PHASECHK.TRANS64.TRYWAIT P0, [R4+URZ+0x348c0], R8 ;  /* 0x0348c008040075a7 */ /* 0x000ea2000800017f */
[----:B------:R-:W-:Y:S04]  /*20590*/  BSSY B2, `(.L_x_850) ;  /* 0x0000002000027945 */ /* 0x000fe80003800000 */
[----:B--2---:R-:W-:Y:S05]  /*205a0*/  @!P0 BRA `(.L_x_851) ;  /* 0x0000006400dc8947 */ /* 0x004fea0003800000 */
.L_x_1020:
[----:B------:R-:W-:Y:S05]  /*205b0*/  BSYNC B2 ;  /* 0x0000000000027941 */ /* 0x000fea0003800000 */
.L_x_850:
[----:B------:R-:W-:Y:S01]  /*205c0*/  BSSY B2, `(.L_x_852) ;  /* 0x000000b000027945 */ /* 0x000fe20003800000 */
[----:B------:R-:W-:Y:S02]  /*205d0*/  IMAD.MOV.U32 R12, RZ, RZ, 0x0 ;  /* 0x00000000ff0c7424 */ /* 0x000fe400078e00ff */
[----:B------:R-:W-:Y:S01]  /*205e0*/  IMAD.MOV.U32 R13, RZ, RZ, 0x12f00000 ;  /* 0x12f00000ff0d7424 */ /* 0x000fe200078e00ff */
[----:B------:R-:W-:Y:S06]  /*205f0*/  @P1 BRA `(.L_x_853) ;  /* 0x00000000001c1947 */ /* 0x000fec0003800000 */
[----:B------:R-:W3:Y:S01]  /*20600*/  S2R R5, SR_TID.X ;  /* 0x0000000000057919 */ /* 0x000ee20000002100 */
[----:B------:R-:W-:-:S04]  /*20610*/  IMAD.MOV.U32 R2, RZ, RZ, 0xb000 ;  /* 0x0000b000ff027424 */ /* 0x000fc800078e00ff */
[----:B------:R4:W-:Y:S01]  /*20620*/  SYNCS.ARRIVE.TRANS64 RZ, [R4+URZ+0x348b0], R2 ;  /* 0x0348b00204ff79a7 */ /* 0x0009e2000800003f */
[----:B---3--:R-:W-:-:S04]  /*20630*/  LOP3.LUT R5, R5, 0x1f, RZ, 0xc0, !PT ;  /* 0x0000001f05057812 */ /* 0x008fc800078ec0ff */
[----:B------:R-:W-:-:S13]  /*20640*/  ISETP.NE.AND P0, PT, R5, RZ, PT ;  /* 0x000000ff0500720c */ /* 0x000fda0003f05270 */
[----:B----4-:R-:W-:Y:S05]  /*20650*/  @!P0 BRA `(.L_x_853) ;  /* 0x0000000000048947 */ /* 0x010fea0003800000 */
[----:B------:R-:W-:Y:S01]  /*20660*/  BPT.TRAP 0x1 ;  /* 0x000000040000795c */ /* 0x000fe20000300000 */
.L_x_853:
[----:B------:R-:W-:Y:S05]  /*20670*/  BSYNC B2 ;  /* 0x0000000000027941 */ /* 0x000fea0003800000 */
.L_x_852:
[----:B------:R-:W-:Y:S01]  /*20680*/  R2UR UR10, R14 ;  /* 0x000000000e0a72ca */ /* 0x000fe200000e0000 */
[----:B------:R-:W-:Y:S01]  /*20690*/  UIADD3 UR4, UP0, UR38, 0x670, URZ ;  /* 0x0000067026047890 */ /* 0x000fe2000ff1e03f */
[----:B------:R-:W-:Y:S01]  /*206a0*/  R2UR UR6, R12 ;  /* 0x000000000c0672ca */ /* 0x000fe200000e0000 */
[----:B------:R-:W-:Y:S01]  /*206b0*/  VIADD R2, R7, 0x400 ;  /* 0x0000040007027836 */ /* 0x000fe20000000000 */
[----:B------:R-:W-:Y:S01]  /*206c0*/  R2UR UR7, R13 ;  /* 0x000000000d0772ca */ /* 0x000fe200000e0000 */
[----:B------:R-:W-:Y:S01]  /*206d0*/  UIADD3.X UR5, URZ, UR39, URZ, UP0, !UPT ;  /* 0x000000273f057290 */ /* 0x000fe200087fe43f */
[----:B------:R-:W-:Y:S02]  /*206e0*/  PLOP3.LUT P0, PT, PT, PT, PT, 0x80, 0x0 ;  /* 0x000000000000781c */ /* 0x000fe40003f0f070 */
[----:B0-2---:R-:W-:-:S11]  /*206f0*/  IADD3 R4, R4, 0x348b0, RZ ;  /* 0x000348b004047810 */ /* 0x005fd60007ffe0ff */
.L_x_854:
        /* <DEDUP_REMOVED lines=15> */
.L_x_855:
        /* <DEDUP_REMOVED lines=10> */
.L_x_843:
[----:B------:R-:W-:Y:S05]  /*20890*/  BSYNC B1 ;  /* 0x0000000000017941 */ /* 0x000fea0003800000 */
.L_x_842:
[----:B------:R-:W0:Y:S04]  /*208a0*/  LDL.LU R7, [R1+0x20] ;  /* 0x0000200001077983 */ /* 0x000e280000300800 */
[----:B------:R-:W2:Y:S01]  /*208b0*/  LDL.LU R5, [R1+0x24] ;  /* 0x0000240001057983 */ /* 0x000ea20000300800 */
[----:B------:R-:W-:Y:S01]  /*208c0*/  PLOP3.LUT P0, PT, PT, PT, PT, 0x8, 0x0 ;  /* 0x000000000000781c */ /* 0x000fe20003f0e170 */
[----:B0-----:R-:W-:Y:S02]  /*208d0*/  VIADD R2, R7, 0x1 ;  /* 0x0000000107027836 */ /* 0x001fe40000000000 */
[----:B------:R-:W-:-:S03]  /*208e0*/  VIADD R7, R6, 0xfffffffe ;  /* 0xfffffffe06077836 */ /* 0x000fc60000000000 */
[C---:B------:R-:W-:Y:S02]  /*208f0*/  ISETP.NE.AND P1, PT, R2.reuse, 0x2, PT ;  /* 0x000000020200780c */ /* 0x040fe40003f25270 */
[----:B------:R-:W-:Y:S02]  /*20900*/  ISETP.GE.AND P2, PT, R7, R9, PT ;  /* 0x000000090700720c */ /* 0x000fe40003f46270 */
[----:B------:R-:W-:Y:S02]  /*20910*/  SEL R3, RZ, 0x1, P1 ;  /* 0x00000001ff037807 */ /* 0x000fe40000800000 */
[----:B------:R-:W-:Y:S02]  /*20920*/  SEL R2, R2, RZ, P1 ;  /* 0x000000ff02027207 */ /* 0x000fe40000800000 */
[----:B--2---:R-:W-:-:S03]  /*20930*/  LOP3.LUT R5, R5, R3, RZ, 0x3c, !PT ;  /* 0x0000000305057212 */ /* 0x004fc600078e3cff */
[----:B------:R0:W-:Y:S04]  /*20940*/  STL [R1+0x20], R2 ;  /* 0x0000200201007387 */ /* 0x0001e80000100800 */
[----:B------:R0:W-:Y:S01]  /*20950*/  STL [R1+0x24], R5 ;  /* 0x0000240501007387 */ /* 0x0001e20000100800 */
[----:B------:R-:W-:Y:S05]  /*20960*/  @!P2 BRA `(.L_x_836) ;  /* 0x0000000400f8a947 */ /* 0x000fea0003800000 */
.L_x_870:
[----:B------:R-:W-:Y:S05]  /*20970*/  YIELD ;  /* 0x0000000000007946 */ /* 0x000fea0003800000 */
[----:B------:R-:W-:Y:S04]  /*20980*/  BSSY B1, `(.L_x_856) ;  /* 0x0000070000017945 */ /* 0x000fe80003800000 */
[----:B--2---:R-:W-:Y:S05]  /*20990*/  @!P6 BRA `(.L_x_857) ;  /* 0x0000000400b8e947 */ /* 0x004fea0003800000 */
[----:B0-----:R-:W2:Y:S04]  /*209a0*/  LDL R5, [R1+0x8] ;  /* 0x0000080001057983 */ /* 0x001ea80000100800 */
[----:B------:R-:W2:Y:S04]  /*209b0*/  LDL R4, [R1+0x20] ;  /* 0x0000200001047983 */ /* 0x000ea80000100800 */
[----:B------:R-:W3:Y:S01]  /*209c0*/  LDL R3, [R1+0x24] ;  /* 0x0000240001037983 */ /* 0x000ee20000100800 */
[----:B------:R-:W-:Y:S01]  /*209d0*/  BSSY B2, `(.L_x_858) ;  /* 0x0000008000027945 */ /* 0x000fe20003800000 */
[----:B------:R-:W0:Y:S02]  /*209e0*/  S2R R2, SR_TID.X ;  /* 0x0000000000027919 */ /* 0x000e240000002100 */
[----:B0-----:R-:W-:-:S04]  /*209f0*/  LOP3.LUT R2, R2, 0x7f, RZ, 0xc0, !PT ;  /* 0x0000007f02027812 */ /* 0x001fc800078ec0ff */
[----:B------:R-:W-:Y:S02]  /*20a00*/  ISETP.NE.AND P2, PT, R2, RZ, PT ;  /* 0x000000ff0200720c */ /* 0x000fe40003f45270 */
[----:B--2---:R-:W-:Y:S02]  /*20a10*/  LEA R6, R4, R5, 0x3 ;  /* 0x0000000504067211 */ /* 0x004fe400078e18ff */
[----:B---3--:R-:W-:-:S04]  /*20a20*/  SHF.L.U32 R5, R3, 0x1f, RZ ;  /* 0x0000001f03057819 */ /* 0x008fc800000006ff */
[----:B------:R-:W0:Y:S02]  /*20a30*/  SYNCS.PHASECHK.TRANS64.TRYWAIT P1, [R6+URZ+0x348a0], R5 ;  /* 0x0348a005060075a7 */ /* 0x000e24000802017f */
[----:B0-----:R-:W-:Y:S05]  /*20a40*/  @!P1 BRA `(.L_x_859) ;  /* 0x0000006000c89947 */ /* 0x001fea0003800000 */
.L_x_1021:
[----:B------:R-:W-:Y:S05]  /*20a50*/  BSYNC B2 ;  /* 0x0000000000027941 */ /* 0x000fea0003800000 */
.L_x_858:
[----:B------:R-:W-:Y:S04]  /*20a60*/  BSSY B2, `(.L_x_860) ;  /* 0x0000009000027945 */ /* 0x000fe80003800000 */
[----:B------:R-:W-:Y:S05]  /*20a70*/  @P2 BRA `(.L_x_861) ;  /* 0x00000000001c2947 */ /* 0x000fea0003800000 */
[----:B------:R-:W2:Y:S01]  /*20a80*/  S2R R3, SR_TID.X ;  /* 0x0000000000037919 */ /* 0x000ea20000002100 */
[----:B------:R-:W-:-:S04]  /*20a90*/  IMAD.MOV.U32 R2, RZ, RZ, 0xb000 ;  /* 0x0000b000ff027424 */ /* 0x000fc800078e00ff */
[----:B------:R3:W-:Y:S01]  /*20aa0*/  SYNCS.ARRIVE.TRANS64 RZ, [R6+URZ+0x34890], R2 ;  /* 0x0348900206ff79a7 */ /* 0x0007e2000800003f */
[----:B--2---:R-:W-:-:S04]  /*20ab0*/  LOP3.LUT R3, R3, 0x1f, RZ, 0xc0, !PT ;  /* 0x0000001f03037812 */ /* 0x004fc800078ec0ff */
[----:B------:R-:W-:-:S13]  /*20ac0*/  ISETP.NE.AND P1, PT, R3, RZ, PT ;  /* 0x000000ff0300720c */ /* 0x000fda0003f25270 */
[----:B---3--:R-:W-:Y:S05]  /*20ad0*/  @!P1 BRA `(.L_x_861) ;  /* 0x0000000000049947 */ /* 0x008fea0003800000 */
[----:B------:R-:W-:Y:S01]  /*20ae0*/  BPT.TRAP 0x1 ;  /* 0x000000040000795c */ /* 0x000fe20000300000 */
.L_x_861:
[----:B------:R-:W-:Y:S05]  /*20af0*/  BSYNC B2 ;  /* 0x0000000000027941 */ /* 0x000fea0003800000 */
.L_x_860:
[----:B------:R-:W2:Y:S04]  /*20b00*/  LDL R3, [R1+0x8] ;  /* 0x0000080001037983 */ /* 0x000ea80000100800 */
[----:B------:R-:W2:Y:S01]  /*20b10*/  LDL R2, [R1+0x20] ;  /* 0x0000200001027983 */ /* 0x000ea20000100800 */
[----:B------:R-:W-:Y:S01]  /*20b20*/  IMAD.MOV.U32 R11, RZ, RZ, RZ ;  /* 0x000000ffff0b7224 */ /* 0x000fe200078e00ff */
[----:B------:R-:W-:Y:S01]  /*20b30*/  UIADD3 UR4, UP0, UR38, 0x570, URZ ;  /* 0x0000057026047890 */ /* 0x000fe2000ff1e03f */
[----:B------:R-:W-:Y:S01]  /*20b40*/  PLOP3.LUT P1, PT, PT, PT, PT, 0x80, 0x0 ;  /* 0x000000000000781c */ /* 0x000fe20003f2f070 */
[----:B------:R-:W-:Y:S01]  /*20b50*/  UMOV UR6, 0x0 ;  /* 0x0000000000067882 */ /* 0x000fe20000000000 */
[----:B------:R-:W-:Y:S01]  /*20b60*/  UMOV UR7, 0x12f00000 ;  /* 0x12f0000000077882 */ /* 0x000fe20000000000 */
[----:B------:R-:W-:Y:S01]  /*20b70*/  R2UR UR10, R11 ;  /* 0x000000000b0a72ca */ /* 0x000fe200000e0000 */
[----:B------:R-:W-:Y:S01]  /*20b80*/  UIADD3.X UR5, URZ, UR39, URZ, UP0, !UPT ;  /* 0x000000273f057290 */ /* 0x000fe200087fe43f */
[----:B--2---:R-:W-:-:S02]  /*20b90*/  IMAD R4, R2, 0xb000, R3 ;  /* 0x0000b00002047824 */ /* 0x004fc400078e0203 */
[----:B------:R-:W-:Y:S02]  /*20ba0*/  IMAD R3, R7, 0xb0, R10 ;  /* 0x000000b007037824 */ /* 0x000fe400078e020a */
[----:B------:R-:W-:Y:S02]  /*20bb0*/  VIADD R2, R6, 0x34890 ;  /* 0x0003489006027836 */ /* 0x000fe40000000000 */
[----:B------:R-:W-:-:S07]  /*20bc0*/  VIADD R8, R4, 0x1e400 ;  /* 0x0001e40004087836 */ /* 0x000fce0000000000 */
.L_x_862:
        /* <DEDUP_REMOVED lines=16> */
.L_x_863:
        /* <DEDUP_REMOVED lines=13> */
.L_x_1022:
[----:B------:R-:W-:Y:S05]  /*20da0*/  BSYNC B2 ;  /* 0x0000000000027941 */ /* 0x000fea0003800000 */
.L_x_864:
        /* <DEDUP_REMOVED lines=11> */
.L_x_867:
[----:B------:R-:W-:Y:S05]  /*20e60*/  BSYNC B2 ;  /* 0x0000000000027941 */ /* 0x000fea0003800000 */
.L_x_866:
        /* <DEDUP_REMOVED lines=8> */
.L_x_868:
        /* <DEDUP_REMOVED lines=15> */
.L_x_869:
        /* <DEDUP_REMOVED lines=10> */
.L_x_857:
[----:B------:R-:W-:Y:S05]  /*21080*/  BSYNC B1 ;  /* 0x0000000000017941 */ /* 0x000fea0003800000 */
.L_x_856:
[----:B0-----:R-:W2:Y:S04]  /*21090*/  LDL.LU R2, [R1+0x20] ;  /* 0x0000200001027983 */ /* 0x001ea80000300800 */
[----:B------:R-:W3:Y:S01]  /*210a0*/  LDL.LU R5, [R1+0x24] ;  /* 0x0000240001057983 */ /* 0x000ee20000300800 */
[C---:B------:R-:W-:Y:S01]  /*210b0*/  ISETP.GT.AND P2, PT, R7.reuse, R9, PT ;  /* 0x000000090700720c */ /* 0x040fe20003f44270 */
[----:B------:R-:W-:Y:S02]  /*210c0*/  VIADD R7, R7, 0xffffffff ;  /* 0xffffffff07077836 */ /* 0x000fe40000000000 */
[----:B--2---:R-:W-:-:S05]  /*210d0*/  VIADD R2, R2, 0x1 ;  /* 0x0000000102027836 */ /* 0x004fca0000000000 */
[----:B------:R-:W-:-:S04]  /*210e0*/  ISETP.NE.AND P1, PT, R2, 0x2, PT ;  /* 0x000000020200780c */ /* 0x000fc80003f25270 */
[----:B------:R-:W-:Y:S02]  /*210f0*/  SEL R3, RZ, 0x1, P1 ;  /* 0x00000001ff037807 */ /* 0x000fe40000800000 */
[----:B------:R-:W-:Y:S02]  /*21100*/  SEL R2, R2, RZ, P1 ;  /* 0x000000ff02027207 */ /* 0x000fe40000800000 */
[----:B---3--:R-:W-:-:S05]  /*21110*/  LOP3.LUT R5, R5, R3, RZ, 0x3c, !PT ;  /* 0x0000000305057212 */ /* 0x008fca00078e3cff */
[----:B------:R2:W-:Y:S04]  /*21120*/  STL [R1+0x24], R5 ;  /* 0x0000240501007387 */ /* 0x0005e80000100800 */
[----:B------:R2:W-:Y:S01]  /*21130*/  STL [R1+0x20], R2 ;  /* 0x0000200201007387 */ /* 0x0005e20000100800 */
[----:B------:R-:W-:Y:S05]  /*21140*/  @P2 BRA `(.L_x_870) ;  /* 0xfffffff800082947 */ /* 0x000fea000383ffff */
.L_x_836:
[----:B------:R-:W-:Y:S05]  /*21150*/  BSYNC B0 ;  /* 0x0000000000007941 */ /* 0x000fea0003800000 */
.L_x_835:
[----:B0-2---:R-:W2:Y:S01]  /*21160*/  LDL R2, [R1+0x50] ;  /* 0x0000500001027983 */ /* 0x005ea20000100800 */
[----:B------:R-:W-:Y:S05]  /*21170*/  @!P0 WARPSYNC.ALL ;  /* 0x0000000000008948 */ /* 0x000fea0003800000 */
[----:B------:R-:W-:Y:S06]  /*21180*/  @!P0 BAR.SYNC.DEFER_BLOCKING 0xc, 0x180 ;  /* 0x0306000000008b1d */ /* 0x000fec0000010000 */
[----:B------:R-:W-:Y:S01]  /*21190*/  BSSY B7, `(.L_x_871) ;  /* 0x00003fa000077945 */ /* 0x000fe20003800000 */
[----:B--2---:R-:W-:-:S13]  /*211a0*/  ISETP.GT.AND P0, PT, R2, RZ, PT ;  /* 0x000000ff0200720c */ /* 0x004fda0003f04270 */
[----:B------:R-:W-:Y:S05]  /*211b0*/  @P0 BRA `(.L_x_872) ;  /* 0x0000000000480947 */ /* 0x000fea0003800000 */
[----:B------:R-:W0:Y:S02]  /*211c0*/  S2R R2, SR_TID.X ;  /* 0x0000000000027919 */ /* 0x000e240000002100 */
[----:B0-----:R-:W-:-:S04]  /*211d0*/  LOP3.LUT R2, R2, 0x7f, RZ, 0xc0, !PT ;  /* 0x0000007f02027812 */ /* 0x001fc800078ec0ff */
[----:B------:R-:W-:-:S13]  /*211e0*/  ISETP.NE.AND P0, PT, R2, RZ, PT ;  /* 0x000000ff0200720c */ /* 0x000fda0003f05270 */
[----:B------:R-:W-:Y:S05]  /*211f0*/  @P0 BRA `(.L_x_873) ;  /* 0x0000003c00cc0947 */ /* 0x000fea0003800000 */
[----:B------:R-:W0:Y:S01]  /*21200*/  S2R R3, SR_LANEID ;  /* 0x0000000000037919 */ /* 0x000e220000000000 */
[----:B------:R-:W-:Y:S01]  /*21210*/  VOTEU.ANY UR4, UPT, PT ;  /* 0x0000000000047886 */ /* 0x000fe200038e0100 */
[----:B------:R-:W2:Y:S01]  /*21220*/  LDC.64 R4, c[0x0][0xc60] ;  /* 0x00031800ff047b82 */ /* 0x000ea20000000a00 */
[----:B------:R-:W0:Y:S01]  /*21230*/  FLO.U32 R0, UR4 ;  /* 0x0000000400007d00 */ /* 0x000e2200080e0000 */
[----:B------:R-:W-:-:S07]  /*21240*/  ULDC.64 UR6, c[0x0][0x208] ;  /* 0x0000820000067ab9 */ /* 0x000fce0000000a00 */
[----:B------:R-:W2:Y:S01]  /*21250*/  POPC R2, UR4 ;  /* 0x0000000400027d09 */ /* 0x000ea20008000000 */
[----:B0-----:R-:W-:-:S13]  /*21260*/  ISETP.EQ.U32.AND P0, PT, R0, R3, PT ;  /* 0x000000030000720c */ /* 0x001fda0003f02070 */
[----:B--2---:R-:W2:Y:S01]  /*21270*/  @P0 ATOMG.E.ADD.STRONG.GPU PT, R5, desc[UR6][R4.64], R2 ;  /* 0x00000002040509a8 */ /* 0x004ea200081ee1c6 */
[----:B------:R-:W0:Y:S02]  /*21280*/  S2R R3, SR_LTMASK ;  /* 0x0000000000037919 */ /* 0x000e240000003900 */
[----:B0-----:R-:W-:-:S06]  /*21290*/  LOP3.LUT R3, R3, UR4, RZ, 0xc0, !PT ;  /* 0x0000000403037c12 */ /* 0x001fcc000f8ec0ff */
[----:B------:R-:W0:Y:S01]  /*212a0*/  POPC R3, R3 ;  /* 0x0000000300037309 */ /* 0x000e220000000000 */
[----:B--2---:R-:W0:Y:S02]  /*212b0*/  SHFL.IDX PT, R0, R5, R0, 0x1f ;  /* 0x00001f0005007589 */ /* 0x004e2400000e0000 */
[----:B0-----:R-:W-:Y:S01]  /*212c0*/  IADD3 R16, R0, UR36, R3 ;  /* 0x0000002400107c10 */ /* 0x001fe2000fffe003 */
[----:B------:R-:W-:Y:S06]  /*212d0*/  BRA `(.L_x_873) ;  /* 0x0000003c00947947 */ /* 0x000fec0003800000 */
.L_x_872:
[----:B------:R-:W2:Y:S01]  /*212e0*/  LDL R0, [R1+0x8] ;  /* 0x0000080001007983 */ /* 0x000ea20000100800 */
[----:B------:R-:W-:Y:S01]  /*212f0*/  BSSY B6, `(.L_x_874) ;  /* 0x0000014000067945 */ /* 0x000fe20003800000 */
[----:B--2---:R-:W-:-:S04]  /*21300*/  IADD3 R0, R0, 0x1e400, RZ ;  /* 0x0001e40000007810 */ /* 0x004fc80007ffe0ff */
[----:B------:R-:W-:-:S13]  /*21310*/  LOP3.LUT P0, RZ, R0, 0x3ff, RZ, 0xc0, !PT ;  /* 0x000003ff00ff7812 */ /* 0x000fda000780c0ff */
[----:B------:R-:W-:Y:S05]  /*21320*/  @!P0 BRA `(.L_x_875) ;  /* 0x0000000000408947 */ /* 0x000fea0003800000 */
[----:B------:R-:W-:Y:S01]  /*21330*/  MOV R2, 0x0 ;  /* 0x0000000000027802 */ /* 0x000fe20000000f00 */
[----:B------:R-:W-:Y:S01]  /*21340*/  ULDC.64 UR6, c[0x4][0xa0] ;  /* 0x0100280000067ab9 */ /* 0x000fe20000000a00 */
[----:B------:R-:W-:Y:S01]  /*21350*/  ULDC.64 UR8, c[0x4][0xa8] ;  /* 0x01002a0000087ab9 */ /* 0x000fe20000000a00 */
[----:B------:R-:W-:Y:S01]  /*21360*/  ULDC.64 UR4, c[0x4][0x28] ;  /* 0x01000a0000047ab9 */ /* 0x000fe20000000a00 */
[----:B------:R-:W-:Y:S01]  /*21370*/  IMAD.U32 R4, RZ, RZ, UR6 ;  /* 0x00000006ff047e24 */ /* 0x000fe2000f8e00ff */
[----:B------:R-:W-:Y:S01]  /*21380*/  MOV R10, UR4 ;  /* 0x00000004000a7c02 */ /* 0x000fe20008000f00 */
[----:B------:R-:W0:Y:S01]  /*21390*/  LDC.64 R2, c[0x4][R2] ;  /* 0x0100000002027b82 */ /* 0x000e220000000a00 */
[----:B------:R-:W-:Y:S02]  /*213a0*/  IMAD.U32 R5, RZ, RZ, UR7 ;  /* 0x00000007ff057e24 */ /* 0x000fe4000f8e00ff */
[----:B------:R-:W-:Y:S02]  /*213b0*/  IMAD.U32 R6, RZ, RZ, UR8 ;  /* 0x00000008ff067e24 */ /* 0x000fe4000f8e00ff */
[----:B------:R-:W-:-:S02]  /*213c0*/  IMAD.U32 R7, RZ, RZ, UR9 ;  /* 0x00000009ff077e24 */ /* 0x000fc4000f8e00ff */
[----:B------:R-:W-:Y:S02]  /*213d0*/  IMAD.U32 R11, RZ, RZ, UR5 ;  /* 0x00000005ff0b7e24 */ /* 0x000fe4000f8e00ff */
[----:B------:R-:W-:Y:S02]  /*213e0*/  IMAD.MOV.U32 R8, RZ, RZ, 0x70 ;  /* 0x00000070ff087424 */ /* 0x000fe400078e00ff */
[----:B------:R-:W-:Y:S02]  /*213f0*/  IMAD.MOV.U32 R12, RZ, RZ, 0x1 ;  /* 0x00000001ff0c7424 */ /* 0x000fe400078e00ff */
[----:B------:R-:W-:-:S07]  /*21400*/  IMAD.MOV.U32 R13, RZ, RZ, RZ ;  /* 0x000000ffff0d7224 */ /* 0x000fce00078e00ff */
[----:B------:R-:W-:-:S07]  /*21410*/  LEPC R20, `(.L_x_875) ;  /* 0x000000001014794e */ /* 0x000fce0000000000 */
[----:B01----:R-:W-:Y:S05]  /*21420*/  CALL.ABS.NOINC R2 ;  /* 0x0000000002007343 */ /* 0x003fea0003c00000 */
.L_x_875:
[----:B------:R-:W-:Y:S05]  /*21430*/  BSYNC B6 ;  /* 0x0000000000067941 */ /* 0x000fea0003800000 */
.L_x_874:
        /* <DEDUP_REMOVED lines=9> */
[----:B------:R0:W2:Y:S01]  /*214d0*/  LDC.64 R2, c[0x4][R0] ;  /* 0x0100000000027b82 */ /* 0x0000a20000000a00 */
[----:B------:R-:W-:Y:S01]  /*214e0*/  IMAD.U32 R4, RZ, RZ, UR6 ;  /* 0x00000006ff047e24 */ /* 0x000fe2000f8e00ff */
[----:B------:R-:W-:Y:S01]  /*214f0*/  MOV R10, UR4 ;  /* 0x00000004000a7c02 */ /* 0x000fe20008000f00 */
        /* <DEDUP_REMOVED lines=8> */
[----:B-12---:R-:W-:Y:S05]  /*21580*/  CALL.ABS.NOINC R2 ;  /* 0x0000000002007343 */ /* 0x006fea0003c00000 */
.L_x_878:
[----:B------:R-:W-:Y:S01]  /*21590*/  MOV R2, 0x0 ;  /* 0x0000000000027802 */ /* 0x000fe20000000f00 */
[----:B------:R-:W-:Y:S01]  /*215a0*/  ULDC.64 UR4, c[0x4][0xa0] ;  /* 0x0100280000047ab9 */ /* 0x000fe20000000a00 */
[----:B------:R-:W-:Y:S01]  /*215b0*/  ULDC.64 UR6, c[0x4][0xa8] ;  /* 0x01002a0000067ab9 */ /* 0x000fe20000000a00 */
[----:B------:R-:W-:Y:S01]  /*215c0*/  ULDC.64 UR8, c[0x4][0x38] ;  /* 0x01000e0000087ab9 */ /* 0x000fe20000000a00 */
[----:B------:R-:W-:Y:S01]  /*215d0*/  MOV R4, UR4 ;  /* 0x0000000400047c02 */ /* 0x000fe20008000f00 */
[----:B------:R-:W-:Y:S01]  /*215e0*/  IMAD.U32 R5, RZ, RZ, UR5 ;  /* 0x00000005ff057e24 */ /* 0x000fe2000f8e00ff */
[----:B------:R-:W0:Y:S01]  /*215f0*/  LDC.64 R2, c[0x4][R2] ;  /* 0x0100000002027b82 */ /* 0x000e220000000a00 */
[----:B------:R-:W-:Y:S01]  /*21600*/  IMAD.U32 R6, RZ, RZ, UR6 ;  /* 0x00000006ff067e24 */ /* 0x000fe2000f8e00ff */
[----:B------:R-:W-:Y:S01]  /*21610*/  MOV R11, UR9 ;  /* 0x00000009000b7c02 */ /* 0x000fe20008000f00 */
[----:B------:R-:W-:Y:S02]  /*21620*/  IMAD.U32 R7, RZ, RZ, UR7 ;  /* 0x00000007ff077e24 */ /* 0x000fe4000f8e00ff */
[----:B------:R-:W-:-:S02]  /*21630*/  IMAD.U32 R10, RZ, RZ, UR8 ;  /* 0x00000008ff0a7e24 */ /* 0x000fc4000f8e00ff */
[----:B------:R-:W-:Y:S02]  /*21640*/  IMAD.MOV.U32 R8, RZ, RZ, 0x70 ;  /* 0x00000070ff087424 */ /* 0x000fe400078e00ff */
[----:B------:R-:W-:Y:S02]  /*21650*/  IMAD.MOV.U32 R12, RZ, RZ, 0x1 ;  /* 0x00000001ff0c7424 */ /* 0x000fe400078e00ff */
[----:B------:R-:W-:-:S07]  /*21660*/  IMAD.MOV.U32 R13, RZ, RZ, RZ ;  /* 0x000000ffff0d7224 */ /* 0x000fce00078e00ff */
[----:B------:R-:W-:-:S07]  /*21670*/  LEPC R20, `(.L_x_877) ;  /* 0x000000001014794e */ /* 0x000fce0000000000 */
[----:B0-----:R-:W-:Y:S05]  /*21680*/  CALL.ABS.NOINC R2 ;  /* 0x0000000002007343 */ /* 0x001fea0003c00000 */
.L_x_877:
[----:B------:R-:W-:Y:S05]  /*21690*/  BSYNC B6 ;  /* 0x0000000000067941 */ /* 0x000fea0003800000 */
.L_x_876:
[----:B------:R-:W2:Y:S01]  /*216a0*/  LDL.LU R2, [R1] ;  /* 0x0000000001027983 */ /* 0x000ea20000300800 */
[----:B------:R-:W-:-:S03]  /*216b0*/  ULDC.64 UR4, c[0x0][0x9f8] ;  /* 0x00027e0000047ab9 */ /* 0x000fc60000000a00 */
[----:B------:R-:W3:Y:S04]  /*216c0*/  LDL.LU R4, [R1+0x28] ;  /* 0x0000280001047983 */ /* 0x000ee80000300800 */
[----:B------:R-:W4:Y:S01]  /*216d0*/  LDL R7, [R1+0x10] ;  /* 0x0000100001077983 */ /* 0x000f220000100800 */
[----:B------:R-:W-:Y:S01]  /*216e0*/  ISETP.NE.U32.AND P0, PT, RZ, UR4, PT ;  /* 0x00000004ff007c0c */ /* 0x000fe2000bf05070 */
[----:B------:R-:W-:Y:S02]  /*216f0*/  ULDC.64 UR6, c[0x0][0x208] ;  /* 0x0000820000067ab9 */ /* 0x000fe40000000a00 */
[----:B------:R-:W5:Y:S01]  /*21700*/  LDL R0, [R1+0x34] ;  /* 0x0000340001007983 */ /* 0x000f620000100800 */
[----:B------:R-:W-:-:S13]  /*21710*/  ISETP.NE.AND.EX P0, PT, RZ, UR5, PT, P0 ;  /* 0x00000005ff007c0c */ /* 0x000fda000bf05300 */
[----:B--2---:R-:W-:-:S04]  /*21720*/  @P0 IADD3 R2, P1, R2, UR4, RZ ;  /* 0x0000000402020c10 */ /* 0x004fc8000ff3e0ff */
[----:B---3--:R-:W-:Y:S01]  /*21730*/  @P0 IADD3.X R3, R4, UR5, RZ, P1, !PT ;  /* 0x0000000504030c10 */ /* 0x008fe20008ffe4ff */
[----:B------:R-:W-:-:S04]  /*21740*/  ULDC.64 UR4, c[0x0][0xa08] ;  /* 0x0002820000047ab9 */ /* 0x000fc80000000a00 */
[----:B----4-:R0:W2:Y:S01]  /*21750*/  @P0 LDG.E R7, desc[UR6][R2.64] ;  /* 0x0000000602070981 */ /* 0x0100a2000c1e1900 */
[----:B-----5:R-:W-:Y:S01]  /*21760*/  VIADD R9, R0, 0xffffffff ;  /* 0xffffffff00097836 */ /* 0x020fe20000000000 */
[----:B0-----:R-:W0:Y:S01]  /*21770*/  LDC.64 R2, c[0x0][0x418] ;  /* 0x00010600ff027b82 */ /* 0x001e220000000a00 */
[----:B--2---:R-:W-:Y:S01]  /*21780*/  SHF.R.S32.HI R8, RZ, 0x1f, R7 ;  /* 0x0000001fff087819 */ /* 0x004fe20000011407 */
[----:B------:R2:W-:Y:S04]  /*21790*/  @P0 STL [R1+0x10], R7 ;  /* 0x0000100701000387 */ /* 0x0005e80000100800 */
[----:B------:R2:W-:Y:S04]  /*217a0*/  STL [R1+0x38], R9 ;  /* 0x0000380901007387 */ /* 0x0005e80000100800 */
[----:B------:R2:W-:Y:S01]  /*217b0*/  STL [R1+0x28], R8 ;  /* 0x0000280801007387 */ /* 0x0005e20000100800 */
[----:B0-----:R-:W-:Y:S01]  /*217c0*/  LOP3.LUT P0, RZ, R2, UR4, RZ, 0xfc, !PT ;  /* 0x0000000402ff7c12 */ /* 0x001fe2000f80fcff */
[----:B------:R-:W-:-:S03]  /*217d0*/  UMOV UR4, 0xffffffff ;  /* 0xffffffff00047882 */ /* 0x000fc60000000000 */
[----:B------:R-:W-:-:S04]  /*217e0*/  LOP3.LUT P0, RZ, R3, UR5, RZ, 0xfc, P0 ;  /* 0x0000000503ff7c12 */ /* 0x000fc8000800fcff */
[----:B------:R-:W-:Y:S01]  /*217f0*/  SEL R0, R7, RZ, !P0 ;  /* 0x000000ff07007207 */ /* 0x000fe20004000000 */
[----:B--2---:R-:W-:Y:S08]  /*21800*/  BRA.DIV UR4, `(.L_x_879) ;  /* 0x0000005604807947 */ /* 0x004ff0000b800000 */
[----:B------:R-:W0:Y:S02]  /*21810*/  S2R R4, SR_TID.X ;  /* 0x0000000000047919 */ /* 0x000e240000002100 */
[----:B0-----:R-:W-:-:S04]  /*21820*/  SHF.R.U32.HI R4, RZ, 0x5, R4 ;  /* 0x00000005ff047819 */ /* 0x001fc80000011604 */
[----:B------:R-:W-:-:S05]  /*21830*/  LOP3.LUT R4, R4, 0x3, RZ, 0xc0, !PT ;  /* 0x0000000304047812 */ /* 0x000fca00078ec0ff */
[----:B------:R0:W2:Y:S02]  /*21840*/  SHFL.IDX PT, R14, R4, RZ, 0x1f ;  /* 0x00001fff040e7589 */ /* 0x0000a400000e0000 */
.L_x_1025:
[----:B0-----:R-:W3:Y:S01]  /*21850*/  LDL.LU R4, [R1+0x4] ;  /* 0x0000040001047983 */ /* 0x001ee20000300800 */
        /* <DEDUP_REMOVED lines=10> */
.L_x_1028:
[----:B------:R-:W-:Y:S05]  /*21900*/  @!P6 BRA `(.L_x_880) ;  /* 0x00000004002ce947 */ /* 0x000fea0003800000 */
[----:B------:R2:W-:Y:S01]  /*21910*/  STL [R1+0x18], R9 ;  /* 0x0000180901007387 */ /* 0x0005e20000100800 */
[----:B------:R-:W-:-:S04]  /*21920*/  ISETP.NE.U32.AND P0, PT, R2, RZ, PT ;  /* 0x000000ff0200720c */ /* 0x000fc80003f05070 */
[----:B------:R-:W-:-:S13]  /*21930*/  ISETP.NE.AND.EX P0, PT, R3, RZ, PT, P0 ;  /* 0x000000ff0300720c */ /* 0x000fda0003f05300 */
[----:B--2---:R-:W-:Y:S05]  /*21940*/  @!P0 BRA `(.L_x_882) ;  /* 0x0000000000548947 */ /* 0x004fea0003800000 */
[----:B------:R-:W2:Y:S01]  /*21950*/  LDC R6, c[0x0][0x43c] ;  /* 0x00010f00ff067b82 */ /* 0x000ea20000000800 */
[----:B0-----:R-:W-:Y:S01]  /*21960*/  MOV R0, R9 ;  /* 0x0000000900007202 */ /* 0x001fe20000000f00 */
[----:B------:R-:W-:Y:S01]  /*21970*/  ULDC.64 UR4, c[0x0][0x428] ;  /* 0x00010a0000047ab9 */ /* 0x000fe20000000a00 */
[----:B------:R-:W-:Y:S01]  /*21980*/  ULDC.64 UR6, c[0x0][0x208] ;  /* 0x0000820000067ab9 */ /* 0x000fe20000000a00 */
[----:B--2---:R-:W-:-:S13]  /*21990*/  ISETP.NE.AND P0, PT, R6, 0x1, PT ;  /* 0x000000010600780c */ /* 0x004fda0003f05270 */
[----:B------:R-:W0:Y:S02]  /*219a0*/  @P0 LDC.64 R4, c[0x0][0x440] ;  /* 0x00011000ff040b82 */ /* 0x000e240000000a00 */
[----:B0-----:R-:W-:-:S05]  /*219b0*/  @P0 IMAD.HI.U32 R4, R9, R4, RZ ;  /* 0x0000000409040227 */ /* 0x001fca00078e00ff */
        /* <DEDUP_REMOVED lines=8> */
[----:B0-----:R-:W-:-:S04]  /*21a40*/  IMAD R6, R8, UR4, RZ ;  /* 0x0000000408067c24 */ /* 0x001fc8000f8e02ff */
[----:B------:R-:W-:-:S04]  /*21a50*/  IMAD R0, R7, UR5, R6 ;  /* 0x0000000507007c24 */ /* 0x000fc8000f8e0206 */
[----:B------:R-:W-:-:S05]  /*21a60*/  IMAD.IADD R0, R5, 0x1, R0 ;  /* 0x0000000105007824 */ /* 0x000fca00078e0200 */
[----:B------:R-:W-:-:S05]  /*21a70*/  LEA.HI.X R3, R4, R3, R0, 0x2, P0 ;  /* 0x0000000304037211 */ /* 0x000fca00000f1400 */
[----:B------:R-:W2:Y:S04]  /*21a80*/  LDG.E R0, desc[UR6][R2.64] ;  /* 0x0000000602007981 */ /* 0x000ea8000c1e1900 */
[----:B--2---:R2:W-:Y:S02]  /*21a90*/  STL [R1], R0 ;  /* 0x0000000001007387 */ /* 0x0045e40000100800 */
.L_x_882:
[----:B------:R-:W3:Y:S04]  /*21aa0*/  LDL R7, [R1+0x8] ;  /* 0x0000080001077983 */ /* 0x000ee80000100800 */
[----:B0-2---:R-:W3:Y:S04]  /*21ab0*/  LDL R0, [R1+0xc] ;  /* 0x00000c0001007983 */ /* 0x005ee80000100800 */
[----:B------:R-:W2:Y:S01]  /*21ac0*/  LDL R2, [R1+0x14] ;  /* 0x0000140001027983 */ /* 0x000ea20000100800 */
[----:B---3--:R-:W-:Y:S01]  /*21ad0*/  IMAD R0, R0, 0x8, R7 ;  /* 0x0000000800007824 */ /* 0x008fe200078e0207 */
[----:B--2---:R-:W-:-:S04]  /*21ae0*/  SHF.L.U32 R2, R2, 0x1f, RZ ;  /* 0x0000001f02027819 */ /* 0x004fc800000006ff */
[----:B------:R-:W0:Y:S02]  /*21af0*/  SYNCS.PHASECHK.TRANS64.TRYWAIT P0, [R0+URZ+0x34840], R2 ;  /* 0x03484002000075a7 */ /* 0x000e24000800017f */
[----:B0-----:R-:W-:Y:S05]  /*21b00*/  @!P0 BRA `(.L_x_883) ;  /* 0x0000005400148947 */ /* 0x001fea0003800000 */
.L_x_1029:
[----:B------:R-:W2:Y:S02]  /*21b10*/  S2R R3, SR_TID.X ;  /* 0x0000000000037919 */ /* 0x000ea40000002100 */
[----:B--2---:R-:W-:-:S04]  /*21b20*/  LOP3.LUT R3, R3, 0x7f, RZ, 0xc0, !PT ;  /* 0x0000007f03037812 */ /* 0x004fc800078ec0ff */
[----:B------:R-:W-:-:S13]  /*21b30*/  ISETP.NE.AND P0, PT, R3, RZ, PT ;  /* 0x000000ff0300720c */ /* 0x000fda0003f05270 */
[----:B------:R-:W-:Y:S05]  /*21b40*/  @P0 BRA `(.L_x_884) ;  /* 0x00000000001c0947 */ /* 0x000fea0003800000 */
[----:B------:R-:W2:Y:S01]  /*21b50*/  S2R R3, SR_TID.X ;  /* 0x0000000000037919 */ /* 0x000ea20000002100 */
[----:B0-----:R-:W-:-:S04]  /*21b60*/  MOV R2, 0xb000 ;  /* 0x0000b00000027802 */ /* 0x001fc80000000f00 */
[----:B------:R3:W-:Y:S01]  /*21b70*/  SYNCS.ARRIVE.TRANS64 RZ, [R0+URZ+0x34830], R2 ;  /* 0x0348300200ff79a7 */ /* 0x0007e2000800003f */
[----:B--2---:R-:W-:-:S04]  /*21b80*/  LOP3.LUT R3, R3, 0x1f, RZ, 0xc0, !PT ;  /* 0x0000001f03037812 */ /* 0x004fc800078ec0ff */
[----:B------:R-:W-:-:S13]  /*21b90*/  ISETP.NE.AND P0, PT, R3, RZ, PT ;  /* 0x000000ff0300720c */ /* 0x000fda0003f05270 */
[----:B---3--:R-:W-:Y:S05]  /*21ba0*/  @!P0 BRA `(.L_x_884) ;  /* 0x0000000000048947 */ /* 0x008fea0003800000 */
[----:B------:R-:W-:Y:S01]  /*21bb0*/  BPT.TRAP 0x1 ;  /* 0x000000040000795c */ /* 0x000fe20000300000 */
.L_x_884:
[----:B------:R-:W2:Y:S04]  /*21bc0*/  LDL R7, [R1+0x8] ;  /* 0x0000080001077983 */ /* 0x000ea80000100800 */
[----:B------:R-:W2:Y:S04]  /*21bd0*/  LDL R6, [R1+0xc] ;  /* 0x00000c0001067983 */ /* 0x000ea80000100800 */
[----:B------:R-:W3:Y:S04]  /*21be0*/  LDL R5, [R1+0x18] ;  /* 0x0000180001057983 */ /* 0x000ee80000100800 */
[----:B------:R-:W4:Y:S04]  /*21bf0*/  LDL R4, [R1+0x1c] ;  /* 0x00001c0001047983 */ /* 0x000f280000100800 */
[----:B------:R-:W5:Y:S04]  /*21c00*/  LDL R3, [R1] ;  /* 0x0000000001037983 */ /* 0x000f680000100800 */
[----:B0-----:R-:W5:Y:S01]  /*21c10*/  LDL.LU R2, [R1+0x4] ;  /* 0x0000040001027983 */ /* 0x001f620000300800 */
        /* <DEDUP_REMOVED lines=22> */
[----:B0-----:R-:W-:Y:S01]  /*21d80*/  UMOV UR8, UR14 ;  /* 0x0000000e00087c82 */ /* 0x001fe20008000000 */
[----:B------:R-:W-:Y:S02]  /*21d90*/  UMOV UR10, UR15 ;  /* 0x0000000f000a7c82 */ /* 0x000fe40008000000 */
[----:B------:R2:W-:Y:S02]  /*21da0*/  UTMALDG.4D [UR8], [UR4], desc[UR6] ;  /* 0x00000608040075b4 */ /* 0x0005e40008019000 */
[----:B--2---:R-:W-:Y:S01]  /*21db0*/  NOP ;  /* 0x0000000000007918 */ /* 0x004fe20000000000 */
.L_x_880:
[----:B------:R-:W2:Y:S04]  /*21dc0*/  LDL R2, [R1+0x8] ;  /* 0x0000080001027983 */ /* 0x000ea80000100800 */
[----:B------:R-:W3:Y:S04]  /*21dd0*/  LDL.LU R3, [R1+0x3c] ;  /* 0x00003c0001037983 */ /* 0x000ee80000300800 */
[----:B------:R-:W4:Y:S04]  /*21de0*/  LDL.LU R5, [R1+0x30] ;  /* 0x0000300001057983 */ /* 0x000f280000300800 */
[----:B0-----:R-:W5:Y:S01]  /*21df0*/  LDL.LU R4, [R1+0x40] ;  /* 0x0000400001047983 */ /* 0x001f620000300800 */
        /* <DEDUP_REMOVED lines=18> */
[----:B0-----:R-:W-:Y:S01]  /*21f20*/  IMAD.IADD R2, R3, 0x1, R0 ;  /* 0x0000000103027824 */ /* 0x001fe200078e0200 */
        /* <DEDUP_REMOVED lines=8> */
[----:B------:R-:W-:Y:S01]  /*21fb0*/  IMAD.U32 R4, RZ, RZ, UR4 ;  /* 0x00000004ff047e24 */ /* 0x000fe2000f8e00ff */
[----:B------:R-:W-:Y:S01]  /*21fc0*/  MOV R6, UR6 ;  /* 0x0000000600067c02 */ /* 0x000fe20008000f00 */
[----:B------:R-:W0:Y:S01]  /*21fd0*/  LDC.64 R2, c[0x4][R2] ;  /* 0x0100000002027b82 */ /* 0x000e220000000a00 */
[----:B------:R-:W-:Y:S01]  /*21fe0*/  IMAD.U32 R5, RZ, RZ, UR5 ;  /* 0x00000005ff057e24 */ /* 0x000fe2000f8e00ff */
[----:B------:R-:W-:Y:S01]  /*21ff0*/  MOV R12, 0x1 ;  /* 0x00000001000c7802 */ /* 0x000fe20000000f00 */
[----:B------:R-:W-:Y:S02]  /*22000*/  IMAD.U32 R7, RZ, RZ, UR7 ;  /* 0x00000007ff077e24 */ /* 0x000fe4000f8e00ff */
[----:B------:R-:W-:-:S02]  /*22010*/  IMAD.U32 R10, RZ, RZ, UR8 ;  /* 0x00000008ff0a7e24 */ /* 0x000fc4000f8e00ff */
[----:B------:R-:W-:Y:S02]  /*22020*/  IMAD.U32 R11, RZ, RZ, UR9 ;  /* 0x00000009ff0b7e24 */ /* 0x000fe4000f8e00ff */
[----:B------:R-:W-:Y:S02]  /*22030*/  IMAD.MOV.U32 R8, RZ, RZ, 0x70 ;  /* 0x00000070ff087424 */ /* 0x000fe400078e00ff */
[----:B------:R-:W-:-:S07]  /*22040*/  IMAD.MOV.U32 R13, RZ, RZ, RZ ;  /* 0x000000ffff0d7224 */ /* 0x000fce00078e00ff */
[----:B------:R-:W-:-:S07]  /*22050*/  LEPC R20, `(.L_x_886) ;  /* 0x000000001014794e */ /* 0x000fce0000000000 */
[----:B01----:R-:W-:Y:S05]  /*22060*/  CALL.ABS.NOINC R2 ;  /* 0x0000000002007343 */ /* 0x003fea0003c00000 */
.L_x_886:
[----:B------:R-:W-:Y:S05]  /*22070*/  BSYNC B6 ;  /* 0x0000000000067941 */ /* 0x000fea0003800000 */
.L_x_885:
[----:B------:R-:W3:Y:S01]  /*22080*/  LDL.LU R6, [R1+0x3c] ;  /* 0x00003c0001067983 */ /* 0x000ee20000300800 */
[----:B------:R-:W-:Y:S01]  /*22090*/  ULDC.64 UR4, c[0x0][0x2d8] ;  /* 0x0000b60000047ab9 */ /* 0x000fe20000000a00 */
[----:B------:R-:W0:Y:S01]  /*220a0*/  LDC R7, c[0x0][0x448] ;  /* 0x00011200ff077b82 */ /* 0x000e220000000800 */
[----:B------:R-:W-:Y:S01]  /*220b0*/  IMAD.SHL.U32 R17, R17, 0x80, RZ ;  /* 0x0000008011117824 */ /* 0x000fe200078e00ff */
[----:B--2---:R-:W3:Y:S01]  /*220c0*/  LDL.LU.64 R2, [R1+0x48] ;  /* 0x0000480001027983 */ /* 0x004ee20000300a00 */
[----:B------:R-:W-:-:S03]  /*220d0*/  ULDC.64 UR6, c[0x0][0x280] ;  /* 0x0000a00000067ab9 */ /* 0x000fc60000000a00 */
[----:B------:R-:W2:Y:S04]  /*220e0*/  LDL.LU R0, [R1+0x40] ;  /* 0x0000400001007983 */ /* 0x000ea80000300800 */
[----:B------:R-:W4:Y:S04]  /*220f0*/  LDL.LU R5, [R1+0x5c] ;  /* 0x00005c0001057983 */ /* 0x000f280000300800 */
[----:B------:R-:W4:Y:S04]  /*22100*/  LDL.LU R4, [R1+0x30] ;  /* 0x0000300001047983 */ /* 0x000f280000300800 */
[----:B------:R0:W5:Y:S01]  /*22110*/  LDL R9, [R1+0x2c] ;  /* 0x00002c0001097983 */ /* 0x0001620000100800 */
[----:B------:R-:W1:Y:S01]  /*22120*/  S2R R8, SR_TID.X ;  /* 0x0000000000087919 */ /* 0x000e620000002100 */
[----:B0-----:R-:W-:Y:S01]  /*22130*/  ISETP.NE.AND P0, PT, R7, 0x1, PT ;  /* 0x000000010700780c */ /* 0x001fe20003f05270 */
[----:B------:R-:W0:Y:S01]  /*22140*/  S2R R10, SR_TID.X ;  /* 0x00000000000a7919 */ /* 0x000e220000002100 */
[----:B-1----:R-:W-:Y:S01]  /*22150*/  SHF.L.U32 R8, R8, 0x3, RZ ;  /* 0x0000000308087819 */ /* 0x002fe200000006ff */
[----:B0-----:R-:W-:-:S03]  /*22160*/  IMAD.SHL.U32 R10, R10, 0x8, RZ ;  /* 0x000000080a0a7824 */ /* 0x001fc600078e00ff */
[----:B------:R-:W-:Y:S02]  /*22170*/  LOP3.LUT R8, R8, 0x38, RZ, 0xc0, !PT ;  /* 0x0000003808087812 */ /* 0x000fe400078ec0ff */
[----:B------:R-:W-:Y:S02]  /*22180*/  LOP3.LUT R10, R10, 0x38, RZ, 0xc0, !PT ;  /* 0x000000380a0a7812 */ /* 0x000fe400078ec0ff */
[----:B------:R-:W-:Y:S01]  /*22190*/  LOP3.LUT R8, R8, 0x40, RZ, 0xfc, !PT ;  /* 0x0000004008087812 */ /* 0x000fe200078efcff */
[----:B---3--:R-:W-:Y:S02]  /*221a0*/  IMAD.MOV.U32 R3, RZ, RZ, R6 ;  /* 0x000000ffff037224 */ /* 0x008fe400078e0006 */
[----:B------:R-:W0:Y:S01]  /*221b0*/  @P0 LDC R6, c[0x0][0x450] ;  /* 0x00011400ff060b82 */ /* 0x000e220000000800 */
[----:B--2---:R-:W-:Y:S02]  /*221c0*/  IMAD R0, R0, UR4, RZ ;  /* 0x0000000400007c24 */ /* 0x004fe4000f8e02ff */
[----:B------:R-:W-:-:S04]  /*221d0*/  IMAD.WIDE.U32 R2, R18, UR4, R2 ;  /* 0x0000000412027c25 */ /* 0x000fc8000f8e0002 */
[----:B------:R-:W-:Y:S01]  /*221e0*/  IMAD R0, R18, UR5, R0 ;  /* 0x0000000512007c24 */ /* 0x000fe2000f8e0200 */
[----:B------:R-:W-:-:S03]  /*221f0*/  ULDC.64 UR4, c[0x0][0x2e0] ;  /* 0x0000b80000047ab9 */ /* 0x000fc60000000a00 */
[----:B------:R-:W-:Y:S02]  /*22200*/  IMAD.IADD R3, R3, 0x1, R0 ;  /* 0x0000000103037824 */ /* 0x000fe400078e0200 */
[----:B----4-:R-:W-:Y:S02]  /*22210*/  IMAD R0, R5, UR4, RZ ;  /* 0x0000000405007c24 */ /* 0x010fe4000f8e02ff */
[----:B------:R-:W-:-:S04]  /*22220*/  IMAD.WIDE.U32 R2, R4, UR4, R2 ;  /* 0x0000000404027c25 */ /* 0x000fc8000f8e0002 */
[----:B------:R-:W-:Y:S01]  /*22230*/  IMAD R0, R4, UR5, R0 ;  /* 0x0000000504007c24 */ /* 0x000fe2000f8e0200 */
[----:B------:R-:W-:Y:S01]  /*22240*/  ULDC.64 UR4, c[0x0][0x2d0] ;  /* 0x0000b40000047ab9 */ /* 0x000fe20000000a00 */
[----:B------:R-:W1:Y:S02]  /*22250*/  S2R R4, SR_TID.X ;  /* 0x0000000000047919 */ /* 0x000e640000002100 */
[----:B------:R-:W-:Y:S01]  /*22260*/  IMAD.IADD R3, R3, 0x1, R0 ;  /* 0x0000000103037824 */ /* 0x000fe200078e0200 */
[----:B-1----:R-:W-:-:S04]  /*22270*/  LOP3.LUT R4, R4, 0x7f, RZ, 0xc0, !PT ;  /* 0x0000007f04047812 */ /* 0x002fc800078ec0ff */
[----:B------:R-:W-:Y:S02]  /*22280*/  SHF.R.U32.HI R5, RZ, 0x3, R4 ;  /* 0x00000003ff057819 */ /* 0x000fe40000011604 */
[----:B------:R-:W1:Y:S02]  /*22290*/  S2R R4, SR_TID.X ;  /* 0x0000000000047919 */ /* 0x000e640000002100 */
[----:B-1----:R-:W-:-:S04]  /*222a0*/  SHF.L.U32 R4, R4, 0x4, RZ ;  /* 0x0000000404047819 */ /* 0x002fc800000006ff */
[----:B------:R-:W-:Y:S02]  /*222b0*/  LOP3.LUT R4, R5, 0x70, R4, 0xf8, !PT ;  /* 0x0000007005047812 */ /* 0x000fe400078ef804 */
[----:B------:R-:W1:Y:S02]  /*222c0*/  @P0 LDC R5, c[0x0][0x44c] ;  /* 0x00011300ff050b82 */ /* 0x000e640000000800 */
[----:B------:R-:W-:-:S05]  /*222d0*/  LOP3.LUT R4, R4, R17, RZ, 0xfc, !PT ;  /* 0x0000001104047212 */ /* 0x000fca00078efcff */
[----:B------:R-:W-:Y:S02]  /*222e0*/  IMAD.MOV.U32 R0, RZ, RZ, R4 ;  /* 0x000000ffff007224 */ /* 0x000fe400078e0004 */
[----:B-1----:R-:W-:-:S05]  /*222f0*/  @P0 IMAD.HI.U32 R5, R4, R5, RZ ;  /* 0x0000000504050227 */ /* 0x002fca00078e00ff */
[----:B0-----:R-:W-:-:S05]  /*22300*/  @P0 SHF.R.U32.HI R0, RZ, R6, R5 ;  /* 0x00000006ff000219 */ /* 0x001fca0000011605 */
        /* <DEDUP_REMOVED lines=14> */
[----:B------:R-:W-:Y:S02]  /*223f0*/  LEA R4, P2, R2, UR6, 0x1 ;  /* 0x0000000602047c11 */ /* 0x000fe4000f8408ff */
[----:B------:R-:W-:Y:S01]  /*22400*/  ISETP.GE.AND P1, PT, R8, UR4, PT ;  /* 0x0000000408007c0c */ /* 0x000fe2000bf26270 */
[----:B------:R-:W-:Y:S01]  /*22410*/  IMAD.IADD R0, R3, 0x1, R0 ;  /* 0x0000000103007824 */ /* 0x000fe200078e0200 */
[----:B------:R-:W-:-:S04]  /*22420*/  UMOV UR4, 0xffffffff ;  /* 0xffffffff00047882 */ /* 0x000fc80000000000 */
[----:B------:R-:W-:Y:S01]  /*22430*/  LEA.HI.X R3, R2, UR7, R0, 0x1, P2 ;  /* 0x0000000702037c11 */ /* 0x000fe200090f0c00 */
[----:B------:R-:W-:Y:S06]  /*22440*/  BRA.DIV UR4, `(.L_x_887) ;  /* 0x0000004a04d87947 */ /* 0x000fec000b800000 */
[----:B------:R-:W0:Y:S02]  /*22450*/  S2R R6, SR_TID.X ;  /* 0x0000000000067919 */ /* 0x000e240000002100 */
[----:B0-----:R-:W-:-:S04]  /*22460*/  LOP3.LUT R6, R6, 0x7f, RZ, 0xc0, !PT ;  /* 0x0000007f06067812 */ /* 0x001fc800078ec0ff */
[----:B------:R-:W-:Y:S02]  /*22470*/  SHF.R.U32.HI R8, RZ, 0x3, R6 ;  /* 0x00000003ff087819 */ /* 0x000fe40000011606 */
[----:B------:R-:W2:Y:S01]  /*22480*/  LDL.LU R6, [R1+0x54] ;  /* 0x0000540001067983 */ /* 0x000ea20000300800 */
[----:B------:R-:W-:Y:S02]  /*22490*/  ULDC.64 UR4, c[0x0][0x208] ;  /* 0x0000820000047ab9 */ /* 0x000fe40000000a00 */
[----:B------:R-:W-:Y:S02]  /*224a0*/  IMAD.IADD R0, R8, 0x1, R17 ;  /* 0x0000000108007824 */ /* 0x000fe400078e0211 */
[----:B------:R-:W-:Y:S02]  /*224b0*/  SHFL.IDX PT, R8, R3, 0x1, 0x181f ;  /* 0x00381f0003087f89 */ /* 0x000fe400000e0000 */
[----:B------:R-:W-:Y:S02]  /*224c0*/  VIADD R5, R0, 0x10 ;  /* 0x0000001000057836 */ /* 0x000fe40000000000 */
[----:B--2---:R-:W-:-:S02]  /*224d0*/  IMAD R2, R6, R7, RZ ;  /* 0x0000000706027224 */ /* 0x004fc400078e02ff */
[----:B------:R-:W0:Y:S03]  /*224e0*/  SHFL.IDX PT, R7, R4, RZ, 0x181f ;  /* 0x00181fff04077589 */ /* 0x000e2600000e0000 */
[-C--:B------:R-:W-:Y:S01]  /*224f0*/  ISETP.GE.AND P4, PT, R0, R2.reuse, PT ;  /* 0x000000020000720c */ /* 0x080fe20003f86270 */
[----:B------:R-:W1:Y:S01]  /*22500*/  SHFL.IDX PT, R6, R3, RZ, 0x181f ;  /* 0x00181fff03067589 */ /* 0x000e6200000e0000 */
[----:B------:R-:W-:-:S03]  /*22510*/  ISETP.GE.AND P2, PT, R5, R2, PT ;  /* 0x000000020500720c */ /* 0x000fc60003f46270 */
[----:B------:R-:W2:Y:S08]  /*22520*/  SHFL.IDX PT, R5, R4, 0x1, 0x181f ;  /* 0x00381f0004057f89 */ /* 0x000eb000000e0000 */
[----:B0-----:R-:W-:-:S04]  /*22530*/  @!P4 LEA R7, P3, R10, R7, 0x1 ;  /* 0x000000070a07c211 */ /* 0x001fc800078608ff */
[----:B-1----:R-:W-:-:S04]  /*22540*/  @!P4 IADD3.X R6, RZ, R6, RZ, P3, !PT ;  /* 0x00000006ff06c210 */ /* 0x002fc80001ffe4ff */
[----:B------:R-:W-:-:S04]  /*22550*/  @!P4 LOP3.LUT R7, R7, R6, RZ, 0x3c, !PT ;  /* 0x000000060707c212 */ /* 0x000fc800078e3cff */
[----:B------:R-:W-:-:S04]  /*22560*/  @!P4 LOP3.LUT R6, R7, R6, RZ, 0x3c, !PT ;  /* 0x000000060706c212 */ /* 0x000fc800078e3cff */
[----:B------:R-:W-:-:S05]  /*22570*/  @!P4 LOP3.LUT R7, R7, R6, RZ, 0x3c, !PT ;  /* 0x000000060707c212 */ /* 0x000fca00078e3cff */
[----:B-----5:R-:W-:Y:S04]  /*22580*/  @!P4 LDGSTS.E.BYPASS.LTC128B.128 [R9+0x16400], desc[UR4][R6.64], !P0 ;  /* 0x164000000609cfae */ /* 0x020fe8000c101d44 */
[----:B------:R2:W-:Y:S02]  /*22590*/  @!P4 LDGSTS.E.BYPASS.LTC128B.128 [R9+0x1a400], desc[UR4][R6.64+0x80], !P1 ;  /* 0x1a4000800609cfae */ /* 0x0005e4000c901d44 */
[----:B--2---:R-:W-:Y:S01]  /*225a0*/  @!P2 LEA R7, P3, R10, R5, 0x1 ;  /* 0x000000050a07a211 */ /* 0x004fe200078608ff */
        /* <DEDUP_REMOVED lines=12> */
[----:B------:R-:W-:Y:S01]  /*22670*/  @!P2 IMAD.MOV.U32 R7, RZ, RZ, R6 ;  /* 0x000000ffff07a224 */ /* 0x000fe200078e0006 */
[----:B------:R-:W-:Y:S01]  /*22680*/  @!P2 MOV R6, R5 ;  /* 0x000000050006a202 */ /* 0x000fe20000000f00 */
[----:B------:R-:W-:-:S04]  /*22690*/  VIADD R5, R0, 0x30 ;  /* 0x0000003000057836 */ /* 0x000fc80000000000 */
        /* <DEDUP_REMOVED lines=8> */
[----:B------:R-:W-:Y:S01]  /*22720*/  @!P2 IMAD.MOV.U32 R6, RZ, RZ, R5 ;  /* 0x000000ffff06a224 */ /* 0x000fe200078e0005 */
[----:B------:R-:W-:-:S04]  /*22730*/  IADD3 R5, R0, 0x40, RZ ;  /* 0x0000004000057810 */ /* 0x000fc80007ffe0ff */
        /* <DEDUP_REMOVED lines=15> */
[----:B-1----:R-:W-:-:S04]  /*22830*/  @!P2 LEA R5, P3, R10, R5, 0x1 ;  /* 0x000000050a05a211 */ /* 0x002fc800078608ff */
[----:B0-----:R-:W-:-:S05]  /*22840*/  @!P2 IADD3.X R6, RZ, R6, RZ, P3, !PT ;  /* 0x00000006ff06a210 */ /* 0x001fca0001ffe4ff */
        /* <DEDUP_REMOVED lines=9> */
[----:B0-----:R-:W-:-:S05]  /*228e0*/  @!P2 IMAD.X R6, RZ, RZ, R6, P3 ;  /* 0x000000ffff06a224 */ /* 0x001fca00018e0606 */
[----:B------:R-:W-:Y:S01]  /*228f0*/  @!P2 MOV R7, R6 ;  /* 0x000000060007a202 */ /* 0x000fe20000000f00 */
[----:B------:R-:W-:Y:S02]  /*22900*/  @!P2 IMAD.MOV.U32 R6, RZ, RZ, R5 ;  /* 0x000000ffff06a224 */ /* 0x000fe400078e0005 */
[----:B------:R0:W1:Y:S04]  /*22910*/  SHFL.IDX PT, R5, R3, 0x7, 0x181f ;  /* 0x00f81f0003057f89 */ /* 0x00006800000e0000 */
[----:B------:R0:W-:Y:S04]  /*22920*/  @!P2 LDGSTS.E.BYPASS.LTC128B.128 [R9+0x19400], desc[UR4][R6.64], !P0 ;  /* 0x194000000609afae */ /* 0x0001e8000c101d44 */
[----:B------:R0:W-:Y:S04]  /*22930*/  @!P2 LDGSTS.E.BYPASS.LTC128B.128 [R9+0x1d400], desc[UR4][R6.64+0x80], !P1 ;  /* 0x1d4000800609afae */ /* 0x0001e8000c901d44 */
[----:B------:R0:W2:Y:S02]  /*22940*/  SHFL.IDX PT, R3, R4, 0x7, 0x181f ;  /* 0x00f81f0004037f89 */ /* 0x0000a400000e0000 */
.L_x_1046:
[----:B------:R-:W-:Y:S01]  /*22950*/  VIADD R0, R0, 0x70 ;  /* 0x0000007000007836 */ /* 0x000fe20000000000 */
[----:B------:R-:W-:Y:S04]  /*22960*/  BSSY B0, `(.L_x_888) ;  /* 0x000000b000007945 */ /* 0x000fe80003800000 */
[----:B------:R-:W-:-:S13]  /*22970*/  ISETP.GE.AND P2, PT, R0, R2, PT ;  /* 0x000000020000720c */ /* 0x000fda0003f46270 */
[----:B------:R-:W-:Y:S05]  /*22980*/  @P2 BRA `(.L_x_889) ;  /* 0x0000000000202947 */ /* 0x000fea0003800000 */
[----:B--2---:R-:W-:Y:S01]  /*22990*/  LEA R2, P2, R10, R3, 0x1 ;  /* 0x000000030a027211 */ /* 0x004fe200078408ff */
[----:B------:R-:W-:-:S04]  /*229a0*/  ULDC.64 UR4, c[0x0][0x208] ;  /* 0x0000820000047ab9 */ /* 0x000fc80000000a00 */
[----:B01----:R-:W-:-:S05]  /*229b0*/  IMAD.X R3, RZ, RZ, R5, P2 ;  /* 0x000000ffff037224 */ /* 0x003fca00010e0605 */
[----:B------:R-:W-:Y:S01]  /*229c0*/  @!PT LDS RZ, [RZ] ;  /* 0x00000000fffff984 */ /* 0x000fe20000000800 */
[----:B------:R-:W-:Y:S01]  /*229d0*/  @!PT LDS RZ, [RZ] ;  /* 0x00000000fffff984 */ /* 0x000fe20000000800 */
[----:B------:R-:W-:Y:S01]  /*229e0*/  @!PT LDS RZ, [RZ] ;  /* 0x00000000fffff984 */ /* 0x000fe20000000800 */
[----:B------:R3:W-:Y:S04]  /*229f0*/  LDGSTS.E.BYPASS.LTC128B.128 [R9+0x19c00], desc[UR4][R2.64], !P0 ;  /* 0x19c0000002097fae */ /* 0x0007e8000c101d44 */
[----:B------:R3:W-:Y:S02]  /*22a00*/  LDGSTS.E.BYPASS.LTC128B.128 [R9+0x1dc00], desc[UR4][R2.64+0x80], !P1 ;  /* 0x1dc0008002097fae */ /* 0x0007e4000c901d44 */
.L_x_889:
[----:B------:R-:W-:Y:S05]  /*22a10*/  BSYNC B0 ;  /* 0x0000000000007941 */ /* 0x000fea0003800000 */
.L_x_888:
[----:B0--3--:R-:W3:Y:S01]  /*22a20*/  LDL R9, [R1+0x8] ;  /* 0x0000080001097983 */ /* 0x009ee20000100800 */
[----:B------:R-:W-:Y:S01]  /*22a30*/  PLOP3.LUT P0, PT, PT, PT, PT, 0x80, 0x0 ;  /* 0x000000000000781c */ /* 0x000fe20003f0f070 */
[----:B------:R-:W-:Y:S01]  /*22a40*/  NOP ;  /* 0x0000000000007918 */ /* 0x000fe20000000000 */
[----:B---3--:R-:W-:-:S11]  /*22a50*/  VIADD R10, R9, 0x34800 ;  /* 0x00034800090a7836 */ /* 0x008fd60000000000 */
.L_x_890:
[----:B------:R-:W3:Y:S01]  /*22a60*/  LDL R2, [R1+0x8] ;  /* 0x0000080001027983 */ /* 0x000ee20000100800 */
[----:B------:R-:W-:Y:S02]  /*22a70*/  PLOP3.LUT P1, PT, P1, P0, PT, 0xa2, 0x0 ;  /* 0x000000000000781c */ /* 0x000fe40000f21472 */
[----:B---3--:R-:W-:-:S08]  /*22a80*/  @P0 R2UR P1, UR4, R2 ;  /* 0x00000000020402ca */ /* 0x008fd00000020000 */
[----:B------:R-:W-:-:S05]  /*22a90*/  @P0 PLOP3.LUT P0, PT, P1, PT, PT, 0x80, 0x0 ;  /* 0x000000000000081c */ /* 0x000fca0000f0f070 */
[----:B------:R-:W-:Y:S01]  /*22aa0*/  @!P1 SYNCS.ARRIVE.TRANS64.RED.A0T1 RZ, [UR4+0x34800], RZ ;  /* 0x034800ffffff99a7 */ /* 0x000fe20008200404 */
[----:B------:R-:W-:Y:S07]  /*22ab0*/  @!P1 ARRIVES.LDGSTSBAR.64.TRANSCNT [UR4+0x34800] ;  /* 0x03480000ff0099b0 */ /* 0x000fee0008000a84 */
[----:B------:R-:W-:Y:S05]  /*22ac0*/  @P0 BRA.U.ANY `(.L_x_890) ;  /* 0xfffffffd00e40947 */ /* 0x000fea000393ffff */
[----:B--2---:R-:W2:Y:S02]  /*22ad0*/  LDL.LU R3, [R1+0x58] ;  /* 0x0000580001037983 */ /* 0x004ea40000300800 */
[----:B--2---:R-:W-:-:S04]  /*22ae0*/  IADD3 R3, R3, 0x1, RZ ;  /* 0x0000000103037810 */ /* 0x004fc80007ffe0ff */
[----:B------:R-:W-:Y:S01]  /*22af0*/  LEA.HI R0, R3, R3, RZ, 0x1 ;  /* 0x0000000303007211 */ /* 0x000fe200078f08ff */
[----:B------:R0:W-:Y:S03]  /*22b00*/  STL [R1+0x58], R3 ;  /* 0x0000580301007387 */ /* 0x0001e60000100800 */
[----:B------:R-:W-:-:S05]  /*22b10*/  LOP3.LUT R0, R0, 0xfffffffe, RZ, 0xc0, !PT ;  /* 0xfffffffe00007812 */ /* 0x000fca00078ec0ff */
[----:B------:R-:W-:-:S05]  /*22b20*/  IMAD.IADD R0, R3, 0x1, -R0 ;  /* 0x0000000103007824 */ /* 0x000fca00078e0a00 */
[----:B------:R-:W-:Y:S01]  /*22b30*/  SHF.L.U32 R0, R0, 0x1f, RZ ;  /* 0x0000001f00007819 */ /* 0x000fe200000006ff */
[----:B------:R-:W-:Y:S01]  /*22b40*/  NOP ;  /* 0x0000000000007918 */ /* 0x000fe20000000000 */
[----:B------:R0:W-:Y:S01]  /*22b50*/  SYNCS.ARRIVE.TRANS64.A1T0 RZ, [R2+URZ+0x34800], RZ ;  /* 0x034800ff02ff79a7 */ /* 0x0001e2000810003f */
[----:B------:R-:W-:Y:S01]  /*22b60*/  BSSY B0, `(.L_x_891) ;  /* 0x0000003000007945 */ /* 0x000fe20003800000 */
[----:B------:R-:W2:Y:S03]  /*22b70*/  SYNCS.PHASECHK.TRANS64.TRYWAIT P0, [R2+URZ+0x34820], R0 ;  /* 0x03482000020075a7 */ /* 0x000ea6000800017f */
[----:B0-2---:R-:W-:Y:S05]  /*22b80*/  @!P0 BRA `(.L_x_892) ;  /* 0x0000004c00e08947 */ /* 0x005fea0003800000 */
.L_x_1047:
[----:B------:R-:W-:Y:S05]  /*22b90*/  BSYNC B0 ;  /* 0x0000000000007941 */ /* 0x000fea0003800000 */
.L_x_891:
        /* <DEDUP_REMOVED lines=11> */
[----:B------:R-:W-:Y:S02]  /*22c50*/  ISETP.NE.U32.AND P0, PT, R0, 0x1, PT ;  /* 0x000000010000780c */ /* 0x000fe40003f05070 */
[----:B------:R-:W-:-:S11]  /*22c60*/  IADD3 R0, R2, -0x2, RZ ;  /* 0xfffffffe02007810 */ /* 0x000fd60007ffe0ff */
        /* <DEDUP_REMOVED lines=18> */
[----:B-1----:R-:W0:Y:S01]  /*22d90*/  LDC R5, c[0x0][0x43c] ;  /* 0x00010f00ff057b82 */ /* 0x002e220000000800 */
[----:B------:R-:W-:Y:S02]  /*22da0*/  ULDC.64 UR6, c[0x0][0x428] ;  /* 0x00010a0000067ab9 */ /* 0x000fe40000000a00 */
[----:B------:R-:W3:Y:S01]  /*22db0*/  LDL R7, [R1+0x10] ;  /* 0x0000100001077983 */ /* 0x000ee20000100800 */
[----:B------:R-:W-:Y:S01]  /*22dc0*/  ULDC.64 UR8, c[0x0][0x208] ;  /* 0x0000820000087ab9 */ /* 0x000fe20000000a00 */
        /* <DEDUP_REMOVED lines=15> */
.L_x_899:
[----:B------:R-:W2:Y:S01]  /*22ec0*/  LDL R2, [R1+0x8] ;  /* 0x0000080001027983 */ /* 0x000ea20000100800 */
[----:B------:R-:W-:Y:S01]  /*22ed0*/  BSSY B3, `(.L_x_900) ;  /* 0x0000005000037945 */ /* 0x000fe20003800000 */
[----:B--2---:R-:W-:Y:S02]  /*22ee0*/  LEA R3, R6, R2, 0x3 ;  /* 0x0000000206037211 */ /* 0x004fe400078e18ff */
[----:B------:R-:W-:-:S04]  /*22ef0*/  SHF.L.U32 R2, R9, 0x1f, RZ ;  /* 0x0000001f09027819 */ /* 0x000fc800000006ff */
[----:B------:R-:W2:Y:S02]  /*22f00*/  SYNCS.PHASECHK.TRANS64.TRYWAIT P0, [R3+URZ+0x34840], R2 ;  /* 0x03484002030075a7 */ /* 0x000ea4000800017f */
[----:B--2---:R-:W-:Y:S05]  /*22f10*/  @!P0 BRA `(.L_x_901) ;  /* 0x0000004c00148947 */ /* 0x004fea0003800000 */
.L_x_1048:
[----:B------:R-:W-:Y:S05]  /*22f20*/  BSYNC B3 ;  /* 0x0000000000037941 */ /* 0x000fea0003800000 */
.L_x_900:
[----:B01----:R-:W0:Y:S01]  /*22f30*/  S2R R5, SR_TID.X ;  /* 0x0000000000057919 */ /* 0x003e220000002100 */
        /* <DEDUP_REMOVED lines=9> */
[----:B-1----:R-:W-:Y:S05]  /*22fd0*/  @!P0 BRA `(.L_x_903) ;  /* 0x0000000000048947 */ /* 0x002fea0003800000 */
[----:B------:R-:W-:Y:S01]  /*22fe0*/  BPT.TRAP 0x1 ;  /* 0x000000040000795c */ /* 0x000fe20000300000 */
.L_x_903:
[----:B------:R-:W-:Y:S05]  /*22ff0*/  BSYNC B3 ;  /* 0x0000000000037941 */ /* 0x000fea0003800000 */
.L_x_902:
[----:B------:R-:W3:Y:S04]  /*23000*/  LDL R5, [R1+0x8] ;  /* 0x0000080001057983 */ /* 0x000ee80000100800 */
[----:B--2---:R-:W2:Y:S01]  /*23010*/  LDL R2, [R1+0x1c] ;  /* 0x00001c0001027983 */ /* 0x004ea20000100800 */
        /* <DEDUP_REMOVED lines=8> */
[----:B---3--:R-:W-:-:S02]  /*230a0*/  IMAD R7, R6, 0xb000, R5 ;  /* 0x0000b00006077824 */ /* 0x008fc400078e0205 */
[----:B--2---:R-:W-:Y:S02]  /*230b0*/  IMAD R2, R0, 0xb0, R2 ;  /* 0x000000b000027824 */ /* 0x004fe400078e0202 */
[----:B------:R-:W-:-:S08]  /*230c0*/  VIADD R5, R7, 0x1e400 ;  /* 0x0001e40007057836 */ /* 0x000fd00000000000 */
.L_x_904:
        /* <DEDUP_REMOVED lines=10> */
[----:B------:R-:W-:Y:S01]  /*23170*/  MOV R14, 0x40 ;  /* 0x00000040000e7802 */ /* 0x000fe20000000f00 */
[----:B------:R-:W-:Y:S01]  /*23180*/  VIADD R5, R7, 0x23c00 ;  /* 0x00023c0007057836 */ /* 0x000fe20000000000 */
[----:B------:R-:W-:Y:S01]  /*23190*/  PLOP3.LUT P0, PT, PT, PT, PT, 0x80, 0x0 ;  /* 0x000000000000781c */ /* 0x000fe20003f0f070 */
[----:B------:R-:W-:Y:S01]  /*231a0*/  UMOV UR6, 0x0 ;  /* 0x0000000000067882 */ /* 0x000fe20000000000 */
[----:B------:R-:W-:Y:S01]  /*231b0*/  R2UR UR10, R14 ;  /* 0x000000000e0a72ca */ /* 0x000fe200000e0000 */
[----:B------:R-:W-:-:S14]  /*231c0*/  UMOV UR7, 0x14f00000 ;  /* 0x14f0000000077882 */ /* 0x000fdc0000000000 */
.L_x_905:
        /* <DEDUP_REMOVED lines=17> */
.L_x_1049:
[----:B------:R-:W-:Y:S05]  /*232e0*/  BSYNC B3 ;  /* 0x0000000000037941 */ /* 0x000fea0003800000 */
.L_x_906:
[----:B------:R1:W5:Y:S04]  /*232f0*/  LDL R15, [R1+0x8] ;  /* 0x00000800010f7983 */ /* 0x0003680000100800 */
[----:B------:R1:W5:Y:S01]  /*23300*/  LDL R7, [R1+0xc] ;  /* 0x00000c0001077983 */ /* 0x0003620000100800 */
[----:B------:R-:W-:Y:S01]  /*23310*/  BSSY B3, `(.L_x_908) ;  /* 0x000000c000037945 */ /* 0x000fe20003800000 */
[----:B------:R-:W-:Y:S02]  /*23320*/  IMAD.MOV.U32 R12, RZ, RZ, 0x0 ;  /* 0x00000000ff0c7424 */ /* 0x000fe400078e00ff */
[----:B------:R-:W-:Y:S01]  /*23330*/  IMAD.MOV.U32 R13, RZ, RZ, 0x14f00000 ;  /* 0x14f00000ff0d7424 */ /* 0x000fe200078e00ff */
[----:B------:R-:W-:Y:S06]  /*23340*/  @P1 BRA `(.L_x_909) ;  /* 0x0000000000201947 */ /* 0x000fec0003800000 */
[----:B------:R-:W2:Y:S01]  /*23350*/  S2R R5, SR_TID.X ;  /* 0x0000000000057919 */ /* 0x000ea20000002100 */
[----:B0----5:R-:W-:Y:S01]  /*23360*/  LEA R2, R7, R15, 0x3 ;  /* 0x0000000f07027211 */ /* 0x021fe200078e18ff */
[----:B------:R-:W-:-:S04]  /*23370*/  IMAD.MOV.U32 R3, RZ, RZ, 0xb000 ;  /* 0x0000b000ff037424 */ /* 0x000fc800078e00ff */
[----:B------:R3:W-:Y:S01]  /*23380*/  SYNCS.ARRIVE.TRANS64 RZ, [R2+URZ+0x34850], R3 ;  /* 0x0348500302ff79a7 */ /* 0x0007e2000800003f */
[----:B--2---:R-:W-:-:S04]  /*23390*/  LOP3.LUT R5, R5, 0x1f, RZ, 0xc0, !PT ;  /* 0x0000001f05057812 */ /* 0x004fc800078ec0ff */
[----:B------:R-:W-:-:S13]  /*233a0*/  ISETP.NE.AND P0, PT, R5, RZ, PT ;  /* 0x000000ff0500720c */ /* 0x000fda0003f05270 */
[----:B---3--:R-:W-:Y:S05]  /*233b0*/  @!P0 BRA `(.L_x_909) ;  /* 0x0000000000048947 */ /* 0x008fea0003800000 */
[----:B------:R-:W-:Y:S01]  /*233c0*/  BPT.TRAP 0x1 ;  /* 0x000000040000795c */ /* 0x000fe20000300000 */
.L_x_909:
[----:B------:R-:W-:Y:S05]  /*233d0*/  BSYNC B3 ;  /* 0x0000000000037941 */ /* 0x000fea0003800000 */
.L_x_908:
        /* <DEDUP_REMOVED lines=13> */
.L_x_910:
        /* <DEDUP_REMOVED lines=11> */
[----:B------:R-:W-:Y:S02]  /*23560*/  R2UR UR10, R14 ;  /* 0x000000000e0a72ca */ /* 0x000fe400000e0000 */
[----:B------:R-:W-:Y:S02]  /*23570*/  R2UR UR6, R12 ;  /* 0x000000000c0672ca */ /* 0x000fe400000e0000 */
[----:B------:R-:W-:Y:S02]  /*23580*/  R2UR UR7, R13 ;  /* 0x000000000d0772ca */ /* 0x000fe400000e0000 */
[----:B------:R-:W-:Y:S02]  /*23590*/  PLOP3.LUT P0, PT, PT, PT, PT, 0x80, 0x0 ;  /* 0x000000000000781c */ /* 0x000fe40003f0f070 */
[----:B------:R-:W-:-:S11]  /*235a0*/  IADD3 R5, R7, 0x5c00, RZ ;  /* 0x00005c0007057810 */ /* 0x000fd60007ffe0ff */
.L_x_911:
        /* <DEDUP_REMOVED lines=13> */
.L_x_898:
[----:B------:R-:W-:Y:S05]  /*23680*/  BSYNC B1 ;  /* 0x0000000000017941 */ /* 0x000fea0003800000 */
.L_x_897:
[----:B0-----:R-:W2:Y:S04]  /*23690*/  LDL.LU R0, [R1+0x34] ;  /* 0x0000340001007983 */ /* 0x001ea80000300800 */
[----:B------:R0:W-:Y:S04]  /*236a0*/  STL [R1+0xc], R6 ;  /* 0x00000c0601007387 */ /* 0x0001e80000100800 */
[----:B------:R0:W-:Y:S02]  /*236b0*/  STL [R1+0x14], R9 ;  /* 0x0000140901007387 */ /* 0x0001e40000100800 */
[----:B0-2---:R-:W-:-:S07]  /*236c0*/  VIADD R0, R0, 0xfffffffd ;  /* 0xfffffffd00007836 */ /* 0x005fce0000000000 */
.L_x_896:
[----:B------:R-:W-:Y:S05]  /*236d0*/  BSYNC B2 ;  /* 0x0000000000027941 */ /* 0x000fea0003800000 */
.L_x_895:
[----:B------:R-:W2:Y:S01]  /*236e0*/  LDL.LU R2, [R1+0x38] ;  /* 0x0000380001027983 */ /* 0x000ea20000300800 */
[----:B------:R-:W-:-:S05]  /*236f0*/  IMAD.MOV R8, RZ, RZ, -R8 ;  /* 0x000000ffff087224 */ /* 0x000fca00078e0a08 */
[----:B--2---:R-:W-:-:S13]  /*23700*/  ISETP.NE.AND P0, PT, R2, R8, PT ;  /* 0x000000080200720c */ /* 0x004fda0003f05270 */
[----:B------:R-:W-:Y:S05]  /*23710*/  @!P0 BRA `(.L_x_894) ;  /* 0x0000001400088947 */ /* 0x000fea0003800000 */
[----:B------:R0:W5:Y:S02]  /*23720*/  LDL R8, [R1] ;  /* 0x0000000001087983 */ /* 0x0001640000100800 */
.L_x_942:
[----:B--2---:R-:W2:Y:S04]  /*23730*/  LDL R4, [R1+0x4] ;  /* 0x0000040001047983 */ /* 0x004ea80000100800 */
[----:B---3--:R-:W3:Y:S04]  /*23740*/  LDL R3, [R1+0xc] ;  /* 0x00000c0001037983 */ /* 0x008ee80000100800 */
[----:B------:R-:W4:Y:S01]  /*23750*/  LDL R2, [R1+0x14] ;  /* 0x0000140001027983 */ /* 0x000f220000100800 */
[----:B------:R-:W-:Y:S05]  /*23760*/  YIELD ;  /* 0x0000000000007946 */ /* 0x000fea0003800000 */
[----:B------:R-:W-:Y:S01]  /*23770*/  BSSY B1, `(.L_x_912) ;  /* 0x000009b000017945 */ /* 0x000fe20003800000 */
[----:B--2---:R-:W-:Y:S01]  /*23780*/  LOP3.LUT P1, RZ, R4, 0x1, RZ, 0xc0, !PT ;  /* 0x0000000104ff7812 */ /* 0x004fe2000782c0ff */
[----:B---3--:R-:W-:-:S05]  /*23790*/  VIADD R4, R3, 0x1 ;  /* 0x0000000103047836 */ /* 0x008fca0000000000 */
[----:B------:R-:W-:-:S04]  /*237a0*/  ISETP.NE.AND P0, PT, R4, 0x2, PT ;  /* 0x000000020400780c */ /* 0x000fc80003f05270 */
[----:B-1----:R-:W-:Y:S02]  /*237b0*/  SEL R5, RZ, 0x1, P0 ;  /* 0x00000001ff057807 */ /* 0x002fe40000000000 */
        /* <DEDUP_REMOVED lines=9> */
[----:B------:R-:W1:Y:S01]  /*23850*/  LDC R7, c[0x0][0x43c] ;  /* 0x00010f00ff077b82 */ /* 0x000e620000000800 */
[----:B------:R-:W-:Y:S02]  /*23860*/  ULDC.64 UR6, c[0x0][0x428] ;  /* 0x00010a0000067ab9 */ /* 0x000fe40000000a00 */
[----:B------:R-:W3:Y:S01]  /*23870*/  LDL R9, [R1+0x10] ;  /* 0x0000100001097983 */ /* 0x000ee20000100800 */
[----:B------:R-:W-:Y:S01]  /*23880*/  ULDC.64 UR8, c[0x0][0x208] ;  /* 0x0000820000087ab9 */ /* 0x000fe20000000a00 */
[----:B-1----:R-:W-:-:S13]  /*23890*/  ISETP.NE.AND P0, PT, R7, 0x1, PT ;  /* 0x000000010700780c */ /* 0x002fda0003f05270 */
[----:B------:R-:W1:Y:S02]  /*238a0*/  @P0 LDC.64 R2, c[0x0][0x440] ;  /* 0x00011000ff020b82 */ /* 0x000e640000000a00 */
[----:B-1----:R-:W-:Y:S01]  /*238b0*/  @P0 IMAD.HI.U32 R6, R0, R2, RZ ;  /* 0x0000000200060227 */ /* 0x002fe200078e00ff */
[----:B------:R-:W-:-:S04]  /*238c0*/  MOV R2, R0 ;  /* 0x0000000000027202 */ /* 0x000fc80000000f00 */
[----:B------:R-:W-:-:S04]  /*238d0*/  @P0 SHF.R.U32.HI R2, RZ, R3, R6 ;  /* 0x00000003ff020219 */ /* 0x000fc80000011606 */
[--C-:B------:R-:W-:Y:S01]  /*238e0*/  SHF.R.S32.HI R3, RZ, 0x1f, R2.reuse ;  /* 0x0000001fff037819 */ /* 0x100fe20000011402 */
[----:B------:R-:W-:-:S04]  /*238f0*/  IMAD.MOV R6, RZ, RZ, -R2 ;  /* 0x000000ffff067224 */ /* 0x000fc800078e0a02 */
[----:B------:R-:W-:Y:S02]  /*23900*/  IMAD R6, R7, R6, R0 ;  /* 0x0000000607067224 */ /* 0x000fe400078e0200 */
[----:B--2---:R-:W-:-:S04]  /*23910*/  IMAD R7, R11, UR6, RZ ;  /* 0x000000060b077c24 */ /* 0x004fc8000f8e02ff */
[C---:B---3--:R-:W-:Y:S02]  /*23920*/  IMAD R7, R9.reuse, UR7, R7 ;  /* 0x0000000709077c24 */ /* 0x048fe4000f8e0207 */
[----:B------:R-:W-:-:S04]  /*23930*/  IMAD.WIDE.U32 R2, R9, UR6, R2 ;  /* 0x0000000609027c25 */ /* 0x000fc8000f8e0002 */
[----:B------:R-:W-:Y:S01]  /*23940*/  IMAD.IADD R3, R7, 0x1, R3 ;  /* 0x0000000107037824 */ /* 0x000fe200078e0203 */
[----:B-----5:R-:W-:-:S04]  /*23950*/  LEA R8, P0, R2, UR4, 0x2 ;  /* 0x0000000402087c11 */ /* 0x020fc8000f8010ff */
[----:B------:R-:W-:-:S05]  /*23960*/  LEA.HI.X R9, R2, UR5, R3, 0x2, P0 ;  /* 0x0000000502097c11 */ /* 0x000fca00080f1403 */
[----:B------:R1:W5:Y:S04]  /*23970*/  LDG.E R8, desc[UR8][R8.64] ;  /* 0x0000000808087981 */ /* 0x000368000c1e1900 */
.L_x_914:
[----:B------:R-:W2:Y:S01]  /*23980*/  LDL R2, [R1+0x8] ;  /* 0x0000080001027983 */ /* 0x000ea20000100800 */
[----:B------:R-:W-:Y:S01]  /*23990*/  BSSY B2, `(.L_x_915) ;  /* 0x0000005000027945 */ /* 0x000fe20003800000 */
[----:B--2---:R-:W-:Y:S01]  /*239a0*/  IMAD R3, R4, 0x8, R2 ;  /* 0x0000000804037824 */ /* 0x004fe200078e0202 */
[----:B------:R-:W-:-:S04]  /*239b0*/  SHF.L.U32 R2, R5, 0x1f, RZ ;  /* 0x0000001f05027819 */ /* 0x000fc800000006ff */
[----:B------:R-:W2:Y:S02]  /*239c0*/  SYNCS.PHASECHK.TRANS64.TRYWAIT P0, [R3+URZ+0x34840], R2 ;  /* 0x03484002030075a7 */ /* 0x000ea4000800017f */
[----:B--2---:R-:W-:Y:S05]  /*239d0*/  @!P0 BRA `(.L_x_916) ;  /* 0x00000040008c8947 */ /* 0x004fea0003800000 */
.L_x_1050:
[----:B------:R-:W-:Y:S05]  /*239e0*/  BSYNC B2 ;  /* 0x0000000000027941 */ /* 0x000fea0003800000 */
.L_x_915:
[----:B------:R-:W3:Y:S01]  /*239f0*/  S2R R7, SR_TID.X ;  /* 0x0000000000077919 */ /* 0x000ee20000002100 */
[----:B------:R-:W-:Y:S01]  /*23a00*/  BSSY B2, `(.L_x_917) ;  /* 0x000000b000027945 */ /* 0x000fe20003800000 */
[----:B---3--:R-:W-:-:S04]  /*23a10*/  LOP3.LUT R7, R7, 0x7f, RZ, 0xc0, !PT ;  /* 0x0000007f07077812 */ /* 0x008fc800078ec0ff */
[----:B------:R-:W-:-:S13]  /*23a20*/  ISETP.NE.AND P1, PT, R7, RZ, PT ;  /* 0x000000ff0700720c */ /* 0x000fda0003f25270 */
[----:B------:R-:W-:Y:S05]  /*23a30*/  @P1 BRA `(.L_x_918) ;  /* 0x00000000001c1947 */ /* 0x000fea0003800000 */
[----:B------:R-:W3:Y:S01]  /*23a40*/  S2R R7, SR_TID.X ;  /* 0x0000000000077919 */ /* 0x000ee20000002100 */
[----:B--2---:R-:W-:-:S04]  /*23a50*/  IMAD.MOV.U32 R2, RZ, RZ, 0xb000 ;  /* 0x0000b000ff027424 */ /* 0x004fc800078e00ff */
[----:B------:R4:W-:Y:S01]  /*23a60*/  SYNCS.ARRIVE.TRANS64 RZ, [R3+URZ+0x34830], R2 ;  /* 0x0348300203ff79a7 */ /* 0x0009e2000800003f */
[----:B---3--:R-:W-:-:S04]  /*23a70*/  LOP3.LUT R7, R7, 0x1f, RZ, 0xc0, !PT ;  /* 0x0000001f07077812 */ /* 0x008fc800078ec0ff */
[----:B------:R-:W-:-:S13]  /*23a80*/  ISETP.NE.AND P0, PT, R7, RZ, PT ;  /* 0x000000ff0700720c */ /* 0x000fda0003f05270 */
[----:B----4-:R-:W-:Y:S05]  /*23a90*/  @!P0 BRA `(.L_x_918) ;  /* 0x0000000000048947 */ /* 0x010fea0003800000 */
[----:B------:R-:W-:Y:S01]  /*23aa0*/  BPT.TRAP 0x1 ;  /* 0x000000040000795c */ /* 0x000fe20000300000 */
.L_x_918:
[----:B------:R-:W-:Y:S05]  /*23ab0*/  BSYNC B2 ;  /* 0x0000000000027941 */ /* 0x000fea0003800000 */
.L_x_917:
[----:B--2---:R-:W2:Y:S04]  /*23ac0*/  LDL R2, [R1+0x8] ;  /* 0x0000080001027983 */ /* 0x004ea80000100800 */
[----:B------:R-:W3:Y:S01]  /*23ad0*/  LDL R7, [R1+0x1c] ;  /* 0x00001c0001077983 */ /* 0x000ee20000100800 */
[----:B------:R-:W-:Y:S01]  /*23ae0*/  MOV R11, RZ ;  /* 0x000000ff000b7202 */ /* 0x000fe20000000f00 */
[----:B------:R-:W-:Y:S01]  /*23af0*/  UIADD3 UR4, UP0, UR38, 0x370, URZ ;  /* 0x0000037026047890 */ /* 0x000fe2000ff1e03f */
[----:B------:R-:W-:Y:S01]  /*23b00*/  PLOP3.LUT P0, PT, PT, PT, PT, 0x80, 0x0 ;  /* 0x000000000000781c */ /* 0x000fe20003f0f070 */
[----:B------:R-:W-:Y:S01]  /*23b10*/  VIADD R3, R3, 0x34830 ;  /* 0x0003483003037836 */ /* 0x000fe20000000000 */
[----:B------:R-:W-:Y:S01]  /*23b20*/  R2UR UR10, R11 ;  /* 0x000000000b0a72ca */ /* 0x000fe200000e0000 */
[----:B------:R-:W-:Y:S01]  /*23b30*/  UIADD3.X UR5, URZ, UR39, URZ, UP0, !UPT ;  /* 0x000000273f057290 */ /* 0x000fe200087fe43f */
[----:B------:R-:W-:Y:S01]  /*23b40*/  UMOV UR6, 0x0 ;  /* 0x0000000000067882 */ /* 0x000fe20000000000 */
[----:B------:R-:W-:Y:S01]  /*23b50*/  UMOV UR7, 0x14f00000 ;  /* 0x14f0000000077882 */ /* 0x000fe20000000000 */
[----:B--2---:R-:W-:-:S02]  /*23b60*/  IMAD R2, R4, 0xb000, R2 ;  /* 0x0000b00004027824 */ /* 0x004fc400078e0202 */
[----:B---3--:R-:W-:Y:S02]  /*23b70*/  IMAD R7, R6, 0xb0, R7 ;  /* 0x000000b006077824 */ /* 0x008fe400078e0207 */
[----:B-1----:R-:W-:-:S07]  /*23b80*/  VIADD R9, R2, 0x1e400 ;  /* 0x0001e40002097836 */ /* 0x002fce0000000000 */
.L_x_919:
        /* <DEDUP_REMOVED lines=9> */
[----:B-1----:R-:W-:Y:S05]  /*23c20*/  @P0 BRA.U.ANY `(.L_x_919) ;  /* 0xfffffffd00d80947 */ /* 0x002fea000393ffff */
[----:B------:R-:W-:Y:S01]  /*23c30*/  IMAD.MOV.U32 R14, RZ, RZ, 0x40 ;  /* 0x00000040ff0e7424 */ /* 0x000fe200078e00ff */
[----:B------:R-:W-:Y:S01]  /*23c40*/  PLOP3.LUT P0, PT, PT, PT, PT, 0x80, 0x0 ;  /* 0x000000000000781c */ /* 0x000fe20003f0f070 */
[----:B------:R-:W-:Y:S01]  /*23c50*/  VIADD R2, R2, 0x23c00 ;  /* 0x00023c0002027836 */ /* 0x000fe20000000000 */
[----:B------:R-:W-:Y:S01]  /*23c60*/  UMOV UR6, 0x0 ;  /* 0x0000000000067882 */ /* 0x000fe20000000000 */
[----:B------:R-:W-:Y:S01]  /*23c70*/  UMOV UR7, 0x14f00000 ;  /* 0x14f0000000077882 */ /* 0x000fe20000000000 */
[----:B------:R-:W-:-:S15]  /*23c80*/  R2UR UR10, R14 ;  /* 0x000000000e0a72ca */ /* 0x000fde00000e0000 */
.L_x_920:
        /* <DEDUP_REMOVED lines=10> */
[----:B------:R-:W2:Y:S04]  /*23d30*/  LDL.LU R12, [R1+0x14] ;  /* 0x00001400010c7983 */ /* 0x000ea80000300800 */
[----:B------:R-:W3:Y:S01]  /*23d40*/  LDL R9, [R1+0xc] ;  /* 0x00000c0001097983 */ /* 0x000ee20000100800 */
[----:B------:R-:W-:Y:S01]  /*23d50*/  BSSY B2, `(.L_x_921) ;  /* 0x0000005000027945 */ /* 0x000fe20003800000 */
[----:B--2---:R-:W-:Y:S02]  /*23d60*/  SHF.L.U32 R3, R12, 0x1f, RZ ;  /* 0x0000001f0c037819 */ /* 0x004fe400000006ff */
[----:B---3--:R-:W-:-:S04]  /*23d70*/  LEA R2, R9, R10, 0x3 ;  /* 0x0000000a09027211 */ /* 0x008fc800078e18ff */
[----:B------:R-:W1:Y:S02]  /*23d80*/  SYNCS.PHASECHK.TRANS64.TRYWAIT P0, [R2+URZ+0x60], R3 ;  /* 0x00006003020075a7 */ /* 0x000e64000800017f */
[----:B-1----:R-:W-:Y:S05]  /*23d90*/  @!P0 BRA `(.L_x_922) ;  /* 0x0000003c00b08947 */ /* 0x002fea0003800000 */
.L_x_1051:
[----:B------:R-:W-:Y:S05]  /*23da0*/  BSYNC B2 ;  /* 0x0000000000027941 */ /* 0x000fea0003800000 */
.L_x_921:
[----:B------:R-:W-:Y:S01]  /*23db0*/  BSSY B2, `(.L_x_923) ;  /* 0x000000b000027945 */ /* 0x000fe20003800000 */
[----:B------:R-:W-:Y:S02]  /*23dc0*/  IMAD.MOV.U32 R12, RZ, RZ, 0x0 ;  /* 0x00000000ff0c7424 */ /* 0x000fe400078e00ff */
[----:B------:R-:W-:Y:S01]  /*23dd0*/  IMAD.MOV.U32 R13, RZ, RZ, 0x14f00000 ;  /* 0x14f00000ff0d7424 */ /* 0x000fe200078e00ff */
[----:B------:R-:W-:Y:S06]  /*23de0*/  @P1 BRA `(.L_x_924) ;  /* 0x00000000001c1947 */ /* 0x000fec0003800000 */
[----:B------:R-:W2:Y:S01]  /*23df0*/  S2R R7, SR_TID.X ;  /* 0x0000000000077919 */ /* 0x000ea20000002100 */
[----:B-1----:R-:W-:-:S04]  /*23e00*/  IMAD.MOV.U32 R3, RZ, RZ, 0xb000 ;  /* 0x0000b000ff037424 */ /* 0x002fc800078e00ff */
[----:B------:R3:W-:Y:S01]  /*23e10*/  SYNCS.ARRIVE.TRANS64 RZ, [R2+URZ+0x50], R3 ;  /* 0x0000500302ff79a7 */ /* 0x0007e2000800003f */
[----:B--2---:R-:W-:-:S04]  /*23e20*/  LOP3.LUT R7, R7, 0x1f, RZ, 0xc0, !PT ;  /* 0x0000001f07077812 */ /* 0x004fc800078ec0ff */
[----:B------:R-:W-:-:S13]  /*23e30*/  ISETP.NE.AND P0, PT, R7, RZ, PT ;  /* 0x000000ff0700720c */ /* 0x000fda0003f05270 */
[----:B---3--:R-:W-:Y:S05]  /*23e40*/  @!P0 BRA `(.L_x_924) ;  /* 0x0000000000048947 */ /* 0x008fea0003800000 */
[----:B------:R-:W-:Y:S01]  /*23e50*/  BPT.TRAP 0x1 ;  /* 0x000000040000795c */ /* 0x000fe20000300000 */
.L_x_924:
[----:B------:R-:W-:Y:S05]  /*23e60*/  BSYNC B2 ;  /* 0x0000000000027941 */ /* 0x000fea0003800000 */
.L_x_923:
[----:B------:R-:W2:Y:S04]  /*23e70*/  LDL R15, [R1+0x8] ;  /* 0x00000800010f7983 */ /* 0x000ea80000100800 */
[----:B-1----:R-:W2:Y:S04]  /*23e80*/  LDL.LU R3, [R1+0xc] ;  /* 0x00000c0001037983 */ /* 0x002ea80000300800 */
[----:B------:R-:W3:Y:S04]  /*23e90*/  LDL R9, [R1+0x1c] ;  /* 0x00001c0001097983 */ /* 0x000ee80000100800 */
[----:B------:R-:W3:Y:S01]  /*23ea0*/  LDL.LU R7, [R1+0x18] ;  /* 0x0000180001077983 */ /* 0x000ee20000300800 */
[----:B------:R-:W-:Y:S01]  /*23eb0*/  R2UR UR10, R11 ;  /* 0x000000000b0a72ca */ /* 0x000fe200000e0000 */
[----:B------:R-:W-:Y:S01]  /*23ec0*/  UIADD3 UR4, UP0, UR38, 0x470, URZ ;  /* 0x0000047026047890 */ /* 0x000fe2000ff1e03f */
[----:B------:R-:W-:Y:S01]  /*23ed0*/  R2UR UR6, R12 ;  /* 0x000000000c0672ca */ /* 0x000fe200000e0000 */
[----:B------:R-:W-:Y:S01]  /*23ee0*/  VIADD R2, R2, 0x50 ;  /* 0x0000005002027836 */ /* 0x000fe20000000000 */
[----:B------:R-:W-:Y:S01]  /*23ef0*/  R2UR UR7, R13 ;  /* 0x000000000d0772ca */ /* 0x000fe200000e0000 */
[----:B------:R-:W-:Y:S01]  /*23f00*/  UIADD3.X UR5, URZ, UR39, URZ, UP0, !UPT ;  /* 0x000000273f057290 */ /* 0x000fe200087fe43f */
[----:B------:R-:W-:Y:S01]  /*23f10*/  PLOP3.LUT P0, PT, PT, PT, PT, 0x80, 0x0 ;  /* 0x000000000000781c */ /* 0x000fe20003f0f070 */
[----:B--2---:R-:W-:-:S02]  /*23f20*/  IMAD R3, R3, 0xb000, R15 ;  /* 0x0000b00003037824 */ /* 0x004fc400078e020f */
[----:B---3--:R-:W-:-:S03]  /*23f30*/  IMAD R7, R7, 0xb0, R9 ;  /* 0x000000b007077824 */ /* 0x008fc600078e0209 */
[----:B------:R-:W-:-:S07]  /*23f40*/  IADD3 R9, R3, 0x400, RZ ;  /* 0x0000040003097810 */ /* 0x000fce0007ffe0ff */
.L_x_925:
        /* <DEDUP_REMOVED lines=10> */
[----:B-1----:R-:W-:Y:S05]  /*23ff0*/  @P0 BRA.U.ANY `(.L_x_925) ;  /* 0xfffffffd00d40947 */ /* 0x002fea000393ffff */
[----:B------:R-:W-:Y:S01]  /*24000*/  R2UR UR10, R14 ;  /* 0x000000000e0a72ca */ /* 0x000fe200000e0000 */
[----:B------:R-:W-:Y:S01]  /*24010*/  VIADD R3, R3, 0x5c00 ;  /* 0x00005c0003037836 */ /* 0x000fe20000000000 */
[----:B------:R-:W-:Y:S02]  /*24020*/  R2UR UR6, R12 ;  /* 0x000000000c0672ca */ /* 0x000fe400000e0000 */
[----:B------:R-:W-:Y:S02]  /*24030*/  R2UR UR7, R13 ;  /* 0x000000000d0772ca */ /* 0x000fe400000e0000 */
[----:B------:R-:W-:-:S13]  /*24040*/  PLOP3.LUT P0, PT, PT, PT, PT, 0x80, 0x0 ;  /* 0x000000000000781c */ /* 0x000fda0003f0f070 */
.L_x_926:
        /* <DEDUP_REMOVED lines=11> */
[----:B------:R1:W-:Y:S04]  /*24100*/  STL [R1+0x18], R6 ;  /* 0x0000180601007387 */ /* 0x0003e80000100800 */
[----:B------:R1:W-:Y:S02]  /*24110*/  STL [R1], R8 ;  /* 0x0000000801007387 */ /* 0x0003e40000100800 */
.L_x_913:
[----:B------:R-:W-:Y:S05]  /*24120*/  BSYNC B1 ;  /* 0x0000000000017941 */ /* 0x000fea0003800000 */
.L_x_912:
[----:B------:R-:W2:Y:S01]  /*24130*/  LDL R2, [R1+0x4] ;  /* 0x0000040001027983 */ /* 0x000ea20000100800 */
[----:B------:R-:W-:Y:S01]  /*24140*/  VIADD R3, R4, 0x1 ;  /* 0x0000000104037836 */ /* 0x000fe20000000000 */
[----:B------:R-:W-:Y:S04]  /*24150*/  BSSY B1, `(.L_x_927) ;  /* 0x000009b000017945 */ /* 0x000fe80003800000 */
[----:B------:R-:W-:-:S04]  /*24160*/  ISETP.NE.AND P0, PT, R3, 0x2, PT ;  /* 0x000000020300780c */ /* 0x000fc80003f05270 */
[----:B------:R-:W-:Y:S02]  /*24170*/  SEL R12, R3, RZ, P0 ;  /* 0x000000ff030c7207 */ /* 0x000fe40000000000 */
[----:B--2---:R-:W-:Y:S02]  /*24180*/  LOP3.LUT P1, RZ, R2, 0x1, RZ, 0xc0, !PT ;  /* 0x0000000102ff7812 */ /* 0x004fe4000782c0ff */
[----:B------:R-:W-:-:S04]  /*24190*/  SEL R2, RZ, 0x1, P0 ;  /* 0x00000001ff027807 */ /* 0x000fc80000000000 */
[----:B------:R-:W-:-:S05]  /*241a0*/  LOP3.LUT R11, R5, R2, RZ, 0x3c, !PT ;  /* 0x00000002050b7212 */ /* 0x000fca00078e3cff */
[----:B------:R2:W-:Y:S04]  /*241b0*/  STL [R1+0x14], R11 ;  /* 0x0000140b01007387 */ /* 0x0005e80000100800 */
[----:B------:R2:W-:Y:S01]  /*241c0*/  STL [R1+0xc], R12 ;  /* 0x00000c0c01007387 */ /* 0x0005e20000100800 */
[----:B------:R-:W-:Y:S05]  /*241d0*/  @!P1 BRA `(.L_x_928) ;  /* 0x0000000800489947 */ /* 0x000fea0003800000 */
[----:B------:R-:W-:Y:S01]  /*241e0*/  ULDC.64 UR4, c[0x0][0x418] ;  /* 0x0001060000047ab9 */ /* 0x000fe20000000a00 */
[----:B-1----:R-:W-:Y:S01]  /*241f0*/  VIADD R6, R0, 0xffffffff ;  /* 0xffffffff00067836 */ /* 0x002fe20000000000 */
[----:B------:R-:W-:-:S04]  /*24200*/  ISETP.NE.U32.AND P0, PT, RZ, UR4, PT ;  /* 0x00000004ff007c0c */ /* 0x000fc8000bf05070 */
[----:B------:R-:W-:-:S13]  /*24210*/  ISETP.NE.AND.EX P0, PT, RZ, UR5, PT, P0 ;  /* 0x00000005ff007c0c */ /* 0x000fda000bf05300 */
[----:B------:R-:W-:Y:S05]  /*24220*/  @!P0 BRA `(.L_x_929) ;  /* 0x0000000000508947 */ /* 0x000fea0003800000 */
[----:B------:R-:W3:Y:S01]  /*24230*/  LDL R13, [R1+0x28] ;  /* 0x00002800010d7983 */ /* 0x000ee20000100800 */
[----:B-----5:R-:W1:Y:S01]  /*24240*/  LDC R8, c[0x0][0x43c] ;  /* 0x00010f00ff087b82 */ /* 0x020e620000000800 */
[----:B------:R-:W-:Y:S02]  /*24250*/  ULDC.64 UR6, c[0x0][0x428] ;  /* 0x00010a0000067ab9 */ /* 0x000fe40000000a00 */
[----:B------:R-:W4:Y:S01]  /*24260*/  LDL R9, [R1+0x10] ;  /* 0x0000100001097983 */ /* 0x000f220000100800 */
[----:B------:R-:W-:Y:S01]  /*24270*/  ULDC.64 UR8, c[0x0][0x208] ;  /* 0x0000820000087ab9 */ /* 0x000fe20000000a00 */
[----:B-1----:R-:W-:-:S13]  /*24280*/  ISETP.NE.AND P0, PT, R8, 0x1, PT ;  /* 0x000000010800780c */ /* 0x002fda0003f05270 */
[----:B------:R-:W1:Y:S02]  /*24290*/  @P0 LDC.64 R2, c[0x0][0x440] ;  /* 0x00011000ff020b82 */ /* 0x000e640000000a00 */
[----:B-1----:R-:W-:-:S04]  /*242a0*/  @P0 IMAD.HI.U32 R7, R6, R2, RZ ;  /* 0x0000000206070227 */ /* 0x002fc800078e00ff */
[----:B------:R-:W-:Y:S01]  /*242b0*/  IMAD.MOV.U32 R2, RZ, RZ, R6 ;  /* 0x000000ffff027224 */ /* 0x000fe200078e0006 */
[----:B------:R-:W-:-:S04]  /*242c0*/  @P0 SHF.R.U32.HI R2, RZ, R3, R7 ;  /* 0x00000003ff020219 */ /* 0x000fc80000011607 */
[----:B------:R-:W-:-:S05]  /*242d0*/  IADD3 R3, -R2, RZ, RZ ;  /* 0x000000ff02037210 */ /* 0x000fca0007ffe1ff */
[----:B------:R-:W-:Y:S01]  /*242e0*/  IMAD R6, R8, R3, R6 ;  /* 0x0000000308067224 */ /* 0x000fe200078e0206 */
[----:B------:R-:W-:Y:S01]  /*242f0*/  SHF.R.S32.HI R3, RZ, 0x1f, R2 ;  /* 0x0000001fff037819 */ /* 0x000fe20000011402 */
[----:B---3--:R-:W-:-:S04]  /*24300*/  IMAD R7, R13, UR6, RZ ;  /* 0x000000060d077c24 */ /* 0x008fc8000f8e02ff */
[C---:B----4-:R-:W-:Y:S02]  /*24310*/  IMAD R7, R9.reuse, UR7, R7 ;  /* 0x0000000709077c24 */ /* 0x050fe4000f8e0207 */
[----:B------:R-:W-:-:S04]  /*24320*/  IMAD.WIDE.U32 R2, R9, UR6, R2 ;  /* 0x0000000609027c25 */ /* 0x000fc8000f8e0002 */
[----:B------:R-:W-:Y:S01]  /*24330*/  IMAD.IADD R3, R7, 0x1, R3 ;  /* 0x0000000107037824 */ /* 0x000fe200078e0203 */
[----:B------:R-:W-:-:S04]  /*24340*/  LEA R8, P0, R2, UR4, 0x2 ;  /* 0x0000000402087c11 */ /* 0x000fc8000f8010ff */
[----:B------:R-:W-:-:S05]  /*24350*/  LEA.HI.X R9, R2, UR5, R3, 0x2, P0 ;  /* 0x0000000502097c11 */ /* 0x000fca00080f1403 */
[----:B------:R1:W5:Y:S04]  /*24360*/  LDG.E R8, desc[UR8][R8.64] ;  /* 0x0000000808087981 */ /* 0x000368000c1e1900 */
.L_x_929:
[----:B------:R-:W3:Y:S01]  /*24370*/  LDL R2, [R1+0x8] ;  /* 0x0000080001027983 */ /* 0x000ee20000100800 */
[----:B------:R-:W-:Y:S01]  /*24380*/  SHF.L.U32 R3, R11, 0x1f, RZ ;  /* 0x0000001f0b037819 */ /* 0x000fe200000006ff */
[----:B------:R-:W-:Y:S01]  /*24390*/  BSSY B2, `(.L_x_930) ;  /* 0x0000004000027945 */ /* 0x000fe20003800000 */
[----:B---3--:R-:W-:-:S04]  /*243a0*/  IMAD R2, R12, 0x8, R2 ;  /* 0x000000080c027824 */ /* 0x008fc800078e0202 */
[----:B------:R-:W3:Y:S02]  /*243b0*/  SYNCS.PHASECHK.TRANS64.TRYWAIT P0, [R2+URZ+0x34840], R3 ;  /* 0x03484003020075a7 */ /* 0x000ee4000800017f */
[----:B---3--:R-:W-:Y:S05]  /*243c0*/  @!P0 BRA `(.L_x_931) ;  /* 0x0000003800388947 */ /* 0x008fea0003800000 */
.L_x_1052:
[----:B------:R-:W-:Y:S05]  /*243d0*/  BSYNC B2 ;  /* 0x0000000000027941 */ /* 0x000fea0003800000 */
.L_x_930:
[----:B------:R-:W4:Y:S01]  /*243e0*/  S2R R7, SR_TID.X ;  /* 0x0000000000077919 */ /* 0x000f220000002100 */
[----:B------:R-:W-:Y:S01]  /*243f0*/  BSSY B2, `(.L_x_932) ;  /* 0x000000b000027945 */ /* 0x000fe20003800000 */
[----:B----4-:R-:W-:-:S04]  /*24400*/  LOP3.LUT R7, R7, 0x7f, RZ, 0xc0, !PT ;  /* 0x0000007f07077812 */ /* 0x010fc800078ec0ff */
[----:B------:R-:W-:-:S13]  /*24410*/  ISETP.NE.AND P1, PT, R7, RZ, PT ;  /* 0x000000ff0700720c */ /* 0x000fda0003f25270 */
[----:B------:R-:W-:Y:S05]  /*24420*/  @P1 BRA `(.L_x_933) ;  /* 0x00000000001c1947 */ /* 0x000fea0003800000 */
[----:B------:R-:W4:Y:S01]  /*24430*/  S2R R7, SR_TID.X ;  /* 0x0000000000077919 */ /* 0x000f220000002100 */
[----:B---3--:R-:W-:-:S04]  /*24440*/  IMAD.MOV.U32 R3, RZ, RZ, 0xb000 ;  /* 0x0000b000ff037424 */ /* 0x008fc800078e00ff */
[----:B------:R3:W-:Y:S01]  /*24450*/  SYNCS.ARRIVE.TRANS64 RZ, [R2+URZ+0x34830], R3 ;  /* 0x0348300302ff79a7 */ /* 0x0007e2000800003f */
[----:B----4-:R-:W-:-:S04]  /*24460*/  LOP3.LUT R7, R7, 0x1f, RZ, 0xc0, !PT ;  /* 0x0000001f07077812 */ /* 0x010fc800078ec0ff */
[----:B------:R-:W-:-:S13]  /*24470*/  ISETP.NE.AND P0, PT, R7, RZ, PT ;  /* 0x000000ff0700720c */ /* 0x000fda0003f05270 */
[----:B---3--:R-:W-:Y:S05]  /*24480*/  @!P0 BRA `(.L_x_933) ;  /* 0x0000000000048947 */ /* 0x008fea0003800000 */
[----:B------:R-:W-:Y:S01]  /*24490*/  BPT.TRAP 0x1 ;  /* 0x000000040000795c */ /* 0x000fe20000300000 */
.L_x_933:
[----:B------:R-:W-:Y:S05]  /*244a0*/  BSYNC B2 ;  /* 0x0000000000027941 */ /* 0x000fea0003800000 */
.L_x_932:
[----:B---3--:R-:W3:Y:S04]  /*244b0*/  LDL R2, [R1+0xc] ;  /* 0x00000c0001027983 */ /* 0x008ee80000100800 */
[----:B-1----:R-:W4:Y:S04]  /*244c0*/  LDL R9, [R1+0x8] ;  /* 0x0000080001097983 */ /* 0x002f280000100800 */
[----:B------:R-:W4:Y:S01]  /*244d0*/  LDL R7, [R1+0x1c] ;  /* 0x00001c0001077983 */ /* 0x000f220000100800 */
[----:B--2---:R-:W-:-:S05]  /*244e0*/  IMAD.MOV.U32 R11, RZ, RZ, RZ ;  /* 0x000000ffff0b7224 */ /* 0x004fca00078e00ff */
[----:B------:R-:W-:Y:S01]  /*244f0*/  R2UR UR10, R11 ;  /* 0x000000000b0a72ca */ /* 0x000fe200000e0000 */
[----:B------:R-:W-:Y:S01]  /*24500*/  UIADD3 UR4, UP0, UR38, 0x370, URZ ;  /* 0x0000037026047890 */ /* 0x000fe2000ff1e03f */
[----:B------:R-:W-:Y:S01]  /*24510*/  PLOP3.LUT P0, PT, PT, PT, PT, 0x80, 0x0 ;  /* 0x000000000000781c */ /* 0x000fe20003f0f070 */
[----:B------:R-:W-:Y:S01]  /*24520*/  UMOV UR6, 0x0 ;  /* 0x0000000000067882 */ /* 0x000fe20000000000 */
[----:B------:R-:W-:Y:S01]  /*24530*/  UMOV UR7, 0x14f00000 ;  /* 0x14f0000000077882 */ /* 0x000fe20000000000 */
[----:B------:R-:W-:Y:S01]  /*24540*/  UIADD3.X UR5, URZ, UR39, URZ, UP0, !UPT ;  /* 0x000000273f057290 */ /* 0x000fe200087fe43f */
[C---:B---3--:R-:W-:Y:S01]  /*24550*/  LEA R3, R2.reuse, R10, 0x3 ;  /* 0x0000000a02037211 */ /* 0x048fe200078e18ff */
[----:B----4-:R-:W-:-:S04]  /*24560*/  IMAD R2, R2, 0xb000, R9 ;  /* 0x0000b00002027824 */ /* 0x010fc800078e0209 */
[----:B------:R-:W-:Y:S02]  /*24570*/  VIADD R3, R3, 0x30 ;  /* 0x0000003003037836 */ /* 0x000fe40000000000 */
[----:B------:R-:W-:Y:S02]  /*24580*/  IMAD R7, R6, 0xb0, R7 ;  /* 0x000000b006077824 */ /* 0x000fe400078e0207 */
[----:B------:R-:W-:-:S07]  /*24590*/  VIADD R9, R2, 0x1e400 ;  /* 0x0001e40002097836 */ /* 0x000fce0000000000 */
.L_x_934:
        /* <DEDUP_REMOVED lines=16> */
.L_x_935:
        /* <DEDUP_REMOVED lines=10> */
[----:B------:R-:W-:Y:S01]  /*24740*/  SHF.L.U32 R5, R5, 0x1f, RZ ;  /* 0x0000001f05057819 */ /* 0x000fe200000006ff */
[----:B------:R-:W-:Y:S01]  /*24750*/  BSSY B2, `(.L_x_936) ;  /* 0x0000004000027945 */ /* 0x000fe20003800000 */
[----:B------:R-:W-:-:S04]  /*24760*/  LEA R2, R4, R10, 0x3 ;  /* 0x0000000a04027211 */ /* 0x000fc800078e18ff */
[----:B------:R-:W1:Y:S02]  /*24770*/  SYNCS.PHASECHK.TRANS64.TRYWAIT P0, [R2+URZ+0x60], R5 ;  /* 0x00006005020075a7 */ /* 0x000e64000800017f */
[----:B-1----:R-:W-:Y:S05]  /*24780*/  @!P0 BRA `(.L_x_937) ;  /* 0x00000034005c8947 */ /* 0x002fea0003800000 */
.L_x_1053:
[----:B------:R-:W-:Y:S05]  /*24790*/  BSYNC B2 ;  /* 0x0000000000027941 */ /* 0x000fea0003800000 */
.L_x_936:
[----:B------:R-:W-:Y:S01]  /*247a0*/  BSSY B2, `(.L_x_938) ;  /* 0x000000b000027945 */ /* 0x000fe20003800000 */
[----:B------:R-:W-:Y:S02]  /*247b0*/  IMAD.MOV.U32 R12, RZ, RZ, 0x0 ;  /* 0x00000000ff0c7424 */ /* 0x000fe400078e00ff */
[----:B------:R-:W-:Y:S01]  /*247c0*/  IMAD.MOV.U32 R13, RZ, RZ, 0x14f00000 ;  /* 0x14f00000ff0d7424 */ /* 0x000fe200078e00ff */
[----:B------:R-:W-:Y:S06]  /*247d0*/  @P1 BRA `(.L_x_939) ;  /* 0x00000000001c1947 */ /* 0x000fec0003800000 */
[----:B------:R-:W2:Y:S01]  /*247e0*/  S2R R7, SR_TID.X ;  /* 0x0000000000077919 */ /* 0x000ea20000002100 */
[----:B------:R-:W-:-:S04]  /*247f0*/  IMAD.MOV.U32 R3, RZ, RZ, 0xb000 ;  /* 0x0000b000ff037424 */ /* 0x000fc800078e00ff */
[----:B------:R3:W-:Y:S01]  /*24800*/  SYNCS.ARRIVE.TRANS64 RZ, [R2+URZ+0x50], R3 ;  /* 0x0000500302ff79a7 */ /* 0x0007e2000800003f */
[----:B--2---:R-:W-:-:S04]  /*24810*/  LOP3.LUT R7, R7, 0x1f, RZ, 0xc0, !PT ;  /* 0x0000001f07077812 */ /* 0x004fc800078ec0ff */
[----:B------:R-:W-:-:S13]  /*24820*/  ISETP.NE.AND P0, PT, R7, RZ, PT ;  /* 0x000000ff0700720c */ /* 0x000fda0003f05270 */
[----:B---3--:R-:W-:Y:S05]  /*24830*/  @!P0 BRA `(.L_x_939) ;  /* 0x0000000000048947 */ /* 0x008fea0003800000 */
[----:B------:R-:W-:Y:S01]  /*24840*/  BPT.TRAP 0x1 ;  /* 0x000000040000795c */ /* 0x000fe20000300000 */
.L_x_939:
[----:B------:R-:W-:Y:S05]  /*24850*/  BSYNC B2 ;  /* 0x0000000000027941 */ /* 0x000fea0003800000 */
.L_x_938:
[----:B------:R-:W2:Y:S04]  /*24860*/  LDL R7, [R1+0x8] ;  /* 0x0000080001077983 */ /* 0x000ea80000100800 */
[----:B-1----:R-:W3:Y:S04]  /*24870*/  LDL R5, [R1+0x1c] ;  /* 0x00001c0001057983 */ /* 0x002ee80000100800 */
        /* <DEDUP_REMOVED lines=11> */
.L_x_940:
        /* <DEDUP_REMOVED lines=16> */
.L_x_941:
        /* <DEDUP_REMOVED lines=13> */
.L_x_928:
[----:B------:R-:W-:Y:S05]  /*24b00*/  BSYNC B1 ;  /* 0x0000000000017941 */ /* 0x000fea0003800000 */
.L_x_927:
[C---:B------:R-:W-:Y:S01]  /*24b10*/  ISETP.GT.AND P0, PT, R0.reuse, 0x1, PT ;  /* 0x000000010000780c */ /* 0x040fe20003f04270 */
[----:B------:R-:W-:-:S12]  /*24b20*/  VIADD R0, R0, 0xfffffffe ;  /* 0xfffffffe00007836 */ /* 0x000fd80000000000 */
[----:B------:R-:W-:Y:S05]  /*24b30*/  @P0 BRA `(.L_x_942) ;  /* 0xffffffe800fc0947 */ /* 0x000fea000383ffff */
.L_x_894:
[----:B------:R-:W-:Y:S05]  /*24b40*/  BSYNC B0 ;  /* 0x0000000000007941 */ /* 0x000fea0003800000 */
.L_x_893:
[----:B------:R-:W4:Y:S01]  /*24b50*/  S2R R3, SR_TID.X ;  /* 0x0000000000037919 */ /* 0x000f220000002100 */
[----:B------:R-:W-:Y:S01]  /*24b60*/  BSSY B0, `(.L_x_943) ;  /* 0x0000011000007945 */ /* 0x000fe20003800000 */
[----:B----4-:R-:W-:-:S04]  /*24b70*/  LOP3.LUT R3, R3, 0x7f, RZ, 0xc0, !PT ;  /* 0x0000007f03037812 */ /* 0x010fc800078ec0ff */
[----:B------:R-:W-:-:S13]  /*24b80*/  ISETP.NE.AND P0, PT, R3, RZ, PT ;  /* 0x000000ff0300720c */ /* 0x000fda0003f05270 */
[----:B------:R-:W-:Y:S05]  /*24b90*/  @P0 BRA `(.L_x_944) ;  /* 0x0000000000340947 */ /* 0x000fea0003800000 */
[----:B------:R-:W4:Y:S01]  /*24ba0*/  S2R R2, SR_LANEID ;  /* 0x0000000000027919 */ /* 0x000f220000000000 */
[----:B------:R-:W-:Y:S01]  /*24bb0*/  VOTEU.ANY UR4, UPT, PT ;  /* 0x0000000000047886 */ /* 0x000fe200038e0100 */
[----:B-1----:R-:W1:Y:S01]  /*24bc0*/  LDC.64 R4, c[0x0][0xc60] ;  /* 0x00031800ff047b82 */ /* 0x002e620000000a00 */
[----:B------:R-:W4:Y:S01]  /*24bd0*/  FLO.U32 R0, UR4 ;  /* 0x0000000400007d00 */ /* 0x000f2200080e0000 */
[----:B------:R-:W-:Y:S01]  /*24be0*/  ULDC.64 UR6, c[0x0][0x208] ;  /* 0x0000820000067ab9 */ /* 0x000fe20000000a00 */
[----:B----4-:R-:W-:-:S06]  /*24bf0*/  ISETP.EQ.U32.AND P0, PT, R0, R2, PT ;  /* 0x000000020000720c */ /* 0x010fcc0003f02070 */
[----:B------:R-:W1:Y:S07]  /*24c00*/  POPC R2, UR4 ;  /* 0x0000000400027d09 */ /* 0x000e6e0008000000 */
[----:B-1----:R-:W4:Y:S04]  /*24c10*/  @P0 ATOMG.E.ADD.STRONG.GPU PT, R2, desc[UR6][R4.64], R2 ;  /* 0x00000002040209a8 */ /* 0x002f2800081ee1c6 */
[----:B----4-:R1:W4:Y:S02]  /*24c20*/  SHFL.IDX PT, R2, R2, R0, 0x1f ;  /* 0x00001f0002027589 */ /* 0x01032400000e0000 */
[----:B-1----:R-:W1:Y:S02]  /*24c30*/  S2R R0, SR_LTMASK ;  /* 0x0000000000007919 */ /* 0x002e640000003900 */
[----:B-1----:R-:W-:-:S06]  /*24c40*/  LOP3.LUT R0, R0, UR4, RZ, 0xc0, !PT ;  /* 0x0000000400007c12 */ /* 0x002fcc000f8ec0ff */
[----:B------:R-:W4:Y:S02]  /*24c50*/  POPC R0, R0 ;  /* 0x0000000000007309 */ /* 0x000f240000000000 */
[----:B----4-:R-:W-:-:S07]  /*24c60*/  IADD3 R16, R2, UR36, R0 ;  /* 0x0000002402107c10 */ /* 0x010fce000fffe000 */
.L_x_944:
[----:B------:R-:W-:Y:S05]  /*24c70*/  BSYNC B0 ;  /* 0x0000000000007941 */ /* 0x000fea0003800000 */
.L_x_943:
[----:B------:R-:W4:Y:S01]  /*24c80*/  LDL R0, [R1+0x4] ;  /* 0x0000040001007983 */ /* 0x000f220000100800 */
[----:B------:R-:W-:Y:S01]  /*24c90*/  BSSY B0, `(.L_x_945) ;  /* 0x0000040000007945 */ /* 0x000fe20003800000 */
[----:B----4-:R-:W-:-:S13]  /*24ca0*/  LOP3.LUT P0, RZ, R0, 0x1, RZ, 0xc0, !PT ;  /* 0x0000000100ff7812 */ /* 0x010fda000780c0ff */
[----:B------:R-:W-:Y:S05]  /*24cb0*/  @!P0 BRA `(.L_x_946) ;  /* 0x0000000000f48947 */ /* 0x000fea0003800000 */
[----:B------:R-:W4:Y:S04]  /*24cc0*/  LDL R4, [R1+0x8] ;  /* 0x0000080001047983 */ /* 0x000f280000100800 */
[----:B------:R-:W4:Y:S04]  /*24cd0*/  LDL R2, [R1+0xc] ;  /* 0x00000c0001027983 */ /* 0x000f280000100800 */
[----:B------:R-:W2:Y:S01]  /*24ce0*/  LDL R0, [R1+0x14] ;  /* 0x0000140001007983 */ /* 0x000ea20000100800 */
[----:B------:R-:W-:Y:S01]  /*24cf0*/  BSSY B1, `(.L_x_947) ;  /* 0x0000006000017945 */ /* 0x000fe20003800000 */
[----:B------:R-:W-:Y:S01]  /*24d00*/  ISETP.NE.AND P1, PT, R3, RZ, PT ;  /* 0x000000ff0300720c */ /* 0x000fe20003f25270 */
[----:B----4-:R-:W-:Y:S01]  /*24d10*/  IMAD R2, R2, 0x8, R4 ;  /* 0x0000000802027824 */ /* 0x010fe200078e0204 */
[----:B--2---:R-:W-:-:S04]  /*24d20*/  SHF.L.U32 R0, R0, 0x1f, RZ ;  /* 0x0000001f00007819 */ /* 0x004fc800000006ff */
[----:B------:R-:W2:Y:S02]  /*24d30*/  SYNCS.PHASECHK.TRANS64.TRYWAIT P0, [R2+URZ+0x34860], R0 ;  /* 0x03486000020075a7 */ /* 0x000ea4000800017f */
[----:B--2---:R-:W-:Y:S05]  /*24d40*/  @!P0 BRA `(.L_x_948) ;  /* 0x0000003000008947 */ /* 0x004fea0003800000 */
.L_x_1054:
[----:B------:R-:W-:Y:S05]  /*24d50*/  BSYNC B1 ;  /* 0x0000000000017941 */ /* 0x000fea0003800000 */
.L_x_947:
        /* <DEDUP_REMOVED lines=9> */
.L_x_950:
[----:B------:R-:W-:Y:S05]  /*24df0*/  BSYNC B1 ;  /* 0x0000000000017941 */ /* 0x000fea0003800000 */
.L_x_949:
[----:B-1----:R-:W4:Y:S04]  /*24e00*/  LDL R5, [R1+0x8] ;  /* 0x0000080001057983 */ /* 0x002f280000100800 */
[----:B--2---:R-:W4:Y:S04]  /*24e10*/  LDL R0, [R1+0xc] ;  /* 0x00000c0001007983 */ /* 0x004f280000100800 */
[----:B------:R-:W2:Y:S04]  /*24e20*/  LDL.LU R4, [R1+0x1c] ;  /* 0x00001c0001047983 */ /* 0x000ea80000300800 */
[----:B------:R-:W2:Y:S01]  /*24e30*/  LDL R3, [R1+0x18] ;  /* 0x0000180001037983 */ /* 0x000ea20000100800 */
[----:B------:R-:W-:Y:S01]  /*24e40*/  UIADD3 UR4, UP0, UR38, 0x470, URZ ;  /* 0x0000047026047890 */ /* 0x000fe2000ff1e03f */
[----:B------:R-:W-:Y:S01]  /*24e50*/  PLOP3.LUT P0, PT, PT, PT, PT, 0x80, 0x0 ;  /* 0x000000000000781c */ /* 0x000fe20003f0f070 */
[----:B------:R-:W-:Y:S01]  /*24e60*/  UMOV UR6, 0x0 ;  /* 0x0000000000067882 */ /* 0x000fe20000000000 */
[----:B------:R-:W-:Y:S01]  /*24e70*/  IADD3 R2, R2, 0x34850, RZ ;  /* 0x0003485002027810 */ /* 0x000fe20007ffe0ff */
[----:B------:R-:W-:Y:S01]  /*24e80*/  UIADD3.X UR5, URZ, UR39, URZ, UP0, !UPT ;  /* 0x000000273f057290 */ /* 0x000fe200087fe43f */
[----:B------:R-:W-:Y:S01]  /*24e90*/  UMOV UR7, 0x14f00000 ;  /* 0x14f0000000077882 */ /* 0x000fe20000000000 */
[----:B------:R-:W-:Y:S01]  /*24ea0*/  UMOV UR10, URZ ;  /* 0x0000003f000a7c82 */ /* 0x000fe20008000000 */
[----:B----4-:R-:W-:-:S02]  /*24eb0*/  IMAD R0, R0, 0xb000, R5 ;  /* 0x0000b00000007824 */ /* 0x010fc400078e0205 */
[----:B--2---:R-:W-:Y:S02]  /*24ec0*/  IMAD R3, R3, 0xb0, R4 ;  /* 0x000000b003037824 */ /* 0x004fe400078e0204 */
[----:B------:R-:W-:-:S07]  /*24ed0*/  VIADD R4, R0, 0x400 ;  /* 0x0000040000047836 */ /* 0x000fce0000000000 */
.L_x_951:
        /* <DEDUP_REMOVED lines=11> */
[----:B------:R-:W-:Y:S01]  /*24f90*/  PLOP3.LUT P0, PT, PT, PT, PT, 0x80, 0x0 ;  /* 0x000000000000781c */ /* 0x000fe20003f0f070 */
[----:B------:R-:W-:Y:S01]  /*24fa0*/  VIADD R0, R0, 0x5c00 ;  /* 0x00005c0000007836 */ /* 0x000fe20000000000 */
[----:B------:R-:W-:Y:S01]  /*24fb0*/  UMOV UR6, 0x0 ;  /* 0x0000000000067882 */ /* 0x000fe20000000000 */
[----:B------:R-:W-:Y:S01]  /*24fc0*/  UMOV UR7, 0x14f00000 ;  /* 0x14f0000000077882 */ /* 0x000fe20000000000 */
[----:B------:R-:W-:-:S09]  /*24fd0*/  UMOV UR10, 0x40 ;  /* 0x00000040000a7882 */ /* 0x000fd20000000000 */
.L_x_952:
        /* <DEDUP_REMOVED lines=10> */
[----:B----4-:R-:W-:Y:S05]  /*25080*/  @P0 BRA.U.ANY `(.L_x_952) ;  /* 0xfffffffd00d40947 */ /* 0x010fea000393ffff */
.L_x_946:
[----:B------:R-:W-:Y:S05]  /*25090*/  BSYNC B0 ;  /* 0x0000000000007941 */ /* 0x000fea0003800000 */
.L_x_945:
[----:B-1----:R-:W4:Y:S04]  /*250a0*/  LDL.LU R5, [R1+0xc] ;  /* 0x00000c0001057983 */ /* 0x002f280000300800 */
[----:B------:R-:W2:Y:S01]  /*250b0*/  LDL.LU R4, [R1+0x14] ;  /* 0x0000140001047983 */ /* 0x000ea20000300800 */
[----:B----4-:R-:W-:-:S05]  /*250c0*/  VIADD R0, R5, 0x1 ;  /* 0x0000000105007836 */ /* 0x010fca0000000000 */
[----:B------:R-:W-:-:S04]  /*250d0*/  ISETP.NE.AND P0, PT, R0, 0x2, PT ;  /* 0x000000020000780c */ /* 0x000fc80003f05270 */
[----:B------:R-:W-:Y:S02]  /*250e0*/  SEL R2, RZ, 0x1, P0 ;  /* 0x00000001ff027807 */ /* 0x000fe40000000000 */
[----:B------:R-:W-:Y:S02]  /*250f0*/  SEL R0, R0, RZ, P0 ;  /* 0x000000ff00007207 */ /* 0x000fe40000000000 */
[----:B--2---:R-:W-:-:S03]  /*25100*/  LOP3.LUT R4, R4, R2, RZ, 0x3c, !PT ;  /* 0x0000000204047212 */ /* 0x004fc600078e3cff */
[----:B------:R1:W-:Y:S04]  /*25110*/  STL [R1+0xc], R0 ;  /* 0x00000c0001007387 */ /* 0x0003e80000100800 */
[----:B------:R1:W-:Y:S02]  /*25120*/  STL [R1+0x14], R4 ;  /* 0x0000140401007387 */ /* 0x0003e40000100800 */
.L_x_873:
[----:B------:R-:W-:Y:S05]  /*25130*/  BSYNC B7 ;  /* 0x0000000000077941 */ /* 0x000fea0003800000 */
.L_x_871:
[----:B-1----:R-:W2:Y:S02]  /*25140*/  LDL R0, [R1+0x4] ;  /* 0x0000040001007983 */ /* 0x002ea40000100800 */
[----:B--2---:R-:W-:-:S13]  /*25150*/  LOP3.LUT P0, RZ, R0, 0x2, RZ, 0xc0, !PT ;  /* 0x0000000200ff7812 */ /* 0x004fda000780c0ff */
[----:B------:R-:W-:Y:S05]  /*25160*/  @!P0 BRA `(.L_x_953) ;  /* 0x0000000000288947 */ /* 0x000fea0003800000 */
[----:B------:R-:W-:Y:S05]  /*25170*/  WARPSYNC.ALL ;  /* 0x0000000000007948 */ /* 0x000fea0003800000 */
[----:B------:R-:W1:Y:S08]  /*25180*/  S2UR UR5, SR_CgaCtaId ;  /* 0x00000000000579c3 */ /* 0x000e700000008800 */
[----:B------:R-:W-:Y:S06]  /*25190*/  BAR.SYNC.DEFER_BLOCKING 0x5, 0x180 ;  /* 0x0146000000007b1d */ /* 0x000fec0000010000 */
[----:B------:R-:W-:-:S02]  /*251a0*/  UMOV UR4, 0x400 ;  /* 0x0000040000047882 */ /* 0x000fc40000000000 */
[----:B-1----:R-:W-:-:S06]  /*251b0*/  ULEA UR4, UR5, UR4, 0x18 ;  /* 0x0000000405047291 */ /* 0x002fcc000f8ec03f */
[----:B------:R-:W-:-:S05]  /*251c0*/  IMAD.U32 R0, RZ, RZ, UR4 ;  /* 0x00000004ff007e24 */ /* 0x000fca000f8e00ff */
[----:B------:R1:W2:Y:S04]  /*251d0*/  LDS.128 R16, [R0+0x348d0] ;  /* 0x0348d00000107984 */ /* 0x0002a80000000c00 */
[----:B------:R1:W-:Y:S01]  /*251e0*/  STL [R1+0x8], R0 ;  /* 0x0000080001007387 */ /* 0x0003e20000100800 */
[----:B------:R-:W-:Y:S06]  /*251f0*/  BAR.ARV 0x4, 0x180 ;  /* 0x0106000000007b1d */ /* 0x000fec0000002000 */
[----:B------:R-:W-:Y:S05]  /*25200*/  BRA `(.L_x_954) ;  /* 0x0000000800507947 */ /* 0x000fea0003800000 */
.L_x_953:
[----:B------:R-:W1:Y:S01]  /*25210*/  S2R R7, SR_TID.X ;  /* 0x0000000000077919 */ /* 0x000e620000002100 */
[----:B------:R-:W-:Y:S01]  /*25220*/  UMOV UR4, 0xffffffff ;  /* 0xffffffff00047882 */ /* 0x000fe20000000000 */
[----:B-1----:R-:W-:-:S04]  /*25230*/  LOP3.LUT R7, R7, 0x1f, RZ, 0xc0, !PT ;  /* 0x0000001f07077812 */ /* 0x002fc800078ec0ff */
[----:B------:R-:W-:Y:S01]  /*25240*/  ISETP.NE.AND P0, PT, R7, 0x1f, PT ;  /* 0x0000001f0700780c */ /* 0x000fe20003f05270 */
[----:B------:R-:W-:-:S12]  /*25250*/  BRA.DIV UR4, `(.L_x_955) ;  /* 0x0000002a04d07947 */ /* 0x000fd8000b800000 */
[----:B------:R-:W-:Y:S01]  /*25260*/  IADD3 R0, R19, R7, RZ ;  /* 0x0000000713007210 */ /* 0x000fe20007ffe0ff */
[----:B------:R-:W-:Y:S01]  /*25270*/  ULDC UR4, c[0x0][0xc3c] ;  /* 0x00030f0000047ab9 */ /* 0x000fe20000000800 */
[----:B------:R-:W-:Y:S02]  /*25280*/  ULDC.64 UR6, c[0x0][0x208] ;  /* 0x0000820000067ab9 */ /* 0x000fe40000000a00 */
[----:B------:R-:W-:-:S13]  /*25290*/  ISETP.GE.OR P1, PT, R0, UR4, !P0 ;  /* 0x0000000400007c0c */ /* 0x000fda000c726670 */
[----:B------:R-:W1:Y:S02]  /*252a0*/  @!P1 LDC.64 R2, c[0x0][0xc80] ;  /* 0x00032000ff029b82 */ /* 0x000e640000000a00 */
[----:B-1----:R-:W-:-:S06]  /*252b0*/  @!P1 IMAD.WIDE R2, R0, 0x4, R2 ;  /* 0x0000000400029825 */ /* 0x002fcc00078e0202 */
[----:B------:R1:W2:Y:S01]  /*252c0*/  @!P1 LDG.E R3, desc[UR6][R2.64] ;  /* 0x0000000602039981 */ /* 0x0002a2000c1e1900 */
[C---:B------:R-:W-:Y:S02]  /*252d0*/  ISETP.GE.U32.AND P2, PT, R7.reuse, 0x2, PT ;  /* 0x000000020700780c */ /* 0x040fe40003f46070 */
[C---:B------:R-:W-:Y:S01]  /*252e0*/  ISETP.GE.U32.AND P3, PT, R7.reuse, 0x4, PT ;  /* 0x000000040700780c */ /* 0x040fe20003f66070 */
[----:B------:R-:W-:Y:S01]  /*252f0*/  SHFL.IDX PT, R0, R16, RZ, 0x1f ;  /* 0x00001fff10007589 */ /* 0x000fe200000e0000 */
[C---:B------:R-:W-:Y:S02]  /*25300*/  ISETP.GE.U32.AND P4, PT, R7.reuse, 0x8, PT ;  /* 0x000000080700780c */ /* 0x040fe40003f86070 */
[C---:B------:R-:W-:Y:S01]  /*25310*/  ISETP.GE.U32.AND P5, PT, R7.reuse, 0x10, PT ;  /* 0x000000100700780c */ /* 0x040fe20003fa6070 */
[----:B------:R-:W-:Y:S01]  /*25320*/  SHFL.IDX PT, R4, R16, 0x1, 0x1f ;  /* 0x00201f0010047f89 */ /* 0x000fe200000e0000 */
        /* <DEDUP_REMOVED lines=18> */
[----:B---3--:R1:W2:Y:S02]  /*25450*/  SHFL.IDX PT, R6, R5, 0x1f, 0x1f ;  /* 0x03e01f0005067f89 */ /* 0x0082a400000e0000 */
.L_x_1064:
[----:B------:R-:W-:Y:S02]  /*25460*/  ULDC UR4, c[0x0][0xc38] ;  /* 0x00030e0000047ab9 */ /* 0x000fe40000000800 */
[----:B------:R-:W-:-:S04]  /*25470*/  IMAD.U32 R16, RZ, RZ, UR4 ;  /* 0x00000004ff107e24 */ /* 0x000fc8000f8e00ff */
[----:B--2---:R-:W-:-:S04]  /*25480*/  IMAD R6, R6, R16, RZ ;  /* 0x0000001006067224 */ /* 0x004fc800078e02ff */
[----:B------:R-:W-:-:S05]  /*25490*/  IMAD.IADD R4, R4, 0x1, R6 ;  /* 0x0000000104047824 */ /* 0x000fca00078e0206 */
[----:B------:R-:W-:-:S13]  /*254a0*/  ISETP.GT.AND P6, PT, R4, R0, PT ;  /* 0x000000000400720c */ /* 0x000fda0003fc4270 */
[----:B------:R-:W-:Y:S05]  /*254b0*/  @P6 BRA `(.L_x_956) ;  /* 0x0000000000a06947 */ /* 0x000fea0003800000 */
.L_x_961:
[----:B------:R-:W2:Y:S01]  /*254c0*/  LDC R2, c[0x0][0xc3c] ;  /* 0x00030f00ff027b82 */ /* 0x000ea20000000800 */
[----:B------:R-:W-:-:S04]  /*254d0*/  IADD3 R19, R19, 0x1f, RZ ;  /* 0x0000001f13137810 */ /* 0x000fc80007ffe0ff */
[----:B--2---:R-:W-:-:S13]  /*254e0*/  ISETP.GE.AND P6, PT, R19, R2, PT ;  /* 0x000000021300720c */ /* 0x004fda0003fc6270 */
[----:B------:R-:W-:Y:S05]  /*254f0*/  @P6 BRA `(.L_x_957) ;  /* 0x0000000400486947 */ /* 0x000fea0003800000 */
[----:B------:R-:W2:Y:S01]  /*25500*/  S2R R3, SR_TID.X ;  /* 0x0000000000037919 */ /* 0x000ea20000002100 */
[----:B------:R-:W-:Y:S01]  /*25510*/  BSSY B0, `(.L_x_958) ;  /* 0x000000a000007945 */ /* 0x000fe20003800000 */
[----:B--2---:R-:W-:-:S05]  /*25520*/  LOP3.LUT R3, R3, 0x1f, RZ, 0xc0, !PT ;  /* 0x0000001f03037812 */ /* 0x004fca00078ec0ff */
[----:B-1----:R-:W-:-:S05]  /*25530*/  IMAD.IADD R5, R19, 0x1, R3 ;  /* 0x0000000113057824 */ /* 0x002fca00078e0203 */
[----:B------:R-:W-:Y:S01]  /*25540*/  ISETP.GE.OR P6, PT, R5, R2, !P0 ;  /* 0x000000020500720c */ /* 0x000fe200047c6670 */
[----:B------:R-:W-:-:S12]  /*25550*/  IMAD.MOV.U32 R2, RZ, RZ, RZ ;  /* 0x000000ffff027224 */ /* 0x000fd800078e00ff */
[----:B------:R-:W-:Y:S05]  /*25560*/  @P6 BRA `(.L_x_959) ;  /* 0x0000000000106947 */ /* 0x000fea0003800000 */
[----:B------:R-:W1:Y:S01]  /*25570*/  LDC.64 R2, c[0x0][0xc80] ;  /* 0x00032000ff027b82 */ /* 0x000e620000000a00 */
[----:B------:R-:W-:Y:S01]  /*25580*/  ULDC.64 UR4, c[0x0][0x208] ;  /* 0x0000820000047ab9 */ /* 0x000fe20000000a00 */
[----:B-1----:R-:W-:-:S06]  /*25590*/  IMAD.WIDE R2, R5, 0x4, R2 ;  /* 0x0000000405027825 */ /* 0x002fcc00078e0202 */
[----:B------:R1:W5:Y:S02]  /*255a0*/  LDG.E R2, desc[UR4][R2.64] ;  /* 0x0000000402027981 */ /* 0x000364000c1e1900 */
.L_x_959:
[----:B------:R-:W-:Y:S05]  /*255b0*/  BSYNC B0 ;  /* 0x0000000000007941 */ /* 0x000fea0003800000 */
.L_x_958:
[----:B------:R-:W-:-:S03]  /*255c0*/  UMOV UR4, 0xffffffff ;  /* 0xffffffff00047882 */ /* 0x000fc60000000000 */
[----:B------:R-:W-:Y:S05]  /*255d0*/  BRA.DIV UR4, `(.L_x_960) ;  /* 0x0000002e04307947 */ /* 0x000fea000b800000 */
[----:B-1---5:R-:W1:Y:S02]  /*255e0*/  SHFL.UP PT, R3, R2, 0x1, RZ ;  /* 0x0420000002037989 */ /* 0x022e6400000e00ff */
        /* <DEDUP_REMOVED lines=14> */
[----:B------:R1:W2:Y:S02]  /*256d0*/  SHFL.IDX PT, R6, R5, 0x1f, 0x1f ;  /* 0x03e01f0005067f89 */ /* 0x0002a400000e0000 */
.L_x_1072:
[----:B------:R-:W-:Y:S02]  /*256e0*/  ULDC UR4, c[0x0][0xc38] ;  /* 0x00030e0000047ab9 */ /* 0x000fe40000000800 */
[----:B------:R-:W-:-:S04]  /*256f0*/  IMAD.U32 R16, RZ, RZ, UR4 ;  /* 0x00000004ff107e24 */ /* 0x000fc8000f8e00ff */
[----:B--2---:R-:W-:-:S04]  /*25700*/  IMAD R6, R6, R16, RZ ;  /* 0x0000001006067224 */ /* 0x004fc800078e02ff */
[----:B------:R-:W-:-:S05]  /*25710*/  IMAD.IADD R4, R6, 0x1, R4 ;  /* 0x0000000106047824 */ /* 0x000fca00078e0204 */
[----:B------:R-:W-:-:S13]  /*25720*/  ISETP.GT.AND P6, PT, R4, R0, PT ;  /* 0x000000000400720c */ /* 0x000fda0003fc4270 */
[----:B------:R-:W-:Y:S05]  /*25730*/  @!P6 BRA `(.L_x_961) ;  /* 0xfffffffc0060e947 */ /* 0x000fea000383ffff */
.L_x_956:
[----:B------:R-:W-:Y:S01]  /*25740*/  IADD3 R6, -R6, R4, RZ ;  /* 0x0000000406067210 */ /* 0x000fe20007ffe1ff */
[----:B------:R-:W-:-:S04]  /*25750*/  UMOV UR4, 0xffffffff ;  /* 0xffffffff00047882 */ /* 0x000fc80000000000 */
[----:B------:R-:W-:-:S05]  /*25760*/  IMAD R3, R5, R16, R6 ;  /* 0x0000001005037224 */ /* 0x000fca00078e0206 */
[----:B------:R-:W-:Y:S01]  /*25770*/  ISETP.GT.AND P6, PT, R3, R0, PT ;  /* 0x000000000300720c */ /* 0x000fe20003fc4270 */
[----:B------:R-:W-:-:S12]  /*25780*/  BRA.DIV UR4, `(.L_x_962) ;  /* 0x0000002e049c7947 */ /* 0x000fd8000b800000 */
[----:B------:R-:W-:-:S04]  /*25790*/  VOTE.ANY R3, PT, !P6 ;  /* 0x0000000000037806 */ /* 0x000fc800070e0100 */
[----:B------:R-:W2:Y:S02]  /*257a0*/  POPC R4, R3 ;  /* 0x0000000300047309 */ /* 0x000ea40000000000 */
[----:B--2---:R2:W3:Y:S02]  /*257b0*/  SHFL.IDX PT, R17, R2, R4, 0x1f ;  /* 0x00001f0402117589 */ /* 0x0044e400000e0000 */
.L_x_1076:
[----:B------:R-:W-:Y:S01]  /*257c0*/  ISETP.NE.AND P0, PT, R3, RZ, PT ;  /* 0x000000ff0300720c */ /* 0x000fe20003f05270 */
[----:B--2---:R-:W-:-:S12]  /*257d0*/  IMAD.MOV.U32 R2, RZ, RZ, RZ ;  /* 0x000000ffff027224 */ /* 0x004fd800078e00ff */
[----:B------:R-:W-:Y:S05]  /*257e0*/  @!P0 BRA `(.L_x_963) ;  /* 0x0000000000108947 */ /* 0x000fea0003800000 */
[----:B------:R-:W-:Y:S01]  /*257f0*/  UMOV UR4, 0xffffffff ;  /* 0xffffffff00047882 */ /* 0x000fe20000000000 */
[----:B------:R-:W-:Y:S02]  /*25800*/  VIADD R12, R4, 0xffffffff ;  /* 0xffffffff040c7836 */ /* 0x000fe40000000000 */
[----:B------:R-:W-:Y:S05]  /*25810*/  BRA.DIV UR4, `(.L_x_964) ;  /* 0x0000002e04c07947 */ /* 0x000fea000b800000 */
[----:B------:R2:W4:Y:S02]  /*25820*/  SHFL.IDX PT, R2, R5, R12, 0x1f ;  /* 0x00001f0c05027589 */ /* 0x00052400000e0000 */
.L_x_963:
[----:B-123--:R-:W-:Y:S01]  /*25830*/  IABS R5, R17 ;  /* 0x0000001100057213 */ /* 0x00efe20000000000 */
[----:B----4-:R-:W-:Y:S02]  /*25840*/  IMAD R16, R2, R16, R6 ;  /* 0x0000001002107224 */ /* 0x010fe400078e0206 */
[----:B------:R-:W-:Y:S01]  /*25850*/  IMAD.IADD R19, R4, 0x1, R19 ;  /* 0x0000000104137824 */ /* 0x000fe200078e0213 */
[----:B------:R-:W1:Y:S01]  /*25860*/  I2F.RP R2, R5 ;  /* 0x0000000500027306 */ /* 0x000e620000209400 */
[----:B------:R-:W-:-:S07]  /*25870*/  IMAD.IADD R0, R0, 0x1, -R16 ;  /* 0x0000000100007824 */ /* 0x000fce00078e0a10 */
[----:B-1----:R-:W1:Y:S02]  /*25880*/  MUFU.RCP R2, R2 ;  /* 0x0000000200027308 */ /* 0x002e640000001000 */
[----:B-1----:R-:W-:-:S06]  /*25890*/  VIADD R2, R2, 0xffffffe ;  /* 0x0ffffffe02027836 */ /* 0x002fcc0000000000 */
[----:B------:R-:W1:Y:S02]  /*258a0*/  F2I.FTZ.U32.TRUNC.NTZ R3, R2 ;  /* 0x0000000200037305 */ /* 0x000e64000021f000 */
[----:B-1----:R-:W-:-:S04]  /*258b0*/  IMAD.MOV R2, RZ, RZ, -R3 ;  /* 0x000000ffff027224 */ /* 0x002fc800078e0a03 */
[----:B------:R-:W-:Y:S01]  /*258c0*/  IMAD R6, R2, R5, RZ ;  /* 0x0000000502067224 */ /* 0x000fe200078e02ff */
[----:B------:R-:W-:-:S05]  /*258d0*/  MOV R2, RZ ;  /* 0x000000ff00027202 */ /* 0x000fca0000000f00 */
        /* <DEDUP_REMOVED lines=20> */
.L_x_957:
[----:B------:R-:W-:Y:S01]  /*25a20*/  UMOV UR4, URZ ;  /* 0x0000003f00047c82 */ /* 0x000fe20008000000 */
[----:B------:R-:W-:Y:S01]  /*25a30*/  UMOV UR5, URZ ;  /* 0x0000003f00057c82 */ /* 0x000fe20008000000 */
[----:B------:R-:W-:Y:S01]  /*25a40*/  ULDC UR6, c[0x0][0xc3c] ;  /* 0x00030f0000067ab9 */ /* 0x000fe20000000800 */
[----:B------:R-:W-:Y:S01]  /*25a50*/  MOV R16, R0 ;  /* 0x0000000000107202 */ /* 0x000fe20000000f00 */
[----:B------:R-:W-:Y:S02]  /*25a60*/  IMAD.U32 R17, RZ, RZ, UR4 ;  /* 0x00000004ff117e24 */ /* 0x000fe4000f8e00ff */
[----:B------:R-:W-:Y:S02]  /*25a70*/  IMAD.U32 R18, RZ, RZ, UR5 ;  /* 0x00000005ff127e24 */ /* 0x000fe4000f8e00ff */
[----:B------:R-:W-:-:S07]  /*25a80*/  IMAD.U32 R19, RZ, RZ, UR6 ;  /* 0x00000006ff137e24 */ /* 0x000fce000f8e00ff */
.L_x_965:
[----:B------:R4:W2:Y:S01]  /*25a90*/  LDL R3, [R1+0x8] ;  /* 0x0000080001037983 */ /* 0x0008a20000100800 */
[----:B------:R-:W3:Y:S01]  /*25aa0*/  S2R R0, SR_TID.X ;  /* 0x0000000000007919 */ /* 0x000ee20000002100 */
[----:B------:R-:W-:Y:S05]  /*25ab0*/  WARPSYNC.ALL ;  /* 0x0000000000007948 */ /* 0x000fea0003800000 */
[----:B---3--:R-:W-:Y:S01]  /*25ac0*/  LOP3.LUT R0, R0, 0x1f, RZ, 0xc0, !PT ;  /* 0x0000001f00007812 */ /* 0x008fe200078ec0ff */
        /* <DEDUP_REMOVED lines=8> */
.L_x_954:
[----:B------:R-:W-:Y:S02]  /*25b50*/  ULDC UR4, c[0x0][0xc3c] ;  /* 0x00030f0000047ab9 */ /* 0x000fe40000000800 */
[----:B--2---:R-:W-:-:S13]  /*25b60*/  ISETP.GE.AND P0, PT, R19, UR4, PT ;  /* 0x0000000413007c0c */ /* 0x004fda000bf06270 */
[----:B------:R-:W-:Y:S05]  /*25b70*/  @!P0 BRA `(.L_x_966) ;  /* 0xffffff9c005c8947 */ /* 0x000fea000383ffff */
[----:B------:R-:W-:Y:S05]  /*25b80*/  BSYNC B8 ;  /* 0x0000000000087941 */ /* 0x000fea0003800000 */
.L_x_831:
[----:B-1----:R-:W2:Y:S01]  /*25b90*/  LDL.LU R0, [R1+0x58] ;  /* 0x0000580001007983 */ /* 0x002ea20000300800 */
[----:B------:R-:W-:Y:S01]  /*25ba0*/  BSSY B0, `(.L_x_967) ;  /* 0x000000b000007945 */ /* 0x000fe20003800000 */
[----:B------:R-:W1:Y:S01]  /*25bb0*/  S2R R5, SR_CgaCtaId ;  /* 0x0000000000057919 */ /* 0x000e620000008800 */
[----:B--2---:R-:W-:-:S05]  /*25bc0*/  VIADD R0, R0, 0x1 ;  /* 0x0000000100007836 */ /* 0x004fca0000000000 */
[----:B------:R-:W-:-:S04]  /*25bd0*/  LEA.HI R2, R0, R0, RZ, 0x1 ;  /* 0x0000000000027211 */ /* 0x000fc800078f08ff */
[----:B0---4-:R-:W-:-:S04]  /*25be0*/  LOP3.LUT R3, R2, 0xfffffffe, RZ, 0xc0, !PT ;  /* 0xfffffffe02037812 */ /* 0x011fc800078ec0ff */
[----:B------:R-:W-:Y:S02]  /*25bf0*/  IADD3 R3, R0, -R3, RZ ;  /* 0x8000000300037210 */ /* 0x000fe40007ffe0ff */
[----:B------:R-:W-:Y:S02]  /*25c00*/  MOV R0, 0x400 ;  /* 0x0000040000007802 */ /* 0x000fe40000000f00 */
[----:B------:R-:W-:Y:S02]  /*25c10*/  SHF.L.U32 R3, R3, 0x1f, RZ ;  /* 0x0000001f03037819 */ /* 0x000fe400000006ff */
[----:B-1----:R-:W-:-:S04]  /*25c20*/  LEA R0, R5, R0, 0x18 ;  /* 0x0000000005007211 */ /* 0x002fc800078ec0ff */
[----:B------:R-:W0:Y:S02]  /*25c30*/  SYNCS.PHASECHK.TRANS64.TRYWAIT P0, [R0+URZ+0x34820], R3 ;  /* 0x03482003000075a7 */ /* 0x000e24000800017f */
[----:B0-----:R-:W-:Y:S05]  /*25c40*/  @!P0 BRA `(.L_x_968) ;  /* 0x0000002800dc8947 */ /* 0x001fea0003800000 */
.L_x_1079:
[----:B------:R-:W-:Y:S05]  /*25c50*/  BSYNC B0 ;  /* 0x0000000000007941 */ /* 0x000fea0003800000 */
.L_x_967:
[----:B------:R-:W-:-:S03]  /*25c60*/  UMOV UR4, 0xffffffff ;  /* 0xffffffff00047882 */ /* 0x000fc60000000000 */
[----:B------:R-:W-:Y:S05]  /*25c70*/  BRA.DIV UR4, `(.L_x_969) ;  /* 0x0000002a04e47947 */ /* 0x000fea000b800000 */
[----:B------:R-:W1:Y:S02]  /*25c80*/  S2R R2, SR_TID.X ;  /* 0x0000000000027919 */ /* 0x000e640000002100 */
[----:B-1----:R-:W-:-:S04]  /*25c90*/  SHF.R.U32.HI R2, RZ, 0x5, R2 ;  /* 0x00000005ff027819 */ /* 0x002fc80000011602 */
[----:B------:R-:W-:-:S05]  /*25ca0*/  LOP3.LUT R2, R2, 0x3, RZ, 0xc0, !PT ;  /* 0x0000000302027812 */ /* 0x000fca00078ec0ff */
[----:B------:R1:W2:Y:S02]  /*25cb0*/  SHFL.IDX PT, R14, R2, RZ, 0x1f ;  /* 0x00001fff020e7589 */ /* 0x0002a400000e0000 */
.L_x_1082:
[----:B--2---:R-:W-:-:S13]  /*25cc0*/  ISETP.NE.AND P0, PT, R14, RZ, PT ;  /* 0x000000ff0e00720c */ /* 0x004fda0003f05270 */
[----:B------:R-:W-:Y:S05]  /*25cd0*/  @P0 BRA `(.L_x_603) ;  /* 0x0000000000940947 */ /* 0x000fea0003800000 */
[----:B------:R-:W-:-:S03]  /*25ce0*/  UMOV UR4, 0xffffffff ;  /* 0xffffffff00047882 */ /* 0x000fc60000000000 */
[----:B------:R-:W-:Y:S05]  /*25cf0*/  BRA.DIV UR4, `(.L_x_970) ;  /* 0x0000002a04f87947 */ /* 0x000fea000b800000 */
[----:B------:R-:W-:-:S13]  /*25d00*/  ELECT P6, URZ, PT ;  /* 0x00000000003f782f */ /* 0x000fda00038c0000 */
.L_x_1085:
[----:B------:R-:W-:Y:S05]  /*25d10*/  @!P6 BRA `(.L_x_603) ;  /* 0x000000000084e947 */ /* 0x000fea0003800000 */
[----:B-1----:R-:W2:Y:S02]  /*25d20*/  LDL.LU R2, [R1+0x68] ;  /* 0x0000680001027983 */ /* 0x002ea40000300800 */
[----:B--2---:R-:W-:-:S04]  /*25d30*/  LOP3.LUT R2, R2, 0x2, RZ, 0xfc, !PT ;  /* 0x0000000202027812 */ /* 0x004fc800078efcff */
[----:B------:R-:W-:-:S13]  /*25d40*/  ISETP.NE.AND P2, PT, R2, 0x3, PT ;  /* 0x000000030200780c */ /* 0x000fda0003f45270 */
[----:B------:R-:W-:Y:S05]  /*25d50*/  @!P2 BRA `(.L_x_971) ;  /* 0x000000000004a947 */ /* 0x000fea0003800000 */
[----:B------:R-:W-:Y:S01]  /*25d60*/  BPT.TRAP 0x1 ;  /* 0x000000040000795c */ /* 0x000fe20000300000 */
.L_x_971:
[----:B0-----:R-:W3:Y:S04]  /*25d70*/  LDL R3, [R1+0xc] ;  /* 0x00000c0001037983 */ /* 0x001ee80000100800 */
[----:B------:R-:W2:Y:S01]  /*25d80*/  LDL.LU R7, [R1+0x14] ;  /* 0x0000140001077983 */ /* 0x000ea20000300800 */
[----:B------:R-:W-:-:S04]  /*25d90*/  VIADD R2, R0, 0x34840 ;  /* 0x0003484000027836 */ /* 0x000fc80000000000 */
[C---:B---3--:R-:W-:Y:S02]  /*25da0*/  IMAD R6, R3.reuse, 0x8, R2 ;  /* 0x0000000803067824 */ /* 0x048fe400078e0202 */
[----:B------:R-:W-:Y:S01]  /*25db0*/  VIADD R3, R3, 0x1 ;  /* 0x0000000103037836 */ /* 0x000fe20000000000 */
[----:B--2---:R-:W-:-:S04]  /*25dc0*/  SHF.L.U32 R5, R7, 0x1f, RZ ;  /* 0x0000001f07057819 */ /* 0x004fc800000006ff */
[C---:B------:R-:W-:Y:S01]  /*25dd0*/  ISETP.NE.AND P1, PT, R3.reuse, 0x2, PT ;  /* 0x000000020300780c */ /* 0x040fe20003f25270 */
[----:B------:R-:W0:Y:S03]  /*25de0*/  SYNCS.PHASECHK.TRANS64.TRYWAIT P0, [R6+URZ], R5 ;  /* 0x00000005060075a7 */ /* 0x000e26000800017f */
[----:B------:R-:W-:Y:S02]  /*25df0*/  SEL R4, RZ, 0x1, P1 ;  /* 0x00000001ff047807 */ /* 0x000fe40000800000 */
[----:B------:R-:W-:Y:S02]  /*25e00*/  SEL R3, R3, RZ, P1 ;  /* 0x000000ff03037207 */ /* 0x000fe40000800000 */
[----:B------:R-:W-:-:S03]  /*25e10*/  LOP3.LUT R4, R7, R4, RZ, 0x3c, !PT ;  /* 0x0000000407047212 */ /* 0x000fc600078e3cff */
[----:B------:R-:W-:Y:S01]  /*25e20*/  IMAD R7, R3, 0x8, R2 ;  /* 0x0000000803077824 */ /* 0x000fe200078e0202 */
[----:B------:R-:W-:Y:S01]  /*25e30*/  SHF.L.U32 R2, R4, 0x1f, RZ ;  /* 0x0000001f04027819 */ /* 0x000fe200000006ff */
[----:B0-----:R-:W-:Y:S06]  /*25e40*/  @!P0 BRA `(.L_x_972) ;  /* 0x0000002800c48947 */ /* 0x001fec0003800000 */
.L_x_1086:
[----:B------:R-:W1:Y:S02]  /*25e50*/  SYNCS.PHASECHK.TRANS64.TRYWAIT P0, [R7+URZ], R2 ;  /* 0x00000002070075a7 */ /* 0x000e64000800017f */
[----:B-1----:R-:W-:Y:S05]  /*25e60*/  @!P0 BRA `(.L_x_973) ;  /* 0x0000002800d08947 */ /* 0x002fea0003800000 */
.L_x_1087:
[----:B------:R-:W-:Y:S05]  /*25e70*/  @!P2 BRA `(.L_x_974) ;  /* 0x000000000004a947 */ /* 0x000fea0003800000 */
[----:B------:R-:W-:Y:S01]  /*25e80*/  BPT.TRAP 0x1 ;  /* 0x000000040000795c */ /* 0x000fe20000300000 */
.L_x_974:
[----:B------:R-:W2:Y:S01]  /*25e90*/  LDL.LU R4, [R1+0xc] ;  /* 0x00000c0001047983 */ /* 0x000ea20000300800 */
[----:B------:R-:W-:-:S05]  /*25ea0*/  IADD3 R0, R0, 0x34860, RZ ;  /* 0x0003486000007810 */ /* 0x000fca0007ffe0ff */
[----:B--2---:R-:W-:-:S04]  /*25eb0*/  IMAD R4, R4, 0x8, R0 ;  /* 0x0000000804047824 */ /* 0x004fc800078e0200 */
[----:B------:R-:W2:Y:S02]  /*25ec0*/  SYNCS.PHASECHK.TRANS64.TRYWAIT P0, [R4+URZ], R5 ;  /* 0x00000005040075a7 */ /* 0x000ea4000800017f */
[----:B--2---:R-:W-:Y:S05]  /*25ed0*/  @!P0 BRA `(.L_x_975) ;  /* 0x0000002800c88947 */ /* 0x004fea0003800000 */
.L_x_1088:
[----:B------:R-:W-:-:S07]  /*25ee0*/  IMAD R3, R3, 0x8, R0 ;  /* 0x0000000803037824 */ /* 0x000fce00078e0200 */
.L_x_976:
[----:B---3--:R3:W4:Y:S02]  /*25ef0*/  SYNCS.PHASECHK.TRANS64.TRYWAIT P0, [R3+URZ], R2 ;  /* 0x00000002030075a7 */ /* 0x008724000800017f */
[----:B----4-:R-:W-:Y:S05]  /*25f00*/  @!P0 NANOSLEEP.SYNCS 0x989680 ;  /* 0x009896800000895d */ /* 0x010fea0003900000 */
[----:B------:R-:W4:Y:S02]  /*25f10*/  @!P0 SYNCS.PHASECHK.TRANS64 P0, [R3+URZ], R2 ;  /* 0x00000002030085a7 */ /* 0x000f24000800007f */
[----:B----4-:R-:W-:Y:S05]  /*25f20*/  @!P0 BRA `(.L_x_976) ;  /* 0xfffffffc00f08947 */ /* 0x010fea000383ffff */
.L_x_603:
[----:B------:R-:W-:Y:S05]  /*25f30*/  BSYNC B9 ;  /* 0x0000000000097941 */ /* 0x000fea0003800000 */
.L_x_600:
[----:B------:R-:W-:Y:S05]  /*25f40*/  EXIT ;  /* 0x000000000000794d */ /* 0x000fea0003800000 */
.L_x_629:
[----:B-1----:R1:W2:Y:S02]  /*25f50*/  SYNCS.PHASECHK.TRANS64.TRYWAIT P6, [R3+URZ+0x34890], R0 ;  /* 0x03489000030075a7 */ /* 0x0022a400080c017f */
[----:B--2---:R-:W-:Y:S05]  /*25f60*/  @!P6 NANOSLEEP.SYNCS 0x989680 ;  /* 0x009896800000e95d */ /* 0x004fea0003900000 */
[----:B------:R-:W2:Y:S02]  /*25f70*/  @!P6 SYNCS.PHASECHK.TRANS64 P6, [R3+URZ+0x34890], R0 ;  /* 0x034890000300e5a7 */ /* 0x000ea400080c007f */
[----:B--2---:R-:W-:Y:S05]  /*25f80*/  @!P6 BRA `(.L_x_629) ;  /* 0xfffffffc00f0e947 */ /* 0x004fea000383ffff */
[----:B------:R-:W-:Y:S05]  /*25f90*/  BRA `(.L_x_977) ;  /* 0xfffffddc00c47947 */ /* 0x000fea000383ffff */
.L_x_683:
[----:B-1----:R1:W3:Y:S02]  /*25fa0*/  SYNCS.PHASECHK.TRANS64.TRYWAIT P4, [R3+URZ+0x34890], R0 ;  /* 0x03489000030075a7 */ /* 0x0022e4000808017f */
[----:B---3--:R-:W-:Y:S05]  /*25fb0*/  @!P4 NANOSLEEP.SYNCS 0x989680 ;  /* 0x009896800000c95d */ /* 0x008fea0003900000 */
[----:B------:R-:W3:Y:S02]  /*25fc0*/  @!P4 SYNCS.PHASECHK.TRANS64 P4, [R3+URZ+0x34890], R0 ;  /* 0x034890000300c5a7 */ /* 0x000ee4000808007f */
[----:B---3--:R-:W-:Y:S05]  /*25fd0*/  @!P4 BRA `(.L_x_683) ;  /* 0xfffffffc00f0c947 */ /* 0x008fea000383ffff */
[----:B------:R-:W-:Y:S05]  /*25fe0*/  BRA `(.L_x_978) ;  /* 0xfffffe1800407947 */ /* 0x000fea000383ffff */
.L_x_708:
[----:B-1----:R1:W2:Y:S02]  /*25ff0*/  SYNCS.PHASECHK.TRANS64.TRYWAIT P3, [R3+URZ+0x34890], R0 ;  /* 0x03489000030075a7 */ /* 0x0022a4000806017f */
[----:B--2---:R-:W-:Y:S05]  /*26000*/  @!P3 NANOSLEEP.SYNCS 0x989680 ;  /* 0x009896800000b95d */ /* 0x004fea0003900000 */
[----:B------:R-:W2:Y:S02]  /*26010*/  @!P3 SYNCS.PHASECHK.TRANS64 P3, [R3+URZ+0x34890], R0 ;  /* 0x034890000300b5a7 */ /* 0x000ea4000806007f */
[----:B--2---:R-:W-:Y:S05]  /*26020*/  @!P3 BRA `(.L_x_708) ;  /* 0xfffffffc00f0b947 */ /* 0x004fea000383ffff */
[----:B------:R-:W-:Y:S05]  /*26030*/  BRA `(.L_x_979) ;  /* 0xfffffe4c00747947 */ /* 0x000fea000383ffff */
.L_x_722:
[----:B--2---:R2:W3:Y:S02]  /*26040*/  SYNCS.PHASECHK.TRANS64.TRYWAIT P2, [R3+URZ+0x348b0], R0 ;  /* 0x0348b000030075a7 */ /* 0x0044e4000804017f */
[----:B---3--:R-:W-:Y:S05]  /*26050*/  @!P2 NANOSLEEP.SYNCS 0x989680 ;  /* 0x009896800000a95d */ /* 0x008fea0003900000 */
[----:B------:R-:W3:Y:S02]  /*26060*/  @!P2 SYNCS.PHASECHK.TRANS64 P2, [R3+URZ+0x348b0], R0 ;  /* 0x0348b0000300a5a7 */ /* 0x000ee4000804007f */
[----:B---3--:R-:W-:Y:S05]  /*26070*/  @!P2 BRA `(.L_x_722) ;  /* 0xfffffffc00f0a947 */ /* 0x008fea000383ffff */
[----:B------:R-:W-:Y:S05]  /*26080*/  BRA `(.L_x_980) ;  /* 0xfffffe5400ec7947 */ /* 0x000fea000383ffff */
.L_x_738:
[----:B------:R-:W0:Y:S01]  /*26090*/  S2R R5, SR_TID.X ;  /* 0x0000000000057919 */ /* 0x000e220000002100 */
[----:B------:R-:W-:Y:S01]  /*260a0*/  BSSY B0, `(.L_x_981) ;  /* 0x000000c000007945 */ /* 0x000fe20003800000 */
[----:B------:R-:W-:Y:S01]  /*260b0*/  MOV R12, RZ ;  /* 0x000000ff000c7202 */ /* 0x000fe20000000f00 */
[----:B------:R-:W-:Y:S02]  /*260c0*/  IMAD.MOV.U32 R11, RZ, RZ, 0x1f ;  /* 0x0000001fff0b7424 */ /* 0x000fe400078e00ff */
[----:B------:R-:W-:Y:S02]  /*260d0*/  IMAD.MOV.U32 R15, RZ, RZ, -0x1 ;  /* 0xffffffffff0f7424 */ /* 0x000fe400078e00ff */
[----:B0-----:R-:W-:-:S05]  /*260e0*/  VIADD R5, R5, 0xffffff80 ;  /* 0xffffff8005057836 */ /* 0x001fca0000000000 */
[----:B------:R-:W-:-:S04]  /*260f0*/  SHF.R.S32.HI R4, RZ, 0x1f, R5 ;  /* 0x0000001fff047819 */ /* 0x000fc80000011405 */
[----:B------:R-:W-:-:S04]  /*26100*/  LEA.HI R4, R4, R5, RZ, 0x7 ;  /* 0x0000000504047211 */ /* 0x000fc800078f38ff */
[----:B------:R-:W-:-:S05]  /*26110*/  SHF.R.S32.HI R4, RZ, 0x7, R4 ;  /* 0x00000007ff047819 */ /* 0x000fca0000011404 */
[----:B------:R-:W-:-:S07]  /*26120*/  IMAD.MOV.U32 R13, RZ, RZ, R4 ;  /* 0x000000ffff0d7224 */ /* 0x000fce00078e0004 */
[----:B-----5:R-:W-:Y:S05]  /*26130*/  WARPSYNC.COLLECTIVE R15, `(.L_x_982) ;  /* 0x000000000f087348 */ /* 0x020fea0003c00000 */
[----:B------:R0:W1:Y:S02]  /*26140*/  SHFL.IDX P6, R14, R13, R12, R11 ;  /* 0x0000000c0d0e7389 */ /* 0x00006400000c000b */
[----:B01---5:R-:W-:Y:S01]  /*26150*/  ENDCOLLECTIVE ;  /* 0x000000000000791b */ /* 0x023fe20003800000 */
.L_x_982:
[----:B------:R-:W-:Y:S05]  /*26160*/  BSYNC B0 ;  /* 0x0000000000007941 */ /* 0x000fea0003800000 */
.L_x_981:
[----:B------:R1:W-:Y:S01]  /*26170*/  STL [R1], R14 ;  /* 0x0000000e01007387 */ /* 0x0003e20000100800 */
[----:B------:R-:W-:Y:S05]  /*26180*/  BRA `(.L_x_983) ;  /* 0xfffffe6000f07947 */ /* 0x000fea000383ffff */
.L_x_748:
[----:B------:R-:W-:Y:S01]  /*26190*/  BSSY B1, `(.L_x_984) ;  /* 0x0000008000017945 */ /* 0x000fe20003800000 */
[----:B------:R-:W-:Y:S01]  /*261a0*/  IMAD.MOV.U32 R13, RZ, RZ, R25 ;  /* 0x000000ffff0d7224 */ /* 0x000fe200078e0019 */
[----:B------:R-:W-:Y:S01]  /*261b0*/  MOV R11, 0x181f ;  /* 0x0000181f000b7802 */ /* 0x000fe20000000f00 */
[----:B------:R-:W-:Y:S02]  /*261c0*/  IMAD.MOV.U32 R12, RZ, RZ, RZ ;  /* 0x000000ffff0c7224 */ /* 0x000fe400078e00ff */
[----:B------:R-:W-:-:S07]  /*261d0*/  IMAD.MOV.U32 R15, RZ, RZ, -0x1 ;  /* 0xffffffffff0f7424 */ /* 0x000fce00078e00ff */
[----:B-1----:R-:W-:Y:S05]  /*261e0*/  WARPSYNC.COLLECTIVE R15, `(.L_x_985) ;  /* 0x000000000f087348 */ /* 0x002fea0003c00000 */
[----:B-1----:R0:W1:Y:S02]  /*261f0*/  SHFL.IDX P6, R14, R13, R12, R11 ;  /* 0x0000000c0d0e7389 */ /* 0x00206400000c000b */
[----:B01----:R-:W-:Y:S01]  /*26200*/  ENDCOLLECTIVE ;  /* 0x000000000000791b */ /* 0x003fe20003800000 */
.L_x_985:
[----:B------:R-:W-:Y:S05]  /*26210*/  BSYNC B1 ;  /* 0x0000000000017941 */ /* 0x000fea0003800000 */
.L_x_984:
[----:B------:R-:W-:Y:S01]  /*26220*/  IMAD.MOV.U32 R13, RZ, RZ, R24 ;  /* 0x000000ffff0d7224 */ /* 0x000fe200078e0018 */
[----:B------:R-:W-:Y:S01]  /*26230*/  MOV R11, 0x181f ;  /* 0x0000181f000b7802 */ /* 0x000fe20000000f00 */
[----:B------:R-:W-:Y:S02]  /*26240*/  IMAD.MOV.U32 R12, RZ, RZ, RZ ;  /* 0x000000ffff0c7224 */ /* 0x000fe400078e00ff */
[----:B------:R-:W-:Y:S02]  /*26250*/  IMAD.MOV.U32 R15, RZ, RZ, -0x1 ;  /* 0xffffffffff0f7424 */ /* 0x000fe400078e00ff */
[----:B------:R-:W-:-:S07]  /*26260*/  IMAD.MOV.U32 R0, RZ, RZ, R14 ;  /* 0x000000ffff007224 */ /* 0x000fce00078e000e */
[----:B------:R-:W-:Y:S05]  /*26270*/  WARPSYNC.COLLECTIVE R15, `(.L_x_986) ;  /* 0x000000000f087348 */ /* 0x000fea0003c00000 */
[----:B------:R0:W1:Y:S02]  /*26280*/  SHFL.IDX P6, R14, R13, R12, R11 ;  /* 0x0000000c0d0e7389 */ /* 0x00006400000c000b */
[----:B01----:R-:W-:Y:S01]  /*26290*/  ENDCOLLECTIVE ;  /* 0x000000000000791b */ /* 0x003fe20003800000 */
.L_x_986:
[----:B------:R-:W-:Y:S02]  /*262a0*/  IMAD.MOV.U32 R13, RZ, RZ, R27 ;  /* 0x000000ffff0d7224 */ /* 0x000fe400078e001b */
[----:B------:R-:W-:-:S07]  /*262b0*/  IMAD.MOV.U32 R3, RZ, RZ, R14 ;  /* 0x000000ffff037224 */ /* 0x000fce00078e000e */
[----:B------:R-:W-:Y:S05]  /*262c0*/  WARPSYNC.COLLECTIVE R15, `(.L_x_987) ;  /* 0x000000000f087348 */ /* 0x000fea0003c00000 */
[----:B------:R0:W1:Y:S02]  /*262d0*/  SHFL.IDX P6, R14, R13, R12, R11 ;  /* 0x0000000c0d0e7389 */ /* 0x00006400000c000b */
[----:B01----:R-:W-:Y:S01]  /*262e0*/  ENDCOLLECTIVE ;  /* 0x000000000000791b */ /* 0x003fe20003800000 */
.L_x_987:
[----:B------:R-:W-:Y:S01]  /*262f0*/  MOV R13, R26 ;  /* 0x0000001a000d7202 */ /* 0x000fe20000000f00 */
[----:B------:R-:W-:-:S07]  /*26300*/  IMAD.MOV.U32 R4, RZ, RZ, R14 ;  /* 0x000000ffff047224 */ /* 0x000fce00078e000e */
[----:B------:R-:W-:Y:S05]  /*26310*/  WARPSYNC.COLLECTIVE R15, `(.L_x_988) ;  /* 0x000000000f087348 */ /* 0x000fea0003c00000 */
[----:B------:R0:W1:Y:S02]  /*26320*/  SHFL.IDX P6, R14, R13, R12, R11 ;  /* 0x0000000c0d0e7389 */ /* 0x00006400000c000b */
[----:B01----:R-:W-:Y:S01]  /*26330*/  ENDCOLLECTIVE ;  /* 0x000000000000791b */ /* 0x003fe20003800000 */
.L_x_988:
[----:B------:R-:W-:Y:S05]  /*26340*/  BRA `(.L_x_989) ;  /* 0xfffffe6400f87947 */ /* 0x000fea000383ffff */
.L_x_752:
[----:B0-----:R0:W1:Y:S02]  /*26350*/  SYNCS.PHASECHK.TRANS64.TRYWAIT P0, [R2+URZ+0x34800], R5 ;  /* 0x03480005020075a7 */ /* 0x001064000800017f */
[----:B-1----:R-:W-:Y:S05]  /*26360*/  @!P0 NANOSLEEP.SYNCS 0x989680 ;  /* 0x009896800000895d */ /* 0x002fea0003900000 */
[----:B------:R-:W1:Y:S02]  /*26370*/  @!P0 SYNCS.PHASECHK.TRANS64 P0, [R2+URZ+0x34800], R5 ;  /* 0x03480005020085a7 */ /* 0x000e64000800007f */
[----:B-1----:R-:W-:Y:S05]  /*26380*/  @!P0 BRA `(.L_x_752) ;  /* 0xfffffffc00f08947 */ /* 0x002fea000383ffff */
[----:B------:R-:W-:Y:S05]  /*26390*/  BRA `(.L_x_990) ;  /* 0xfffffe6800fc7947 */ /* 0x000fea000383ffff */
.L_x_768:
[----:B------:R-:W-:Y:S01]  /*263a0*/  BSSY B1, `(.L_x_991) ;  /* 0x0000008000017945 */ /* 0x000fe20003800000 */
[----:B------:R-:W-:Y:S02]  /*263b0*/  IMAD.MOV.U32 R13, RZ, RZ, R25 ;  /* 0x000000ffff0d7224 */ /* 0x000fe400078e0019 */
[----:B------:R-:W-:Y:S02]  /*263c0*/  IMAD.MOV.U32 R12, RZ, RZ, RZ ;  /* 0x000000ffff0c7224 */ /* 0x000fe400078e00ff */
[----:B------:R-:W-:Y:S02]  /*263d0*/  IMAD.MOV.U32 R11, RZ, RZ, 0x181f ;  /* 0x0000181fff0b7424 */ /* 0x000fe400078e00ff */
[----:B------:R-:W-:-:S07]  /*263e0*/  IMAD.MOV.U32 R15, RZ, RZ, -0x1 ;  /* 0xffffffffff0f7424 */ /* 0x000fce00078e00ff */
[----:B-1----:R-:W-:Y:S05]  /*263f0*/  WARPSYNC.COLLECTIVE R15, `(.L_x_992) ;  /* 0x000000000f087348 */ /* 0x002fea0003c00000 */
[----:B-1----:R0:W1:Y:S02]  /*26400*/  SHFL.IDX P6, R14, R13, R12, R11 ;  /* 0x0000000c0d0e7389 */ /* 0x00206400000c000b */
[----:B01----:R-:W-:Y:S01]  /*26410*/  ENDCOLLECTIVE ;  /* 0x000000000000791b */ /* 0x003fe20003800000 */
.L_x_992:
[----:B------:R-:W-:Y:S05]  /*26420*/  BSYNC B1 ;  /* 0x0000000000017941 */ /* 0x000fea0003800000 */
.L_x_991:
[----:B------:R-:W-:Y:S01]  /*26430*/  IMAD.MOV.U32 R13, RZ, RZ, R24 ;  /* 0x000000ffff0d7224 */ /* 0x000fe200078e0018 */
[----:B------:R-:W-:Y:S01]  /*26440*/  MOV R0, R14 ;  /* 0x0000000e00007202 */ /* 0x000fe20000000f00 */
[----:B------:R-:W-:Y:S02]  /*26450*/  IMAD.MOV.U32 R12, RZ, RZ, RZ ;  /* 0x000000ffff0c7224 */ /* 0x000fe400078e00ff */
[----:B------:R-:W-:Y:S02]  /*26460*/  IMAD.MOV.U32 R11, RZ, RZ, 0x181f ;  /* 0x0000181fff0b7424 */ /* 0x000fe400078e00ff */
[----:B------:R-:W-:-:S07]  /*26470*/  IMAD.MOV.U32 R15, RZ, RZ, -0x1 ;  /* 0xffffffffff0f7424 */ /* 0x000fce00078e00ff */
[----:B------:R-:W-:Y:S05]  /*26480*/  WARPSYNC.COLLECTIVE R15, `(.L_x_993) ;  /* 0x000000000f087348 */ /* 0x000fea0003c00000 */
[----:B------:R0:W1:Y:S02]  /*26490*/  SHFL.IDX P6, R14, R13, R12, R11 ;  /* 0x0000000c0d0e7389 */ /* 0x00006400000c000b */
[----:B01----:R-:W-:Y:S01]  /*264a0*/  ENDCOLLECTIVE ;  /* 0x000000000000791b */ /* 0x003fe20003800000 */
.L_x_993:
[----:B------:R-:W-:Y:S01]  /*264b0*/  IMAD.MOV.U32 R13, RZ, RZ, R27 ;  /* 0x000000ffff0d7224 */ /* 0x000fe200078e001b */
[----:B------:R-:W-:-:S07]  /*264c0*/  MOV R3, R14 ;  /* 0x0000000e00037202 */ /* 0x000fce0000000f00 */
[----:B------:R-:W-:Y:S05]  /*264d0*/  WARPSYNC.COLLECTIVE R15, `(.L_x_994) ;  /* 0x000000000f087348 */ /* 0x000fea0003c00000 */
[----:B------:R0:W1:Y:S02]  /*264e0*/  SHFL.IDX P6, R14, R13, R12, R11 ;  /* 0x0000000c0d0e7389 */ /* 0x00006400000c000b */
[----:B01----:R-:W-:Y:S01]  /*264f0*/  ENDCOLLECTIVE ;  /* 0x000000000000791b */ /* 0x003fe20003800000 */
.L_x_994:
[----:B------:R-:W-:Y:S02]  /*26500*/  IMAD.MOV.U32 R13, RZ, RZ, R26 ;  /* 0x000000ffff0d7224 */ /* 0x000fe400078e001a */
[----:B------:R-:W-:-:S07]  /*26510*/  IMAD.MOV.U32 R20, RZ, RZ, R14 ;  /* 0x000000ffff147224 */ /* 0x000fce00078e000e */
[----:B------:R-:W-:Y:S05]  /*26520*/  WARPSYNC.COLLECTIVE R15, `(.L_x_995) ;  /* 0x000000000f087348 */ /* 0x000fea0003c00000 */
[----:B------:R0:W1:Y:S02]  /*26530*/  SHFL.IDX P6, R14, R13, R12, R11 ;  /* 0x0000000c0d0e7389 */ /* 0x00006400000c000b */
[----:B01----:R-:W-:Y:S01]  /*26540*/  ENDCOLLECTIVE ;  /* 0x000000000000791b */ /* 0x003fe20003800000 */
.L_x_995:
[----:B------:R-:W-:Y:S05]  /*26550*/  BRA `(.L_x_996) ;  /* 0xfffffe8000207947 */ /* 0x000fea000383ffff */
.L_x_772:
[----:B0-----:R0:W1:Y:S02]  /*26560*/  SYNCS.PHASECHK.TRANS64.TRYWAIT P4, [R2+URZ+0x34800], R27 ;  /* 0x0348001b020075a7 */ /* 0x001064000808017f */
[----:B-1----:R-:W-:Y:S05]  /*26570*/  @!P4 NANOSLEEP.SYNCS 0x989680 ;  /* 0x009896800000c95d */ /* 0x002fea0003900000 */
[----:B------:R-:W1:Y:S02]  /*26580*/  @!P4 SYNCS.PHASECHK.TRANS64 P4, [R2+URZ+0x34800], R27 ;  /* 0x0348001b0200c5a7 */ /* 0x000e64000808007f */
[----:B-1----:R-:W-:Y:S05]  /*26590*/  @!P4 BRA `(.L_x_772) ;  /* 0xfffffffc00f0c947 */ /* 0x002fea000383ffff */
[----:B------:R-:W-:Y:S05]  /*265a0*/  BRA `(.L_x_997) ;  /* 0xfffffe8400147947 */ /* 0x000fea000383ffff */
.L_x_782:
[----:B-1----:R1:W2:Y:S02]  /*265b0*/  SYNCS.PHASECHK.TRANS64.TRYWAIT P2, [R0+URZ+0x34830], R3 ;  /* 0x03483003000075a7 */ /* 0x0022a4000804017f */
[----:B--2---:R-:W-:Y:S05]  /*265c0*/  @!P2 NANOSLEEP.SYNCS 0x989680 ;  /* 0x009896800000a95d */ /* 0x004fea0003900000 */
[----:B------:R-:W2:Y:S02]  /*265d0*/  @!P2 SYNCS.PHASECHK.TRANS64 P2, [R0+URZ+0x34830], R3 ;  /* 0x034830030000a5a7 */ /* 0x000ea4000804007f */
[----:B--2---:R-:W-:Y:S05]  /*265e0*/  @!P2 BRA `(.L_x_782) ;  /* 0xfffffffc00f0a947 */ /* 0x004fea000383ffff */
[----:B------:R-:W-:Y:S05]  /*265f0*/  BRA `(.L_x_781) ;  /* 0xfffffe9c00e07947 */ /* 0x000fea000383ffff */
.L_x_788:
[----:B-1----:R1:W2:Y:S02]  /*26600*/  SYNCS.PHASECHK.TRANS64.TRYWAIT P3, [R7+URZ+0x34830], R8 ;  /* 0x03483008070075a7 */ /* 0x0022a4000806017f */
[----:B--2---:R-:W-:Y:S05]  /*26610*/  @!P3 NANOSLEEP.SYNCS 0x989680 ;  /* 0x009896800000b95d */ /* 0x004fea0003900000 */
[----:B------:R-:W2:Y:S02]  /*26620*/  @!P3 SYNCS.PHASECHK.TRANS64 P3, [R7+URZ+0x34830], R8 ;  /* 0x034830080700b5a7 */ /* 0x000ea4000806007f */
[----:B--2---:R-:W-:Y:S05]  /*26630*/  @!P3 BRA `(.L_x_788) ;  /* 0xfffffffc00f0b947 */ /* 0x004fea000383ffff */
[----:B------:R-:W-:Y:S05]  /*26640*/  BRA `(.L_x_787) ;  /* 0xfffffefc001c7947 */ /* 0x000fea000383ffff */
.L_x_792:
[----:B-1----:R1:W2:Y:S02]  /*26650*/  SYNCS.PHASECHK.TRANS64.TRYWAIT P2, [R7+URZ+0x34850], R5 ;  /* 0x03485005070075a7 */ /* 0x0022a4000804017f */
[----:B--2---:R-:W-:Y:S05]  /*26660*/  @!P2 NANOSLEEP.SYNCS 0x989680 ;  /* 0x009896800000a95d */ /* 0x004fea0003900000 */
[----:B------:R-:W2:Y:S02]  /*26670*/  @!P2 SYNCS.PHASECHK.TRANS64 P2, [R7+URZ+0x34850], R5 ;  /* 0x034850050700a5a7 */ /* 0x000ea4000804007f */
[----:B--2---:R-:W-:Y:S05]  /*26680*/  @!P2 BRA `(.L_x_792) ;  /* 0xfffffffc00f0a947 */ /* 0x004fea000383ffff */
[----:B------:R-:W-:Y:S05]  /*26690*/  BRA `(.L_x_789) ;  /* 0xffffff3000f47947 */ /* 0x000fea000383ffff */
.L_x_797:
[----:B-1----:R1:W2:Y:S02]  /*266a0*/  SYNCS.PHASECHK.TRANS64.TRYWAIT P0, [R11+URZ+0x34850], R0 ;  /* 0x034850000b0075a7 */ /* 0x0022a4000800017f */
[----:B--2---:R-:W-:Y:S05]  /*266b0*/  @!P0 NANOSLEEP.SYNCS 0x989680 ;  /* 0x009896800000895d */ /* 0x004fea0003900000 */
[----:B------:R-:W2:Y:S02]  /*266c0*/  @!P0 SYNCS.PHASECHK.TRANS64 P0, [R11+URZ+0x34850], R0 ;  /* 0x034850000b0085a7 */ /* 0x000ea4000800007f */
[----:B--2---:R-:W-:Y:S05]  /*266d0*/  @!P0 BRA `(.L_x_797) ;  /* 0xfffffffc00f08947 */ /* 0x004fea000383ffff */
[----:B------:R-:W-:Y:S05]  /*266e0*/  BRA `(.L_x_796) ;  /* 0xffffff5800287947 */ /* 0x000fea000383ffff */
.L_x_811:
[----:B------:R-:W-:Y:S01]  /*266f0*/  IMAD.MOV.U32 R13, RZ, RZ, R4 ;  /* 0x000000ffff0d7224 */ /* 0x000fe200078e0004 */
[----:B------:R-:W-:Y:S01]  /*26700*/  MOV R12, RZ ;  /* 0x000000ff000c7202 */ /* 0x000fe20000000f00 */
[----:B------:R-:W-:Y:S02]  /*26710*/  IMAD.MOV.U32 R11, RZ, RZ, 0x181f ;  /* 0x0000181fff0b7424 */ /* 0x000fe400078e00ff */
[----:B------:R-:W-:-:S07]  /*26720*/  IMAD.MOV.U32 R15, RZ, RZ, -0x1 ;  /* 0xffffffffff0f7424 */ /* 0x000fce00078e00ff */
[----:B------:R-:W-:Y:S05]  /*26730*/  WARPSYNC.COLLECTIVE R15, `(.L_x_998) ;  /* 0x000000000f087348 */ /* 0x000fea0003c00000 */
[----:B------:R0:W1:Y:S02]  /*26740*/  SHFL.IDX P6, R14, R13, R12, R11 ;  /* 0x0000000c0d0e7389 */ /* 0x00006400000c000b */
[----:B01----:R-:W-:Y:S01]  /*26750*/  ENDCOLLECTIVE ;  /* 0x000000000000791b */ /* 0x003fe20003800000 */
.L_x_998:
[----:B------:R-:W-:Y:S02]  /*26760*/  IMAD.MOV.U32 R13, RZ, RZ, R3 ;  /* 0x000000ffff0d7224 */ /* 0x000fe400078e0003 */
[----:B------:R-:W-:-:S07]  /*26770*/  IMAD.MOV.U32 R0, RZ, RZ, R14 ;  /* 0x000000ffff007224 */ /* 0x000fce00078e000e */
[----:B------:R-:W-:Y:S05]  /*26780*/  WARPSYNC.COLLECTIVE R15, `(.L_x_999) ;  /* 0x000000000f087348 */ /* 0x000fea0003c00000 */
[----:B------:R0:W1:Y:S02]  /*26790*/  SHFL.IDX P6, R14, R13, R12, R11 ;  /* 0x0000000c0d0e7389 */ /* 0x00006400000c000b */
[----:B01----:R-:W-:Y:S01]  /*267a0*/  ENDCOLLECTIVE ;  /* 0x000000000000791b */ /* 0x003fe20003800000 */
.L_x_999:
[----:B------:R-:W-:Y:S05]  /*267b0*/  BRA `(.L_x_1000) ;  /* 0xffffff8000547947 */ /* 0x000fea000383ffff */
.L_x_814:
[----:B------:R-:W-:Y:S01]  /*267c0*/  BSSY B1, `(.L_x_1001) ;  /* 0x0000008000017945 */ /* 0x000fe20003800000 */
[----:B------:R-:W-:Y:S01]  /*267d0*/  MOV R13, R4 ;  /* 0x00000004000d7202 */ /* 0x000fe20000000f00 */
[----:B------:R-:W-:Y:S02]  /*267e0*/  IMAD.MOV.U32 R12, RZ, RZ, 0x1 ;  /* 0x00000001ff0c7424 */ /* 0x000fe400078e00ff */
[----:B---3--:R-:W-:Y:S02]  /*267f0*/  IMAD.MOV.U32 R11, RZ, RZ, 0x181f ;  /* 0x0000181fff0b7424 */ /* 0x008fe400078e00ff */
[----:B------:R-:W-:-:S07]  /*26800*/  IMAD.MOV.U32 R15, RZ, RZ, -0x1 ;  /* 0xffffffffff0f7424 */ /* 0x000fce00078e00ff */
[----:B012---:R-:W-:Y:S05]  /*26810*/  WARPSYNC.COLLECTIVE R15, `(.L_x_1002) ;  /* 0x000000000f087348 */ /* 0x007fea0003c00000 */
[----:B--2---:R2:W3:Y:S02]  /*26820*/  SHFL.IDX P6, R14, R13, R12, R11 ;  /* 0x0000000c0d0e7389 */ /* 0x0044e400000c000b */
[----:B0123--:R-:W-:Y:S01]  /*26830*/  ENDCOLLECTIVE ;  /* 0x000000000000791b */ /* 0x00ffe20003800000 */
.L_x_1002:
[----:B------:R-:W-:Y:S05]  /*26840*/  BSYNC B1 ;  /* 0x0000000000017941 */ /* 0x000fea0003800000 */
.L_x_1001:
[----:B------:R-:W-:Y:S01]  /*26850*/  MOV R13, R3 ;  /* 0x00000003000d7202 */ /* 0x000fe20000000f00 */
[----:B------:R-:W-:Y:S02]  /*26860*/  IMAD.MOV.U32 R12, RZ, RZ, 0x1 ;  /* 0x00000001ff0c7424 */ /* 0x000fe400078e00ff */
[----:B------:R-:W-:Y:S02]  /*26870*/  IMAD.MOV.U32 R11, RZ, RZ, 0x181f ;  /* 0x0000181fff0b7424 */ /* 0x000fe400078e00ff */
[----:B------:R-:W-:Y:S02]  /*26880*/  IMAD.MOV.U32 R15, RZ, RZ, -0x1 ;  /* 0xffffffffff0f7424 */ /* 0x000fe400078e00ff */
[----:B------:R-:W-:-:S07]  /*26890*/  IMAD.MOV.U32 R0, RZ, RZ, R14 ;  /* 0x000000ffff007224 */ /* 0x000fce00078e000e */
[----:B------:R-:W-:Y:S05]  /*268a0*/  WARPSYNC.COLLECTIVE R15, `(.L_x_1003) ;  /* 0x000000000f087348 */ /* 0x000fea0003c00000 */
[----:B------:R0:W1:Y:S02]  /*268b0*/  SHFL.IDX P6, R14, R13, R12, R11 ;  /* 0x0000000c0d0e7389 */ /* 0x00006400000c000b */
[----:B01----:R-:W-:Y:S01]  /*268c0*/  ENDCOLLECTIVE ;  /* 0x000000000000791b */ /* 0x003fe20003800000 */
.L_x_1003:
[----:B------:R-:W-:Y:S05]  /*268d0*/  BRA `(.L_x_1004) ;  /* 0xffffff8000587947 */ /* 0x000fea000383ffff */
.L_x_817:
[----:B------:R-:W-:Y:S01]  /*268e0*/  BSSY B1, `(.L_x_1005) ;  /* 0x0000008000017945 */ /* 0x000fe20003800000 */
[----:B------:R-:W-:Y:S01]  /*268f0*/  IMAD.MOV.U32 R13, RZ, RZ, R4 ;  /* 0x000000ffff0d7224 */ /* 0x000fe200078e0004 */
[----:B------:R-:W-:Y:S01]  /*26900*/  MOV R12, 0x2 ;  /* 0x00000002000c7802 */ /* 0x000fe20000000f00 */
[----:B---3--:R-:W-:Y:S02]  /*26910*/  IMAD.MOV.U32 R11, RZ, RZ, 0x181f ;  /* 0x0000181fff0b7424 */ /* 0x008fe400078e00ff */
[----:B------:R-:W-:-:S07]  /*26920*/  IMAD.MOV.U32 R15, RZ, RZ, -0x1 ;  /* 0xffffffffff0f7424 */ /* 0x000fce00078e00ff */
[----:B012-4-:R-:W-:Y:S05]  /*26930*/  WARPSYNC.COLLECTIVE R15, `(.L_x_1006) ;  /* 0x000000000f087348 */ /* 0x017fea0003c00000 */
[----:B--2---:R2:W3:Y:S02]  /*26940*/  SHFL.IDX P6, R14, R13, R12, R11 ;  /* 0x0000000c0d0e7389 */ /* 0x0044e400000c000b */
[----:B01234-:R-:W-:Y:S01]  /*26950*/  ENDCOLLECTIVE ;  /* 0x000000000000791b */ /* 0x01ffe20003800000 */
.L_x_1006:
[----:B------:R-:W-:Y:S05]  /*26960*/  BSYNC B1 ;  /* 0x0000000000017941 */ /* 0x000fea0003800000 */
.L_x_1005:
[----:B------:R-:W-:Y:S01]  /*26970*/  IMAD.MOV.U32 R13, RZ, RZ, R3 ;  /* 0x000000ffff0d7224 */ /* 0x000fe200078e0003 */
[----:B------:R-:W-:Y:S01]  /*26980*/  MOV R12, 0x2 ;  /* 0x00000002000c7802 */ /* 0x000fe20000000f00 */
[----:B------:R-:W-:Y:S02]  /*26990*/  IMAD.MOV.U32 R11, RZ, RZ, 0x181f ;  /* 0x0000181fff0b7424 */ /* 0x000fe400078e00ff */
[----:B------:R-:W-:Y:S02]  /*269a0*/  IMAD.MOV.U32 R15, RZ, RZ, -0x1 ;  /* 0xffffffffff0f7424 */ /* 0x000fe400078e00ff */
[----:B------:R-:W-:-:S07]  /*269b0*/  IMAD.MOV.U32 R0, RZ, RZ, R14 ;  /* 0x000000ffff007224 */ /* 0x000fce00078e000e */
[----:B------:R-:W-:Y:S05]  /*269c0*/  WARPSYNC.COLLECTIVE R15, `(.L_x_1007) ;  /* 0x000000000f087348 */ /* 0x000fea0003c00000 */
[----:B------:R0:W1:Y:S02]  /*269d0*/  SHFL.IDX P6, R14, R13, R12, R11 ;  /* 0x0000000c0d0e7389 */ /* 0x00006400000c000b */
[----:B01----:R-:W-:Y:S01]  /*269e0*/  ENDCOLLECTIVE ;  /* 0x000000000000791b */ /* 0x003fe20003800000 */
.L_x_1007:
[----:B------:R-:W-:Y:S05]  /*269f0*/  BRA `(.L_x_1008) ;  /* 0xffffff80005c7947 */ /* 0x000fea000383ffff */
.L_x_820:
[----:B------:R-:W-:Y:S01]  /*26a00*/  BSSY B1, `(.L_x_1009) ;  /* 0x0000008000017945 */ /* 0x000fe20003800000 */
[----:B------:R-:W-:Y:S01]  /*26a10*/  IMAD.MOV.U32 R13, RZ, RZ, R4 ;  /* 0x000000ffff0d7224 */ /* 0x000fe200078e0004 */
[----:B---3--:R-:W-:Y:S01]  /*26a20*/  MOV R11, 0x181f ;  /* 0x0000181f000b7802 */ /* 0x008fe20000000f00 */
[----:B------:R-:W-:Y:S02]  /*26a30*/  IMAD.MOV.U32 R12, RZ, RZ, 0x3 ;  /* 0x00000003ff0c7424 */ /* 0x000fe400078e00ff */
[----:B------:R-:W-:-:S07]  /*26a40*/  IMAD.MOV.U32 R15, RZ, RZ, -0x1 ;  /* 0xffffffffff0f7424 */ /* 0x000fce00078e00ff */
[----:B012-4-:R-:W-:Y:S05]  /*26a50*/  WARPSYNC.COLLECTIVE R15, `(.L_x_1010) ;  /* 0x000000000f087348 */ /* 0x017fea0003c00000 */
[----:B--2---:R2:W3:Y:S02]  /*26a60*/  SHFL.IDX P6, R14, R13, R12, R11 ;  /* 0x0000000c0d0e7389 */ /* 0x0044e400000c000b */
[----:B01234-:R-:W-:Y:S01]  /*26a70*/  ENDCOLLECTIVE ;  /* 0x000000000000791b */ /* 0x01ffe20003800000 */
.L_x_1010:
[----:B------:R-:W-:Y:S05]  /*26a80*/  BSYNC B1 ;  /* 0x0000000000017941 */ /* 0x000fea0003800000 */
.L_x_1009:
        /* <DEDUP_REMOVED lines=8> */
.L_x_1011:
[----:B------:R-:W-:Y:S05]  /*26b10*/  BRA `(.L_x_1012) ;  /* 0xffffff8000607947 */ /* 0x000fea000383ffff */
.L_x_837:
[----:B------:R-:W0:Y:S01]  /*26b20*/  S2R R7, SR_TID.X ;  /* 0x0000000000077919 */ /* 0x000e220000002100 */
[----:B------:R-:W-:Y:S01]  /*26b30*/  BSSY B1, `(.L_x_1013) ;  /* 0x000000a000017945 */ /* 0x000fe20003800000 */
[----:B------:R-:W-:Y:S01]  /*26b40*/  IMAD.MOV.U32 R12, RZ, RZ, RZ ;  /* 0x000000ffff0c7224 */ /* 0x000fe200078e00ff */
[----:B------:R-:W-:Y:S01]  /*26b50*/  MOV R15, 0xffffffff ;  /* 0xffffffff000f7802 */ /* 0x000fe20000000f00 */
[----:B------:R-:W-:Y:S01]  /*26b60*/  IMAD.MOV.U32 R11, RZ, RZ, 0x1f ;  /* 0x0000001fff0b7424 */ /* 0x000fe200078e00ff */
[----:B0-----:R-:W-:-:S04]  /*26b70*/  SHF.R.U32.HI R7, RZ, 0x5, R7 ;  /* 0x00000005ff077819 */ /* 0x001fc80000011607 */
[----:B------:R-:W-:-:S05]  /*26b80*/  LOP3.LUT R7, R7, 0x3, RZ, 0xc0, !PT ;  /* 0x0000000307077812 */ /* 0x000fca00078ec0ff */
[----:B------:R-:W-:-:S07]  /*26b90*/  IMAD.MOV.U32 R13, RZ, RZ, R7 ;  /* 0x000000ffff0d7224 */ /* 0x000fce00078e0007 */
[----:B-1----:R-:W-:Y:S05]  /*26ba0*/  WARPSYNC.COLLECTIVE R15, `(.L_x_1014) ;  /* 0x000000000f087348 */ /* 0x002fea0003c00000 */
[----:B------:R0:W2:Y:S02]  /*26bb0*/  SHFL.IDX P6, R14, R13, R12, R11 ;  /* 0x0000000c0d0e7389 */ /* 0x0000a400000c000b */
[----:B012---:R-:W-:Y:S01]  /*26bc0*/  ENDCOLLECTIVE ;  /* 0x000000000000791b */ /* 0x007fe20003800000 */
.L_x_1014:
[----:B------:R-:W-:Y:S05]  /*26bd0*/  BSYNC B1 ;  /* 0x0000000000017941 */ /* 0x000fea0003800000 */
.L_x_1013:
[----:B------:R-:W-:Y:S05]  /*26be0*/  BRA `(.L_x_1015) ;  /* 0xffffff9400207947 */ /* 0x000fea000383ffff */
.L_x_839:
[----:B------:R-:W-:Y:S01]  /*26bf0*/  BSSY B1, `(.L_x_1016) ;  /* 0x0000006000017945 */ /* 0x000fe20003800000 */
[----:B------:R-:W-:-:S07]  /*26c00*/  IMAD.MOV.U32 R15, RZ, RZ, -0x1 ;  /* 0xffffffffff0f7424 */ /* 0x000fce00078e00ff */
[----:B01----:R-:W-:Y:S05]  /*26c10*/  WARPSYNC.COLLECTIVE R15, `(.L_x_1017) ;  /* 0x000000000f0c7348 */ /* 0x003fea0003c00000 */
[----:B------:R-:W-:Y:S02]  /*26c20*/  ELECT P6, UR62, PT ;  /* 0x00000000003e782f */ /* 0x000fe400038c0000 */
[----:B------:R-:W-:Y:S01]  /*26c30*/  MOV R14, UR62 ;  /* 0x0000003e000e7c02 */ /* 0x000fe20008000f00 */
[----:B01----:R-:W-:Y:S10]  /*26c40*/  ENDCOLLECTIVE ;  /* 0x000000000000791b */ /* 0x003ff40003800000 */
.L_x_1017:
[----:B------:R-:W-:Y:S05]  /*26c50*/  BSYNC B1 ;  /* 0x0000000000017941 */ /* 0x000fea0003800000 */
.L_x_1016:
[----:B------:R-:W-:Y:S05]  /*26c60*/  BRA `(.L_x_838) ;  /* 0xffffff9400187947 */ /* 0x000fea000383ffff */
.L_x_841:
[----:B0-----:R-:W2:Y:S02]  /*26c70*/  LDL R3, [R1+0x8] ;  /* 0x0000080001037983 */ /* 0x001ea40000100800 */
[----:B--2---:R0:W2:Y:S02]  /*26c80*/  SYNCS.PHASECHK.TRANS64.TRYWAIT P0, [R3+URZ+0x34820], R2 ;  /* 0x03482002030075a7 */ /* 0x0040a4000800017f */
[----:B--2---:R-:W-:Y:S05]  /*26c90*/  @!P0 NANOSLEEP.SYNCS 0x989680 ;  /* 0x009896800000895d */ /* 0x004fea0003900000 */
[----:B------:R-:W2:Y:S02]  /*26ca0*/  @!P0 SYNCS.PHASECHK.TRANS64 P0, [R3+URZ+0x34820], R2 ;  /* 0x03482002030085a7 */ /* 0x000ea4000800007f */
[----:B--2---:R-:W-:Y:S05]  /*26cb0*/  @!P0 BRA `(.L_x_841) ;  /* 0xfffffffc00ec8947 */ /* 0x004fea000383ffff */
[----:B------:R-:W-:Y:S05]  /*26cc0*/  BRA `(.L_x_1018) ;  /* 0xffffff9400287947 */ /* 0x000fea000383ffff */
.L_x_845:
[----:B0-----:R0:W2:Y:S02]  /*26cd0*/  SYNCS.PHASECHK.TRANS64.TRYWAIT P0, [R4+URZ+0x348a0], R8 ;  /* 0x0348a008040075a7 */ /* 0x0010a4000800017f */
[----:B--2---:R-:W-:Y:S05]  /*26ce0*/  @!P0 NANOSLEEP.SYNCS 0x989680 ;  /* 0x009896800000895d */ /* 0x004fea0003900000 */
[----:B------:R-:W2:Y:S02]  /*26cf0*/  @!P0 SYNCS.PHASECHK.TRANS64 P0, [R4+URZ+0x348a0], R8 ;  /* 0x0348a008040085a7 */ /* 0x000ea4000800007f */
[----:B--2---:R-:W-:Y:S05]  /*26d00*/  @!P0 BRA `(.L_x_845) ;  /* 0xfffffffc00f08947 */ /* 0x004fea000383ffff */
[----:B------:R-:W-:Y:S05]  /*26d10*/  BRA `(.L_x_1019) ;  /* 0xffffff94004c7947 */ /* 0x000fea000383ffff */
.L_x_851:
[----:B--2---:R2:W3:Y:S02]  /*26d20*/  SYNCS.PHASECHK.TRANS64.TRYWAIT P0, [R4+URZ+0x348c0], R8 ;  /* 0x0348c008040075a7 */ /* 0x0044e4000800017f */
[----:B---3--:R-:W-:Y:S05]  /*26d30*/  @!P0 NANOSLEEP.SYNCS 0x989680 ;  /* 0x009896800000895d */ /* 0x008fea0003900000 */
[----:B------:R-:W3:Y:S02]  /*26d40*/  @!P0 SYNCS.PHASECHK.TRANS64 P0, [R4+URZ+0x348c0], R8 ;  /* 0x0348c008040085a7 */ /* 0x000ee4000800007f */
[----:B---3--:R-:W-:Y:S05]  /*26d50*/  @!P0 BRA `(.L_x_851) ;  /* 0xfffffffc00f08947 */ /* 0x008fea000383ffff */
[----:B------:R-:W-:Y:S05]  /*26d60*/  BRA `(.L_x_1020) ;  /* 0xffffff9800107947 */ /* 0x000fea000383ffff */
.L_x_859:
[----:B0-----:R0:W2:Y:S02]  /*26d70*/  SYNCS.PHASECHK.TRANS64.TRYWAIT P1, [R6+URZ+0x348a0], R5 ;  /* 0x0348a005060075a7 */ /* 0x0010a4000802017f */
[----:B--2---:R-:W-:Y:S05]  /*26d80*/  @!P1 NANOSLEEP.SYNCS 0x989680 ;  /* 0x009896800000995d */ /* 0x004fea0003900000 */
[----:B------:R-:W2:Y:S02]  /*26d90*/  @!P1 SYNCS.PHASECHK.TRANS64 P1, [R6+URZ+0x348a0], R5 ;  /* 0x0348a005060095a7 */ /* 0x000ea4000802007f */
[----:B--2---:R-:W-:Y:S05]  /*26da0*/  @!P1 BRA `(.L_x_859) ;  /* 0xfffffffc00f09947 */ /* 0x004fea000383ffff */
[----:B------:R-:W-:Y:S05]  /*26db0*/  BRA `(.L_x_1021) ;  /* 0xffffff9c00247947 */ /* 0x000fea000383ffff */
.L_x_865:
[----:B--2---:R2:W3:Y:S02]  /*26dc0*/  SYNCS.PHASECHK.TRANS64.TRYWAIT P1, [R6+URZ+0x348c0], R5 ;  /* 0x0348c005060075a7 */ /* 0x0044e4000802017f */
[----:B---3--:R-:W-:Y:S05]  /*26dd0*/  @!P1 NANOSLEEP.SYNCS 0x989680 ;  /* 0x009896800000995d */ /* 0x008fea0003900000 */
[----:B------:R-:W3:Y:S02]  /*26de0*/  @!P1 SYNCS.PHASECHK.TRANS64 P1, [R6+URZ+0x348c0], R5 ;  /* 0x0348c005060095a7 */ /* 0x000ee4000802007f */
[----:B---3--:R-:W-:Y:S05]  /*26df0*/  @!P1 BRA `(.L_x_865) ;  /* 0xfffffffc00f09947 */ /* 0x008fea000383ffff */
[----:B------:R-:W-:Y:S05]  /*26e00*/  BRA `(.L_x_1022) ;  /* 0xffffff9c00e47947 */ /* 0x000fea000383ffff */
.L_x_879:
        /* <DEDUP_REMOVED lines=11> */
.L_x_1024:
[----:B------:R-:W-:Y:S05]  /*26ec0*/  BSYNC B0 ;  /* 0x0000000000007941 */ /* 0x000fea0003800000 */
.L_x_1023:
[----:B------:R-:W-:Y:S05]  /*26ed0*/  BRA `(.L_x_1025) ;  /* 0xffffffa8005c7947 */ /* 0x000fea000383ffff */
.L_x_881:
[----:B------:R-:W-:Y:S01]  /*26ee0*/  BSSY B0, `(.L_x_1026) ;  /* 0x0000006000007945 */ /* 0x000fe20003800000 */
[----:B------:R-:W-:-:S07]  /*26ef0*/  IMAD.MOV.U32 R15, RZ, RZ, -0x1 ;  /* 0xffffffffff0f7424 */ /* 0x000fce00078e00ff */
[----:B01----:R-:W-:Y:S05]  /*26f00*/  WARPSYNC.COLLECTIVE R15, `(.L_x_1027) ;  /* 0x000000000f0c7348 */ /* 0x003fea0003c00000 */
[----:B------:R-:W-:Y:S02]  /*26f10*/  ELECT P6, UR62, PT ;  /* 0x00000000003e782f */ /* 0x000fe400038c0000 */
[----:B------:R-:W-:Y:S01]  /*26f20*/  MOV R14, UR62 ;  /* 0x0000003e000e7c02 */ /* 0x000fe20008000f00 */
[----:B01----:R-:W-:Y:S10]  /*26f30*/  ENDCOLLECTIVE ;  /* 0x000000000000791b */ /* 0x003ff40003800000 */
.L_x_1027:
[----:B------:R-:W-:Y:S05]  /*26f40*/  BSYNC B0 ;  /* 0x0000000000007941 */ /* 0x000fea0003800000 */
.L_x_1026:
[----:B------:R-:W-:Y:S05]  /*26f50*/  BRA `(.L_x_1028) ;  /* 0xffffffa800687947 */ /* 0x000fea000383ffff */
.L_x_883:
[----:B0-----:R0:W2:Y:S02]  /*26f60*/  SYNCS.PHASECHK.TRANS64.TRYWAIT P0, [R0+URZ+0x34840], R2 ;  /* 0x03484002000075a7 */ /* 0x0010a4000800017f */
[----:B--2---:R-:W-:Y:S05]  /*26f70*/  @!P0 NANOSLEEP.SYNCS 0x989680 ;  /* 0x009896800000895d */ /* 0x004fea0003900000 */
[----:B------:R-:W2:Y:S02]  /*26f80*/  @!P0 SYNCS.PHASECHK.TRANS64 P0, [R0+URZ+0x34840], R2 ;  /* 0x03484002000085a7 */ /* 0x000ea4000800007f */
[----:B--2---:R-:W-:Y:S05]  /*26f90*/  @!P0 BRA `(.L_x_883) ;  /* 0xfffffffc00f08947 */ /* 0x004fea000383ffff */
[----:B------:R-:W-:Y:S05]  /*26fa0*/  BRA `(.L_x_1029) ;  /* 0xffffffa800d87947 */ /* 0x000fea000383ffff */
.L_x_887:
[----:B------:R0:W5:Y:S01]  /*26fb0*/  LDL.LU R8, [R1+0x54] ;  /* 0x0000540001087983 */ /* 0x0001620000300800 */
[----:B------:R-:W-:Y:S01]  /*26fc0*/  IMAD.MOV.U32 R13, RZ, RZ, R3 ;  /* 0x000000ffff0d7224 */ /* 0x000fe200078e0003 */
[----:B------:R-:W-:Y:S01]  /*26fd0*/  MOV R15, 0xffffffff ;  /* 0xffffffff000f7802 */ /* 0x000fe20000000f00 */
[----:B------:R-:W-:Y:S02]  /*26fe0*/  IMAD.MOV.U32 R12, RZ, RZ, RZ ;  /* 0x000000ffff0c7224 */ /* 0x000fe400078e00ff */
[----:B------:R-:W-:-:S07]  /*26ff0*/  IMAD.MOV.U32 R11, RZ, RZ, 0x181f ;  /* 0x0000181fff0b7424 */ /* 0x000fce00078e00ff */
[----:B0----5:R-:W-:Y:S05]  /*27000*/  WARPSYNC.COLLECTIVE R15, `(.L_x_1030) ;  /* 0x000000000f087348 */ /* 0x021fea0003c00000 */
[----:B------:R1:W2:Y:S02]  /*27010*/  SHFL.IDX P6, R14, R13, R12, R11 ;  /* 0x0000000c0d0e7389 */ /* 0x0002a400000c000b */
[----:B012--5:R-:W-:Y:S01]  /*27020*/  ENDCOLLECTIVE ;  /* 0x000000000000791b */ /* 0x027fe20003800000 */
.L_x_1030:
[----:B------:R-:W-:Y:S02]  /*27030*/  IMAD.MOV.U32 R13, RZ, RZ, R4 ;  /* 0x000000ffff0d7224 */ /* 0x000fe400078e0004 */
[----:B------:R-:W-:-:S07]  /*27040*/  IMAD.MOV.U32 R6, RZ, RZ, R14 ;  /* 0x000000ffff067224 */ /* 0x000fce00078e000e */
[----:B------:R-:W-:Y:S05]  /*27050*/  WARPSYNC.COLLECTIVE R15, `(.L_x_1031) ;  /* 0x000000000f087348 */ /* 0x000fea0003c00000 */
[----:B------:R0:W1:Y:S02]  /*27060*/  SHFL.IDX P6, R14, R13, R12, R11 ;  /* 0x0000000c0d0e7389 */ /* 0x00006400000c000b */
[----:B01----:R-:W-:Y:S01]  /*27070*/  ENDCOLLECTIVE ;  /* 0x000000000000791b */ /* 0x003fe20003800000 */
.L_x_1031:
[----:B------:R-:W-:Y:S01]  /*27080*/  ULDC.64 UR4, c[0x0][0x208] ;  /* 0x0000820000047ab9 */ /* 0x000fe20000000a00 */
[----:B------:R-:W-:Y:S02]  /*27090*/  IMAD.MOV.U32 R13, RZ, RZ, R3 ;  /* 0x000000ffff0d7224 */ /* 0x000fe400078e0003 */
[----:B------:R-:W-:Y:S02]  /*270a0*/  IMAD.MOV.U32 R12, RZ, RZ, 0x1 ;  /* 0x00000001ff0c7424 */ /* 0x000fe400078e00ff */
[----:B------:R-:W-:Y:S02]  /*270b0*/  IMAD R2, R8, R7, RZ ;  /* 0x0000000708027224 */ /* 0x000fe400078e02ff */
[----:B------:R-:W0:Y:S01]  /*270c0*/  S2R R8, SR_TID.X ;  /* 0x0000000000087919 */ /* 0x000e220000002100 */
[----:B------:R-:W-:Y:S01]  /*270d0*/  IMAD.MOV.U32 R7, RZ, RZ, R14 ;  /* 0x000000ffff077224 */ /* 0x000fe200078e000e */
[----:B0-----:R-:W-:-:S04]  /*270e0*/  LOP3.LUT R8, R8, 0x7f, RZ, 0xc0, !PT ;  /* 0x0000007f08087812 */ /* 0x001fc800078ec0ff */
[----:B------:R-:W-:-:S05]  /*270f0*/  SHF.R.U32.HI R5, RZ, 0x3, R8 ;  /* 0x00000003ff057819 */ /* 0x000fca0000011608 */
[----:B------:R-:W-:-:S04]  /*27100*/  IMAD.IADD R0, R5, 0x1, R17 ;  /* 0x0000000105007824 */ /* 0x000fc800078e0211 */
[C---:B------:R-:W-:Y:S01]  /*27110*/  VIADD R5, R0.reuse, 0x10 ;  /* 0x0000001000057836 */ /* 0x040fe20000000000 */
[----:B------:R-:W-:-:S13]  /*27120*/  ISETP.GE.AND P2, PT, R0, R2, PT ;  /* 0x000000020000720c */ /* 0x000fda0003f46270 */
[----:B------:R-:W-:-:S04]  /*27130*/  @!P2 LEA R7, P3, R10, R7, 0x1 ;  /* 0x000000070a07a211 */ /* 0x000fc800078608ff */
[----:B------:R-:W-:-:S04]  /*27140*/  @!P2 IADD3.X R6, RZ, R6, RZ, P3, !PT ;  /* 0x00000006ff06a210 */ /* 0x000fc80001ffe4ff */
        /* <DEDUP_REMOVED lines=12> */
.L_x_1032:
[----:B------:R-:W-:Y:S01]  /*27210*/  MOV R13, R4 ;  /* 0x00000004000d7202 */ /* 0x000fe20000000f00 */
[----:B------:R-:W-:-:S07]  /*27220*/  IMAD.MOV.U32 R8, RZ, RZ, R14 ;  /* 0x000000ffff087224 */ /* 0x000fce00078e000e */
[----:B------:R-:W-:Y:S05]  /*27230*/  WARPSYNC.COLLECTIVE R15, `(.L_x_1033) ;  /* 0x000000000f087348 */ /* 0x000fea0003c00000 */
[----:B------:R0:W1:Y:S02]  /*27240*/  SHFL.IDX P6, R14, R13, R12, R11 ;  /* 0x0000000c0d0e7389 */ /* 0x00006400000c000b */
[----:B01----:R-:W-:Y:S01]  /*27250*/  ENDCOLLECTIVE ;  /* 0x000000000000791b */ /* 0x003fe20003800000 */
.L_x_1033:
[----:B------:R-:W-:Y:S01]  /*27260*/  ULDC.64 UR4, c[0x0][0x208] ;  /* 0x0000820000047ab9 */ /* 0x000fe20000000a00 */
[----:B------:R-:W-:Y:S01]  /*27270*/  IMAD.MOV.U32 R13, RZ, RZ, R3 ;  /* 0x000000ffff0d7224 */ /* 0x000fe200078e0003 */
[----:B------:R-:W-:Y:S01]  /*27280*/  MOV R12, 0x2 ;  /* 0x00000002000c7802 */ /* 0x000fe20000000f00 */
[----:B------:R-:W-:-:S05]  /*27290*/  IMAD.MOV.U32 R5, RZ, RZ, R14 ;  /* 0x000000ffff057224 */ /* 0x000fca00078e000e */
[----:B------:R-:W-:Y:S01]  /*272a0*/  @!P2 LEA R7, P3, R10, R5, 0x1 ;  /* 0x000000050a07a211 */ /* 0x000fe200078608ff */
[----:B------:R-:W-:-:S04]  /*272b0*/  VIADD R5, R0, 0x20 ;  /* 0x0000002000057836 */ /* 0x000fc80000000000 */
        /* <DEDUP_REMOVED lines=13> */
.L_x_1034:
[----:B------:R-:W-:Y:S02]  /*27390*/  IMAD.MOV.U32 R13, RZ, RZ, R4 ;  /* 0x000000ffff0d7224 */ /* 0x000fe400078e0004 */
[----:B------:R-:W-:-:S07]  /*273a0*/  IMAD.MOV.U32 R6, RZ, RZ, R14 ;  /* 0x000000ffff067224 */ /* 0x000fce00078e000e */
[----:B------:R-:W-:Y:S05]  /*273b0*/  WARPSYNC.COLLECTIVE R15, `(.L_x_1035) ;  /* 0x000000000f087348 */ /* 0x000fea0003c00000 */
[----:B------:R0:W1:Y:S02]  /*273c0*/  SHFL.IDX P6, R14, R13, R12, R11 ;  /* 0x0000000c0d0e7389 */ /* 0x00006400000c000b */
[----:B01----:R-:W-:Y:S01]  /*273d0*/  ENDCOLLECTIVE ;  /* 0x000000000000791b */ /* 0x003fe20003800000 */
.L_x_1035:
[----:B------:R-:W-:Y:S01]  /*273e0*/  ULDC.64 UR4, c[0x0][0x208] ;  /* 0x0000820000047ab9 */ /* 0x000fe20000000a00 */
[----:B------:R-:W-:Y:S02]  /*273f0*/  IMAD.MOV.U32 R13, RZ, RZ, R3 ;  /* 0x000000ffff0d7224 */ /* 0x000fe400078e0003 */
[----:B------:R-:W-:Y:S02]  /*27400*/  IMAD.MOV.U32 R12, RZ, RZ, 0x3 ;  /* 0x00000003ff0c7424 */ /* 0x000fe400078e00ff */
[----:B------:R-:W-:-:S05]  /*27410*/  IMAD.MOV.U32 R5, RZ, RZ, R14 ;  /* 0x000000ffff057224 */ /* 0x000fca00078e000e */
[----:B------:R-:W-:-:S05]  /*27420*/  @!P2 LEA R5, P3, R10, R5, 0x1 ;  /* 0x000000050a05a211 */ /* 0x000fca00078608ff */
[----:B------:R-:W-:-:S05]  /*27430*/  @!P2 IMAD.X R6, RZ, RZ, R6, P3 ;  /* 0x000000ffff06a224 */ /* 0x000fca00018e0606 */
[----:B------:R-:W-:Y:S01]  /*27440*/  @!P2 MOV R7, R6 ;  /* 0x000000060007a202 */ /* 0x000fe20000000f00 */
        /* <DEDUP_REMOVED lines=11> */
.L_x_1036:
[----:B------:R-:W-:Y:S01]  /*27500*/  IMAD.MOV.U32 R13, RZ, RZ, R4 ;  /* 0x000000ffff0d7224 */ /* 0x000fe200078e0004 */
[----:B------:R-:W-:-:S07]  /*27510*/  MOV R6, R14 ;  /* 0x0000000e00067202 */ /* 0x000fce0000000f00 */
[----:B------:R-:W-:Y:S05]  /*27520*/  WARPSYNC.COLLECTIVE R15, `(.L_x_1037) ;  /* 0x000000000f087348 */ /* 0x000fea0003c00000 */
[----:B------:R0:W1:Y:S02]  /*27530*/  SHFL.IDX P6, R14, R13, R12, R11 ;  /* 0x0000000c0d0e7389 */ /* 0x00006400000c000b */
[----:B01----:R-:W-:Y:S01]  /*27540*/  ENDCOLLECTIVE ;  /* 0x000000000000791b */ /* 0x003fe20003800000 */
.L_x_1037:
[----:B------:R-:W-:Y:S01]  /*27550*/  ULDC.64 UR4, c[0x0][0x208] ;  /* 0x0000820000047ab9 */ /* 0x000fe20000000a00 */
[----:B------:R-:W-:Y:S02]  /*27560*/  IMAD.MOV.U32 R13, RZ, RZ, R3 ;  /* 0x000000ffff0d7224 */ /* 0x000fe400078e0003 */
[----:B------:R-:W-:Y:S02]  /*27570*/  IMAD.MOV.U32 R12, RZ, RZ, 0x4 ;  /* 0x00000004ff0c7424 */ /* 0x000fe400078e00ff */
[----:B------:R-:W-:-:S05]  /*27580*/  IMAD.MOV.U32 R5, RZ, RZ, R14 ;  /* 0x000000ffff057224 */ /* 0x000fca00078e000e */
[----:B------:R-:W-:-:S05]  /*27590*/  @!P2 LEA R5, P3, R10, R5, 0x1 ;  /* 0x000000050a05a211 */ /* 0x000fca00078608ff */
[----:B------:R-:W-:-:S04]  /*275a0*/  @!P2 IMAD.X R6, RZ, RZ, R6, P3 ;  /* 0x000000ffff06a224 */ /* 0x000fc800018e0606 */
[----:B------:R-:W-:Y:S01]  /*275b0*/  @!P2 IMAD.MOV.U32 R7, RZ, RZ, R6 ;  /* 0x000000ffff07a224 */ /* 0x000fe200078e0006 */
[----:B------:R-:W-:Y:S01]  /*275c0*/  @!P2 MOV R6, R5 ;  /* 0x000000050006a202 */ /* 0x000fe20000000f00 */
[----:B------:R-:W-:-:S04]  /*275d0*/  VIADD R5, R0, 0x40 ;  /* 0x0000004000057836 */ /* 0x000fc80000000000 */
        /* <DEDUP_REMOVED lines=9> */
.L_x_1038:
[----:B------:R-:W-:Y:S01]  /*27670*/  MOV R13, R4 ;  /* 0x00000004000d7202 */ /* 0x000fe20000000f00 */
[----:B------:R-:W-:-:S07]  /*27680*/  IMAD.MOV.U32 R6, RZ, RZ, R14 ;  /* 0x000000ffff067224 */ /* 0x000fce00078e000e */
[----:B------:R-:W-:Y:S05]  /*27690*/  WARPSYNC.COLLECTIVE R15, `(.L_x_1039) ;  /* 0x000000000f087348 */ /* 0x000fea0003c00000 */
[----:B------:R0:W1:Y:S02]  /*276a0*/  SHFL.IDX P6, R14, R13, R12, R11 ;  /* 0x0000000c0d0e7389 */ /* 0x00006400000c000b */
[----:B01----:R-:W-:Y:S01]  /*276b0*/  ENDCOLLECTIVE ;  /* 0x000000000000791b */ /* 0x003fe20003800000 */
.L_x_1039:
[----:B------:R-:W-:Y:S01]  /*276c0*/  ULDC.64 UR4, c[0x0][0x208] ;  /* 0x0000820000047ab9 */ /* 0x000fe20000000a00 */
[----:B------:R-:W-:Y:S02]  /*276d0*/  IMAD.MOV.U32 R13, RZ, RZ, R3 ;  /* 0x000000ffff0d7224 */ /* 0x000fe400078e0003 */
[----:B------:R-:W-:Y:S02]  /*276e0*/  IMAD.MOV.U32 R12, RZ, RZ, 0x5 ;  /* 0x00000005ff0c7424 */ /* 0x000fe400078e00ff */
[----:B------:R-:W-:-:S05]  /*276f0*/  IMAD.MOV.U32 R5, RZ, RZ, R14 ;  /* 0x000000ffff057224 */ /* 0x000fca00078e000e */
[----:B------:R-:W-:-:S05]  /*27700*/  @!P2 LEA R5, P3, R10, R5, 0x1 ;  /* 0x000000050a05a211 */ /* 0x000fca00078608ff */
[----:B------:R-:W-:-:S04]  /*27710*/  @!P2 IMAD.X R6, RZ, RZ, R6, P3 ;  /* 0x000000ffff06a224 */ /* 0x000fc800018e0606 */
[----:B------:R-:W-:Y:S02]  /*27720*/  @!P2 IMAD.MOV.U32 R7, RZ, RZ, R6 ;  /* 0x000000ffff07a224 */ /* 0x000fe400078e0006 */
[----:B------:R-:W-:Y:S01]  /*27730*/  @!P2 IMAD.MOV.U32 R6, RZ, RZ, R5 ;  /* 0x000000ffff06a224 */ /* 0x000fe200078e0005 */
[----:B------:R-:W-:-:S04]  /*27740*/  IADD3 R5, R0, 0x50, RZ ;  /* 0x0000005000057810 */ /* 0x000fc80007ffe0ff */
        /* <DEDUP_REMOVED lines=9> */
.L_x_1040:
[----:B------:R-:W-:Y:S02]  /*277e0*/  IMAD.MOV.U32 R13, RZ, RZ, R4 ;  /* 0x000000ffff0d7224 */ /* 0x000fe400078e0004 */
[----:B------:R-:W-:-:S07]  /*277f0*/  IMAD.MOV.U32 R6, RZ, RZ, R14 ;  /* 0x000000ffff067224 */ /* 0x000fce00078e000e */
[----:B------:R-:W-:Y:S05]  /*27800*/  WARPSYNC.COLLECTIVE R15, `(.L_x_1041) ;  /* 0x000000000f087348 */ /* 0x000fea0003c00000 */
[----:B------:R0:W1:Y:S02]  /*27810*/  SHFL.IDX P6, R14, R13, R12, R11 ;  /* 0x0000000c0d0e7389 */ /* 0x00006400000c000b */
[----:B01----:R-:W-:Y:S01]  /*27820*/  ENDCOLLECTIVE ;  /* 0x000000000000791b */ /* 0x003fe20003800000 */
.L_x_1041:
[----:B------:R-:W-:Y:S01]  /*27830*/  ULDC.64 UR4, c[0x0][0x208] ;  /* 0x0000820000047ab9 */ /* 0x000fe20000000a00 */
[----:B------:R-:W-:Y:S01]  /*27840*/  IMAD.MOV.U32 R13, RZ, RZ, R3 ;  /* 0x000000ffff0d7224 */ /* 0x000fe200078e0003 */
[----:B------:R-:W-:Y:S02]  /*27850*/  MOV R12, 0x6 ;  /* 0x00000006000c7802 */ /* 0x000fe40000000f00 */
[----:B------:R-:W-:-:S04]  /*27860*/  MOV R5, R14 ;  /* 0x0000000e00057202 */ /* 0x000fc80000000f00 */
        /* <DEDUP_REMOVED lines=12> */
.L_x_1042:
[----:B------:R-:W-:-:S05]  /*27930*/  VIADD R7, R0, 0x60 ;  /* 0x0000006000077836 */ /* 0x000fca0000000000 */
[----:B------:R-:W-:Y:S01]  /*27940*/  ISETP.GE.AND P2, PT, R7, R2, PT ;  /* 0x000000020700720c */ /* 0x000fe20003f46270 */
[----:B------:R-:W-:Y:S02]  /*27950*/  IMAD.MOV.U32 R13, RZ, RZ, R4 ;  /* 0x000000ffff0d7224 */ /* 0x000fe400078e0004 */
[----:B------:R-:W-:-:S10]  /*27960*/  IMAD.MOV.U32 R6, RZ, RZ, R14 ;  /* 0x000000ffff067224 */ /* 0x000fd400078e000e */
[----:B------:R-:W-:Y:S05]  /*27970*/  WARPSYNC.COLLECTIVE R15, `(.L_x_1043) ;  /* 0x000000000f087348 */ /* 0x000fea0003c00000 */
[----:B------:R0:W1:Y:S02]  /*27980*/  SHFL.IDX P6, R14, R13, R12, R11 ;  /* 0x0000000c0d0e7389 */ /* 0x00006400000c000b */
[----:B01----:R-:W-:Y:S01]  /*27990*/  ENDCOLLECTIVE ;  /* 0x000000000000791b */ /* 0x003fe20003800000 */
.L_x_1043:
[----:B------:R-:W-:Y:S01]  /*279a0*/  ULDC.64 UR4, c[0x0][0x208] ;  /* 0x0000820000047ab9 */ /* 0x000fe20000000a00 */
[----:B------:R-:W-:Y:S02]  /*279b0*/  IMAD.MOV.U32 R13, RZ, RZ, R3 ;  /* 0x000000ffff0d7224 */ /* 0x000fe400078e0003 */
[----:B------:R-:W-:Y:S02]  /*279c0*/  IMAD.MOV.U32 R12, RZ, RZ, 0x7 ;  /* 0x00000007ff0c7424 */ /* 0x000fe400078e00ff */
[----:B------:R-:W-:-:S05]  /*279d0*/  IMAD.MOV.U32 R5, RZ, RZ, R14 ;  /* 0x000000ffff057224 */ /* 0x000fca00078e000e */
[----:B------:R-:W-:-:S04]  /*279e0*/  @!P2 LEA R5, P3, R10, R5, 0x1 ;  /* 0x000000050a05a211 */ /* 0x000fc800078608ff */
[----:B------:R-:W-:-:S05]  /*279f0*/  @!P2 IADD3.X R6, RZ, R6, RZ, P3, !PT ;  /* 0x00000006ff06a210 */ /* 0x000fca0001ffe4ff */
        /* <DEDUP_REMOVED lines=10> */
.L_x_1044:
[----:B------:R-:W-:Y:S01]  /*27aa0*/  IMAD.MOV.U32 R13, RZ, RZ, R4 ;  /* 0x000000ffff0d7224 */ /* 0x000fe200078e0004 */
[----:B------:R-:W-:-:S07]  /*27ab0*/  MOV R5, R14 ;  /* 0x0000000e00057202 */ /* 0x000fce0000000f00 */
[----:B------:R-:W-:Y:S05]  /*27ac0*/  WARPSYNC.COLLECTIVE R15, `(.L_x_1045) ;  /* 0x000000000f087348 */ /* 0x000fea0003c00000 */
[----:B------:R0:W1:Y:S02]  /*27ad0*/  SHFL.IDX P6, R14, R13, R12, R11 ;  /* 0x0000000c0d0e7389 */ /* 0x00006400000c000b */
[----:B01----:R-:W-:Y:S01]  /*27ae0*/  ENDCOLLECTIVE ;  /* 0x000000000000791b */ /* 0x003fe20003800000 */
.L_x_1045:
[----:B------:R-:W-:Y:S01]  /*27af0*/  IMAD.MOV.U32 R3, RZ, RZ, R14 ;  /* 0x000000ffff037224 */ /* 0x000fe200078e000e */
[----:B------:R-:W-:Y:S06]  /*27b00*/  BRA `(.L_x_1046) ;  /* 0xffffffac00907947 */ /* 0x000fec000383ffff */
.L_x_892:
[----:B0-----:R-:W2:Y:S02]  /*27b10*/  LDL R2, [R1+0x8] ;  /* 0x0000080001027983 */ /* 0x001ea40000100800 */
[----:B--2---:R0:W2:Y:S02]  /*27b20*/  SYNCS.PHASECHK.TRANS64.TRYWAIT P0, [R2+URZ+0x34820], R0 ;  /* 0x03482000020075a7 */ /* 0x0040a4000800017f */
[----:B--2---:R-:W-:Y:S05]  /*27b30*/  @!P0 NANOSLEEP.SYNCS 0x989680 ;  /* 0x009896800000895d */ /* 0x004fea0003900000 */
[----:B------:R-:W2:Y:S02]  /*27b40*/  @!P0 SYNCS.PHASECHK.TRANS64 P0, [R2+URZ+0x34820], R0 ;  /* 0x03482000020085a7 */ /* 0x000ea4000800007f */
[----:B--2---:R-:W-:Y:S05]  /*27b50*/  @!P0 BRA `(.L_x_892) ;  /* 0xfffffffc00ec8947 */ /* 0x004fea000383ffff */
[----:B------:R-:W-:Y:S05]  /*27b60*/  BRA `(.L_x_1047) ;  /* 0xffffffb000087947 */ /* 0x000fea000383ffff */
.L_x_901:
[----:B--2---:R2:W3:Y:S02]  /*27b70*/  SYNCS.PHASECHK.TRANS64.TRYWAIT P0, [R3+URZ+0x34840], R2 ;  /* 0x03484002030075a7 */ /* 0x0044e4000800017f */
[----:B---3--:R-:W-:Y:S05]  /*27b80*/  @!P0 NANOSLEEP.SYNCS 0x989680 ;  /* 0x009896800000895d */ /* 0x008fea0003900000 */
[----:B------:R-:W3:Y:S02]  /*27b90*/  @!P0 SYNCS.PHASECHK.TRANS64 P0, [R3+URZ+0x34840], R2 ;  /* 0x03484002030085a7 */ /* 0x000ee4000800007f */
[----:B---3--:R-:W-:Y:S05]  /*27ba0*/  @!P0 BRA `(.L_x_901) ;  /* 0xfffffffc00f08947 */ /* 0x008fea000383ffff */
[----:B------:R-:W-:Y:S05]  /*27bb0*/  BRA `(.L_x_1048) ;  /* 0xffffffb000d87947 */ /* 0x000fea000383ffff */
.L_x_907:
[----:B0-----:R0:W1:Y:S02]  /*27bc0*/  SYNCS.PHASECHK.TRANS64.TRYWAIT P0, [R3+URZ+0x60], R2 ;  /* 0x00006002030075a7 */ /* 0x001064000800017f */
[----:B-1----:R-:W-:Y:S05]  /*27bd0*/  @!P0 NANOSLEEP.SYNCS 0x989680 ;  /* 0x009896800000895d */ /* 0x002fea0003900000 */
[----:B------:R-:W1:Y:S02]  /*27be0*/  @!P0 SYNCS.PHASECHK.TRANS64 P0, [R3+URZ+0x60], R2 ;  /* 0x00006002030085a7 */ /* 0x000e64000800007f */
[----:B-1----:R-:W-:Y:S05]  /*27bf0*/  @!P0 BRA `(.L_x_907) ;  /* 0xfffffffc00f08947 */ /* 0x002fea000383ffff */
[----:B------:R-:W-:Y:S05]  /*27c00*/  BRA `(.L_x_1049) ;  /* 0xffffffb400b47947 */ /* 0x000fea000383ffff */
.L_x_916:
[----:B--2---:R2:W3:Y:S02]  /*27c10*/  SYNCS.PHASECHK.TRANS64.TRYWAIT P0, [R3+URZ+0x34840], R2 ;  /* 0x03484002030075a7 */ /* 0x0044e4000800017f */
[----:B---3--:R-:W-:Y:S05]  /*27c20*/  @!P0 NANOSLEEP.SYNCS 0x989680 ;  /* 0x009896800000895d */ /* 0x008fea0003900000 */
[----:B------:R-:W3:Y:S02]  /*27c30*/  @!P0 SYNCS.PHASECHK.TRANS64 P0, [R3+URZ+0x34840], R2 ;  /* 0x03484002030085a7 */ /* 0x000ee4000800007f */
[----:B---3--:R-:W-:Y:S05]  /*27c40*/  @!P0 BRA `(.L_x_916) ;  /* 0xfffffffc00f08947 */ /* 0x008fea000383ffff */
[----:B------:R-:W-:Y:S05]  /*27c50*/  BRA `(.L_x_1050) ;  /* 0xffffffbc00607947 */ /* 0x000fea000383ffff */
.L_x_922:
[----:B-1----:R1:W2:Y:S02]  /*27c60*/  SYNCS.PHASECHK.TRANS64.TRYWAIT P0, [R2+URZ+0x60], R3 ;  /* 0x00006003020075a7 */ /* 0x0022a4000800017f */
[----:B--2---:R-:W-:Y:S05]  /*27c70*/  @!P0 NANOSLEEP.SYNCS 0x989680 ;  /* 0x009896800000895d */ /* 0x004fea0003900000 */
[----:B------:R-:W2:Y:S02]  /*27c80*/  @!P0 SYNCS.PHASECHK.TRANS64 P0, [R2+URZ+0x60], R3 ;  /* 0x00006003020085a7 */ /* 0x000ea4000800007f */
[----:B--2---:R-:W-:Y:S05]  /*27c90*/  @!P0 BRA `(.L_x_922) ;  /* 0xfffffffc00f08947 */ /* 0x004fea000383ffff */
[----:B------:R-:W-:Y:S05]  /*27ca0*/  BRA `(.L_x_1051) ;  /* 0xffffffc0003c7947 */ /* 0x000fea000383ffff */
.L_x_931:
[----:B---3--:R3:W4:Y:S02]  /*27cb0*/  SYNCS.PHASECHK.TRANS64.TRYWAIT P0, [R2+URZ+0x34840], R3 ;  /* 0x03484003020075a7 */ /* 0x008724000800017f */
[----:B----4-:R-:W-:Y:S05]  /*27cc0*/  @!P0 NANOSLEEP.SYNCS 0x989680 ;  /* 0x009896800000895d */ /* 0x010fea0003900000 */
[----:B------:R-:W4:Y:S02]  /*27cd0*/  @!P0 SYNCS.PHASECHK.TRANS64 P0, [R2+URZ+0x34840], R3 ;  /* 0x03484003020085a7 */ /* 0x000f24000800007f */
[----:B----4-:R-:W-:Y:S05]  /*27ce0*/  @!P0 BRA `(.L_x_931) ;  /* 0xfffffffc00f08947 */ /* 0x010fea000383ffff */
[----:B------:R-:W-:Y:S05]  /*27cf0*/  BRA `(.L_x_1052) ;  /* 0xffffffc400b47947 */ /* 0x000fea000383ffff */
.L_x_937:
[----:B-1----:R1:W2:Y:S02]  /*27d00*/  SYNCS.PHASECHK.TRANS64.TRYWAIT P0, [R2+URZ+0x60], R5 ;  /* 0x00006005020075a7 */ /* 0x0022a4000800017f */
[----:B--2---:R-:W-:Y:S05]  /*27d10*/  @!P0 NANOSLEEP.SYNCS 0x989680 ;  /* 0x009896800000895d */ /* 0x004fea0003900000 */
[----:B------:R-:W2:Y:S02]  /*27d20*/  @!P0 SYNCS.PHASECHK.TRANS64 P0, [R2+URZ+0x60], R5 ;  /* 0x00006005020085a7 */ /* 0x000ea4000800007f */
[----:B--2---:R-:W-:Y:S05]  /*27d30*/  @!P0 BRA `(.L_x_937) ;  /* 0xfffffffc00f08947 */ /* 0x004fea000383ffff */
[----:B------:R-:W-:Y:S05]  /*27d40*/  BRA `(.L_x_1053) ;  /* 0xffffffc800907947 */ /* 0x000fea000383ffff */
.L_x_948:
[----:B--2---:R2:W4:Y:S02]  /*27d50*/  SYNCS.PHASECHK.TRANS64.TRYWAIT P0, [R2+URZ+0x34860], R0 ;  /* 0x03486000020075a7 */ /* 0x004524000800017f */
[----:B----4-:R-:W-:Y:S05]  /*27d60*/  @!P0 NANOSLEEP.SYNCS 0x989680 ;  /* 0x009896800000895d */ /* 0x010fea0003900000 */
[----:B------:R-:W4:Y:S02]  /*27d70*/  @!P0 SYNCS.PHASECHK.TRANS64 P0, [R2+URZ+0x34860], R0 ;  /* 0x03486000020085a7 */ /* 0x000f24000800007f */
[----:B----4-:R-:W-:Y:S05]  /*27d80*/  @!P0 BRA `(.L_x_948) ;  /* 0xfffffffc00f08947 */ /* 0x010fea000383ffff */
[----:B------:R-:W-:Y:S05]  /*27d90*/  BRA `(.L_x_1054) ;  /* 0xffffffcc00ec7947 */ /* 0x000fea000383ffff */
.L_x_955:
[----:B------:R-:W-:Y:S01]  /*27da0*/  BSSY B0, `(.L_x_1055) ;  /* 0x0000008000007945 */ /* 0x000fe20003800000 */
[----:B------:R-:W-:Y:S01]  /*27db0*/  IMAD.MOV.U32 R13, RZ, RZ, R16 ;  /* 0x000000ffff0d7224 */ /* 0x000fe200078e0010 */
[----:B------:R-:W-:Y:S01]  /*27dc0*/  MOV R11, 0x1f ;  /* 0x0000001f000b7802 */ /* 0x000fe20000000f00 */
[----:B------:R-:W-:Y:S02]  /*27dd0*/  IMAD.MOV.U32 R12, RZ, RZ, RZ ;  /* 0x000000ffff0c7224 */ /* 0x000fe400078e00ff */
[----:B------:R-:W-:-:S07]  /*27de0*/  IMAD.MOV.U32 R15, RZ, RZ, -0x1 ;  /* 0xffffffffff0f7424 */ /* 0x000fce00078e00ff */
[----:B0--3-5:R-:W-:Y:S05]  /*27df0*/  WARPSYNC.COLLECTIVE R15, `(.L_x_1056) ;  /* 0x000000000f087348 */ /* 0x029fea0003c00000 */
[----:B------:R1:W2:Y:S02]  /*27e00*/  SHFL.IDX P6, R14, R13, R12, R11 ;  /* 0x0000000c0d0e7389 */ /* 0x0002a400000c000b */
[----:B0123-5:R-:W-:Y:S01]  /*27e10*/  ENDCOLLECTIVE ;  /* 0x000000000000791b */ /* 0x02ffe20003800000 */
.L_x_1056:
[----:B------:R-:W-:Y:S05]  /*27e20*/  BSYNC B0 ;  /* 0x0000000000007941 */ /* 0x000fea0003800000 */
.L_x_1055:
[----:B------:R-:W-:Y:S01]  /*27e30*/  IMAD.MOV.U32 R13, RZ, RZ, R16 ;  /* 0x000000ffff0d7224 */ /* 0x000fe200078e0010 */
[----:B------:R-:W-:Y:S01]  /*27e40*/  MOV R11, 0x1f ;  /* 0x0000001f000b7802 */ /* 0x000fe20000000f00 */
[----:B------:R-:W-:Y:S02]  /*27e50*/  IMAD.MOV.U32 R12, RZ, RZ, 0x1 ;  /* 0x00000001ff0c7424 */ /* 0x000fe400078e00ff */
[----:B------:R-:W-:Y:S02]  /*27e60*/  IMAD.MOV.U32 R15, RZ, RZ, -0x1 ;  /* 0xffffffffff0f7424 */ /* 0x000fe400078e00ff */
[----:B------:R-:W-:Y:S02]  /*27e70*/  IMAD.IADD R5, R19, 0x1, R7 ;  /* 0x0000000113057824 */ /* 0x000fe400078e0207 */
[----:B------:R-:W-:-:S07]  /*27e80*/  IMAD.MOV.U32 R0, RZ, RZ, R14 ;  /* 0x000000ffff007224 */ /* 0x000fce00078e000e */
[----:B------:R-:W-:Y:S05]  /*27e90*/  WARPSYNC.COLLECTIVE R15, `(.L_x_1057) ;  /* 0x000000000f087348 */ /* 0x000fea0003c00000 */
[----:B------:R0:W1:Y:S02]  /*27ea0*/  SHFL.IDX P6, R14, R13, R12, R11 ;  /* 0x0000000c0d0e7389 */ /* 0x00006400000c000b */
[----:B01----:R-:W-:Y:S01]  /*27eb0*/  ENDCOLLECTIVE ;  /* 0x000000000000791b */ /* 0x003fe20003800000 */
.L_x_1057:
[----:B------:R-:W-:Y:S01]  /*27ec0*/  ULDC UR4, c[0x0][0xc3c] ;  /* 0x00030f0000047ab9 */ /* 0x000fe20000000800 */
[----:B------:R-:W-:Y:S01]  /*27ed0*/  ULDC.64 UR6, c[0x0][0x208] ;  /* 0x0000820000067ab9 */ /* 0x000fe20000000a00 */
        /* <DEDUP_REMOVED lines=10> */
[----:B0-----:R-:W-:Y:S01]  /*27f80*/  IMAD.MOV.U32 R2, RZ, RZ, RZ ;  /* 0x000000ffff027224 */ /* 0x001fe200078e00ff */
[----:B--2---:R-:W-:Y:S02]  /*27f90*/  @!P1 MOV R2, R3 ;  /* 0x0000000300029202 */ /* 0x004fe40000000f00 */
[----:B------:R-:W-:-:S03]  /*27fa0*/  ISETP.NE.AND P1, PT, R7, RZ, PT ;  /* 0x000000ff0700720c */ /* 0x000fc60003f25270 */
[----:B------:R-:W-:-:S10]  /*27fb0*/  IMAD.MOV.U32 R13, RZ, RZ, R2 ;  /* 0x000000ffff0d7224 */ /* 0x000fd400078e0002 */
[----:B------:R-:W-:Y:S05]  /*27fc0*/  WARPSYNC.COLLECTIVE R15, `(.L_x_1058) ;  /* 0x000000000f087348 */ /* 0x000fea0003c00000 */
[----:B------:R0:W1:Y:S02]  /*27fd0*/  SHFL.UP P6, R14, R13, R12, R11 ;  /* 0x0400000c0d0e7389 */ /* 0x00006400000c000b */
[----:B01----:R-:W-:Y:S01]  /*27fe0*/  ENDCOLLECTIVE ;  /* 0x000000000000791b */ /* 0x003fe20003800000 */
.L_x_1058:
[----:B------:R-:W-:Y:S02]  /*27ff0*/  IMAD.MOV.U32 R12, RZ, RZ, 0x2 ;  /* 0x00000002ff0c7424 */ /* 0x000fe400078e00ff */
[----:B------:R-:W-:-:S05]  /*28000*/  IMAD.MOV.U32 R3, RZ, RZ, R14 ;  /* 0x000000ffff037224 */ /* 0x000fca00078e000e */
[----:B------:R-:W-:-:S05]  /*28010*/  SEL R3, R3, RZ, P1 ;  /* 0x000000ff03037207 */ /* 0x000fca0000800000 */
[----:B------:R-:W-:-:S05]  /*28020*/  IMAD.IADD R3, R2, 0x1, R3 ;  /* 0x0000000102037824 */ /* 0x000fca00078e0203 */
[----:B------:R-:W-:-:S07]  /*28030*/  MOV R13, R3 ;  /* 0x00000003000d7202 */ /* 0x000fce0000000f00 */
[----:B------:R-:W-:Y:S05]  /*28040*/  WARPSYNC.COLLECTIVE R15, `(.L_x_1059) ;  /* 0x000000000f087348 */ /* 0x000fea0003c00000 */
[----:B------:R0:W1:Y:S02]  /*28050*/  SHFL.UP P6, R14, R13, R12, R11 ;  /* 0x0400000c0d0e7389 */ /* 0x00006400000c000b */
[----:B01----:R-:W-:Y:S01]  /*28060*/  ENDCOLLECTIVE ;  /* 0x000000000000791b */ /* 0x003fe20003800000 */
.L_x_1059:
[----:B------:R-:W-:Y:S01]  /*28070*/  MOV R12, 0x4 ;  /* 0x00000004000c7802 */ /* 0x000fe20000000f00 */
[----:B------:R-:W-:-:S05]  /*28080*/  IMAD.MOV.U32 R5, RZ, RZ, R14 ;  /* 0x000000ffff057224 */ /* 0x000fca00078e000e */
[----:B------:R-:W-:-:S05]  /*28090*/  SEL R5, R5, RZ, P2 ;  /* 0x000000ff05057207 */ /* 0x000fca0001000000 */
[----:B------:R-:W-:-:S04]  /*280a0*/  IMAD.IADD R3, R3, 0x1, R5 ;  /* 0x0000000103037824 */ /* 0x000fc800078e0205 */
[----:B------:R-:W-:-:S07]  /*280b0*/  IMAD.MOV.U32 R13, RZ, RZ, R3 ;  /* 0x000000ffff0d7224 */ /* 0x000fce00078e0003 */
[----:B------:R-:W-:Y:S05]  /*280c0*/  WARPSYNC.COLLECTIVE R15, `(.L_x_1060) ;  /* 0x000000000f087348 */ /* 0x000fea0003c00000 */
[----:B------:R0:W1:Y:S02]  /*280d0*/  SHFL.UP P6, R14, R13, R12, R11 ;  /* 0x0400000c0d0e7389 */ /* 0x00006400000c000b */
[----:B01----:R-:W-:Y:S01]  /*280e0*/  ENDCOLLECTIVE ;  /* 0x000000000000791b */ /* 0x003fe20003800000 */
.L_x_1060:
        /* <DEDUP_REMOVED lines=8> */
.L_x_1061:
[----:B------:R-:W-:Y:S01]  /*28170*/  IMAD.MOV.U32 R12, RZ, RZ, 0x10 ;  /* 0x00000010ff0c7424 */ /* 0x000fe200078e00ff */
[----:B------:R-:W-:-:S04]  /*28180*/  MOV R5, R14 ;  /* 0x0000000e00057202 */ /* 0x000fc80000000f00 */
[----:B------:R-:W-:-:S05]  /*28190*/  SEL R5, R5, RZ, P4 ;  /* 0x000000ff05057207 */ /* 0x000fca0002000000 */
[----:B------:R-:W-:-:S04]  /*281a0*/  IMAD.IADD R3, R3, 0x1, R5 ;  /* 0x0000000103037824 */ /* 0x000fc800078e0205 */
[----:B------:R-:W-:-:S07]  /*281b0*/  IMAD.MOV.U32 R13, RZ, RZ, R3 ;  /* 0x000000ffff0d7224 */ /* 0x000fce00078e0003 */
[----:B------:R-:W-:Y:S05]  /*281c0*/  WARPSYNC.COLLECTIVE R15, `(.L_x_1062) ;  /* 0x000000000f087348 */ /* 0x000fea0003c00000 */
[----:B------:R0:W1:Y:S02]  /*281d0*/  SHFL.UP P6, R14, R13, R12, R11 ;  /* 0x0400000c0d0e7389 */ /* 0x00006400000c000b */
[----:B01----:R-:W-:Y:S01]  /*281e0*/  ENDCOLLECTIVE ;  /* 0x000000000000791b */ /* 0x003fe20003800000 */
.L_x_1062:
[----:B------:R-:W-:Y:S02]  /*281f0*/  IMAD.MOV.U32 R12, RZ, RZ, 0x1f ;  /* 0x0000001fff0c7424 */ /* 0x000fe400078e00ff */
[----:B------:R-:W-:Y:S02]  /*28200*/  IMAD.MOV.U32 R11, RZ, RZ, 0x1f ;  /* 0x0000001fff0b7424 */ /* 0x000fe400078e00ff */
[----:B------:R-:W-:-:S05]  /*28210*/  IMAD.MOV.U32 R5, RZ, RZ, R14 ;  /* 0x000000ffff057224 */ /* 0x000fca00078e000e */
[----:B------:R-:W-:-:S04]  /*28220*/  SEL R5, R5, RZ, P5 ;  /* 0x000000ff05057207 */ /* 0x000fc80002800000 */
[----:B------:R-:W-:-:S05]  /*28230*/  IADD3 R5, R3, R5, RZ ;  /* 0x0000000503057210 */ /* 0x000fca0007ffe0ff */
[----:B------:R-:W-:-:S07]  /*28240*/  IMAD.MOV.U32 R13, RZ, RZ, R5 ;  /* 0x000000ffff0d7224 */ /* 0x000fce00078e0005 */
[----:B------:R-:W-:Y:S05]  /*28250*/  WARPSYNC.COLLECTIVE R15, `(.L_x_1063) ;  /* 0x000000000f087348 */ /* 0x000fea0003c00000 */
[----:B------:R0:W1:Y:S02]  /*28260*/  SHFL.IDX P6, R14, R13, R12, R11 ;  /* 0x0000000c0d0e7389 */ /* 0x00006400000c000b */
[----:B01----:R-:W-:Y:S01]  /*28270*/  ENDCOLLECTIVE ;  /* 0x000000000000791b */ /* 0x003fe20003800000 */
.L_x_1063:
[----:B------:R-:W-:Y:S01]  /*28280*/  IMAD.MOV.U32 R6, RZ, RZ, R14 ;  /* 0x000000ffff067224 */ /* 0x000fe200078e000e */
[----:B------:R-:W-:Y:S06]  /*28290*/  BRA `(.L_x_1064) ;  /* 0xffffffd000707947 */ /* 0x000fec000383ffff */
.L_x_960:
[----:B------:R-:W-:Y:S01]  /*282a0*/  BSSY B0, `(.L_x_1065) ;  /* 0x0000008000007945 */ /* 0x000fe20003800000 */
[----:B-----5:R-:W-:Y:S01]  /*282b0*/  MOV R13, R2 ;  /* 0x00000002000d7202 */ /* 0x020fe20000000f00 */
[----:B------:R-:W-:Y:S02]  /*282c0*/  IMAD.MOV.U32 R12, RZ, RZ, 0x1 ;  /* 0x00000001ff0c7424 */ /* 0x000fe400078e00ff */
[----:B------:R-:W-:Y:S02]  /*282d0*/  IMAD.MOV.U32 R11, RZ, RZ, RZ ;  /* 0x000000ffff0b7224 */ /* 0x000fe400078e00ff */
[----:B------:R-:W-:-:S07]  /*282e0*/  IMAD.MOV.U32 R15, RZ, RZ, -0x1 ;  /* 0xffffffffff0f7424 */ /* 0x000fce00078e00ff */
[----:B01----:R-:W-:Y:S05]  /*282f0*/  WARPSYNC.COLLECTIVE R15, `(.L_x_1066) ;  /* 0x000000000f087348 */ /* 0x003fea0003c00000 */
[----:B------:R2:W3:Y:S02]  /*28300*/  SHFL.UP P6, R14, R13, R12, R11 ;  /* 0x0400000c0d0e7389 */ /* 0x0004e400000c000b */
[----:B0123--:R-:W-:Y:S01]  /*28310*/  ENDCOLLECTIVE ;  /* 0x000000000000791b */ /* 0x00ffe20003800000 */
.L_x_1066:
[----:B------:R-:W-:Y:S05]  /*28320*/  BSYNC B0 ;  /* 0x0000000000007941 */ /* 0x000fea0003800000 */
.L_x_1065:
[----:B------:R-:W-:Y:S02]  /*28330*/  IMAD.MOV.U32 R3, RZ, RZ, R14 ;  /* 0x000000ffff037224 */ /* 0x000fe400078e000e */
[----:B------:R-:W-:Y:S02]  /*28340*/  IMAD.MOV.U32 R12, RZ, RZ, 0x2 ;  /* 0x00000002ff0c7424 */ /* 0x000fe400078e00ff */
[----:B------:R-:W-:Y:S01]  /*28350*/  IMAD.MOV.U32 R11, RZ, RZ, RZ ;  /* 0x000000ffff0b7224 */ /* 0x000fe200078e00ff */
[----:B------:R-:W-:Y:S01]  /*28360*/  SEL R3, R3, RZ, P1 ;  /* 0x000000ff03037207 */ /* 0x000fe20000800000 */
[----:B------:R-:W-:-:S03]  /*28370*/  IMAD.MOV.U32 R15, RZ, RZ, -0x1 ;  /* 0xffffffffff0f7424 */ /* 0x000fc600078e00ff */
[----:B------:R-:W-:-:S05]  /*28380*/  IADD3 R3, R2, R3, RZ ;  /* 0x0000000302037210 */ /* 0x000fca0007ffe0ff */
[----:B------:R-:W-:-:S07]  /*28390*/  IMAD.MOV.U32 R13, RZ, RZ, R3 ;  /* 0x000000ffff0d7224 */ /* 0x000fce00078e0003 */
[----:B------:R-:W-:Y:S05]  /*283a0*/  WARPSYNC.COLLECTIVE R15, `(.L_x_1067) ;  /* 0x000000000f087348 */ /* 0x000fea0003c00000 */
[----:B------:R0:W1:Y:S02]  /*283b0*/  SHFL.UP P6, R14, R13, R12, R11 ;  /* 0x0400000c0d0e7389 */ /* 0x00006400000c000b */
[----:B01----:R-:W-:Y:S01]  /*283c0*/  ENDCOLLECTIVE ;  /* 0x000000000000791b */ /* 0x003fe20003800000 */
.L_x_1067:
        /* <DEDUP_REMOVED lines=8> */
.L_x_1068:
[----:B------:R-:W-:Y:S02]  /*28450*/  IMAD.MOV.U32 R12, RZ, RZ, 0x8 ;  /* 0x00000008ff0c7424 */ /* 0x000fe400078e00ff */
[----:B------:R-:W-:-:S05]  /*28460*/  IMAD.MOV.U32 R5, RZ, RZ, R14 ;  /* 0x000000ffff057224 */ /* 0x000fca00078e000e */
[----:B------:R-:W-:-:S04]  /*28470*/  SEL R5, R5, RZ, P3 ;  /* 0x000000ff05057207 */ /* 0x000fc80001800000 */
[----:B------:R-:W-:-:S05]  /*28480*/  IADD3 R3, R3, R5, RZ ;  /* 0x0000000503037210 */ /* 0x000fca0007ffe0ff */
[----:B------:R-:W-:-:S07]  /*28490*/  IMAD.MOV.U32 R13, RZ, RZ, R3 ;  /* 0x000000ffff0d7224 */ /* 0x000fce00078e0003 */
[----:B------:R-:W-:Y:S05]  /*284a0*/  WARPSYNC.COLLECTIVE R15, `(.L_x_1069) ;  /* 0x000000000f087348 */ /* 0x000fea0003c00000 */
[----:B------:R0:W1:Y:S02]  /*284b0*/  SHFL.UP P6, R14, R13, R12, R11 ;  /* 0x0400000c0d0e7389 */ /* 0x00006400000c000b */
[----:B01----:R-:W-:Y:S01]  /*284c0*/  ENDCOLLECTIVE ;  /* 0x000000000000791b */ /* 0x003fe20003800000 */
.L_x_1069:
        /* <DEDUP_REMOVED lines=8> */
.L_x_1070:
[----:B------:R-:W-:Y:S01]  /*28550*/  MOV R12, 0x1f ;  /* 0x0000001f000c7802 */ /* 0x000fe20000000f00 */
        /* <DEDUP_REMOVED lines=8> */
.L_x_1071:
[----:B------:R-:W-:Y:S01]  /*285e0*/  IMAD.MOV.U32 R6, RZ, RZ, R14 ;  /* 0x000000ffff067224 */ /* 0x000fe200078e000e */
[----:B------:R-:W-:Y:S06]  /*285f0*/  BRA `(.L_x_1072) ;  /* 0xffffffd000387947 */ /* 0x000fec000383ffff */
.L_x_962:
[----:B------:R-:W-:Y:S01]  /*28600*/  BSSY B0, `(.L_x_1073) ;  /* 0x0000006000007945 */ /* 0x000fe20003800000 */
[----:B------:R-:W-:Y:S01]  /*28610*/  PLOP3.LUT P6, PT, P6, PT, PT, 0x8, 0x0 ;  /* 0x000000000000781c */ /* 0x000fe200037ce170 */
[----:B------:R-:W-:-:S12]  /*28620*/  IMAD.MOV.U32 R15, RZ, RZ, -0x1 ;  /* 0xffffffffff0f7424 */ /* 0x000fd800078e00ff */
[----:B01---5:R-:W-:Y:S05]  /*28630*/  WARPSYNC.COLLECTIVE R15, `(.L_x_1074) ;  /* 0x000000000f087348 */ /* 0x023fea0003c00000 */
[----:B------:R-:W-:Y:S01]  /*28640*/  VOTE.ANY R14, PT, P6 ;  /* 0x00000000000e7806 */ /* 0x000fe200030e0100 */
[----:B01---5:R-:W-:Y:S06]  /*28650*/  ENDCOLLECTIVE ;  /* 0x000000000000791b */ /* 0x023fec0003800000 */
.L_x_1074:
[----:B------:R-:W-:Y:S05]  /*28660*/  BSYNC B0 ;  /* 0x0000000000007941 */ /* 0x000fea0003800000 */
.L_x_1073:
[----:B------:R-:W-:Y:S01]  /*28670*/  IMAD.MOV.U32 R3, RZ, RZ, R14 ;  /* 0x000000ffff037224 */ /* 0x000fe200078e000e */
[----:B------:R-:W-:Y:S01]  /*28680*/  MOV R13, R2 ;  /* 0x00000002000d7202 */ /* 0x000fe20000000f00 */
[----:B------:R-:W-:Y:S02]  /*28690*/  IMAD.MOV.U32 R11, RZ, RZ, 0x1f ;  /* 0x0000001fff0b7424 */ /* 0x000fe400078e00ff */
[----:B------:R-:W0:Y:S01]  /*286a0*/  POPC R4, R3 ;  /* 0x0000000300047309 */ /* 0x000e220000000000 */
[----:B------:R-:W-:Y:S02]  /*286b0*/  IMAD.MOV.U32 R15, RZ, RZ, -0x1 ;  /* 0xffffffffff0f7424 */ /* 0x000fe400078e00ff */
[----:B0-----:R-:W-:-:S07]  /*286c0*/  IMAD.MOV.U32 R12, RZ, RZ, R4 ;  /* 0x000000ffff0c7224 */ /* 0x001fce00078e0004 */
[----:B------:R-:W-:Y:S05]  /*286d0*/  WARPSYNC.COLLECTIVE R15, `(.L_x_1075) ;  /* 0x000000000f087348 */ /* 0x000fea0003c00000 */
[----:B------:R0:W1:Y:S02]  /*286e0*/  SHFL.IDX P6, R14, R13, R12, R11 ;  /* 0x0000000c0d0e7389 */ /* 0x00006400000c000b */
[----:B01----:R-:W-:Y:S01]  /*286f0*/  ENDCOLLECTIVE ;  /* 0x000000000000791b */ /* 0x003fe20003800000 */
.L_x_1075:
[----:B------:R-:W-:Y:S01]  /*28700*/  IMAD.MOV.U32 R17, RZ, RZ, R14 ;  /* 0x000000ffff117224 */ /* 0x000fe200078e000e */
[----:B------:R-:W-:Y:S06]  /*28710*/  BRA `(.L_x_1076) ;  /* 0xffffffd000287947 */ /* 0x000fec000383ffff */
.L_x_964:
[----:B------:R-:W-:Y:S01]  /*28720*/  BSSY B0, `(.L_x_1077) ;  /* 0x0000007000007945 */ /* 0x000fe20003800000 */
[----:B------:R-:W-:Y:S01]  /*28730*/  MOV R13, R5 ;  /* 0x00000005000d7202 */ /* 0x000fe20000000f00 */
[----:B------:R-:W-:Y:S02]  /*28740*/  IMAD.MOV.U32 R11, RZ, RZ, 0x1f ;  /* 0x0000001fff0b7424 */ /* 0x000fe400078e00ff */
[----:B------:R-:W-:-:S07]  /*28750*/  IMAD.MOV.U32 R15, RZ, RZ, -0x1 ;  /* 0xffffffffff0f7424 */ /* 0x000fce00078e00ff */
[----:B01-3-5:R-:W-:Y:S05]  /*28760*/  WARPSYNC.COLLECTIVE R15, `(.L_x_1078) ;  /* 0x000000000f087348 */ /* 0x02bfea0003c00000 */
[----:B------:R2:W4:Y:S02]  /*28770*/  SHFL.IDX P6, R14, R13, R12, R11 ;  /* 0x0000000c0d0e7389 */ /* 0x00052400000c000b */
[----:B012345:R-:W-:Y:S01]  /*28780*/  ENDCOLLECTIVE ;  /* 0x000000000000791b */ /* 0x03ffe20003800000 */
.L_x_1078:
[----:B------:R-:W-:Y:S05]  /*28790*/  BSYNC B0 ;  /* 0x0000000000007941 */ /* 0x000fea0003800000 */
.L_x_1077:
[----:B------:R-:W-:Y:S01]  /*287a0*/  IMAD.MOV.U32 R2, RZ, RZ, R14 ;  /* 0x000000ffff027224 */ /* 0x000fe200078e000e */
[----:B------:R-:W-:Y:S06]  /*287b0*/  BRA `(.L_x_963) ;  /* 0xffffffd0001c7947 */ /* 0x000fec000383ffff */
.L_x_968:
[----:B0-----:R0:W1:Y:S02]  /*287c0*/  SYNCS.PHASECHK.TRANS64.TRYWAIT P0, [R0+URZ+0x34820], R3 ;  /* 0x03482003000075a7 */ /* 0x001064000800017f */
[----:B-1----:R-:W-:Y:S05]  /*287d0*/  @!P0 NANOSLEEP.SYNCS 0x989680 ;  /* 0x009896800000895d */ /* 0x002fea0003900000 */
[----:B------:R-:W1:Y:S02]  /*287e0*/  @!P0 SYNCS.PHASECHK.TRANS64 P0, [R0+URZ+0x34820], R3 ;  /* 0x03482003000085a7 */ /* 0x000e64000800007f */
[----:B-1----:R-:W-:Y:S05]  /*287f0*/  @!P0 BRA `(.L_x_968) ;  /* 0xfffffffc00f08947 */ /* 0x002fea000383ffff */
[----:B------:R-:W-:Y:S05]  /*28800*/  BRA `(.L_x_1079) ;  /* 0xffffffd400107947 */ /* 0x000fea000383ffff */
.L_x_969:
[----:B------:R-:W1:Y:S01]  /*28810*/  S2R R2, SR_TID.X ;  /* 0x0000000000027919 */ /* 0x000e620000002100 */
[----:B------:R-:W-:Y:S01]  /*28820*/  BSSY B0, `(.L_x_1080) ;  /* 0x000000a000007945 */ /* 0x000fe20003800000 */
[----:B------:R-:W-:Y:S01]  /*28830*/  MOV R12, RZ ;  /* 0x000000ff000c7202 */ /* 0x000fe20000000f00 */
[----:B------:R-:W-:Y:S02]  /*28840*/  IMAD.MOV.U32 R11, RZ, RZ, 0x1f ;  /* 0x0000001fff0b7424 */ /* 0x000fe400078e00ff */
[----:B------:R-:W-:Y:S01]  /*28850*/  IMAD.MOV.U32 R15, RZ, RZ, -0x1 ;  /* 0xffffffffff0f7424 */ /* 0x000fe200078e00ff */
[----:B-1----:R-:W-:-:S04]  /*28860*/  SHF.R.U32.HI R2, RZ, 0x5, R2 ;  /* 0x00000005ff027819 */ /* 0x002fc80000011602 */
[----:B------:R-:W-:-:S05]  /*28870*/  LOP3.LUT R2, R2, 0x3, RZ, 0xc0, !PT ;  /* 0x0000000302027812 */ /* 0x000fca00078ec0ff */
[----:B------:R-:W-:-:S07]  /*28880*/  IMAD.MOV.U32 R13, RZ, RZ, R2 ;  /* 0x000000ffff0d7224 */ /* 0x000fce00078e0002 */
[----:B0--3-5:R-:W-:Y:S05]  /*28890*/  WARPSYNC.COLLECTIVE R15, `(.L_x_1081) ;  /* 0x000000000f087348 */ /* 0x029fea0003c00000 */
[----:B------:R1:W2:Y:S02]  /*288a0*/  SHFL.IDX P6, R14, R13, R12, R11 ;  /* 0x0000000c0d0e7389 */ /* 0x0002a400000c000b */
[----:B0123-5:R-:W-:Y:S01]  /*288b0*/  ENDCOLLECTIVE ;  /* 0x000000000000791b */ /* 0x02ffe20003800000 */
.L_x_1081:
[----:B------:R-:W-:Y:S05]  /*288c0*/  BSYNC B0 ;  /* 0x0000000000007941 */ /* 0x000fea0003800000 */
.L_x_1080:
[----:B------:R-:W-:Y:S05]  /*288d0*/  BRA `(.L_x_1082) ;  /* 0xffffffd000f87947 */ /* 0x000fea000383ffff */
.L_x_970:
[----:B------:R-:W-:Y:S01]  /*288e0*/  BSSY B0, `(.L_x_1083) ;  /* 0x0000006000007945 */ /* 0x000fe20003800000 */
[----:B------:R-:W-:-:S07]  /*288f0*/  IMAD.MOV.U32 R15, RZ, RZ, -0x1 ;  /* 0xffffffffff0f7424 */ /* 0x000fce00078e00ff */
[----:B01-3-5:R-:W-:Y:S05]  /*28900*/  WARPSYNC.COLLECTIVE R15, `(.L_x_1084) ;  /* 0x000000000f0c7348 */ /* 0x02bfea0003c00000 */
[----:B------:R-:W-:Y:S02]  /*28910*/  ELECT P6, UR62, PT ;  /* 0x00000000003e782f */ /* 0x000fe400038c0000 */
[----:B------:R-:W-:Y:S01]  /*28920*/  MOV R14, UR62 ;  /* 0x0000003e000e7c02 */ /* 0x000fe20008000f00 */
[----:B01-3-5:R-:W-:Y:S10]  /*28930*/  ENDCOLLECTIVE ;  /* 0x000000000000791b */ /* 0x02bff40003800000 */
.L_x_1084:
[----:B------:R-:W-:Y:S05]  /*28940*/  BSYNC B0 ;  /* 0x0000000000007941 */ /* 0x000fea0003800000 */
.L_x_1083:
[----:B------:R-:W-:Y:S05]  /*28950*/  BRA `(.L_x_1085) ;  /* 0xffffffd000ec7947 */ /* 0x000fea000383ffff */
.L_x_972:
[----:B0-----:R0:W1:Y:S02]  /*28960*/  SYNCS.PHASECHK.TRANS64.TRYWAIT P0, [R6+URZ], R5 ;  /* 0x00000005060075a7 */ /* 0x001064000800017f */
[----:B-1----:R-:W-:Y:S05]  /*28970*/  @!P0 NANOSLEEP.SYNCS 0x989680 ;  /* 0x009896800000895d */ /* 0x002fea0003900000 */
[----:B------:R-:W1:Y:S02]  /*28980*/  @!P0 SYNCS.PHASECHK.TRANS64 P0, [R6+URZ], R5 ;  /* 0x00000005060085a7 */ /* 0x000e64000800007f */
[----:B-1----:R-:W-:Y:S05]  /*28990*/  @!P0 BRA `(.L_x_972) ;  /* 0xfffffffc00f08947 */ /* 0x002fea000383ffff */
[----:B------:R-:W-:Y:S05]  /*289a0*/  BRA `(.L_x_1086) ;  /* 0xffffffd400287947 */ /* 0x000fea000383ffff */
.L_x_973:
[----:B-1----:R1:W2:Y:S02]  /*289b0*/  SYNCS.PHASECHK.TRANS64.TRYWAIT P0, [R7+URZ], R2 ;  /* 0x00000002070075a7 */ /* 0x0022a4000800017f */
[----:B--2---:R-:W-:Y:S05]  /*289c0*/  @!P0 NANOSLEEP.SYNCS 0x989680 ;  /* 0x009896800000895d */ /* 0x004fea0003900000 */
[----:B------:R-:W2:Y:S02]  /*289d0*/  @!P0 SYNCS.PHASECHK.TRANS64 P0, [R7+URZ], R2 ;  /* 0x00000002070085a7 */ /* 0x000ea4000800007f */
[----:B--2---:R-:W-:Y:S05]  /*289e0*/  @!P0 BRA `(.L_x_973) ;  /* 0xfffffffc00f08947 */ /* 0x004fea000383ffff */
[----:B------:R-:W-:Y:S05]  /*289f0*/  BRA `(.L_x_1087) ;  /* 0xffffffd4001c7947 */ /* 0x000fea000383ffff */
.L_x_975:
[----:B--2---:R2:W3:Y:S02]  /*28a00*/  SYNCS.PHASECHK.TRANS64.TRYWAIT P0, [R4+URZ], R5 ;  /* 0x00000005040075a7 */ /* 0x0044e4000800017f */
[----:B---3--:R-:W-:Y:S05]  /*28a10*/  @!P0 NANOSLEEP.SYNCS 0x989680 ;  /* 0x009896800000895d */ /* 0x008fea0003900000 */
[----:B------:R-:W3:Y:S02]  /*28a20*/  @!P0 SYNCS.PHASECHK.TRANS64 P0, [R4+URZ], R5 ;  /* 0x00000005040085a7 */ /* 0x000ee4000800007f */
[----:B---3--:R-:W-:Y:S05]  /*28a30*/  @!P0 BRA `(.L_x_975) ;  /* 0xfffffffc00f08947 */ /* 0x008fea000383ffff */
[----:B------:R-:W-:Y:S05]  /*28a40*/  BRA `(.L_x_1088) ;  /* 0xffffffd400247947 */ /* 0x000fea000383ffff */
.L_x_1089:
        /* <DEDUP_REMOVED lines=11> */
.L_x_3220:


//--------------------- .text._ZN7cutlass13device_kernelIN5flash11enable_sm90INS1_16FlashAttnFwdSm90INS1_25CollectiveMainloopFwdSm90ILi2EN4cute5tupleIJNS5_1CILi1EEES8_S8_EEENS6_IJNS7_ILi128EEESA_SA_EEELi128ENS_6half_tEfNS_4arch4Sm90ELb0ELb1ELb0ELb0ELb0ELb0ELb0ELb1ELb1ELb1ELb0ELb0EEENS1_21CollectiveEpilogueFwdISB_S9_SC_SE_Li256ELb0ELb1ELb0ELb0EEENS1_30DynamicPersistentTileSchedulerILi256ELi128ELb0ELb1ELb1EEEEEEEEEvNT_6ParamsE --------------------------
	.section	.text._ZN7cutlass13device_kernelIN5flash11enable_sm90INS1_16FlashAttnFwdSm90INS1_25CollectiveMainloopFwdSm90ILi2EN4cute5tupleIJNS5_1CILi1EEES8_S8_EEENS6_IJNS7_ILi128EEESA_SA_EEELi128ENS_6half_tEfNS_4arch4Sm90ELb0ELb1ELb0ELb0ELb0ELb0ELb0ELb1ELb1ELb1ELb0ELb0EEENS1_21CollectiveEpilogueFwdISB_S9_SC_SE_Li256ELb0ELb1ELb0ELb0EEENS1_30DynamicPersistentTileSchedulerILi256ELi128ELb0ELb1ELb1EEEEEEEEEvNT_6ParamsE,"ax",@progbits
	.align	128
.text._ZN7cutlass13device_kernelIN5flash11enable_sm90INS1_16FlashAttnFwdSm90INS1_25CollectiveMainloopFwdSm90ILi2EN4cute5tupleIJNS5_1CILi1EEES8_S8_EEENS6_IJNS7_ILi128EEESA_SA_EEELi128ENS_6half_tEfNS_4arch4Sm90ELb0ELb1ELb0ELb0ELb0ELb0ELb0ELb1ELb1ELb1ELb0ELb0EEENS1_21CollectiveEpilogueFwdISB_S9_SC_SE_Li256ELb0ELb1ELb0ELb0EEENS1_30DynamicPersistentTileSchedulerILi256ELi128ELb0ELb1ELb1EEEEEEEEEvNT_6ParamsE:
        .type           _ZN7cutlass13device_kernelIN5flash11enable_sm90INS1_16FlashAttnFwdSm90INS1_25CollectiveMainloopFwdSm90ILi2EN4cute5tupleIJNS5_1CILi1EEES8_S8_EEENS6_IJNS7_ILi128EEESA_SA_EEELi128ENS_6half_tEfNS_4arch4Sm90ELb0ELb1ELb0ELb0ELb0ELb0ELb0ELb1ELb1ELb1ELb0ELb0EEENS1_21CollectiveEpilogueFwdISB_S9_SC_SE_Li256ELb0ELb1ELb0ELb0EEENS1_30DynamicPersistentTileSchedulerILi256ELi128ELb0ELb1ELb1EEEEEEEEEvNT_6ParamsE,@function
        .size           _ZN7cutlass13device_kernelIN5flash11enable_sm90INS1_16FlashAttnFwdSm90INS1_25CollectiveMainloopFwdSm90ILi2EN4cute5tupleIJNS5_1CILi1EEES8_S8_EEENS6_IJNS7_ILi128EEESA_SA_EEELi128ENS_6half_tEfNS_4arch4Sm90ELb0ELb1ELb0ELb0ELb0ELb0ELb0ELb1ELb1ELb1ELb0ELb0EEENS1_21CollectiveEpilogueFwdISB_S9_SC_SE_Li256ELb0ELb1ELb0ELb0EEENS1_30DynamicPersistentTileSchedulerILi256ELi128ELb0ELb1ELb1EEEEEEEEEvNT_6ParamsE,(.L_x_3221 - _ZN7cutlass13device_kernelIN5flash11enable_sm90INS1_16FlashAttnFwdSm90INS1_25CollectiveMainloopFwdSm90ILi2EN4cute5tupleIJNS5_1CILi1EEES8_S8_EEENS6_IJNS7_ILi128EEESA_SA_EEELi128ENS_6half_tEfNS_4arch4Sm90ELb0ELb1ELb0ELb0ELb0ELb0ELb0ELb1ELb1ELb1ELb0ELb0EEENS1_21CollectiveEpilogueFwdISB_S9_SC_SE_Li256ELb0ELb1ELb0ELb0EEENS1_30DynamicPersistentTileSchedulerILi256ELi128ELb0ELb1ELb1EEEEEEEEEvNT_6ParamsE)
        .other          _ZN7cutlass13device_kernelIN5flash11enable_sm90INS1_16FlashAttnFwdSm90INS1_25CollectiveMainloopFwdSm90ILi2EN4cute5tupleIJNS5_1CILi1EEES8_S8_EEENS6_IJNS7_ILi128EEESA_SA_EEELi128ENS_6half_tEfNS_4arch4Sm90ELb0ELb1ELb0ELb0ELb0ELb0ELb0ELb1ELb1ELb1ELb0ELb0EEENS1_21CollectiveEpilogueFwdISB_S9_SC_SE_Li256ELb0ELb1ELb0ELb0EEENS1_30DynamicPersistentTileSchedulerILi256ELi128ELb0ELb1ELb1EEEEEEEEEvNT_6ParamsE,@"STO_CUDA_ENTRY STV_DEFAULT"
_ZN7cutlass13device_kernelIN5flash11enable_sm90INS1_16FlashAttnFwdSm90INS1_25CollectiveMainloopFwdSm90ILi2EN4cute5tupleIJNS5_1CILi1EEES8_S8_EEENS6_IJNS7_ILi128EEESA_SA_EEELi128ENS_6half_tEfNS_4arch4Sm90ELb0ELb1ELb0ELb0ELb0ELb0ELb0ELb1ELb1ELb1ELb0ELb0EEENS1_21CollectiveEpilogueFwdISB_S9_SC_SE_Li256ELb0ELb1ELb0ELb0EEENS1_30DynamicPersistentTileSchedulerILi256ELi128ELb0ELb1ELb1EEEEEEEEEvNT_6ParamsE:
[----:B------:R-:W0:Y:S02]  /*0000*/  LDC R1, c[0x0][0x28] ;  /* 0x00000a00ff017b82 */ /* 0x000e240000000800 */
[----:B0-----:R-:W-:Y:S01]  /*0010*/  VIADD R1, R1, 0xffffffe0 ;  /* 0xffffffe001017836 */ /* 0x001fe20000000000 */
[----:B------:R-:W0:Y:S01]  /*0020*/  S2R R3, SR_TID.X ;  /* 0x0000000000037919 */ /* 0x000e220000002100 */
[----:B------:R-:W-:Y:S01]  /*0030*/  ELECT P0, URZ, PT ;  /* 0x00000000003f782f */ /* 0x000fe20003800000 */
[----:B------:R-:W-:Y:S01]  /*0040*/  BSSY B0, `(.L_x_1090) ;  /* 0x000000e000007945 */ /* 0x000fe20003800000 */
[--C-:B0-----:R-:W-:Y:S02]  /*0050*/  SHF.R.U32.HI R0, RZ, 0x5, R3.reuse ;  /* 0x00000005ff007819 */ /* 0x101fe40000011603 */
[----:B------:R-:W-:-:S03]  /*0060*/  SHF.R.U32.HI R23, RZ, 0x7, R3 ;  /* 0x00000007ff177819 */ /* 0x000fc60000011603 */
        /* <DEDUP_REMOVED lines=11> */
.L_x_1091:
[----:B------:R-:W-:Y:S05]  /*0120*/  BSYNC B0 ;  /* 0x0000000000007941 */ /* 0x000fea0003800000 */
.L_x_1090:
[----:B------:R-:W-:Y:S01]  /*0130*/  VOTEU.ANY UP0, P0 ;  /* 0x00000000003f7886 */ /* 0x000fe20000000100 */
[----:B------:R-:W0:Y:S01]  /*0140*/  SHFL.IDX PT, R3, R23, RZ, 0x1f ;  /* 0x00001fff17037589 */ /* 0x000e2200000e0000 */
[----:B------:R-:W-:Y:S01]  /*0150*/  UMOV UR4, 0x80 ;  /* 0x0000008000047882 */ /* 0x000fe20000000000 */
[----:B------:R-:W-:Y:S01]  /*0160*/  UMOV UR7, 0x100 ;  /* 0x0000010000077882 */ /* 0x000fe20000000000 */
[----:B------:R-:W-:Y:S01]  /*0170*/  VOTEU.ANY UP1, P0 ;  /* 0x00000000003f7886 */ /* 0x000fe20000020100 */
[----:B------:R-:W1:Y:S01]  /*0180*/  @UP0 S2UR UR8, SR_CgaCtaId ;  /* 0x00000000000809c3 */ /* 0x000e620000008800 */
[----:B------:R-:W2:Y:S01]  /*0190*/  SHFL.IDX PT, R2, R0, RZ, 0x1f ;  /* 0x00001fff00027589 */ /* 0x000ea200000e0000 */
[----:B------:R-:W-:Y:S01]  /*01a0*/  @UP0 UMOV UR6, 0x400 ;  /* 0x0000040000060882 */ /* 0x000fe20000000000 */
[----:B------:R-:W-:-:S04]  /*01b0*/  @UP0 UIADD3 UR4, -UR4, 0x100000, URZ ;  /* 0x0010000004040890 */ /* 0x000fc8000fffe13f */
[----:B------:R-:W-:Y:S02]  /*01c0*/  @UP0 USHF.L.U32 UR5, UR4, 0xb, URZ ;  /* 0x0000000b04050899 */ /* 0x000fe4000800063f */
[----:B------:R-:W-:Y:S01]  /*01d0*/  @UP0 USHF.L.U32 UR4, UR4, 0x1, URZ ;  /* 0x0000000104040899 */ /* 0x000fe2000800063f */
[----:B------:R-:W-:Y:S01]  /*01e0*/  VOTEU.ANY UP2, P0 ;  /* 0x00000000003f7886 */ /* 0x000fe20000040100 */
[----:B0-----:R-:W-:Y:S01]  /*01f0*/  R2UR UR9, R3 ;  /* 0x00000000030972ca */ /* 0x001fe200000e0000 */
[----:B-1----:R-:W-:Y:S01]  /*0200*/  @UP0 ULEA UR8, UR8, UR6, 0x18 ;  /* 0x0000000608080291 */ /* 0x002fe2000f8ec03f */
[----:B--2---:R-:W-:Y:S01]  /*0210*/  ISETP.NE.AND P1, PT, R2, RZ, PT ;  /* 0x000000ff0200720c */ /* 0x004fe20003f25270 */
[----:B------:R-:W-:-:S04]  /*0220*/  @UP0 UIADD3 UR6, -UR7, 0x100000, URZ ;  /* 0x0010000007060890 */ /* 0x000fc8000fffe13f */
[----:B------:R-:W-:Y:S02]  /*0230*/  @UP0 USHF.L.U32 UR7, UR6, 0xb, URZ ;  /* 0x0000000b06070899 */ /* 0x000fe4000800063f */
[----:B------:R-:W-:-:S04]  /*0240*/  @UP0 USHF.L.U32 UR6, UR6, 0x1, URZ ;  /* 0x0000000106060899 */ /* 0x000fc8000800063f */
[----:B------:R-:W-:Y:S01]  /*0250*/  UISETP.NE.AND UP0, UPT, UR9, URZ, UPT ;  /* 0x0000003f0900728c */ /* 0x000fe2000bf05270 */
[----:B------:R-:W0:Y:S02]  /*0260*/  FENCE.VIEW.ASYNC.S ;  /* 0x00000000000073c6 */ /* 0x000e240000000000 */
[----:B0-----:R0:W1:Y:S05]  /*0270*/  @UP1 SYNCS.EXCH.64 URZ, [UR8+0x28800], UR4 ;  /* 0x02880004083f15b2 */ /* 0x00106a0008000100 */
[----:B------:R0:W2:Y:S01]  /*0280*/  @UP2 SYNCS.EXCH.64 URZ, [UR8+0x28820], UR6 ;  /* 0x02882006083f25b2 */ /* 0x0000a20008000100 */
        /* <DEDUP_REMOVED lines=17> */
[----:B------:R3:W0:Y:S02]  /*03a0*/  SYNCS.EXCH.64 URZ, [UR8+0x28848], UR6 ;  /* 0x02884806083f75b2 */ /* 0x0006240008000100 */
[----:B---3--:R-:W-:Y:S01]  /*03b0*/  NOP ;  /* 0x0000000000007918 */ /* 0x008fe20000000000 */
.L_x_1092:
[----:B------:R-:W3:Y:S01]  /*03c0*/  SHFL.IDX PT, R2, R0, RZ, 0x1f ;  /* 0x00001fff00027589 */ /* 0x000ee200000e0000 */
[----:B------:R-:W-:Y:S01]  /*03d0*/  NOP ;  /* 0x0000000000007918 */ /* 0x000fe20000000000 */
[----:B---3--:R-:W-:-:S13]  /*03e0*/  ISETP.NE.AND P0, PT, R2, RZ, PT ;  /* 0x000000ff0200720c */ /* 0x008fda0003f05270 */
        /* <DEDUP_REMOVED lines=17> */
[----:B------:R3:W0:Y:S02]  /*0500*/  SYNCS.EXCH.64 URZ, [UR8+0x28868], UR6 ;  /* 0x02886806083f75b2 */ /* 0x0006240008000100 */
[----:B---3--:R-:W-:Y:S01]  /*0510*/  NOP ;  /* 0x0000000000007918 */ /* 0x008fe20000000000 */
.L_x_1093:
[----:B------:R-:W3:Y:S01]  /*0520*/  SHFL.IDX PT, R2, R0, RZ, 0x1f ;  /* 0x00001fff00027589 */ /* 0x000ee200000e0000 */
[----:B------:R-:W-:Y:S01]  /*0530*/  NOP ;  /* 0x0000000000007918 */ /* 0x000fe20000000000 */
[----:B---3--:R-:W-:-:S13]  /*0540*/  ISETP.NE.AND P0, PT, R2, RZ, PT ;  /* 0x000000ff0200720c */ /* 0x008fda0003f05270 */
        /* <DEDUP_REMOVED lines=13> */
[----:B------:R3:W0:Y:S02]  /*0620*/  SYNCS.EXCH.64 URZ, [UR6+0x28888], UR4 ;  /* 0x02888804063f75b2 */ /* 0x0006240008000100 */
[----:B---3--:R-:W-:Y:S01]  /*0630*/  NOP ;  /* 0x0000000000007918 */ /* 0x008fe20000000000 */
.L_x_1094:
        /* <DEDUP_REMOVED lines=22> */
.L_x_1095:
        /* <DEDUP_REMOVED lines=22> */
.L_x_1096:
[----:B------:R-:W-:Y:S01]  /*0900*/  PLOP3.LUT P0, PT, PT, PT, UP0, 0x80, 0x0 ;  /* 0x000000000000781c */ /* 0x000fe20003f0f008 */
[----:B------:R-:W-:Y:S01]  /*0910*/  UMOV UR38, 0x1 ;  /* 0x0000000100267882 */ /* 0x000fe20000000000 */
[----:B------:R-:W-:Y:S01]  /*0920*/  NOP ;  /* 0x0000000000007918 */ /* 0x000fe20000000000 */
[----:B------:R-:W-:Y:S01]  /*0930*/  USEL UR38, UR38, 0x2, !UP0 ;  /* 0x0000000226267887 */ /* 0x000fe2000c000000 */
[----:B------:R-:W-:Y:S01]  /*0940*/  ULDC.64 UR50, c[0x0][0x208] ;  /* 0x0000820000327ab9 */ /* 0x000fe20000000a00 */
[----:B012-4-:R-:W-:Y:S08]  /*0950*/  BAR.SYNC.DEFER_BLOCKING 0x0 ;  /* 0x0000000000007b1d */ /* 0x017ff00000010000 */
[----:B------:R-:W-:Y:S05]  /*0960*/  @!P0 BRA `(.L_x_1097) ;  /* 0x000000ec00808947 */ /* 0x000fea0003800000 */
.L_x_1098:
[----:B------:R-:W-:-:S08]  /*0970*/  NOP ;  /* 0x0000000000007918 */ /* 0x000fd00000000000 */
[----:B------:R-:W0:Y:S02]  /*0980*/  USETMAXREG.TRY_ALLOC.CTAPOOL UP0, 0xf0 ;  /* 0x000000f0000079c8 */ /* 0x000e240008000600 */
[----:B0-----:R-:W-:-:S13]  /*0990*/  PLOP3.LUT P0, PT, PT, PT, UP0, 0x80, 0x0 ;  /* 0x000000000000781c */ /* 0x001fda0003f0f008 */
[----:B------:R-:W-:Y:S05]  /*09a0*/  @!P0 BRA `(.L_x_1098) ;  /* 0xfffffffc00f08947 */ /* 0x000fea000383ffff */
[----:B------:R-:W0:Y:S01]  /*09b0*/  S2R R2, SR_TID.X ;  /* 0x0000000000027919 */ /* 0x000e220000002100 */
[----:B------:R-:W1:Y:S08]  /*09c0*/  S2UR UR4, SR_CTAID.X ;  /* 0x00000000000479c3 */ /* 0x000e700000002500 */
[----:B------:R-:W-:Y:S08]  /*09d0*/  BAR.ARV 0x4, 0x180 ;  /* 0x0106000000007b1d */ /* 0x000ff00000002000 */
[----:B------:R-:W-:Y:S06]  /*09e0*/  BAR.ARV 0x8, 0x180 ;  /* 0x0206000000007b1d */ /* 0x000fec0000002000 */
[----:B0-----:R-:W-:-:S04]  /*09f0*/  LOP3.LUT R0, R2, 0xffffff80, RZ, 0xc0, !PT ;  /* 0xffffff8002007812 */ /* 0x001fc800078ec0ff */
[----:B------:R-:W-:Y:S02]  /*0a00*/  ISETP.NE.AND P0, PT, R0, 0x80, PT ;  /* 0x000000800000780c */ /* 0x000fe40003f05270 */
[----:B------:R-:W1:Y:S11]  /*0a10*/  LDC R0, c[0x0][0xc38] ;  /* 0x00030e00ff007b82 */ /* 0x000e760000000800 */
[----:B------:R-:W-:Y:S06]  /*0a20*/  @!P0 BAR.ARV 0x9, 0x100 ;  /* 0x0244000000008b1d */ /* 0x000fec0000002000 */
[----:B-1----:R-:W-:-:S13]  /*0a30*/  ISETP.LE.AND P0, PT, R0, UR4, PT ;  /* 0x0000000400007c0c */ /* 0x002fda000bf03270 */
[----:B------:R-:W-:Y:S05]  /*0a40*/  @P0 EXIT ;  /* 0x000000000000094d */ /* 0x000fea0003800000 */
[----:B------:R-:W-:Y:S01]  /*0a50*/  VIADD R191, R2, 0xffffff80 ;  /* 0xffffff8002bf7836 */ /* 0x000fe20000000000 */
[----:B------:R-:W-:Y:S01]  /*0a60*/  ULOP3.LUT UR47, UR38, 0x1, URZ, 0xfc, !UPT ;  /* 0x00000001262f7892 */ /* 0x000fe2000f8efc3f */
[----:B------:R-:W-:Y:S01]  /*0a70*/  UMOV UR46, URZ ;  /* 0x0000003f002e7c82 */ /* 0x000fe20008000000 */
[----:B------:R-:W-:Y:S02]  /*0a80*/  UMOV UR45, URZ ;  /* 0x0000003f002d7c82 */ /* 0x000fe40008000000 */
[----:B------:R-:W-:Y:S01]  /*0a90*/  SHF.R.S32.HI R0, RZ, 0x1f, R191 ;  /* 0x0000001fff007819 */ /* 0x000fe200000114bf */
[----:B------:R-:W-:-:S03]  /*0aa0*/  UMOV UR44, URZ ;  /* 0x0000003f002c7c82 */ /* 0x000fc60008000000 */
[CC--:B------:R-:W-:Y:S02]  /*0ab0*/  LEA.HI R3, R0.reuse, R191.reuse, RZ, 0x7 ;  /* 0x000000bf00037211 */ /* 0x0c0fe400078f38ff */
[-C--:B------:R-:W-:Y:S02]  /*0ac0*/  LEA.HI R4, R0, R191.reuse, RZ, 0x5 ;  /* 0x000000bf00047211 */ /* 0x080fe400078f28ff */
[----:B------:R-:W-:Y:S02]  /*0ad0*/  LOP3.LUT R2, R3, 0xffffff80, RZ, 0xc0, !PT ;  /* 0xffffff8003027812 */ /* 0x000fe400078ec0ff */
[----:B------:R-:W-:Y:S01]  /*0ae0*/  SHF.R.S32.HI R186, RZ, 0x7, R3 ;  /* 0x00000007ffba7819 */ /* 0x000fe20000011403 */
[----:B------:R-:W-:Y:S02]  /*0af0*/  IMAD.SHL.U32 R6, R4, 0x20, RZ ;  /* 0x0000002004067824 */ /* 0x000fe400078e00ff */
[----:B------:R-:W-:Y:S01]  /*0b00*/  IMAD.IADD R185, R191, 0x1, -R2 ;  /* 0x00000001bfb97824 */ /* 0x000fe200078e0a02 */
[----:B------:R-:W-:-:S02]  /*0b10*/  LEA.HI R2, R0, R191, RZ, 0x4 ;  /* 0x000000bf00027211 */ /* 0x000fc400078f20ff */
[----:B------:R-:W-:Y:S02]  /*0b20*/  LOP3.LUT R7, R6, 0xfffffc00, RZ, 0xc0, !PT ;  /* 0xfffffc0006077812 */ /* 0x000fe400078ec0ff */
[----:B------:R-:W-:Y:S02]  /*0b30*/  LOP3.LUT R4, R2, 0x3fffff0, RZ, 0xc0, !PT ;  /* 0x03fffff002047812 */ /* 0x000fe400078ec0ff */
[----:B------:R-:W-:Y:S02]  /*0b40*/  SHF.R.S32.HI R8, RZ, 0x1f, R185 ;  /* 0x0000001fff087819 */ /* 0x000fe400000114b9 */
[----:B------:R-:W-:Y:S01]  /*0b50*/  SHF.R.S32.HI R5, RZ, 0x4, R2 ;  /* 0x00000004ff057819 */ /* 0x000fe20000011402 */
[----:B------:R-:W-:Y:S01]  /*0b60*/  IMAD.IADD R4, R191, 0x1, -R4 ;  /* 0x00000001bf047824 */ /* 0x000fe200078e0a04 */
[----:B------:R-:W-:Y:S02]  /*0b70*/  LEA.HI R9, R8, R185, RZ, 0x2 ;  /* 0x000000b908097211 */ /* 0x000fe400078f10ff */
[----:B------:R-:W-:Y:S01]  /*0b80*/  LEA.HI R2, R2, R5, RZ, 0x1 ;  /* 0x0000000502027211 */ /* 0x000fe200078f08ff */
[----:B------:R-:W-:Y:S01]  /*0b90*/  IMAD R7, R4, 0x40, R7 ;  /* 0x0000004004077824 */ /* 0x000fe200078e0207 */
[----:B------:R-:W-:-:S02]  /*0ba0*/  LEA.HI R4, R0, R191, RZ, 0x2 ;  /* 0x000000bf00047211 */ /* 0x000fc400078f10ff */
[--C-:B------:R-:W-:Y:S02]  /*0bb0*/  SHF.R.S32.HI R6, RZ, 0x2, R9.reuse ;  /* 0x00000002ff067819 */ /* 0x100fe40000011409 */
[----:B------:R-:W-:Y:S02]  /*0bc0*/  SHF.R.S32.HI R11, RZ, 0x1f, R9 ;  /* 0x0000001fff0b7819 */ /* 0x000fe40000011409 */
[----:B------:R-:W-:Y:S02]  /*0bd0*/  LOP3.LUT R2, R2, 0x1ffffffe, RZ, 0xc0, !PT ;  /* 0x1ffffffe02027812 */ /* 0x000fe400078ec0ff */
[----:B------:R-:W-:Y:S02]  /*0be0*/  LOP3.LUT R4, R4, 0xfffffffc, RZ, 0xc0, !PT ;  /* 0xfffffffc04047812 */ /* 0x000fe400078ec0ff */
[----:B------:R-:W-:Y:S01]  /*0bf0*/  LEA.HI R0, R0, R191, RZ, 0x3 ;  /* 0x000000bf00007211 */ /* 0x000fe200078f18ff */
[----:B------:R-:W-:Y:S01]  /*0c00*/  IMAD.IADD R2, R5, 0x1, -R2 ;  /* 0x0000000105027824 */ /* 0x000fe200078e0a02 */
[----:B------:R-:W-:Y:S01]  /*0c10*/  LEA.HI R11, R11, R6, RZ, 0x3 ;  /* 0x000000060b0b7211 */ /* 0x000fe200078f18ff */
[----:B------:R-:W-:Y:S01]  /*0c20*/  IMAD.IADD R4, R191, 0x1, -R4 ;  /* 0x00000001bf047824 */ /* 0x000fe200078e0a04 */
[----:B------:R-:W-:Y:S01]  /*0c30*/  LOP3.LUT R22, R0, 0xfffffff8, RZ, 0xc0, !PT ;  /* 0xfffffff800167812 */ /* 0x000fe200078ec0ff */
[----:B------:R-:W-:Y:S01]  /*0c40*/  IMAD R188, R2, 0x8, R7 ;  /* 0x0000000802bc7824 */ /* 0x000fe200078e0207 */
[----:B------:R-:W-:-:S02]  /*0c50*/  LOP3.LUT R11, R11, 0xfffffff8, RZ, 0xc0, !PT ;  /* 0xfffffff80b0b7812 */ /* 0x000fc400078ec0ff */
[----:B------:R-:W-:Y:S01]  /*0c60*/  LEA.HI R8, R8, R185, RZ, 0x5 ;  /* 0x000000b908087211 */ /* 0x000fe200078f28ff */
[----:B------:R-:W-:Y:S01]  /*0c70*/  IMAD.IADD R22, R191, 0x1, -R22 ;  /* 0x00000001bf167824 */ /* 0x000fe200078e0a16 */
[----:B------:R-:W-:Y:S01]  /*0c80*/  LEA.HI R3, R3, R186, RZ, 0x1 ;  /* 0x000000ba03037211 */ /* 0x000fe200078f08ff */
[----:B------:R-:W-:Y:S01]  /*0c90*/  IMAD.IADD R11, R6, 0x1, -R11 ;  /* 0x00000001060b7824 */ /* 0x000fe200078e0a0b */
[----:B------:R-:W-:Y:S01]  /*0ca0*/  LEA.HI R2, R4, R4, RZ, 0x1 ;  /* 0x0000000404027211 */ /* 0x000fe200078f08ff */
[----:B------:R-:W-:Y:S01]  /*0cb0*/  IMAD.SHL.U32 R18, R22, 0x8, RZ ;  /* 0x0000000816127824 */ /* 0x000fe200078e00ff */
[----:B------:R-:W-:Y:S02]  /*0cc0*/  SHF.R.S32.HI R8, RZ, 0x5, R8 ;  /* 0x00000005ff087819 */ /* 0x000fe40000011408 */
[----:B------:R-:W-:Y:S01]  /*0cd0*/  LOP3.LUT R3, R3, 0x3fffffe, RZ, 0xc0, !PT ;  /* 0x03fffffe03037812 */ /* 0x000fe200078ec0ff */
[----:B------:R-:W-:Y:S01]  /*0ce0*/  VIADD R19, R18, 0x40 ;  /* 0x0000004012137836 */ /* 0x000fe20000000000 */
[----:B------:R-:W-:Y:S01]  /*0cf0*/  LOP3.LUT R5, R2, 0x1ffffffe, RZ, 0xc0, !PT ;  /* 0x1ffffffe02057812 */ /* 0x000fe200078ec0ff */
[----:B------:R-:W-:Y:S01]  /*0d00*/  IMAD R8, R8, 0x10, R11 ;  /* 0x0000001008087824 */ /* 0x000fe200078e020b */
[----:B------:R-:W-:Y:S01]  /*0d10*/  LOP3.LUT R16, R9, 0x7ffffffc, RZ, 0xc0, !PT ;  /* 0x7ffffffc09107812 */ /* 0x000fe200078ec0ff */
[----:B------:R-:W-:Y:S01]  /*0d20*/  IMAD.IADD R3, R186, 0x1, -R3 ;  /* 0x00000001ba037824 */ /* 0x000fe200078e0a03 */
[----:B------:R-:W-:Y:S01]  /*0d30*/  SHF.R.S32.HI R184, RZ, 0x3, R0 ;  /* 0x00000003ffb87819 */ /* 0x000fe20000011400 */
[----:B------:R-:W-:Y:S01]  /*0d40*/  IMAD.IADD R4, R4, 0x1, -R5 ;  /* 0x0000000104047824 */ /* 0x000fe200078e0a05 */
[----:B------:R-:W-:Y:S01]  /*0d50*/  SHF.R.S32.HI R190, RZ, 0x1f, R18 ;  /* 0x0000001fffbe7819 */ /* 0x000fe20000011412 */
[----:B------:R-:W-:Y:S01]  /*0d60*/  IMAD R187, R3, 0x40, R8 ;  /* 0x0000004003bb7824 */ /* 0x000fe200078e0208 */
[----:B------:R-:W-:Y:S01]  /*0d70*/  SHF.R.S32.HI R189, RZ, 0x1f, R19 ;  /* 0x0000001fffbd7819 */ /* 0x000fe20000011413 */
[----:B------:R-:W-:-:S02]  /*0d80*/  IMAD.IADD R16, R185, 0x1, -R16 ;  /* 0x00000001b9107824 */ /* 0x000fc400078e0a10 */
[----:B------:R-:W-:-:S07]  /*0d90*/  IMAD R17, R4, 0x8, R187 ;  /* 0x0000000804117824 */ /* 0x000fce00078e02bb */
.L_x_1195:
[----:B------:R-:W-:Y:S01]  /*0da0*/  ULDC UR5, c[0x0][0xc60] ;  /* 0x0003180000057ab9 */ /* 0x000fe20000000800 */
[----:B------:R-:W-:Y:S01]  /*0db0*/  UMOV UR8, UR4 ;  /* 0x0000000400087c82 */ /* 0x000fe20008000000 */
[----:B------:R-:W-:-:S11]  /*0dc0*/  UISETP.NE.AND UP0, UPT, UR5, 0x1, UPT ;  /* 0x000000010500788c */ /* 0x000fd6000bf05270 */
[----:B------:R-:W-:Y:S01]  /*0dd0*/  @UP0 ULDC UR6, c[0x0][0xc64] ;  /* 0x0003190000060ab9 */ /* 0x000fe20000000800 */
[----:B------:R-:W-:Y:S01]  /*0de0*/  @UP0 ULDC UR9, c[0x0][0xc68] ;  /* 0x00031a0000090ab9 */ /* 0x000fe20000000800 */
[----:B------:R-:W-:-:S04]  /*0df0*/  UIMAD.WIDE.U32 UR6, UR4, UR6, URZ ;  /* 0x00000006040672a5 */ /* 0x000fc8000f8e003f */
[----:B------:R-:W-:-:S03]  /*0e00*/  @UP0 USHF.R.U32.HI UR8, URZ, UR9, UR7 ;  /* 0x000000093f080299 */ /* 0x000fc60008011607 */
[----:B------:R-:W-:Y:S02]  /*0e10*/  ULDC UR6, c[0x0][0xc78] ;  /* 0x00031e0000067ab9 */ /* 0x000fe40000000800 */
[----:B------:R-:W-:Y:S02]  /*0e20*/  UISETP.GE.AND UP0, UPT, UR8, UR6, UPT ;  /* 0x000000060800728c */ /* 0x000fe4000bf06270 */
[----:B------:R-:W-:-:S04]  /*0e30*/  UIADD3 UR6, -UR8, URZ, URZ ;  /* 0x0000003f08067290 */ /* 0x000fc8000fffe13f */
[----:B------:R-:W-:Y:S01]  /*0e40*/  PLOP3.LUT P0, PT, PT, PT, UP0, 0x80, 0x0 ;  /* 0x000000000000781c */ /* 0x000fe20003f0f008 */
[----:B------:R-:W-:-:S12]  /*0e50*/  UIMAD UR9, UR5, UR6, UR4 ;  /* 0x00000006050972a4 */ /* 0x000fd8000f8e0204 */
[----:B012345:R-:W-:Y:S05]  /*0e60*/  @!P0 BRA `(.L_x_1099) ;  /* 0x0000000000208947 */ /* 0x03ffea0003800000 */
[----:B------:R-:W-:Y:S01]  /*0e70*/  ULDC UR7, c[0x0][0xc6c] ;  /* 0x00031b0000077ab9 */ /* 0x000fe20000000800 */
[----:B------:R-:W-:Y:S01]  /*0e80*/  UMOV UR6, UR9 ;  /* 0x0000000900067c82 */ /* 0x000fe20008000000 */
[----:B------:R-:W-:-:S11]  /*0e90*/  UISETP.NE.AND UP0, UPT, UR7, 0x1, UPT ;  /* 0x000000010700788c */ /* 0x000fd6000bf05270 */
[----:B------:R-:W-:Y:S02]  /*0ea0*/  @UP0 ULDC.64 UR10, c[0x0][0xc70] ;  /* 0x00031c00000a0ab9 */ /* 0x000fe40000000a00 */
[----:B------:R-:W-:-:S04]  /*0eb0*/  UIMAD.WIDE.U32 UR4, UR9, UR10, URZ ;  /* 0x0000000a090472a5 */ /* 0x000fc8000f8e003f */
[----:B------:R-:W-:-:S04]  /*0ec0*/  @UP0 USHF.R.U32.HI UR6, URZ, UR11, UR5 ;  /* 0x0000000b3f060299 */ /* 0x000fc80008011605 */
[----:B------:R-:W-:Y:S01]  /*0ed0*/  UIMAD UR4, UR6, UR7, URZ ;  /* 0x00000007060472a4 */ /* 0x000fe2000f8e023f */
[----:B------:R-:W-:Y:S11]  /*0ee0*/  BRA `(.L_x_1100) ;  /* 0x00000000001c7947 */ /* 0x000ff60003800000 */
.L_x_1099:
[----:B------:R-:W-:Y:S01]  /*0ef0*/  ULDC UR7, c[0x0][0xc54] ;  /* 0x0003150000077ab9 */ /* 0x000fe20000000800 */
[----:B------:R-:W-:Y:S01]  /*0f00*/  UMOV UR6, UR9 ;  /* 0x0000000900067c82 */ /* 0x000fe20008000000 */
[----:B------:R-:W-:-:S11]  /*0f10*/  UISETP.NE.AND UP0, UPT, UR7, 0x1, UPT ;  /* 0x000000010700788c */ /* 0x000fd6000bf05270 */
[----:B------:R-:W-:Y:S02]  /*0f20*/  @UP0 ULDC.64 UR10, c[0x0][0xc58] ;  /* 0x00031600000a0ab9 */ /* 0x000fe40000000a00 */
[----:B------:R-:W-:-:S04]  /*0f30*/  UIMAD.WIDE.U32 UR4, UR9, UR10, URZ ;  /* 0x0000000a090472a5 */ /* 0x000fc8000f8e003f */
[----:B------:R-:W-:-:S04]  /*0f40*/  @UP0 USHF.R.U32.HI UR6, URZ, UR11, UR5 ;  /* 0x0000000b3f060299 */ /* 0x000fc80008011605 */
[----:B------:R-:W-:-:S12]  /*0f50*/  UIMAD UR4, UR6, UR7, URZ ;  /* 0x00000007060472a4 */ /* 0x000fd8000f8e023f */
.L_x_1100:
[----:B------:R-:W-:Y:S01]  /*0f60*/  ULOP3.LUT UR6, URZ, UR6, URZ, 0x33, !UPT ;  /* 0x000000063f067292 */ /* 0x000fe2000f8e333f */
[----:B------:R-:W-:Y:S01]  /*0f70*/  ULDC UR7, c[0x0][0x448] ;  /* 0x0001120000077ab9 */ /* 0x000fe20000000800 */
[----:B------:R-:W-:Y:S01]  /*0f80*/  ULDC UR5, c[0x0][0xc3c] ;  /* 0x00030f0000057ab9 */ /* 0x000fe20000000800 */
[----:B------:R-:W-:Y:S02]  /*0f90*/  UISETP.NE.AND UP1, UPT, UR7, 0x1, UPT ;  /* 0x000000010700788c */ /* 0x000fe4000bf25270 */
[----:B------:R-:W-:Y:S01]  /*0fa0*/  UIADD3 UR6, UR6, UR5, URZ ;  /* 0x0000000506067290 */ /* 0x000fe2000fffe03f */
[----:B------:R-:W-:Y:S01]  /*0fb0*/  ULDC.64 UR10, c[0x0][0x418] ;  /* 0x00010600000a7ab9 */ /* 0x000fe20000000a00 */
[----:B------:R-:W-:Y:S01]  /*0fc0*/  UIADD3 UR4, UR9, -UR4, URZ ;  /* 0x8000000409047290 */ /* 0x000fe2000fffe03f */
[----:B------:R-:W-:Y:S01]  /*0fd0*/  ULDC UR37, c[0x0][0xc48] ;  /* 0x0003120000257ab9 */ /* 0x000fe20000000800 */
[----:B------:R-:W-:Y:S02]  /*0fe0*/  UISETP.NE.U32.AND UP0, UPT, UR10, URZ, UPT ;  /* 0x0000003f0a00728c */ /* 0x000fe4000bf05070 */
[----:B------:R-:W-:-:S02]  /*0ff0*/  USHF.L.U32 UR36, UR6, 0x7, URZ ;  /* 0x0000000706247899 */ /* 0x000fc4000800063f */
[----:B------:R-:W-:Y:S01]  /*1000*/  UISETP.NE.AND UP2, UPT, UR37, 0x1, UPT ;  /* 0x000000012500788c */ /* 0x000fe2000bf45270 */
[----:B------:R-:W-:Y:S01]  /*1010*/  ULDC UR13, c[0x0][0xc54] ;  /* 0x00031500000d7ab9 */ /* 0x000fe20000000800 */
[----:B------:R-:W-:Y:S02]  /*1020*/  UISETP.NE.AND.EX UP0, UPT, UR11, URZ, UPT, UP0 ;  /* 0x0000003f0b00728c */ /* 0x000fe4000bf05300 */
[----:B------:R-:W-:Y:S02]  /*1030*/  UIADD3 UR10, UR36, 0x7f, URZ ;  /* 0x0000007f240a7890 */ /* 0x000fe4000fffe03f */
[----:B------:R-:W-:Y:S01]  /*1040*/  UIMAD UR13, UR8, UR13, UR4 ;  /* 0x0000000d080d72a4 */ /* 0x000fe2000f8e0204 */
[----:B------:R-:W-:Y:S01]  /*1050*/  ULDC UR42, c[0x0][0x424] ;  /* 0x00010900002a7ab9 */ /* 0x000fe20000000800 */
[----:B------:R-:W-:Y:S01]  /*1060*/  ULDC UR49, c[0x0][0x288] ;  /* 0x0000a20000317ab9 */ /* 0x000fe20000000800 */
[----:B------:R-:W-:Y:S01]  /*1070*/  ULDC.64 UR4, c[0x0][0x9e0] ;  /* 0x0002780000047ab9 */ /* 0x000fe20000000a00 */
[----:B------:R-:W-:Y:S01]  /*1080*/  @UP1 ULDC UR8, c[0x0][0x44c] ;  /* 0x0001130000081ab9 */ /* 0x000fe20000000800 */
[----:B------:R-:W-:-:S02]  /*1090*/  UIADD3 UR11, -UR49, 0x1, URZ ;  /* 0x00000001310b7890 */ /* 0x000fc4000fffe13f */
[----:B------:R-:W-:Y:S02]  /*10a0*/  UISETP.GE.AND UP3, UPT, UR5, 0x1, UPT ;  /* 0x000000010500788c */ /* 0x000fe4000bf66270 */
[----:B------:R-:W-:Y:S02]  /*10b0*/  USEL UR42, UR42, 0x1, UP0 ;  /* 0x000000012a2a7887 */ /* 0x000fe40008000000 */
[----:B------:R-:W-:Y:S01]  /*10c0*/  UIMAD.WIDE.U32 UR8, UR10, UR8, URZ ;  /* 0x000000080a0872a5 */ /* 0x000fe2000f8e003f */
[----:B------:R-:W-:Y:S01]  /*10d0*/  ULDC UR12, c[0x0][0x2f0] ;  /* 0x0000bc00000c7ab9 */ /* 0x000fe20000000800 */
[----:B------:R-:W-:Y:S01]  /*10e0*/  @UP1 ULDC UR15, c[0x0][0x450] ;  /* 0x00011400000f1ab9 */ /* 0x000fe20000000800 */
[----:B------:R-:W-:Y:S01]  /*10f0*/  @UP2 ULDC UR6, c[0x0][0xc4c] ;  /* 0x0003130000062ab9 */ /* 0x000fe20000000800 */
[----:B------:R-:W-:Y:S01]  /*1100*/  UIMAD UR11, UR42, UR12, UR11 ;  /* 0x0000000c2a0b72a4 */ /* 0x000fe2000f8e020b */
[----:B------:R-:W-:Y:S01]  /*1110*/  PLOP3.LUT P1, PT, PT, PT, UP3, 0x80, 0x0 ;  /* 0x000000000000781c */ /* 0x000fe20003f2f038 */
[----:B------:R-:W-:-:S02]  /*1120*/  @UP1 USHF.R.U32.HI UR10, URZ, UR15, UR9 ;  /* 0x0000000f3f0a1299 */ /* 0x000fc40008011609 */
[----:B------:R-:W-:Y:S01]  /*1130*/  UIMAD.WIDE.U32 UR6, UR13, UR6, URZ ;  /* 0x000000060d0672a5 */ /* 0x000fe2000f8e003f */
[----:B------:R-:W-:Y:S01]  /*1140*/  @UP2 ULDC UR14, c[0x0][0xc50] ;  /* 0x00031400000e2ab9 */ /* 0x000fe20000000800 */
[----:B------:R-:W-:Y:S01]  /*1150*/  UIADD3 UR10, UR11, UR10, URZ ;  /* 0x0000000a0b0a7290 */ /* 0x000fe2000fffe03f */
[----:B------:R-:W-:Y:S01]  /*1160*/  UMOV UR43, UR13 ;  /* 0x0000000d002b7c82 */ /* 0x000fe20008000000 */
[----:B------:R-:W-:Y:S02]  /*1170*/  @UP2 USHF.R.U32.HI UR43, URZ, UR14, UR7 ;  /* 0x0000000e3f2b2299 */ /* 0x000fe40008011607 */
[----:B------:R-:W-:Y:S02]  /*1180*/  UIADD3 UR4, UR10, UR4, URZ ;  /* 0x000000040a047290 */ /* 0x000fe4000fffe03f */
[----:B------:R-:W-:-:S04]  /*1190*/  UIADD3 UR6, -UR43, URZ, URZ ;  /* 0x0000003f2b067290 */ /* 0x000fc8000fffe13f */
[----:B------:R-:W-:Y:S01]  /*11a0*/  UIMAD UR37, UR37, UR6, UR13 ;  /* 0x00000006252572a4 */ /* 0x000fe2000f8e020d */
[----:B------:R-:W-:Y:S01]  /*11b0*/  IMAD.U32 R0, RZ, RZ, UR4 ;  /* 0x00000004ff007e24 */ /* 0x000fe2000f8e00ff */
[----:B------:R-:W-:Y:S10]  /*11c0*/  @!P1 BRA `(.L_x_1101) ;  /* 0x0000000000409947 */ /* 0x000ff40003800000 */
[----:B------:R-:W-:Y:S01]  /*11d0*/  ISETP.LT.AND P0, PT, RZ, UR10, PT ;  /* 0x0000000aff007c0c */ /* 0x000fe2000bf01270 */
[----:B------:R-:W-:-:S12]  /*11e0*/  UIADD3 UR4, UR10, -0x1, URZ ;  /* 0xffffffff0a047890 */ /* 0x000fd8000fffe03f */
[----:B------:R-:W-:Y:S05]  /*11f0*/  @P0 BRA `(.L_x_1102) ;  /* 0x00000000001c0947 */ /* 0x000fea0003800000 */
[----:B------:R-:W-:Y:S02]  /*1200*/  UISETP.NE.AND UP0, UPT, UR5, 0x1, UPT ;  /* 0x000000010500788c */ /* 0x000fe4000bf05270 */
[----:B------:R-:W-:-:S09]  /*1210*/  UIADD3 UR4, -UR10, URZ, URZ ;  /* 0x0000003f0a047290 */ /* 0x000fd2000fffe13f */
[----:B------:R-:W-:Y:S02]  /*1220*/  @UP0 ULDC.64 UR8, c[0x0][0x9e8] ;  /* 0x00027a0000080ab9 */ /* 0x000fe40000000a00 */
[----:B------:R-:W-:-:S04]  /*1230*/  UIMAD.WIDE.U32 UR6, UR4, UR8, URZ ;  /* 0x00000008040672a5 */ /* 0x000fc8000f8e003f */
[----:B------:R-:W-:-:S04]  /*1240*/  @UP0 USHF.R.U32.HI UR4, URZ, UR9, UR7 ;  /* 0x000000093f040299 */ /* 0x000fc80008011607 */
[----:B------:R-:W-:Y:S01]  /*1250*/  ULOP3.LUT UR4, URZ, UR4, URZ, 0x33, !UPT ;  /* 0x000000043f047292 */ /* 0x000fe2000f8e333f */
[----:B------:R-:W-:Y:S11]  /*1260*/  BRA `(.L_x_1103) ;  /* 0x0000000000107947 */ /* 0x000ff60003800000 */
.L_x_1102:
[----:B------:R-:W-:-:S11]  /*1270*/  UISETP.NE.AND UP0, UPT, UR5, 0x1, UPT ;  /* 0x000000010500788c */ /* 0x000fd6000bf05270 */
[----:B------:R-:W-:Y:S02]  /*1280*/  @UP0 ULDC.64 UR8, c[0x0][0x9e8] ;  /* 0x00027a0000080ab9 */ /* 0x000fe40000000a00 */
[----:B------:R-:W-:-:S04]  /*1290*/  UIMAD.WIDE.U32 UR6, UR4, UR8, URZ ;  /* 0x00000008040672a5 */ /* 0x000fc8000f8e003f */
[----:B------:R-:W-:-:S12]  /*12a0*/  @UP0 USHF.R.U32.HI UR4, URZ, UR9, UR7 ;  /* 0x000000093f040299 */ /* 0x000fd80008011607 */
.L_x_1103:
[----:B------:R-:W-:-:S06]  /*12b0*/  UIMAD UR4, UR4, UR5, UR5 ;  /* 0x00000005040472a4 */ /* 0x000fcc000f8e0205 */
[----:B------:R-:W-:-:S07]  /*12c0*/  VIMNMX R0, R0, UR4, PT ;  /* 0x0000000400007c48 */ /* 0x000fce000bfe0100 */
.L_x_1101:
[----:B------:R-:W-:Y:S01]  /*12d0*/  UIMAD UR4, UR42, UR12, 0x7f ;  /* 0x0000007f2a0474a4 */ /* 0x000fe2000f8e020c */
[----:B------:R-:W-:Y:S01]  /*12e0*/  VIADD R0, R0, 0x7f ;  /* 0x0000007f00007836 */ /* 0x000fe20000000000 */
[----:B------:R-:W-:Y:S01]  /*12f0*/  @UP1 ULDC UR6, c[0x0][0x44c] ;  /* 0x0001130000061ab9 */ /* 0x000fe20000000800 */
[----:B------:R-:W-:Y:S01]  /*1300*/  @UP1 ULDC UR10, c[0x0][0x450] ;  /* 0x00011400000a1ab9 */ /* 0x000fe20000000800 */
[----:B------:R-:W-:Y:S02]  /*1310*/  USHF.R.S32.HI UR8, URZ, 0x1f, UR4 ;  /* 0x0000001f3f087899 */ /* 0x000fe40008011404 */
[----:B------:R-:W-:Y:S01]  /*1320*/  UIMAD.WIDE.U32 UR6, UR36, UR6, URZ ;  /* 0x00000006240672a5 */ /* 0x000fe2000f8e003f */
[----:B------:R-:W-:Y:S01]  /*1330*/  SHF.R.S32.HI R3, RZ, 0x1f, R0 ;  /* 0x0000001fff037819 */ /* 0x000fe20000011400 */
[----:B------:R-:W-:Y:S01]  /*1340*/  UMOV UR9, UR36 ;  /* 0x0000002400097c82 */ /* 0x000fe20008000000 */
[----:B------:R-:W-:Y:S02]  /*1350*/  ULEA.HI UR8, UR8, UR4, URZ, 0x7 ;  /* 0x0000000408087291 */ /* 0x000fe4000f8f383f */
[----:B------:R-:W-:Y:S01]  /*1360*/  @UP1 USHF.R.U32.HI UR9, URZ, UR10, UR7 ;  /* 0x0000000a3f091299 */ /* 0x000fe20008011607 */
[----:B------:R-:W-:Y:S01]  /*1370*/  LEA.HI R3, R3, R0, RZ, 0x7 ;  /* 0x0000000003037211 */ /* 0x000fe200078f38ff */
[----:B------:R-:W-:-:S02]  /*1380*/  UIMAD UR49, UR42, UR12, -UR49 ;  /* 0x0000000c2a3172a4 */ /* 0x000fc4000f8e0a31 */
[----:B------:R-:W-:Y:S01]  /*1390*/  USHF.R.S32.HI UR8, URZ, 0x7, UR8 ;  /* 0x000000073f087899 */ /* 0x000fe20008011408 */
[----:B------:R-:W-:Y:S01]  /*13a0*/  SHF.R.S32.HI R3, RZ, 0x7, R3 ;  /* 0x00000007ff037819 */ /* 0x000fe20000011403 */
[----:B------:R-:W-:-:S03]  /*13b0*/  UIADD3 UR4, UR49, UR9, URZ ;  /* 0x0000000931047290 */ /* 0x000fc6000fffe03f */
[----:B------:R-:W-:Y:S01]  /*13c0*/  ULDC UR9, c[0x0][0x9dc] ;  /* 0x0002770000097ab9 */ /* 0x000fe20000000800 */
[----:B------:R-:W-:Y:S01]  /*13d0*/  VIMNMX R88, R3, UR8, PT ;  /* 0x0000000803587c48 */ /* 0x000fe2000bfe0100 */
[----:B------:R-:W-:Y:S01]  /*13e0*/  UIADD3 UR9, UR4, -UR9, URZ ;  /* 0x8000000904097290 */ /* 0x000fe2000fffe03f */
[----:B------:R-:W-:Y:S11]  /*13f0*/  @!P1 BRA `(.L_x_1104) ;  /* 0x0000000000449947 */ /* 0x000ff60003800000 */
[----:B------:R-:W-:-:S06]  /*1400*/  UISETP.GT.AND UP0, UPT, UR4, -0x1, UPT ;  /* 0xffffffff0400788c */ /* 0x000fcc000bf04270 */
[----:B------:R-:W-:-:S13]  /*1410*/  PLOP3.LUT P0, PT, PT, PT, UP0, 0x80, 0x0 ;  /* 0x000000000000781c */ /* 0x000fda0003f0f008 */
[----:B------:R-:W-:Y:S05]  /*1420*/  @P0 BRA `(.L_x_1105) ;  /* 0x00000000001c0947 */ /* 0x000fea0003800000 */
[----:B------:R-:W-:Y:S02]  /*1430*/  UISETP.NE.AND UP0, UPT, UR5, 0x1, UPT ;  /* 0x000000010500788c */ /* 0x000fe4000bf05270 */
[----:B------:R-:W-:-:S09]  /*1440*/  ULOP3.LUT UR4, URZ, UR4, URZ, 0x33, !UPT ;  /* 0x000000043f047292 */ /* 0x000fd2000f8e333f */
[----:B------:R-:W-:Y:S02]  /*1450*/  @UP0 ULDC.64 UR10, c[0x0][0x9e8] ;  /* 0x00027a00000a0ab9 */ /* 0x000fe40000000a00 */
[----:B------:R-:W-:-:S04]  /*1460*/  UIMAD.WIDE.U32 UR6, UR4, UR10, URZ ;  /* 0x0000000a040672a5 */ /* 0x000fc8000f8e003f */
[----:B------:R-:W-:-:S04]  /*1470*/  @UP0 USHF.R.U32.HI UR4, URZ, UR11, UR7 ;  /* 0x0000000b3f040299 */ /* 0x000fc80008011607 */
[----:B------:R-:W-:Y:S01]  /*1480*/  ULOP3.LUT UR4, URZ, UR4, URZ, 0x33, !UPT ;  /* 0x000000043f047292 */ /* 0x000fe2000f8e333f */
[----:B------:R-:W-:Y:S11]  /*1490*/  BRA `(.L_x_1106) ;  /* 0x0000000000107947 */ /* 0x000ff60003800000 */
.L_x_1105:
[----:B------:R-:W-:-:S11]  /*14a0*/  UISETP.NE.AND UP0, UPT, UR5, 0x1, UPT ;  /* 0x000000010500788c */ /* 0x000fd6000bf05270 */
[----:B------:R-:W-:Y:S02]  /*14b0*/  @UP0 ULDC.64 UR10, c[0x0][0x9e8] ;  /* 0x00027a00000a0ab9 */ /* 0x000fe40000000a00 */
[----:B------:R-:W-:-:S04]  /*14c0*/  UIMAD.WIDE.U32 UR6, UR4, UR10, URZ ;  /* 0x0000000a040672a5 */ /* 0x000fc8000f8e003f */
[----:B------:R-:W-:-:S12]  /*14d0*/  @UP0 USHF.R.U32.HI UR4, URZ, UR11, UR7 ;  /* 0x0000000b3f040299 */ /* 0x000fd80008011607 */
.L_x_1106:
[----:B------:R-:W-:-:S04]  /*14e0*/  UIMAD UR4, UR4, UR5, URZ ;  /* 0x00000005040472a4 */ /* 0x000fc8000f8e023f */
[----:B------:R-:W-:-:S04]  /*14f0*/  UISETP.LT.AND UP0, UPT, UR9, UR4, UPT ;  /* 0x000000040900728c */ /* 0x000fc8000bf01270 */
[----:B------:R-:W-:-:S12]  /*1500*/  USEL UR9, UR9, UR4, !UP0 ;  /* 0x0000000409097287 */ /* 0x000fd8000c000000 */
.L_x_1104:
[----:B------:R-:W-:Y:S01]  /*1510*/  USHF.R.S32.HI UR4, URZ, 0x1f, UR9 ;  /* 0x0000001f3f047899 */ /* 0x000fe20008011409 */
[----:B------:R-:W-:Y:S02]  /*1520*/  PLOP3.LUT P0, PT, PT, PT, PT, 0x80, 0x0 ;  /* 0x000000000000781c */ /* 0x000fe40003f0f070 */
[----:B------:R-:W-:Y:S02]  /*1530*/  CS2R R36, SRZ ;  /* 0x0000000000247805 */ /* 0x000fe4000001ff00 */
[----:B------:R-:W-:Y:S01]  /*1540*/  CS2R R150, SRZ ;  /* 0x0000000000967805 */ /* 0x000fe2000001ff00 */
[----:B------:R-:W-:Y:S01]  /*1550*/  ULEA.HI UR4, UR4, UR9, URZ, 0x7 ;  /* 0x0000000904047291 */ /* 0x000fe2000f8f383f */
[----:B------:R-:W-:Y:S02]  /*1560*/  CS2R R148, SRZ ;  /* 0x0000000000947805 */ /* 0x000fe4000001ff00 */
[----:B------:R-:W-:Y:S02]  /*1570*/  CS2R R146, SRZ ;  /* 0x0000000000927805 */ /* 0x000fe4000001ff00 */
[----:B------:R-:W-:Y:S01]  /*1580*/  CS2R R144, SRZ ;  /* 0x0000000000907805 */ /* 0x000fe2000001ff00 */
[----:B------:R-:W-:Y:S01]  /*1590*/  USHF.R.S32.HI UR4, URZ, 0x7, UR4 ;  /* 0x000000073f047899 */ /* 0x000fe20008011404 */
[----:B------:R-:W-:-:S02]  /*15a0*/  CS2R R142, SRZ ;  /* 0x00000000008e7805 */ /* 0x000fc4000001ff00 */
[----:B------:R-:W-:Y:S02]  /*15b0*/  CS2R R140, SRZ ;  /* 0x00000000008c7805 */ /* 0x000fe4000001ff00 */
[----:B------:R-:W-:Y:S01]  /*15c0*/  CS2R R138, SRZ ;  /* 0x00000000008a7805 */ /* 0x000fe2000001ff00 */
[----:B------:R-:W-:Y:S01]  /*15d0*/  UISETP.LT.AND UP0, UPT, URZ, UR4, UPT ;  /* 0x000000043f00728c */ /* 0x000fe2000bf01270 */
[----:B------:R-:W-:Y:S02]  /*15e0*/  CS2R R136, SRZ ;  /* 0x0000000000887805 */ /* 0x000fe4000001ff00 */
[----:B------:R-:W-:Y:S02]  /*15f0*/  CS2R R134, SRZ ;  /* 0x0000000000867805 */ /* 0x000fe4000001ff00 */
[----:B------:R-:W-:Y:S01]  /*1600*/  CS2R R132, SRZ ;  /* 0x0000000000847805 */ /* 0x000fe2000001ff00 */
[----:B------:R-:W-:Y:S01]  /*1610*/  USEL UR39, URZ, UR4, !UP0 ;  /* 0x000000043f277287 */ /* 0x000fe2000c000000 */
[----:B------:R-:W-:-:S02]  /*1620*/  CS2R R130, SRZ ;  /* 0x0000000000827805 */ /* 0x000fc4000001ff00 */
[----:B------:R-:W-:Y:S02]  /*1630*/  CS2R R128, SRZ ;  /* 0x0000000000807805 */ /* 0x000fe4000001ff00 */
[----:B------:R-:W-:Y:S02]  /*1640*/  CS2R R126, SRZ ;  /* 0x00000000007e7805 */ /* 0x000fe4000001ff00 */
[----:B------:R-:W-:Y:S02]  /*1650*/  CS2R R124, SRZ ;  /* 0x00000000007c7805 */ /* 0x000fe4000001ff00 */
[----:B------:R-:W-:Y:S02]  /*1660*/  CS2R R122, SRZ ;  /* 0x00000000007a7805 */ /* 0x000fe4000001ff00 */
[----:B------:R-:W-:Y:S02]  /*1670*/  ISETP.GT.AND P1, PT, R88, UR39, PT ;  /* 0x0000002758007c0c */ /* 0x000fe4000bf24270 */
        /* <DEDUP_REMOVED lines=13> */
[----:B------:R-:W-:Y:S01]  /*1750*/  CS2R R94, SRZ ;  /* 0x00000000005e7805 */ /* 0x000fe2000001ff00 */
[----:B------:R-:W-:Y:S01]  /*1760*/  IMAD.MOV.U32 R93, RZ, RZ, RZ ;  /* 0x000000ffff5d7224 */ /* 0x000fe200078e00ff */
[----:B------:R-:W-:Y:S02]  /*1770*/  CS2R R6, SRZ ;  /* 0x0000000000067805 */ /* 0x000fe4000001ff00 */
[----:B------:R-:W-:Y:S01]  /*1780*/  CS2R R90, SRZ ;  /* 0x00000000005a7805 */ /* 0x000fe2000001ff00 */
        /* <DEDUP_REMOVED lines=10> */
[----:B------:R-:W-:Y:S02]  /*1830*/  PLOP3.LUT P0, PT, PT, PT, UP0, 0x80, 0x0 ;  /* 0x000000000000781c */ /* 0x000fe40003f0f008 */
        /* <DEDUP_REMOVED lines=22> */
.L_x_1108:
[----:B------:R-:W-:Y:S01]  /*19a0*/  ULEA.HI UR4, UR46, UR46, URZ, 0x1 ;  /* 0x0000002e2e047291 */ /* 0x000fe2000f8f083f */
[----:B------:R-:W-:-:S03]  /*19b0*/  IMAD.U32 R2, RZ, RZ, UR47 ;  /* 0x0000002fff027e24 */ /* 0x000fc6000f8e00ff */
[----:B------:R-:W-:Y:S02]  /*19c0*/  ULOP3.LUT UR4, UR4, 0xfffffffe, URZ, 0xc0, !UPT ;  /* 0xfffffffe04047892 */ /* 0x000fe4000f8ec03f */
[----:B------:R-:W-:Y:S02]  /*19d0*/  ISETP.NE.AND P0, PT, R2, 0x3, PT ;  /* 0x000000030200780c */ /* 0x000fe40003f05270 */
[----:B------:R-:W-:-:S06]  /*19e0*/  UIADD3 UR4, UR46, -UR4, URZ ;  /* 0x800000042e047290 */ /* 0x000fcc000fffe03f */
[----:B------:R-:W-:-:S05]  /*19f0*/  IMAD.U32 R0, RZ, RZ, UR4 ;  /* 0x00000004ff007e24 */ /* 0x000fca000f8e00ff */
[----:B------:R-:W-:-:S04]  /*1a00*/  SHF.L.U32 R0, R0, 0x1f, RZ ;  /* 0x0000001f00007819 */ /* 0x000fc800000006ff */
[----:B------:R-:W0:Y:S02]  /*1a10*/  SYNCS.PHASECHK.TRANS64.TRYWAIT P1, [UR41+0x28800], R0 ;  /* 0x02880000ff0075a7 */ /* 0x000e240008020169 */
[----:B0-----:R-:W-:Y:S05]  /*1a20*/  @!P1 BRA `(.L_x_1109) ;  /* 0x0000012400ac9947 */ /* 0x001fea0003800000 */
.L_x_1302:
[----:B------:R-:W-:Y:S05]  /*1a30*/  @!P0 BRA `(.L_x_1110) ;  /* 0x0000000000048947 */ /* 0x000fea0003800000 */
[----:B------:R-:W-:Y:S01]  /*1a40*/  BPT.TRAP 0x1 ;  /* 0x000000040000795c */ /* 0x000fe20000300000 */
.L_x_1110:
[----:B------:R-:W-:Y:S02]  /*1a50*/  IMAD.U32 R9, RZ, RZ, UR44 ;  /* 0x0000002cff097e24 */ /* 0x000fe4000f8e00ff */
[----:B0-----:R-:W-:-:S03]  /*1a60*/  IMAD.U32 R0, RZ, RZ, UR45 ;  /* 0x0000002dff007e24 */ /* 0x001fc6000f8e00ff */
[----:B------:R-:W-:Y:S02]  /*1a70*/  LEA R9, R9, UR41, 0x3 ;  /* 0x0000002909097c11 */ /* 0x000fe4000f8e18ff */
[----:B------:R-:W-:-:S04]  /*1a80*/  SHF.L.U32 R0, R0, 0x1f, RZ ;  /* 0x0000001f00007819 */ /* 0x000fc800000006ff */
[----:B------:R0:W1:Y:S01]  /*1a90*/  SYNCS.PHASECHK.TRANS64.TRYWAIT P2, [R9+URZ+0x28830], R0 ;  /* 0x02883000090075a7 */ /* 0x000062000804017f */
[----:B------:R-:W-:Y:S05]  /*1aa0*/  @!P0 BRA `(.L_x_1111) ;  /* 0x0000000000048947 */ /* 0x000fea0003800000 */
[----:B------:R-:W-:Y:S01]  /*1ab0*/  BPT.TRAP 0x1 ;  /* 0x000000040000795c */ /* 0x000fe20000300000 */
.L_x_1111:
[----:B------:R-:W2:Y:S02]  /*1ac0*/  S2R R2, SR_TID.X ;  /* 0x0000000000027919 */ /* 0x000ea40000002100 */
[----:B--2---:R-:W-:Y:S01]  /*1ad0*/  LOP3.LUT P1, RZ, R2, 0x7f, RZ, 0xc0, !PT ;  /* 0x0000007f02ff7812 */ /* 0x004fe2000782c0ff */
[----:B-1----:R-:W-:-:S12]  /*1ae0*/  @P2 BRA `(.L_x_1112) ;  /* 0x0000000000082947 */ /* 0x002fd80003800000 */
[----:B------:R-:W1:Y:S02]  /*1af0*/  SYNCS.PHASECHK.TRANS64.TRYWAIT P2, [R9+URZ+0x28830], R0 ;  /* 0x02883000090075a7 */ /* 0x000e64000804017f */
[----:B-1----:R-:W-:Y:S05]  /*1b00*/  @!P2 BRA `(.L_x_1113) ;  /* 0x00000124008ca947 */ /* 0x002fea0003800000 */
.L_x_1112:
[----:B------:R-:W-:Y:S05]  /*1b10*/  WARPSYNC.ALL ;  /* 0x0000000000007948 */ /* 0x000fea0003800000 */
[----:B------:R-:W-:Y:S01]  /*1b20*/  UIADD3 UR4, UR41, 0x18400, URZ ;  /* 0x0001840029047890 */ /* 0x000fe2000fffe03f */
[----:B------:R-:W-:Y:S01]  /*1b30*/  WARPGROUP.ARRIVE ;  /* 0x00000000000079c5 */ /* 0x000fe20000000000 */
[----:B------:R-:W-:Y:S01]  /*1b40*/  ULOP3.LUT UR32, UR52, 0x10000, URZ, 0xfc, !UPT ;  /* 0x0001000034207892 */ /* 0x000fe2000f8efc3f */
[----:B01----:R-:W-:Y:S01]  /*1b50*/  VIADD R0, R17, UR36 ;  /* 0x0000002411007c36 */ /* 0x003fe20008000000 */
[----:B------:R-:W-:Y:S01]  /*1b60*/  USHF.R.U32.HI UR4, URZ, 0x4, UR4 ;  /* 0x000000043f047899 */ /* 0x000fe20008011604 */
[----:B------:R-:W0:Y:S01]  /*1b70*/  LDC R4, c[0x0][0x2f0] ;  /* 0x0000bc00ff047b82 */ /* 0x000e220000000800 */
[----:B------:R-:W-:Y:S01]  /*1b80*/  UMOV UR33, 0x40000040 ;  /* 0x4000004000217882 */ /* 0x000fe20000000000 */
[----:B------:R-:W-:Y:S01]  /*1b90*/  UMOV UR35, 0x40000040 ;  /* 0x4000004000237882 */ /* 0x000fe20000000000 */
[----:B------:R-:W-:Y:S01]  /*1ba0*/  ULOP3.LUT UR4, UR4, 0x3fff, URZ, 0xc0, !UPT ;  /* 0x00003fff04047892 */ /* 0x000fe2000f8ec03f */
[----:B------:R-:W-:Y:S01]  /*1bb0*/  IMAD.MOV.U32 R7, RZ, RZ, R0 ;  /* 0x000000ffff077224 */ /* 0x000fe200078e0000 */
[----:B------:R-:W-:Y:S01]  /*1bc0*/  UMOV UR5, 0x40000040 ;  /* 0x4000004000057882 */ /* 0x000fe20000000000 */
[----:B------:R-:W-:Y:S01]  /*1bd0*/  UMOV UR7, 0x40000040 ;  /* 0x4000004000077882 */ /* 0x000fe20000000000 */
[----:B------:R-:W-:Y:S01]  /*1be0*/  ULOP3.LUT UR48, UR4, 0x10000, URZ, 0xfc, !UPT ;  /* 0x0001000004307892 */ /* 0x000fe2000f8efc3f */
[----:B------:R-:W1:Y:S01]  /*1bf0*/  LDC R5, c[0x0][0x288] ;  /* 0x0000a200ff057b82 */ /* 0x000e620000000800 */
[----:B------:R-:W-:Y:S01]  /*1c00*/  UIADD3 UR4, UR32, 0x2, URZ ;  /* 0x0000000220047890 */ /* 0x000fe2000fffe03f */
[----:B------:R-:W-:Y:S01]  /*1c10*/  IMAD.MOV.U32 R3, RZ, RZ, -0x80 ;  /* 0xffffff80ff037424 */ /* 0x000fe200078e00ff */
[----:B------:R-:W-:Y:S01]  /*1c20*/  ULEA UR34, UR44, UR48, 0xb ;  /* 0x000000302c227291 */ /* 0x000fe2000f8e583f */
[C---:B------:R-:W-:Y:S01]  /*1c30*/  LEA R11, R88.reuse, 0xffffff80, 0x7 ;  /* 0xffffff80580b7811 */ /* 0x040fe200078e38ff */
[----:B------:R-:W-:Y:S01]  /*1c40*/  UIADD3 UR8, UR32, 0x4, URZ ;  /* 0x0000000420087890 */ /* 0x000fe2000fffe03f */
[----:B------:R-:W-:Y:S01]  /*1c50*/  IMAD R13, R88, R3, 0x80 ;  /* 0x00000080580d7424 */ /* 0x000fe200078e0203 */
[----:B------:R-:W-:-:S02]  /*1c60*/  UIADD3 UR6, UR34, 0x2, URZ ;  /* 0x0000000222067890 */ /* 0x000fc4000fffe03f */
[----:B------:R-:W-:Y:S01]  /*1c70*/  UIADD3 UR10, UR34, 0x4, URZ ;  /* 0x00000004220a7890 */ /* 0x000fe2000fffe03f */
[----:B------:R-:W-:Y:S01]  /*1c80*/  VIADD R3, R13, 0x1 ;  /* 0x000000010d037836 */ /* 0x000fe20000000000 */
[----:B------:R-:W-:Y:S01]  /*1c90*/  UMOV UR9, 0x40000040 ;  /* 0x4000004000097882 */ /* 0x000fe20000000000 */
[----:B------:R-:W-:Y:S01]  /*1ca0*/  HGMMA.64x128x16.F32 R24, gdesc[UR32], RZ, !UPT, gsb0 ;  /* 0x01e00000201879f0 */ /* 0x000fe2000c0008ff */
[----:B------:R-:W-:Y:S01]  /*1cb0*/  UMOV UR11, 0x40000040 ;  /* 0x40000040000b7882 */ /* 0x000fe20000000000 */
[----:B------:R-:W-:Y:S01]  /*1cc0*/  UIADD3 UR12, UR32, 0x6, URZ ;  /* 0x00000006200c7890 */ /* 0x000fe2000fffe03f */
[----:B------:R-:W-:Y:S01]  /*1cd0*/  IMAD R3, R16, -0x2, R3 ;  /* 0xfffffffe10037824 */ /* 0x000fe200078e0203 */
[----:B------:R-:W-:Y:S01]  /*1ce0*/  UIADD3 UR14, UR34, 0x6, URZ ;  /* 0x00000006220e7890 */ /* 0x000fe2000fffe03f */
[----:B------:R-:W-:Y:S01]  /*1cf0*/  UMOV UR13, 0x40000040 ;  /* 0x40000040000d7882 */ /* 0x000fe20000000000 */
[----:B------:R-:W-:Y:S01]  /*1d00*/  UMOV UR15, 0x40000040 ;  /* 0x40000040000f7882 */ /* 0x000fe20000000000 */
[----:B------:R-:W-:-:S02]  /*1d10*/  UIADD3 UR16, UR32, 0x400, URZ ;  /* 0x0000040020107890 */ /* 0x000fc4000fffe03f */
[----:B------:R-:W-:Y:S01]  /*1d20*/  UIADD3 UR18, UR34, 0x400, URZ ;  /* 0x0000040022127890 */ /* 0x000fe2000fffe03f */
[----:B------:R-:W-:Y:S01]  /*1d30*/  UMOV UR17, 0x40000040 ;  /* 0x4000004000117882 */ /* 0x000fe20000000000 */
[----:B------:R-:W-:Y:S01]  /*1d40*/  UMOV UR19, 0x40000040 ;  /* 0x4000004000137882 */ /* 0x000fe20000000000 */
[----:B------:R-:W-:Y:S02]  /*1d50*/  UIADD3 UR20, UR32, 0x402, URZ ;  /* 0x0000040220147890 */ /* 0x000fe4000fffe03f */
[----:B------:R-:W-:Y:S01]  /*1d60*/  UIADD3 UR22, UR34, 0x402, URZ ;  /* 0x0000040222167890 */ /* 0x000fe2000fffe03f */
[----:B------:R-:W-:Y:S01]  /*1d70*/  UMOV UR21, 0x40000040 ;  /* 0x4000004000157882 */ /* 0x000fe20000000000 */
[----:B------:R-:W-:Y:S01]  /*1d80*/  UMOV UR23, 0x40000040 ;  /* 0x4000004000177882 */ /* 0x000fe20000000000 */
[----:B------:R-:W-:Y:S02]  /*1d90*/  UIADD3 UR24, UR32, 0x404, URZ ;  /* 0x0000040420187890 */ /* 0x000fe4000fffe03f */
[----:B------:R-:W-:Y:S01]  /*1da0*/  UIADD3 UR26, UR34, 0x404, URZ ;  /* 0x00000404221a7890 */ /* 0x000fe2000fffe03f */
[----:B------:R-:W-:Y:S01]  /*1db0*/  UMOV UR25, 0x40000040 ;  /* 0x4000004000197882 */ /* 0x000fe20000000000 */
[----:B------:R-:W-:Y:S01]  /*1dc0*/  UMOV UR27, 0x40000040 ;  /* 0x40000040001b7882 */ /* 0x000fe20000000000 */
[----:B------:R-:W-:-:S02]  /*1dd0*/  UIADD3 UR28, UR32, 0x406, URZ ;  /* 0x00000406201c7890 */ /* 0x000fc4000fffe03f */
[----:B------:R-:W-:Y:S01]  /*1de0*/  UIADD3 UR30, UR34, 0x406, URZ ;  /* 0x00000406221e7890 */ /* 0x000fe2000fffe03f */
[----:B------:R-:W-:Y:S01]  /*1df0*/  UMOV UR29, 0x40000040 ;  /* 0x40000040001d7882 */ /* 0x000fe20000000000 */
[----:B------:R-:W-:Y:S01]  /*1e00*/  UMOV UR31, 0x40000040 ;  /* 0x40000040001f7882 */ /* 0x000fe20000000000 */
[----:B------:R-:W-:Y:S01]  /*1e10*/  ULDC UR52, c[0x0][0x9dc] ;  /* 0x0002770000347ab9 */ /* 0x000fe20000000800 */
[----:B------:R-:W-:Y:S02]  /*1e20*/  WARPGROUP.DEPBAR.LE gsb0, 0x0 ;  /* 0x00008000000079c5 */ /* 0x000fe40000010000 */
[----:B------:R-:W-:-:S06]  /*1e30*/  WARPGROUP.ARRIVE ;  /* 0x00000000000079c5 */ /* 0x000fcc0000000000 */
[----:B------:R-:W-:Y:S01]  /*1e40*/  HGMMA.64x128x16.F32 R24, gdesc[UR4], R24, gsb0 ;  /* 0x01e00000041879f0 */ /* 0x000fe20008000818 */
[----:B------:R-:W-:Y:S02]  /*1e50*/  ULDC UR6, c[0x0][0x448] ;  /* 0x0001120000067ab9 */ /* 0x000fe40000000800 */
[----:B------:R-:W-:-:S06]  /*1e60*/  UISETP.NE.AND UP0, UPT, UR6, 0x1, UPT ;  /* 0x000000010600788c */ /* 0x000fcc000bf05270 */
[----:B------:R-:W-:Y:S02]  /*1e70*/  PLOP3.LUT P2, PT, PT, PT, UP0, 0x80, 0x0 ;  /* 0x000000000000781c */ /* 0x000fe40003f4f008 */
[----:B------:R-:W-:-:S03]  /*1e80*/  PLOP3.LUT P3, PT, PT, PT, UP0, 0x80, 0x0 ;  /* 0x000000000000781c */ /* 0x000fc60003f6f008 */
[----:B------:R-:W-:-:S08]  /*1e90*/  @UP0 ULDC UR6, c[0x0][0x44c] ;  /* 0x0001130000060ab9 */ /* 0x000fd00000000800 */
[----:B------:R-:W-:Y:S01]  /*1ea0*/  @P2 IMAD.HI.U32 R2, R0, UR6, RZ ;  /* 0x0000000600022c27 */ /* 0x000fe2000f8e00ff */
[----:B------:R-:W-:-:S03]  /*1eb0*/  @UP0 ULDC UR6, c[0x0][0x450] ;  /* 0x0001140000060ab9 */ /* 0x000fc60000000800 */
[----:B------:R-:W-:Y:S01]  /*1ec0*/  @!P1 VIADD R0, R9, 0x28840 ;  /* 0x0002884009009836 */ /* 0x000fe20000000000 */
[----:B------:R-:W-:Y:S01]  /*1ed0*/  @P3 SHF.R.U32.HI R7, RZ, UR6, R2 ;  /* 0x00000006ff073c19 */ /* 0x000fe20008011602 */
[----:B------:R-:W-:Y:S02]  /*1ee0*/  ULDC.64 UR6, c[0x0][0x9e0] ;  /* 0x0002780000067ab9 */ /* 0x000fe40000000a00 */
[----:B------:R-:W-:Y:S01]  /*1ef0*/  UISETP.GE.AND UP1, UPT, UR7, 0x1, UPT ;  /* 0x000000010700788c */ /* 0x000fe2000bf26270 */
[----:B------:R-:W-:Y:S01]  /*1f00*/  @!P1 PRMT R0, RZ, 0x654, R0 ;  /* 0x00000654ff009816 */ /* 0x000fe20000000000 */
[----:B------:R-:W2:Y:S04]  /*1f10*/  SHFL.IDX PT, R2, R7, RZ, 0x1c1f ;  /* 0x001c1fff07027589 */ /* 0x000ea800000e0000 */
[----:B------:R-:W-:Y:S01]  /*1f20*/  PLOP3.LUT P2, PT, PT, PT, UP1, 0x40, 0x0 ;  /* 0x000000000000781c */ /* 0x000fe20003f4e818 */
[----:B------:R-:W-:-:S02]  /*1f30*/  WARPGROUP.DEPBAR.LE gsb0, 0x0 ;  /* 0x00008000000079c5 */ /* 0x000fc40000010000 */
[----:B------:R-:W-:-:S06]  /*1f40*/  WARPGROUP.ARRIVE ;  /* 0x00000000000079c5 */ /* 0x000fcc0000000000 */
[----:B------:R-:W-:Y:S01]  /*1f50*/  HGMMA.64x128x16.F32 R24, gdesc[UR8], R24, gsb0 ;  /* 0x01e00000081879f0 */ /* 0x000fe20008000818 */
[----:B------:R-:W-:Y:S02]  /*1f60*/  ULOP3.LUT UR10, URZ, UR52, URZ, 0x33, !UPT ;  /* 0x000000343f0a7292 */ /* 0x000fe4000f8e333f */
[----:B------:R-:W-:Y:S02]  /*1f70*/  WARPGROUP.DEPBAR.LE gsb0, 0x0 ;  /* 0x00008000000079c5 */ /* 0x000fe40000010000 */
[----:B------:R-:W-:-:S07]  /*1f80*/  WARPGROUP.ARRIVE ;  /* 0x00000000000079c5 */ /* 0x000fce0000000000 */
[----:B------:R-:W-:Y:S03]  /*1f90*/  HGMMA.64x128x16.F32 R24, gdesc[UR12], R24, gsb0 ;  /* 0x01e000000c1879f0 */ /* 0x000fe60008000818 */
        /* <DEDUP_REMOVED lines=13> */
[----:B------:R0:W-:Y:S02]  /*2070*/  @!P1 SYNCS.ARRIVE.TRANS64.RED.A1T0 RZ, [R0+URZ], RZ ;  /* 0x000000ff00ff99a7 */ /* 0x0001e4000810043f */
[C---:B0-----:R-:W-:Y:S02]  /*2080*/  IMAD R0, R4.reuse, UR42, R3 ;  /* 0x0000002a04007c24 */ /* 0x041fe4000f8e0203 */
[----:B------:R-:W-:Y:S02]  /*2090*/  IMAD R3, R4, UR42, R13 ;  /* 0x0000002a04037c24 */ /* 0x000fe4000f8e020d */
[----:B-1----:R-:W-:-:S02]  /*20a0*/  IMAD.IADD R0, R0, 0x1, -R5 ;  /* 0x0000000100007824 */ /* 0x002fc400078e0a05 */
[----:B------:R-:W-:Y:S02]  /*20b0*/  IMAD R15, R16, -0x2, R3 ;  /* 0xfffffffe100f7824 */ /* 0x000fe400078e0203 */
[C---:B------:R-:W-:Y:S02]  /*20c0*/  VIADD R20, R0.reuse, UR6 ;  /* 0x0000000600147c36 */ /* 0x040fe40008000000 */
[----:B------:R-:W-:-:S03]  /*20d0*/  VIADD R21, R0, UR10 ;  /* 0x0000000a00157c36 */ /* 0x000fc60008000000 */
[----:B--2---:R-:W-:Y:S01]  /*20e0*/  VIADDMNMX R0, R2, R20, R15, PT ;  /* 0x0000001402007246 */ /* 0x004fe2000380010f */
[----:B------:R-:W-:Y:S01]  /*20f0*/  IMAD.IADD R3, R21, 0x1, R2 ;  /* 0x0000000115037824 */ /* 0x000fe200078e0202 */
[----:B------:R-:W-:Y:S06]  /*2100*/  @P2 BRA `(.L_x_1114) ;  /* 0x00000000005c2947 */ /* 0x000fec0003800000 */
[----:B------:R-:W-:Y:S01]  /*2110*/  IMAD R2, R4, UR42, R2 ;  /* 0x0000002a04027c24 */ /* 0x000fe2000f8e0202 */
[----:B------:R-:W-:Y:S03]  /*2120*/  BSSY B0, `(.L_x_1115) ;  /* 0x0000011000007945 */ /* 0x000fe60003800000 */
[----:B------:R-:W-:-:S05]  /*2130*/  IMAD.IADD R2, R2, 0x1, -R5 ;  /* 0x0000000102027824 */ /* 0x000fca00078e0a05 */
[----:B------:R-:W-:-:S13]  /*2140*/  ISETP.GT.AND P2, PT, R2, -0x1, PT ;  /* 0xffffffff0200780c */ /* 0x000fda0003f44270 */
[----:B------:R-:W-:Y:S05]  /*2150*/  @P2 BRA `(.L_x_1116) ;  /* 0x0000000000202947 */ /* 0x000fea0003800000 */
[----:B------:R-:W-:Y:S01]  /*2160*/  UISETP.NE.AND UP2, UPT, UR7, 0x1, UPT ;  /* 0x000000010700788c */ /* 0x000fe2000bf45270 */
[----:B------:R-:W-:-:S05]  /*2170*/  LOP3.LUT R2, RZ, R2, RZ, 0x33, !PT ;  /* 0x00000002ff027212 */ /* 0x000fca00078e33ff */
[----:B------:R-:W-:-:S05]  /*2180*/  PLOP3.LUT P2, PT, PT, PT, UP2, 0x80, 0x0 ;  /* 0x000000000000781c */ /* 0x000fca0003f4f028 */
[----:B------:R-:W-:-:S08]  /*2190*/  @UP2 ULDC.64 UR10, c[0x0][0x9e8] ;  /* 0x00027a00000a2ab9 */ /* 0x000fd00000000a00 */
[----:B------:R-:W-:-:S05]  /*21a0*/  @P2 IMAD.HI.U32 R6, R2, UR10, RZ ;  /* 0x0000000a02062c27 */ /* 0x000fca000f8e00ff */
[----:B------:R-:W-:-:S04]  /*21b0*/  @P2 SHF.R.U32.HI R2, RZ, UR11, R6 ;  /* 0x0000000bff022c19 */ /* 0x000fc80008011606 */
[----:B------:R-:W-:Y:S01]  /*21c0*/  LOP3.LUT R2, RZ, R2, RZ, 0x33, !PT ;  /* 0x00000002ff027212 */ /* 0x000fe200078e33ff */
[----:B------:R-:W-:Y:S06]  /*21d0*/  BRA `(.L_x_1117) ;  /* 0x0000000000147947 */ /* 0x000fec0003800000 */
.L_x_1116:
[----:B------:R-:W-:-:S06]  /*21e0*/  UISETP.NE.AND UP2, UPT, UR7, 0x1, UPT ;  /* 0x000000010700788c */ /* 0x000fcc000bf45270 */
[----:B------:R-:W-:-:S05]  /*21f0*/  PLOP3.LUT P2, PT, PT, PT, UP2, 0x80, 0x0 ;  /* 0x000000000000781c */ /* 0x000fca0003f4f028 */
[----:B------:R-:W-:-:S08]  /*2200*/  @UP2 ULDC.64 UR10, c[0x0][0x9e8] ;  /* 0x00027a00000a2ab9 */ /* 0x000fd00000000a00 */
[----:B------:R-:W-:-:S05]  /*2210*/  @P2 IMAD.HI.U32 R6, R2, UR10, RZ ;  /* 0x0000000a02062c27 */ /* 0x000fca000f8e00ff */
[----:B------:R-:W-:-:S07]  /*2220*/  @P2 SHF.R.U32.HI R2, RZ, UR11, R6 ;  /* 0x0000000bff022c19 */ /* 0x000fce0008011606 */
.L_x_1117:
[----:B------:R-:W-:Y:S05]  /*2230*/  BSYNC B0 ;  /* 0x0000000000007941 */ /* 0x000fea0003800000 */
.L_x_1115:
[----:B------:R-:W-:-:S04]  /*2240*/  IMAD R9, R2, UR7, -R11 ;  /* 0x0000000702097c24 */ /* 0x000fc8000f8e0a0b */
[----:B------:R-:W-:-:S05]  /*2250*/  IMAD R9, R16, -0x2, R9 ;  /* 0xfffffffe10097824 */ /* 0x000fca00078e0209 */
[----:B------:R-:W-:Y:S02]  /*2260*/  VIMNMX R3, R3, R9, !PT ;  /* 0x0000000903037248 */ /* 0x000fe40007fe0100 */
[----:B------:R-:W-:-:S07]  /*2270*/  VIADDMNMX R0, R9, UR7, R0, PT ;  /* 0x0000000709007c46 */ /* 0x000fce000b800100 */
.L_x_1114:
[C---:B------:R-:W-:Y:S02]  /*2280*/  ISETP.GE.AND P2, PT, R13.reuse, 0x2, PT ;  /* 0x000000020d00780c */ /* 0x040fe40003f46270 */
[----:B------:R-:W-:Y:S02]  /*2290*/  ISETP.GE.AND P5, PT, R13, 0xa, PT ;  /* 0x0000000a0d00780c */ /* 0x000fe40003fa6270 */
[----:B------:R-:W-:Y:S02]  /*22a0*/  ISETP.GT.AND P3, PT, R3, 0x1, !P2 ;  /* 0x000000010300780c */ /* 0x000fe40005764270 */
[----:B------:R-:W-:Y:S02]  /*22b0*/  ISETP.GE.AND P4, PT, R13, 0x9, PT ;  /* 0x000000090d00780c */ /* 0x000fe40003f86270 */
[----:B------:R-:W-:Y:S02]  /*22c0*/  ISETP.LT.OR P3, PT, R0, 0x2, P3 ;  /* 0x000000020000780c */ /* 0x000fe40001f61670 */
[----:B------:R-:W-:-:S02]  /*22d0*/  P2R R89, PR, RZ, 0x10 ;  /* 0x00000010ff597803 */ /* 0x000fc40000000000 */
[----:B------:R-:W-:Y:S02]  /*22e0*/  FSEL R120, R25, -INF , !P3 ;  /* 0xff80000019787808 */ /* 0x000fe40005800000 */
[C---:B------:R-:W-:Y:S02]  /*22f0*/  ISETP.GT.AND P3, PT, R3.reuse, 0x9, !P5 ;  /* 0x000000090300780c */ /* 0x040fe40006f64270 */
[----:B------:R-:W-:Y:S02]  /*2300*/  P2R R25, PR, RZ, 0x20 ;  /* 0x00000020ff197803 */ /* 0x000fe40000000000 */
[----:B------:R-:W-:Y:S02]  /*2310*/  ISETP.LT.OR P3, PT, R0, 0xa, P3 ;  /* 0x0000000a0000780c */ /* 0x000fe40001f61670 */
[----:B------:R-:W-:Y:S02]  /*2320*/  ISETP.GT.AND P4, PT, R3, 0x8, !P4 ;  /* 0x000000080300780c */ /* 0x000fe40006784270 */
[----:B------:R-:W-:-:S02]  /*2330*/  ISETP.GE.AND P5, PT, R13, 0x11, PT ;  /* 0x000000110d00780c */ /* 0x000fc40003fa6270 */
[----:B------:R-:W-:Y:S02]  /*2340*/  FSEL R122, R29, -INF , !P3 ;  /* 0xff8000001d7a7808 */ /* 0x000fe40005800000 */
[----:B------:R-:W-:Y:S02]  /*2350*/  ISETP.LT.OR P4, PT, R0, 0x9, P4 ;  /* 0x000000090000780c */ /* 0x000fe40002781670 */
[----:B------:R-:W-:Y:S02]  /*2360*/  ISETP.GT.AND P3, PT, R3, 0x10, !P5 ;  /* 0x000000100300780c */ /* 0x000fe40006f64270 */
[----:B------:R-:W-:Y:S02]  /*2370*/  FSEL R182, R28, -INF , !P4 ;  /* 0xff8000001cb67808 */ /* 0x000fe40006000000 */
[----:B------:R-:W-:Y:S02]  /*2380*/  ISETP.LT.OR P3, PT, R0, 0x11, P3 ;  /* 0x000000110000780c */ /* 0x000fe40001f61670 */
[----:B------:R-:W-:-:S02]  /*2390*/  ISETP.GE.AND P4, PT, R13, 0x12, PT ;  /* 0x000000120d00780c */ /* 0x000fc40003f86270 */
[----:B------:R-:W-:Y:S02]  /*23a0*/  FSEL R176, R32, -INF , !P3 ;  /* 0xff80000020b07808 */ /* 0x000fe40005800000 */
[----:B------:R-:W-:Y:S02]  /*23b0*/  ISETP.GT.AND P3, PT, R3, 0x11, !P4 ;  /* 0x000000110300780c */ /* 0x000fe40006764270 */
[----:B------:R-:W-:Y:S02]  /*23c0*/  P2R R32, PR, RZ, 0x10 ;  /* 0x00000010ff207803 */ /* 0x000fe40000000000 */
[----:B------:R-:W-:Y:S02]  /*23d0*/  ISETP.LT.OR P3, PT, R0, 0x12, P3 ;  /* 0x000000120000780c */ /* 0x000fe40001f61670 */
[----:B------:R-:W-:Y:S02]  /*23e0*/  ISETP.GE.AND P4, PT, R13, 0x19, PT ;  /* 0x000000190d00780c */ /* 0x000fe40003f86270 */
[----:B------:R-:W-:-:S02]  /*23f0*/  FSEL R124, R33, -INF , !P3 ;  /* 0xff800000217c7808 */ /* 0x000fc40005800000 */
[----:B------:R-:W-:Y:S02]  /*2400*/  ISETP.GT.AND P3, PT, R3, 0x18, !P4 ;  /* 0x000000180300780c */ /* 0x000fe40006764270 */
[----:B------:R-:W-:Y:S02]  /*2410*/  P2R R90, PR, RZ, 0x10 ;  /* 0x00000010ff5a7803 */ /* 0x000fe40000000000 */
[----:B------:R-:W-:Y:S02]  /*2420*/  ISETP.LT.OR P3, PT, R0, 0x19, P3 ;  /* 0x000000190000780c */ /* 0x000fe40001f61670 */
[----:B------:R-:W-:Y:S02]  /*2430*/  ISETP.GE.AND P4, PT, R13, 0x1a, PT ;  /* 0x0000001a0d00780c */ /* 0x000fe40003f86270 */
[----:B------:R-:W-:Y:S02]  /*2440*/  FSEL R178, R36, -INF , !P3 ;  /* 0xff80000024b27808 */ /* 0x000fe40005800000 */
[----:B------:R-:W-:-:S02]  /*2450*/  ISETP.GT.AND P3, PT, R3, 0x19, !P4 ;  /* 0x000000190300780c */ /* 0x000fc40006764270 */
[----:B------:R-:W-:Y:S02]  /*2460*/  P2R R36, PR, RZ, 0x10 ;  /* 0x00000010ff247803 */ /* 0x000fe40000000000 */
[----:B------:R-:W-:Y:S02]  /*2470*/  ISETP.LT.OR P3, PT, R0, 0x1a, P3 ;  /* 0x0000001a0000780c */ /* 0x000fe40001f61670 */
[----:B------:R-:W-:Y:S02]  /*2480*/  ISETP.GE.AND P4, PT, R13, 0x21, PT ;  /* 0x000000210d00780c */ /* 0x000fe40003f86270 */
[----:B------:R-:W-:Y:S02]  /*2490*/  FSEL R118, R37, -INF , !P3 ;  /* 0xff80000025767808 */ /* 0x000fe40005800000 */
[----:B------:R-:W-:Y:S02]  /*24a0*/  ISETP.GT.AND P3, PT, R3, 0x20, !P4 ;  /* 0x000000200300780c */ /* 0x000fe40006764270 */
[----:B------:R-:W-:-:S02]  /*24b0*/  P2R R37, PR, RZ, 0x10 ;  /* 0x00000010ff257803 */ /* 0x000fc40000000000 */
[----:B------:R-:W-:Y:S02]  /*24c0*/  ISETP.LT.OR P3, PT, R0, 0x21, P3 ;  /* 0x000000210000780c */ /* 0x000fe40001f61670 */
[----:B------:R-:W-:Y:S02]  /*24d0*/  ISETP.GE.AND P4, PT, R13, 0x22, PT ;  /* 0x000000220d00780c */ /* 0x000fe40003f86270 */
[----:B------:R-:W-:Y:S02]  /*24e0*/  FSEL R116, R40, -INF , !P3 ;  /* 0xff80000028747808 */ /* 0x000fe40005800000 */
[----:B------:R-:W-:Y:S02]  /*24f0*/  ISETP.GT.AND P3, PT, R3, 0x21, !P4 ;  /* 0x000000210300780c */ /* 0x000fe40006764270 */
[----:B------:R-:W-:Y:S02]  /*2500*/  P2R R40, PR, RZ, 0x10 ;  /* 0x00000010ff287803 */ /* 0x000fe40000000000 */
[----:B------:R-:W-:-:S02]  /*2510*/  ISETP.LT.OR P3, PT, R0, 0x22, P3 ;  /* 0x000000220000780c */ /* 0x000fc40001f61670 */
[----:B------:R-:W-:Y:S02]  /*2520*/  ISETP.GE.AND P4, PT, R13, 0x29, PT ;  /* 0x000000290d00780c */ /* 0x000fe40003f86270 */
[----:B------:R-:W-:Y:S02]  /*2530*/  FSEL R114, R41, -INF , !P3 ;  /* 0xff80000029727808 */ /* 0x000fe40005800000 */
[----:B------:R-:W-:Y:S02]  /*2540*/  ISETP.GT.AND P3, PT, R3, 0x28, !P4 ;  /* 0x000000280300780c */ /* 0x000fe40006764270 */
[----:B------:R-:W-:Y:S02]  /*2550*/  P2R R41, PR, RZ, 0x10 ;  /* 0x00000010ff297803 */ /* 0x000fe40000000000 */
        /* <DEDUP_REMOVED lines=86> */
[----:B------:R-:W-:Y:S02]  /*2ac0*/  P2R R28, PR, RZ, 0x20 ;  /* 0x00000020ff1c7803 */ /* 0x000fe40000000000 */
[----:B------:R-:W-:Y:S02]  /*2ad0*/  FSEL R10, R77, -INF , !P3 ;  /* 0xff8000004d0a7808 */ /* 0x000fe40005800000 */
[----:B------:R-:W-:-:S04]  /*2ae0*/  ISETP.GE.AND P3, PT, R13, 0x71, PT ;  /* 0x000000710d00780c */ /* 0x000fc80003f66270 */
[----:B------:R-:W-:-:S04]  /*2af0*/  ISETP.GT.AND P4, PT, R3, 0x70, !P3 ;  /* 0x000000700300780c */ /* 0x000fc80005f84270 */
[----:B------:R-:W-:-:S04]  /*2b00*/  ISETP.LT.OR P4, PT, R0, 0x71, P4 ;  /* 0x000000710000780c */ /* 0x000fc80002781670 */
        /* <DEDUP_REMOVED lines=10> */
[----:B------:R-:W-:Y:S02]  /*2bb0*/  P2R R9, PR, RZ, 0x40 ;  /* 0x00000040ff097803 */ /* 0x000fe40000000000 */
[----:B------:R-:W-:-:S04]  /*2bc0*/  ISETP.GT.AND P6, PT, R3, RZ, !P6 ;  /* 0x000000ff0300720c */ /* 0x000fc800077c4270 */
[----:B------:R-:W-:-:S04]  /*2bd0*/  ISETP.LT.OR P6, PT, R0, 0x1, P6 ;  /* 0x000000010000780c */ /* 0x000fc800037c1670 */
[----:B------:R-:W-:Y:S02]  /*2be0*/  FSEL R180, R24, -INF , !P6 ;  /* 0xff80000018b47808 */ /* 0x000fe40007000000 */
[----:B------:R-:W-:-:S04]  /*2bf0*/  ISETP.GE.AND P6, PT, R13, 0x7a, PT ;  /* 0x0000007a0d00780c */ /* 0x000fc80003fc6270 */
[----:B------:R-:W-:Y:S02]  /*2c00*/  P2R R13, PR, RZ, 0x40 ;  /* 0x00000040ff0d7803 */ /* 0x000fe40000000000 */
[----:B------:R-:W-:-:S04]  /*2c10*/  ISETP.GT.AND P6, PT, R3, 0x79, !P6 ;  /* 0x000000790300780c */ /* 0x000fc800077c4270 */
[----:B------:R-:W-:Y:S02]  /*2c20*/  ISETP.LT.OR P6, PT, R0, 0x7a, P6 ;  /* 0x0000007a0000780c */ /* 0x000fe400037c1670 */
[----:B------:R-:W0:Y:S02]  /*2c30*/  SHFL.IDX PT, R0, R7, 0x1, 0x1c1f ;  /* 0x003c1f0007007f89 */ /* 0x000e2400000e0000 */
[----:B------:R-:W-:Y:S02]  /*2c40*/  FSEL R14, R85, -INF , !P6 ;  /* 0xff800000550e7808 */ /* 0x000fe40007000000 */
[----:B------:R-:W-:Y:S02]  /*2c50*/  PLOP3.LUT P6, PT, PT, PT, UP1, 0x40, 0x0 ;  /* 0x000000000000781c */ /* 0x000fe40003fce818 */
[----:B0-----:R-:W-:Y:S01]  /*2c60*/  VIADDMNMX R29, R0, R20, R15, PT ;  /* 0x00000014001d7246 */ /* 0x001fe2000380010f */
[----:B------:R-:W-:-:S10]  /*2c70*/  IMAD.IADD R33, R21, 0x1, R0 ;  /* 0x0000000115217824 */ /* 0x000fd400078e0200 */
[----:B------:R-:W-:Y:S05]  /*2c80*/  @P6 BRA `(.L_x_1118) ;  /* 0x0000000000646947 */ /* 0x000fea0003800000 */
        /* <DEDUP_REMOVED lines=9> */
[----:B------:R-:W-:Y:S01]  /*2d20*/  @P6 IMAD.HI.U32 R3, R0, UR10, RZ ;  /* 0x0000000a00036c27 */ /* 0x000fe2000f8e00ff */
[----:B------:R-:W-:-:S13]  /*2d30*/  PLOP3.LUT P6, PT, PT, PT, UP2, 0x80, 0x0 ;  /* 0x000000000000781c */ /* 0x000fda0003fcf028 */
[----:B------:R-:W-:-:S04]  /*2d40*/  @P6 SHF.R.U32.HI R0, RZ, UR11, R3 ;  /* 0x0000000bff006c19 */ /* 0x000fc80008011603 */
[----:B------:R-:W-:Y:S01]  /*2d50*/  LOP3.LUT R0, RZ, R0, RZ, 0x33, !PT ;  /* 0x00000000ff007212 */ /* 0x000fe200078e33ff */
[----:B------:R-:W-:Y:S06]  /*2d60*/  BRA `(.L_x_1121) ;  /* 0x0000000000187947 */ /* 0x000fec0003800000 */
.L_x_1120:
[----:B------:R-:W-:-:S06]  /*2d70*/  UISETP.NE.AND UP2, UPT, UR7, 0x1, UPT ;  /* 0x000000010700788c */ /* 0x000fcc000bf45270 */
[----:B------:R-:W-:-:S05]  /*2d80*/  PLOP3.LUT P6, PT, PT, PT, UP2, 0x80, 0x0 ;  /* 0x000000000000781c */ /* 0x000fca0003fcf028 */
[----:B------:R-:W-:-:S08]  /*2d90*/  @UP2 ULDC.64 UR10, c[0x0][0x9e8] ;  /* 0x00027a00000a2ab9 */ /* 0x000fd00000000a00 */
[----:B------:R-:W-:Y:S01]  /*2da0*/  @P6 IMAD.HI.U32 R3, R0, UR10, RZ ;  /* 0x0000000a00036c27 */ /* 0x000fe2000f8e00ff */
[----:B------:R-:W-:-:S13]  /*2db0*/  PLOP3.LUT P6, PT, PT, PT, UP2, 0x80, 0x0 ;  /* 0x000000000000781c */ /* 0x000fda0003fcf028 */
[----:B------:R-:W-:-:S07]  /*2dc0*/  @P6 SHF.R.U32.HI R0, RZ, UR11, R3 ;  /* 0x0000000bff006c19 */ /* 0x000fce0008011603 */
.L_x_1121:
[----:B------:R-:W-:Y:S05]  /*2dd0*/  BSYNC B0 ;  /* 0x0000000000007941 */ /* 0x000fea0003800000 */
.L_x_1119:
[----:B------:R-:W-:-:S04]  /*2de0*/  IMAD R3, R0, UR7, -R11 ;  /* 0x0000000700037c24 */ /* 0x000fc8000f8e0a0b */
[----:B------:R-:W-:-:S05]  /*2df0*/  IMAD R0, R16, -0x2, R3 ;  /* 0xfffffffe10007824 */ /* 0x000fca00078e0203 */
[----:B------:R-:W-:Y:S02]  /*2e00*/  VIMNMX R33, R33, R0, !PT ;  /* 0x0000000021217248 */ /* 0x000fe40007fe0100 */
[----:B------:R-:W-:-:S07]  /*2e10*/  VIADDMNMX R29, R0, UR7, R29, PT ;  /* 0x00000007001d7c46 */ /* 0x000fce000b80011d */
.L_x_1118:
[----:B------:R-:W-:Y:S01]  /*2e20*/  ISETP.GT.AND P2, PT, R33, 0x1, !P2 ;  /* 0x000000012100780c */ /* 0x000fe20005744270 */
[----:B------:R-:W-:Y:S01]  /*2e30*/  ULDC UR10, c[0x0][0x988] ;  /* 0x00026200000a7ab9 */ /* 0x000fe20000000800 */
[----:B------:R-:W-:Y:S01]  /*2e40*/  ISETP.NE.AND P6, PT, R28, RZ, PT ;  /* 0x000000ff1c00720c */ /* 0x000fe20003fc5270 */
[----:B------:R-:W-:Y:S01]  /*2e50*/  IMAD.U32 R7, RZ, RZ, UR10 ;  /* 0x0000000aff077e24 */ /* 0x000fe2000f8e00ff */
[----:B------:R-:W-:Y:S01]  /*2e60*/  ISETP.LT.OR P2, PT, R29, 0x2, P2 ;  /* 0x000000021d00780c */ /* 0x000fe20001741670 */
[----:B------:R-:W-:Y:S01]  /*2e70*/  @UP0 ULDC UR10, c[0x0][0x44c] ;  /* 0x00011300000a0ab9 */ /* 0x000fe20000000800 */
[----:B------:R-:W-:Y:S01]  /*2e80*/  FMNMX.FTZ R0, R180, R120, !PT ;  /* 0x00000078b4007209 */ /* 0x000fe20007810000 */
[----:B------:R-:W-:Y:S01]  /*2e90*/  UIMAD.WIDE.U32 UR10, UR36, UR10, URZ ;  /* 0x0000000a240a72a5 */ /* 0x000fe2000f8e003f */
[----:B------:R-:W-:Y:S01]  /*2ea0*/  FSEL R20, R27, -INF , !P2 ;  /* 0xff8000001b147808 */ /* 0x000fe20005000000 */
[----:B------:R-:W-:Y:S01]  /*2eb0*/  @UP0 ULDC UR15, c[0x0][0x450] ;  /* 0x00011400000f0ab9 */ /* 0x000fe20000000800 */
[----:B------:R-:W-:Y:S01]  /*2ec0*/  ISETP.NE.AND P2, PT, R89, RZ, PT ;  /* 0x000000ff5900720c */ /* 0x000fe20003f45270 */
[----:B------:R-:W-:Y:S01]  /*2ed0*/  UMOV UR14, UR36 ;  /* 0x00000024000e7c82 */ /* 0x000fe20008000000 */
[----:B------:R-:W-:Y:S01]  /*2ee0*/  FMNMX.FTZ R0, R182, R0, !PT ;  /* 0x00000000b6007209 */ /* 0x000fe20007810000 */
[----:B------:R-:W-:Y:S01]  /*2ef0*/  @UP0 USHF.R.U32.HI UR14, URZ, UR15, UR11 ;  /* 0x0000000f3f0e0299 */ /* 0x000fe2000801160b */
[----:B------:R-:W-:-:S02]  /*2f00*/  ISETP.GT.AND P2, PT, R33, 0x8, !P2 ;  /* 0x000000082100780c */ /* 0x000fc40005744270 */
[----:B------:R-:W-:Y:S01]  /*2f10*/  FMNMX.FTZ R0, R122, R0, !PT ;  /* 0x000000007a007209 */ /* 0x000fe20007810000 */
[----:B------:R-:W-:Y:S01]  /*2f20*/  UIADD3 UR49, UR49, UR14, URZ ;  /* 0x0000000e31317290 */ /* 0x000fe2000fffe03f */
[----:B------:R-:W-:Y:S02]  /*2f30*/  ISETP.LT.OR P2, PT, R29, 0x9, P2 ;  /* 0x000000091d00780c */ /* 0x000fe40001741670 */
[----:B------:R-:W-:Y:S01]  /*2f40*/  FMNMX.FTZ R0, R176, R0, !PT ;  /* 0x00000000b0007209 */ /* 0x000fe20007810000 */
[----:B------:R-:W-:Y:S01]  /*2f50*/  UIADD3 UR6, UR49, UR6, URZ ;  /* 0x0000000631067290 */ /* 0x000fe2000fffe03f */
[----:B------:R-:W-:Y:S02]  /*2f60*/  FSEL R30, R30, -INF , !P2 ;  /* 0xff8000001e1e7808 */ /* 0x000fe40005000000 */
[----:B------:R-:W-:Y:S02]  /*2f70*/  ISETP.NE.AND P2, PT, R25, RZ, PT ;  /* 0x000000ff1900720c */ /* 0x000fe40003f45270 */
[----:B------:R-:W-:-:S02]  /*2f80*/  FMNMX.FTZ R0, R124, R0, !PT ;  /* 0x000000007c007209 */ /* 0x000fc40007810000 */
[----:B------:R-:W-:Y:S02]  /*2f90*/  ISETP.GT.AND P2, PT, R33, 0x9, !P2 ;  /* 0x000000092100780c */ /* 0x000fe40005744270 */
[----:B------:R-:W-:Y:S02]  /*2fa0*/  FMNMX.FTZ R3, R178, R0, !PT ;  /* 0x00000000b2037209 */ /* 0x000fe40007810000 */
[----:B------:R-:W-:Y:S02]  /*2fb0*/  ISETP.LT.OR P2, PT, R29, 0xa, P2 ;  /* 0x0000000a1d00780c */ /* 0x000fe40001741670 */
[----:B------:R-:W-:Y:S02]  /*2fc0*/  FMNMX.FTZ R3, R118, R3, !PT ;  /* 0x0000000376037209 */ /* 0x000fe40007810000 */
[----:B------:R-:W-:Y:S02]  /*2fd0*/  FSEL R24, R31, -INF , !P2 ;  /* 0xff8000001f187808 */ /* 0x000fe40005000000 */
[----:B------:R-:W-:-:S02]  /*2fe0*/  ISETP.GT.AND P2, PT, R33, 0x10, !P6 ;  /* 0x000000102100780c */ /* 0x000fc40007744270 */
[----:B------:R-:W-:Y:S02]  /*2ff0*/  ISETP.NE.AND P6, PT, R52, RZ, PT ;  /* 0x000000ff3400720c */ /* 0x000fe40003fc5270 */
[----:B------:R-:W-:Y:S02]  /*3000*/  ISETP.LT.OR P2, PT, R29, 0x11, P2 ;  /* 0x000000111d00780c */ /* 0x000fe40001741670 */
[----:B------:R-:W-:Y:S02]  /*3010*/  FMNMX.FTZ R3, R116, R3, !PT ;  /* 0x0000000374037209 */ /* 0x000fe40007810000 */
        /* <DEDUP_REMOVED lines=8> */
[----:B------:R-:W-:-:S02]  /*30a0*/  ISETP.NE.AND P2, PT, R90, RZ, PT ;  /* 0x000000ff5a00720c */ /* 0x000fc40003f45270 */
[----:B------:R-:W-:Y:S02]  /*30b0*/  FMNMX.FTZ R3, R108, R3, !PT ;  /* 0x000000036c037209 */ /* 0x000fe40007810000 */
[----:B------:R-:W-:Y:S02]  /*30c0*/  ISETP.GT.AND P2, PT, R33, 0x18, !P2 ;  /* 0x000000182100780c */ /* 0x000fe40005744270 */
[----:B------:R-:W-:Y:S02]  /*30d0*/  FMNMX.FTZ R3, R106, R3, !PT ;  /* 0x000000036a037209 */ /* 0x000fe40007810000 */
[----:B------:R-:W-:Y:S02]  /*30e0*/  ISETP.LT.OR P2, PT, R29, 0x19, P2 ;  /* 0x000000191d00780c */ /* 0x000fe40001741670 */
[----:B------:R-:W-:Y:S02]  /*30f0*/  FMNMX.FTZ R3, R104, R3, !PT ;  /* 0x0000000368037209 */ /* 0x000fe40007810000 */
[----:B------:R-:W-:-:S02]  /*3100*/  FSEL R38, R38, -INF , !P2 ;  /* 0xff80000026267808 */ /* 0x000fc40005000000 */
[----:B------:R-:W-:Y:S02]  /*3110*/  ISETP.NE.AND P2, PT, R36, RZ, PT ;  /* 0x000000ff2400720c */ /* 0x000fe40003f45270 */
[----:B------:R-:W-:Y:S02]  /*3120*/  FMNMX.FTZ R3, R102, R3, !PT ;  /* 0x0000000366037209 */ /* 0x000fe40007810000 */
[----:B------:R-:W-:Y:S02]  /*3130*/  ISETP.GT.AND P2, PT, R33, 0x19, !P2 ;  /* 0x000000192100780c */ /* 0x000fe40005744270 */
[----:B------:R-:W-:Y:S02]  /*3140*/  FMNMX.FTZ R3, R100, R3, !PT ;  /* 0x0000000364037209 */ /* 0x000fe40007810000 */
[----:B------:R-:W-:Y:S02]  /*3150*/  ISETP.LT.OR P2, PT, R29, 0x1a, P2 ;  /* 0x0000001a1d00780c */ /* 0x000fe40001741670 */
[----:B------:R-:W-:-:S02]  /*3160*/  FMNMX.FTZ R3, R98, R3, !PT ;  /* 0x0000000362037209 */ /* 0x000fc40007810000 */
[----:B------:R-:W-:Y:S02]  /*3170*/  FSEL R32, R39, -INF , !P2 ;  /* 0xff80000027207808 */ /* 0x000fe40005000000 */
[----:B------:R-:W-:Y:S02]  /*3180*/  ISETP.NE.AND P2, PT, R37, RZ, PT ;  /* 0x000000ff2500720c */ /* 0x000fe40003f45270 */
[----:B------:R-:W-:Y:S02]  /*3190*/  FMNMX.FTZ R3, R96, R3, !PT ;  /* 0x0000000360037209 */ /* 0x000fe40007810000 */
[----:B------:R-:W-:Y:S02]  /*31a0*/  ISETP.GT.AND P2, PT, R33, 0x20, !P2 ;  /* 0x000000202100780c */ /* 0x000fe40005744270 */
[----:B------:R-:W-:Y:S02]  /*31b0*/  FMNMX.FTZ R3, R94, R3, !PT ;  /* 0x000000035e037209 */ /* 0x000fe40007810000 */
[----:B------:R-:W-:-:S02]  /*31c0*/  ISETP.LT.OR P2, PT, R29, 0x21, P2 ;  /* 0x000000211d00780c */ /* 0x000fc40001741670 */
[----:B------:R-:W-:Y:S02]  /*31d0*/  FMNMX.FTZ R3, R64, R3, !PT ;  /* 0x0000000340037209 */ /* 0x000fe40007810000 */
[----:B------:R-:W-:Y:S02]  /*31e0*/  FSEL R42, R42, -INF , !P2 ;  /* 0xff8000002a2a7808 */ /* 0x000fe40005000000 */
[----:B------:R-:W-:Y:S02]  /*31f0*/  ISETP.NE.AND P2, PT, R40, RZ, PT ;  /* 0x000000ff2800720c */ /* 0x000fe40003f45270 */
[----:B------:R-:W-:Y:S02]  /*3200*/  FMNMX.FTZ R3, R2, R3, !PT ;  /* 0x0000000302037209 */ /* 0x000fe40007810000 */
[----:B------:R-:W-:Y:S02]  /*3210*/  ISETP.GT.AND P2, PT, R33, 0x21, !P2 ;  /* 0x000000212100780c */ /* 0x000fe40005744270 */
[----:B------:R-:W-:-:S02]  /*3220*/  FMNMX.FTZ R3, R68, R3, !PT ;  /* 0x0000000344037209 */ /* 0x000fc40007810000 */
[----:B------:R-:W-:Y:S02]  /*3230*/  ISETP.LT.OR P2, PT, R29, 0x22, P2 ;  /* 0x000000221d00780c */ /* 0x000fe40001741670 */
[----:B------:R-:W-:Y:S02]  /*3240*/  FMNMX.FTZ R3, R6, R3, !PT ;  /* 0x0000000306037209 */ /* 0x000fe40007810000 */
[----:B------:R-:W-:Y:S02]  /*3250*/  FSEL R36, R43, -INF , !P2 ;  /* 0xff8000002b247808 */ /* 0x000fe40005000000 */
[----:B------:R-:W-:Y:S02]  /*3260*/  ISETP.NE.AND P2, PT, R41, RZ, PT ;  /* 0x000000ff2900720c */ /* 0x000fe40003f45270 */
[----:B------:R-:W-:Y:S02]  /*3270*/  FMNMX.FTZ R3, R72, R3, !PT ;  /* 0x0000000348037209 */ /* 0x000fe40007810000 */
[----:B------:R-:W-:-:S02]  /*3280*/  ISETP.GT.AND P2, PT, R33, 0x28, !P2 ;  /* 0x000000282100780c */ /* 0x000fc40005744270 */
[----:B------:R-:W-:Y:S02]  /*3290*/  FMNMX.FTZ R3, R8, R3, !PT ;  /* 0x0000000308037209 */ /* 0x000fe40007810000 */
        /* <DEDUP_REMOVED lines=15> */
[----:B------:R-:W-:Y:S01]  /*3390*/  ISETP.GT.AND P3, PT, R33, 0x70, !P3 ;  /* 0x000000702100780c */ /* 0x000fe20005f64270 */
[----:B------:R-:W0:Y:S01]  /*33a0*/  SHFL.BFLY PT, R0, R3, 0x2, 0x1f ;  /* 0x0c401f0003007f89 */ /* 0x000e2200000e0000 */
[----:B------:R-:W-:-:S02]  /*33b0*/  FSEL R50, R50, -INF , !P2 ;  /* 0xff80000032327808 */ /* 0x000fc40005000000 */
[----:B------:R-:W-:Y:S02]  /*33c0*/  ISETP.NE.AND P2, PT, R48, RZ, PT ;  /* 0x000000ff3000720c */ /* 0x000fe40003f45270 */
[C---:B------:R-:W-:Y:S02]  /*33d0*/  ISETP.GT.AND P4, PT, R33.reuse, 0x71, !P4 ;  /* 0x000000712100780c */ /* 0x040fe40006784270 */
[----:B------:R-:W-:Y:S02]  /*33e0*/  ISETP.GT.AND P2, PT, R33, 0x31, !P2 ;  /* 0x000000312100780c */ /* 0x000fe40005744270 */
[C---:B------:R-:W-:Y:S02]  /*33f0*/  ISETP.LT.OR P3, PT, R29.reuse, 0x71, P3 ;  /* 0x000000711d00780c */ /* 0x040fe40001f61670 */
[----:B------:R-:W-:Y:S02]  /*3400*/  ISETP.LT.OR P2, PT, R29, 0x32, P2 ;  /* 0x000000321d00780c */ /* 0x000fe40001741670 */
[----:B------:R-:W-:-:S02]  /*3410*/  ISETP.GT.AND P5, PT, R33, 0x78, !P5 ;  /* 0x000000782100780c */ /* 0x000fc40006fa4270 */
[----:B------:R-:W-:Y:S02]  /*3420*/  FSEL R44, R51, -INF , !P2 ;  /* 0xff800000332c7808 */ /* 0x000fe40005000000 */
[----:B------:R-:W-:Y:S02]  /*3430*/  ISETP.NE.AND P2, PT, R49, RZ, PT ;  /* 0x000000ff3100720c */ /* 0x000fe40003f45270 */
[----:B------:R-:W-:Y:S02]  /*3440*/  ISETP.LT.OR P4, PT, R29, 0x72, P4 ;  /* 0x000000721d00780c */ /* 0x000fe40002781670 */
[----:B------:R-:W-:Y:S02]  /*3450*/  ISETP.GT.AND P2, PT, R33, 0x38, !P2 ;  /* 0x000000382100780c */ /* 0x000fe40005744270 */
[----:B------:R-:W-:Y:S02]  /*3460*/  FSEL R82, R82, -INF , !P3 ;  /* 0xff80000052527808 */ /* 0x000fe40005800000 */
[----:B------:R-:W-:-:S02]  /*3470*/  ISETP.LT.OR P2, PT, R29, 0x39, P2 ;  /* 0x000000391d00780c */ /* 0x000fc40001741670 */
[----:B------:R-:W-:Y:S02]  /*3480*/  ISETP.LT.OR P5, PT, R29, 0x79, P5 ;  /* 0x000000791d00780c */ /* 0x000fe40002fa1670 */
[----:B------:R-:W-:Y:S02]  /*3490*/  FSEL R54, R54, -INF , !P2 ;  /* 0xff80000036367808 */ /* 0x000fe40005000000 */
[----:B------:R-:W-:Y:S02]  /*34a0*/  ISETP.GT.AND P2, PT, R33, 0x39, !P6 ;  /* 0x000000392100780c */ /* 0x000fe40007744270 */
[----:B------:R-:W-:Y:S02]  /*34b0*/  ISETP.NE.AND P6, PT, R73, RZ, PT ;  /* 0x000000ff4900720c */ /* 0x000fe40003fc5270 */
[----:B------:R-:W-:Y:S02]  /*34c0*/  ISETP.LT.OR P2, PT, R29, 0x3a, P2 ;  /* 0x0000003a1d00780c */ /* 0x000fe40001741670 */
[----:B------:R-:W-:-:S02]  /*34d0*/  FSEL R86, R86, -INF , !P5 ;  /* 0xff80000056567808 */ /* 0x000fc40006800000 */
[----:B------:R-:W-:Y:S02]  /*34e0*/  FSEL R48, R55, -INF , !P2 ;  /* 0xff80000037307808 */ /* 0x000fe40005000000 */
[----:B------:R-:W-:-:S04]  /*34f0*/  ISETP.NE.AND P2, PT, R53, RZ, PT ;  /* 0x000000ff3500720c */ /* 0x000fc80003f45270 */
[----:B------:R-:W-:-:S04]  /*3500*/  ISETP.GT.AND P2, PT, R33, 0x40, !P2 ;  /* 0x000000402100780c */ /* 0x000fc80005744270 */
[----:B------:R-:W-:-:S04]  /*3510*/  ISETP.LT.OR P2, PT, R29, 0x41, P2 ;  /* 0x000000411d00780c */ /* 0x000fc80001741670 */
        /* <DEDUP_REMOVED lines=37> */
[----:B------:R-:W-:Y:S02]  /*3770*/  ISETP.GT.AND P2, PT, R33, 0x68, !P6 ;  /* 0x000000682100780c */ /* 0x000fe40007744270 */
[----:B------:R-:W-:Y:S02]  /*3780*/  ISETP.NE.AND P6, PT, R9, RZ, PT ;  /* 0x000000ff0900720c */ /* 0x000fe40003fc5270 */
[----:B0-----:R-:W-:Y:S02]  /*3790*/  FMNMX.FTZ R9, R3, R0, !PT ;  /* 0x0000000003097209 */ /* 0x001fe40007810000 */
[----:B------:R-:W-:-:S03]  /*37a0*/  ISETP.LT.OR P2, PT, R29, 0x69, P2 ;  /* 0x000000691d00780c */ /* 0x000fc60001741670 */
[----:B------:R-:W0:Y:S01]  /*37b0*/  SHFL.BFLY PT, R0, R9, 0x1, 0x1f ;  /* 0x0c201f0009007f89 */ /* 0x000e2200000e0000 */
[----:B------:R-:W-:Y:S02]  /*37c0*/  FSEL R78, R78, -INF , !P2 ;  /* 0xff8000004e4e7808 */ /* 0x000fe40005000000 */
[----:B0-----:R-:W-:-:S04]  /*37d0*/  FMNMX.FTZ R0, R9, R0, !PT ;  /* 0x0000000009007209 */ /* 0x001fc80007810000 */
[C---:B------:R-:W-:Y:S01]  /*37e0*/  FSETP.NEU.FTZ.AND P2, PT, R0.reuse, -INF , PT ;  /* 0xff8000000000780b */ /* 0x040fe20003f5d000 */
[----:B------:R-:W-:-:S05]  /*37f0*/  FMUL.FTZ R11, R0, R7 ;  /* 0x00000007000b7220 */ /* 0x000fca0000410000 */
[----:B------:R-:W-:Y:S02]  /*3800*/  FSEL R35, R11, RZ, P2 ;  /* 0x000000ff0b237208 */ /* 0x000fe40001000000 */
[----:B------:R-:W-:Y:S02]  /*3810*/  ISETP.GT.AND P2, PT, R33, RZ, !P6 ;  /* 0x000000ff2100720c */ /* 0x000fe40007744270 */
[----:B------:R-:W-:Y:S01]  /*3820*/  ISETP.NE.AND P6, PT, R13, RZ, PT ;  /* 0x000000ff0d00720c */ /* 0x000fe20003fc5270 */
[-CC-:B------:R-:W-:Y:S01]  /*3830*/  FFMA.FTZ R21, R124, R7.reuse, -R35.reuse ;  /* 0x000000077c157223 */ /* 0x180fe20000010823 */
[----:B------:R-:W-:Y:S01]  /*3840*/  ISETP.LT.OR P2, PT, R29, 0x1, P2 ;  /* 0x000000011d00780c */ /* 0x000fe20001741670 */
[-CC-:B------:R-:W-:Y:S01]  /*3850*/  FFMA.FTZ R37, R102, R7.reuse, -R35.reuse ;  /* 0x0000000766257223 */ /* 0x180fe20000010823 */
[-CC-:B------:R-:W-:Y:S01]  /*3860*/  FFMA.FTZ R164, R100, R7.reuse, -R35.reuse ;  /* 0x0000000764a47223 */ /* 0x180fe20000010823 */
[----:B------:R-:W-:Y:S01]  /*3870*/  ISETP.GT.AND P6, PT, R33, 0x79, !P6 ;  /* 0x000000792100780c */ /* 0x000fe200077c4270 */
[-CC-:B------:R-:W-:Y:S01]  /*3880*/  FFMA.FTZ R180, R180, R7.reuse, -R35.reuse ;  /* 0x00000007b4b47223 */ /* 0x180fe20000010823 */
[----:B------:R-:W-:Y:S01]  /*3890*/  FSEL R26, R26, -INF , !P2 ;  /* 0xff8000001a1a7808 */ /* 0x000fe20005000000 */
[-CC-:B------:R-:W-:Y:S01]  /*38a0*/  FFMA.FTZ R3, R120, R7.reuse, -R35.reuse ;  /* 0x0000000778037223 */ /* 0x180fe20000010823 */
[----:B------:R-:W-:Y:S01]  /*38b0*/  ISETP.NE.AND P2, PT, R95, RZ, PT ;  /* 0x000000ff5f00720c */ /* 0x000fe20003f45270 */
[-CC-:B------:R-:W-:Y:S01]  /*38c0*/  FFMA.FTZ R182, R182, R7.reuse, -R35.reuse ;  /* 0x00000007b6b67223 */ /* 0x180fe20000010823 */
[----:B------:R-:W-:Y:S01]  /*38d0*/  FMNMX.FTZ R11, R26, R20, !PT ;  /* 0x000000141a0b7209 */ /* 0x000fe20007810000 */
[----:B------:R-:W-:Y:S01]  /*38e0*/  MUFU.EX2 R180, R180 ;  /* 0x000000b400b47308 */ /* 0x000fe20000000800 */
[----:B------:R-:W-:Y:S01]  /*38f0*/  ISETP.GT.AND P2, PT, R33, 0x69, !P2 ;  /* 0x000000692100780c */ /* 0x000fe20005744270 */
[--C-:B------:R-:W-:Y:S01]  /*3900*/  FFMA.FTZ R33, R98, R7, -R35.reuse ;  /* 0x0000000762217223 */ /* 0x100fe20000010823 */
[----:B------:R-:W-:Y:S01]  /*3910*/  FMNMX.FTZ R11, R30, R11, !PT ;  /* 0x0000000b1e0b7209 */ /* 0x000fe20007810000 */
[-CC-:B------:R-:W-:Y:S01]  /*3920*/  FFMA.FTZ R9, R122, R7.reuse, -R35.reuse ;  /* 0x000000077a097223 */ /* 0x180fe20000010823 */
[----:B------:R-:W-:Y:S01]  /*3930*/  ISETP.LT.OR P2, PT, R29, 0x6a, P2 ;  /* 0x0000006a1d00780c */ /* 0x000fe20001741670 */
[--C-:B------:R-:W-:Y:S01]  /*3940*/  FFMA.FTZ R176, R176, R7, -R35.reuse ;  /* 0x00000007b0b07223 */ /* 0x100fe20000010823 */
[----:B------:R-:W-:Y:S01]  /*3950*/  FMNMX.FTZ R11, R24, R11, !PT ;  /* 0x0000000b180b7209 */ /* 0x000fe20007810000 */
[----:B------:R-:W0:Y:S01]  /*3960*/  MUFU.EX2 R3, R3 ;  /* 0x0000000300037308 */ /* 0x000e220000000800 */
[----:B------:R-:W-:Y:S01]  /*3970*/  FSEL R102, R79, -INF , !P2 ;  /* 0xff8000004f667808 */ /* 0x000fe20005000000 */
[--C-:B------:R-:W-:Y:S01]  /*3980*/  FFMA.FTZ R2, R2, R7, -R35.reuse ;  /* 0x0000000702027223 */ /* 0x100fe20000010823 */
[----:B------:R-:W-:Y:S01]  /*3990*/  FMNMX.FTZ R13, R34, R11, !PT ;  /* 0x0000000b220d7209 */ /* 0x000fe20007810000 */
[-CC-:B------:R-:W-:Y:S01]  /*39a0*/  FFMA.FTZ R178, R178, R7.reuse, -R35.reuse ;  /* 0x00000007b2b27223 */ /* 0x180fe20000010823 */
[----:B------:R-:W-:Y:S01]  /*39b0*/  FSEL R100, R83, -INF , !P4 ;  /* 0xff80000053647808 */ /* 0x000fe20006000000 */
[--C-:B------:R-:W-:Y:S01]  /*39c0*/  FFMA.FTZ R118, R118, R7, -R35.reuse ;  /* 0x0000000776767223 */ /* 0x100fe20000010823 */
[----:B------:R-:W-:Y:S01]  /*39d0*/  FMNMX.FTZ R13, R28, R13, !PT ;  /* 0x0000000d1c0d7209 */ /* 0x000fe20007810000 */
[----:B------:R1:W-:Y:S01]  /*39e0*/  MUFU.EX2 R11, R21 ;  /* 0x00000015000b7308 */ /* 0x0003e20000000800 */
[----:B------:R-:W-:Y:S01]  /*39f0*/  ISETP.LT.OR P6, PT, R29, 0x7a, P6 ;  /* 0x0000007a1d00780c */ /* 0x000fe200037c1670 */
[--C-:B------:R-:W-:Y:S01]  /*3a00*/  FFMA.FTZ R29, R94, R7, -R35.reuse ;  /* 0x000000075e1d7223 */ /* 0x100fe20000010823 */
[----:B------:R-:W-:Y:S01]  /*3a10*/  FMNMX.FTZ R13, R38, R13, !PT ;  /* 0x0000000d260d7209 */ /* 0x000fe20007810000 */
[-CC-:B------:R-:W-:Y:S01]  /*3a20*/  FFMA.FTZ R172, R116, R7.reuse, -R35.reuse ;  /* 0x0000000774ac7223 */ /* 0x180fe20000010823 */
[----:B------:R-:W-:Y:S01]  /*3a30*/  FSEL R98, R87, -INF , !P6 ;  /* 0xff80000057627808 */ /* 0x000fe20007000000 */
[----:B------:R-:W-:Y:S01]  /*3a40*/  FFMA.FTZ R114, R114, R7, -R35 ;  /* 0x0000000772727223 */ /* 0x000fe20000010823 */
[----:B------:R-:W-:Y:S01]  /*3a50*/  FMNMX.FTZ R13, R32, R13, !PT ;  /* 0x0000000d200d7209 */ /* 0x000fe20007810000 */
[----:B------:R-:W-:Y:S01]  /*3a60*/  MUFU.EX2 R182, R182 ;  /* 0x000000b600b67308 */ /* 0x000fe20000000800 */
[----:B0-----:R-:W-:Y:S01]  /*3a70*/  FADD.FTZ R47, R180, R3 ;  /* 0x00000003b42f7221 */ /* 0x001fe20000010000 */
        /* <DEDUP_REMOVED lines=17> */
[----:B-1----:R-:W-:Y:S01]  /*3b90*/  FMNMX.FTZ R21, R50, R15, !PT ;  /* 0x0000000f32157209 */ /* 0x002fe20007810000 */
[-CC-:B------:R-:W-:Y:S01]  /*3ba0*/  FFMA.FTZ R10, R10, R7.reuse, -R35.reuse ;  /* 0x000000070a0a7223 */ /* 0x180fe20000010823 */
[-CC-:B------:R-:W-:Y:S01]  /*3bb0*/  FFMA.FTZ R80, R80, R7.reuse, -R35.reuse ;  /* 0x0000000750507223 */ /* 0x180fe20000010823 */
[--C-:B------:R-:W-:Y:S01]  /*3bc0*/  FFMA.FTZ R12, R12, R7, -R35.reuse ;  /* 0x000000070c0c7223 */ /* 0x100fe20000010823 */
[----:B------:R-:W-:Y:S01]  /*3bd0*/  FMNMX.FTZ R21, R44, R21, !PT ;  /* 0x000000152c157209 */ /* 0x000fe20007810000 */
[----:B------:R-:W-:Y:S01]  /*3be0*/  MUFU.EX2 R39, R2 ;  /* 0x0000000200277308 */ /* 0x000fe20000000800 */
[-CC-:B------:R-:W-:Y:S01]  /*3bf0*/  FFMA.FTZ R84, R84, R7.reuse, -R35.reuse ;  /* 0x0000000754547223 */ /* 0x180fe20000010823 */
[----:B------:R-:W-:Y:S01]  /*3c00*/  FFMA.FTZ R14, R14, R7, -R35 ;  /* 0x000000070e0e7223 */ /* 0x000fe20000010823 */
[----:B------:R-:W-:-:S02]  /*3c10*/  FMNMX.FTZ R21, R54, R21, !PT ;  /* 0x0000001536157209 */ /* 0x000fc40007810000 */
[----:B------:R-:W-:Y:S02]  /*3c20*/  F2FP.F16.F32.PACK_AB R180, R3, R180 ;  /* 0x000000b403b4723e */ /* 0x000fe400000000ff */
        /* <DEDUP_REMOVED lines=19> */
[----:B------:R0:W-:Y:S03]  /*3d60*/  MUFU.EX2 R37, R29 ;  /* 0x0000001d00257308 */ /* 0x0001e60000000800 */
[----:B------:R-:W-:-:S04]  /*3d70*/  FMNMX.FTZ R31, R82, R31, !PT ;  /* 0x0000001f521f7209 */ /* 0x000fc80007810000 */
[----:B------:R-:W-:Y:S01]  /*3d80*/  FMNMX.FTZ R31, R100, R31, !PT ;  /* 0x0000001f641f7209 */ /* 0x000fe20007810000 */
[----:B------:R-:W-:Y:S03]  /*3d90*/  MUFU.EX2 R21, R110 ;  /* 0x0000006e00157308 */ /* 0x000fe60000000800 */
[----:B------:R-:W-:-:S04]  /*3da0*/  FMNMX.FTZ R31, R86, R31, !PT ;  /* 0x0000001f561f7209 */ /* 0x000fc80007810000 */
[----:B------:R-:W-:Y:S01]  /*3db0*/  FMNMX.FTZ R31, R98, R31, !PT ;  /* 0x0000001f621f7209 */ /* 0x000fe20007810000 */
[----:B------:R-:W-:Y:S04]  /*3dc0*/  MUFU.EX2 R168, R168 ;  /* 0x000000a800a87308 */ /* 0x000fe80000000800 */
[----:B------:R-:W1:Y:S04]  /*3dd0*/  SHFL.BFLY PT, R94, R31, 0x2, 0x1f ;  /* 0x0c401f001f5e7f89 */ /* 0x000e6800000e0000 */
[----:B------:R-:W-:Y:S08]  /*3de0*/  MUFU.EX2 R25, R106 ;  /* 0x0000006a00197308 */ /* 0x000ff00000000800 */
[----:B------:R-:W-:Y:S08]  /*3df0*/  MUFU.EX2 R170, R170 ;  /* 0x000000aa00aa7308 */ /* 0x000ff00000000800 */
[----:B------:R-:W-:Y:S01]  /*3e00*/  MUFU.EX2 R164, R164 ;  /* 0x000000a400a47308 */ /* 0x000fe20000000800 */
[----:B-1----:R-:W-:Y:S01]  /*3e10*/  FMNMX.FTZ R94, R31, R94, !PT ;  /* 0x0000005e1f5e7209 */ /* 0x002fe20007810000 */
[----:B------:R-:W-:-:S06]  /*3e20*/  FFMA.FTZ R31, R8, R7, -R35 ;  /* 0x00000007081f7223 */ /* 0x000fcc0000010823 */
[----:B------:R-:W-:Y:S01]  /*3e30*/  MUFU.EX2 R41, R6 ;  /* 0x0000000600297308 */ /* 0x000fe20000000800 */
[----:B0-----:R-:W0:Y:S07]  /*3e40*/  SHFL.BFLY PT, R29, R94, 0x1, 0x1f ;  /* 0x0c201f005e1d7f89 */ /* 0x001e2e00000e0000 */
[----:B------:R-:W-:Y:S08]  /*3e50*/  MUFU.EX2 R33, R33 ;  /* 0x0000002100217308 */ /* 0x000ff00000000800 */
[----:B------:R-:W1:Y:S08]  /*3e60*/  MUFU.EX2 R96, R96 ;  /* 0x0000006000607308 */ /* 0x000e700000000800 */
[----:B------:R-:W-:Y:S01]  /*3e70*/  MUFU.EX2 R64, R64 ;  /* 0x0000004000407308 */ /* 0x000fe20000000800 */
[----:B0-----:R-:W-:-:S04]  /*3e80*/  FMNMX.FTZ R8, R94, R29, !PT ;  /* 0x0000001d5e087209 */ /* 0x001fc80007810000 */
[C---:B------:R-:W-:Y:S01]  /*3e90*/  FSETP.NEU.FTZ.AND P2, PT, R8.reuse, -INF , PT ;  /* 0xff8000000800780b */ /* 0x040fe20003f5d000 */
[-C--:B------:R-:W-:Y:S02]  /*3ea0*/  FMUL.FTZ R2, R8, R7.reuse ;  /* 0x0000000708027220 */ /* 0x080fe40000410000 */
[----:B------:R-:W-:Y:S01]  /*3eb0*/  MUFU.EX2 R68, R68 ;  /* 0x0000004400447308 */ /* 0x000fe20000000800 */
[----:B-1----:R-:W-:Y:S02]  /*3ec0*/  F2FP.F16.F32.PACK_AB R166, R37, R96 ;  /* 0x0000006025a6723e */ /* 0x002fe400000000ff */
[----:B------:R-:W-:Y:S01]  /*3ed0*/  FSEL R35, R2, RZ, P2 ;  /* 0x000000ff02237208 */ /* 0x000fe20001000000 */
[----:B------:R-:W-:Y:S01]  /*3ee0*/  FADD.FTZ R2, R182, R47 ;  /* 0x0000002fb6027221 */ /* 0x000fe20000010000 */
[C---:B------:R-:W-:Y:S02]  /*3ef0*/  F2FP.F16.F32.PACK_AB R182, R9.reuse, R182 ;  /* 0x000000b609b6723e */ /* 0x040fe400000000ff */
[----:B------:R-:W-:Y:S01]  /*3f00*/  PLOP3.LUT P2, PT, PT, PT, UP1, 0x40, 0x0 ;  /* 0x000000000000781c */ /* 0x000fe20003f4e818 */
[----:B------:R-:W-:Y:S01]  /*3f10*/  FADD.FTZ R47, R9, R2 ;  /* 0x00000002092f7221 */ /* 0x000fe20000010000 */
[-CC-:B------:R-:W-:Y:S01]  /*3f20*/  FFMA.FTZ R26, R26, R7.reuse, -R35.reuse ;  /* 0x000000071a1a7223 */ /* 0x180fe20000010823 */
[-CC-:B------:R-:W-:Y:S01]  /*3f30*/  FFMA.FTZ R20, R20, R7.reuse, -R35.reuse ;  /* 0x0000000714147223 */ /* 0x180fe20000010823 */
[-C--:B------:R-:W-:Y:S01]  /*3f40*/  FFMA.FTZ R30, R30, R7.reuse, -R35 ;  /* 0x000000071e1e7223 */ /* 0x080fe20000010823 */
[----:B------:R-:W-:Y:S01]  /*3f50*/  FADD.FTZ R2, R176, R47 ;  /* 0x0000002fb0027221 */ /* 0x000fe20000010000 */
[-CC-:B------:R-:W-:Y:S01]  /*3f60*/  FFMA.FTZ R24, R24, R7.reuse, -R35.reuse ;  /* 0x0000000718187223 */ /* 0x180fe20000010823 */
[----:B------:R-:W-:Y:S01]  /*3f70*/  MUFU.EX2 R181, R20 ;  /* 0x0000001400b57308 */ /* 0x000fe20000000800 */
[-CC-:B------:R-:W-:Y:S01]  /*3f80*/  FFMA.FTZ R34, R34, R7.reuse, -R35.reuse ;  /* 0x0000000722227223 */ /* 0x180fe20000010823 */
[----:B------:R-:W-:Y:S01]  /*3f90*/  FADD.FTZ R47, R11, R2 ;  /* 0x000000020b2f7221 */ /* 0x000fe20000010000 */
[-CC-:B------:R-:W-:Y:S01]  /*3fa0*/  FFMA.FTZ R28, R28, R7.reuse, -R35.reuse ;  /* 0x000000071c1c7223 */ /* 0x180fe20000010823 */
[-CC-:B------:R-:W-:Y:S01]  /*3fb0*/  FFMA.FTZ R38, R38, R7.reuse, -R35.reuse ;  /* 0x0000000726267223 */ /* 0x180fe20000010823 */
[-C--:B------:R-:W-:Y:S01]  /*3fc0*/  FFMA.FTZ R32, R32, R7.reuse, -R35 ;  /* 0x0000000720207223 */ /* 0x080fe20000010823 */
[----:B------:R-:W-:Y:S01]  /*3fd0*/  FADD.FTZ R2, R178, R47 ;  /* 0x0000002fb2027221 */ /* 0x000fe20000010000 */
[-CC-:B------:R-:W-:Y:S01]  /*3fe0*/  FFMA.FTZ R42, R42, R7.reuse, -R35.reuse ;  /* 0x000000072a2a7223 */ /* 0x180fe20000010823 */
[----:B------:R-:W0:Y:S01]  /*3ff0*/  MUFU.EX2 R26, R26 ;  /* 0x0000001a001a7308 */ /* 0x000e220000000800 */
[-CC-:B------:R-:W-:Y:S01]  /*4000*/  FFMA.FTZ R36, R36, R7.reuse, -R35.reuse ;  /* 0x0000000724247223 */ /* 0x180fe20000010823 */
[----:B------:R-:W-:Y:S01]  /*4010*/  FADD.FTZ R47, R13, R2 ;  /* 0x000000020d2f7221 */ /* 0x000fe20000010000 */
[-CC-:B------:R-:W-:Y:S01]  /*4020*/  FFMA.FTZ R46, R46, R7.reuse, -R35.reuse ;  /* 0x000000072e2e7223 */ /* 0x180fe20000010823 */
[-CC-:B------:R-:W-:Y:S01]  /*4030*/  FFMA.FTZ R40, R40, R7.reuse, -R35.reuse ;  /* 0x0000000728287223 */ /* 0x180fe20000010823 */
[-C--:B------:R-:W-:Y:S01]  /*4040*/  FFMA.FTZ R50, R50, R7.reuse, -R35 ;  /* 0x0000000732327223 */ /* 0x080fe20000010823 */
[----:B------:R-:W-:Y:S01]  /*4050*/  FADD.FTZ R2, R172, R47 ;  /* 0x0000002fac027221 */ /* 0x000fe20000010000 */
[-CC-:B------:R-:W-:Y:S01]  /*4060*/  FFMA.FTZ R44, R44, R7.reuse, -R35.reuse ;  /* 0x000000072c2c7223 */ /* 0x180fe20000010823 */
[----:B------:R-:W1:Y:S01]  /*4070*/  MUFU.EX2 R30, R30 ;  /* 0x0000001e001e7308 */ /* 0x000e620000000800 */
[-CC-:B------:R-:W-:Y:S01]  /*4080*/  FFMA.FTZ R54, R54, R7.reuse, -R35.reuse ;  /* 0x0000000736367223 */ /* 0x180fe20000010823 */
        /* <DEDUP_REMOVED lines=15> */
[----:B-1----:R-:W-:Y:S01]  /*4180*/  FADD.FTZ R2, R30, R47 ;  /* 0x0000002f1e027221 */ /* 0x002fe20000010000 */
[----:B------:R-:W-:Y:S01]  /*4190*/  FADD.FTZ R49, R25, R6 ;  /* 0x0000000619317221 */ /* 0x000fe20000010000 */
[-CC-:B------:R-:W-:Y:S01]  /*41a0*/  FFMA.FTZ R90, R90, R7.reuse, -R35.reuse ;  /* 0x000000075a5a7223 */ /* 0x180fe20000010823 */
[-CC-:B------:R-:W-:Y:S01]  /*41b0*/  FFMA.FTZ R74, R74, R7.reuse, -R35.reuse ;  /* 0x000000074a4a7223 */ /* 0x180fe20000010823 */
[-C--:B------:R-:W-:Y:S01]  /*41c0*/  FFMA.FTZ R92, R92, R7.reuse, -R35 ;  /* 0x000000075c5c7223 */ /* 0x080fe20000010823 */
[----:B------:R-:W-:Y:S01]  /*41d0*/  FADD.FTZ R6, R170, R49 ;  /* 0x00000031aa067221 */ /* 0x000fe20000010000 */
[-CC-:B------:R-:W-:Y:S01]  /*41e0*/  FFMA.FTZ R78, R78, R7.reuse, -R35.reuse ;  /* 0x000000074e4e7223 */ /* 0x180fe20000010823 */
[----:B------:R-:W1:Y:S01]  /*41f0*/  MUFU.EX2 R177, R28 ;  /* 0x0000001c00b17308 */ /* 0x000e620000000800 */
        /* <DEDUP_REMOVED lines=11> */
[----:B------:R-:W-:-:S02]  /*42b0*/  F2FP.F16.F32.PACK_AB R176, R11, R176 ;  /* 0x000000b00bb0723e */ /* 0x000fc400000000ff */
[----:B------:R-:W-:Y:S01]  /*42c0*/  FADD.FTZ R6, R96, R49 ;  /* 0x0000003160067221 */ /* 0x000fe20000010000 */
[----:B------:R-:W-:Y:S01]  /*42d0*/  F2FP.F16.F32.PACK_AB R178, R13, R178 ;  /* 0x000000b20db2723e */ /* 0x000fe200000000ff */
[----:B------:R-:W0:Y:S01]  /*42e0*/  MUFU.EX2 R179, R32 ;  /* 0x0000002000b37308 */ /* 0x000e220000000800 */
[----:B-1----:R-:W-:Y:S01]  /*42f0*/  FADD.FTZ R47, R177, R2 ;  /* 0x00000002b12f7221 */ /* 0x002fe20000010000 */
[----:B------:R-:W-:Y:S01]  /*4300*/  FADD.FTZ R49, R37, R6 ;  /* 0x0000000625317221 */ /* 0x000fe20000010000 */
[----:B------:R-:W-:Y:S02]  /*4310*/  F2FP.F16.F32.PACK_AB R172, R15, R172 ;  /* 0x000000ac0fac723e */ /* 0x000fe400000000ff */
[----:B------:R-:W-:Y:S01]  /*4320*/  F2FP.F16.F32.PACK_AB R174, R21, R174 ;  /* 0x000000ae15ae723e */ /* 0x000fe200000000ff */
[----:B------:R-:W-:Y:S01]  /*4330*/  FADD.FTZ R6, R64, R49 ;  /* 0x0000003140067221 */ /* 0x000fe20000010000 */
[----:B------:R-:W-:Y:S01]  /*4340*/  F2FP.F16.F32.PACK_AB R168, R25, R168 ;  /* 0x000000a819a8723e */ /* 0x000fe200000000ff */
[----:B------:R-:W1:Y:S01]  /*4350*/  MUFU.EX2 R42, R42 ;  /* 0x0000002a002a7308 */ /* 0x000e620000000800 */
[----:B--2---:R-:W-:Y:S01]  /*4360*/  FADD.FTZ R2, R38, R47 ;  /* 0x0000002f26027221 */ /* 0x004fe20000010000 */
[----:B------:R-:W-:Y:S01]  /*4370*/  FADD.FTZ R49, R39, R6 ;  /* 0x0000000627317221 */ /* 0x000fe20000010000 */
[----:B------:R-:W-:-:S02]  /*4380*/  F2FP.F16.F32.PACK_AB R170, R27, R170 ;  /* 0x000000aa1baa723e */ /* 0x000fc400000000ff */
[----:B------:R-:W-:Y:S01]  /*4390*/  F2FP.F16.F32.PACK_AB R164, R33, R164 ;  /* 0x000000a421a4723e */ /* 0x000fe200000000ff */
[----:B------:R-:W-:Y:S01]  /*43a0*/  FADD.FTZ R6, R68, R49 ;  /* 0x0000003144067221 */ /* 0x000fe20000010000 */
[----:B------:R-:W-:Y:S01]  /*43b0*/  F2FP.F16.F32.PACK_AB R160, R39, R64 ;  /* 0x0000004027a0723e */ /* 0x000fe200000000ff */
[----:B------:R-:W2:Y:S01]  /*43c0*/  MUFU.EX2 R173, R36 ;  /* 0x0000002400ad7308 */ /* 0x000ea20000000800 */
[----:B0-----:R-:W-:Y:S01]  /*43d0*/  FADD.FTZ R47, R179, R2 ;  /* 0x00000002b32f7221 */ /* 0x001fe20000010000 */
[C---:B------:R-:W-:Y:S01]  /*43e0*/  FADD.FTZ R9, R41.reuse, R6 ;  /* 0x0000000629097221 */ /* 0x040fe20000010000 */
[----:B------:R-:W-:Y:S02]  /*43f0*/  F2FP.F16.F32.PACK_AB R162, R41, R68 ;  /* 0x0000004429a2723e */ /* 0x000fe400000000ff */
[----:B------:R-:W-:Y:S02]  /*4400*/  F2FP.F16.F32.PACK_AB R181, R181, R26 ;  /* 0x0000001ab5b5723e */ /* 0x000fe400000000ff */
[----:B------:R-:W-:Y:S01]  /*4410*/  F2FP.F16.F32.PACK_AB R183, R183, R30 ;  /* 0x0000001eb7b7723e */ /* 0x000fe200000000ff */
[----:B------:R-:W0:Y:S01]  /*4420*/  MUFU.EX2 R46, R46 ;  /* 0x0000002e002e7308 */ /* 0x000e220000000800 */
[----:B-1----:R-:W-:Y:S01]  /*4430*/  FADD.FTZ R2, R42, R47 ;  /* 0x0000002f2a027221 */ /* 0x002fe20000010000 */
[----:B------:R-:W-:-:S02]  /*4440*/  F2FP.F16.F32.PACK_AB R177, R177, R34 ;  /* 0x00000022b1b1723e */ /* 0x000fc400000000ff */
[----:B------:R-:W-:-:S04]  /*4450*/  F2FP.F16.F32.PACK_AB R179, R179, R38 ;  /* 0x00000026b3b3723e */ /* 0x000fc800000000ff */
        /* <DEDUP_REMOVED lines=71> */
[----:B0-----:R-:W-:Y:S01]  /*48d0*/  FADD.FTZ R2, R86, R9 ;  /* 0x0000000956027221 */ /* 0x001fe20000010000 */
[C---:B-1----:R-:W-:Y:S01]  /*48e0*/  FADD.FTZ R3, R29.reuse, R6 ;  /* 0x000000061d037221 */ /* 0x042fe20000010000 */
[----:B------:R-:W-:Y:S01]  /*48f0*/  F2FP.F16.F32.PACK_AB R154, R29, R84 ;  /* 0x000000541d9a723e */ /* 0x000fe200000000ff */
[----:B------:R-:W-:Y:S02]  /*4900*/  VIADD R6, R88, 0xfffffffe ;  /* 0xfffffffe58067836 */ /* 0x000fe40000000000 */
[C---:B--2---:R-:W-:Y:S01]  /*4910*/  FADD.FTZ R2, R35.reuse, R2 ;  /* 0x0000000223027221 */ /* 0x044fe20000010000 */
[----:B------:R-:W-:Y:S01]  /*4920*/  F2FP.F16.F32.PACK_AB R155, R35, R86 ;  /* 0x00000056239b723e */ /* 0x000fe200000000ff */
[----:B------:R-:W-:Y:S06]  /*4930*/  @P2 BRA `(.L_x_1122) ;  /* 0x0000000000442947 */ /* 0x000fec0003800000 */
        /* <DEDUP_REMOVED lines=10> */
.L_x_1123:
[----:B------:R-:W-:-:S11]  /*49e0*/  UISETP.NE.AND UP2, UPT, UR7, 0x1, UPT ;  /* 0x000000010700788c */ /* 0x000fd6000bf45270 */
[----:B------:R-:W-:Y:S02]  /*49f0*/  @UP2 ULDC.64 UR18, c[0x0][0x9e8] ;  /* 0x00027a0000122ab9 */ /* 0x000fe40000000a00 */
[----:B------:R-:W-:-:S04]  /*4a00*/  UIMAD.WIDE.U32 UR10, UR14, UR18, URZ ;  /* 0x000000120e0a72a5 */ /* 0x000fc8000f8e003f */
[----:B------:R-:W-:-:S12]  /*4a10*/  @UP2 USHF.R.U32.HI UR14, URZ, UR19, UR11 ;  /* 0x000000133f0e2299 */ /* 0x000fd8000801160b */
.L_x_1124:
[----:B------:R-:W-:-:S04]  /*4a20*/  UIMAD UR7, UR14, UR7, UR7 ;  /* 0x000000070e0772a4 */ /* 0x000fc8000f8e0207 */
[----:B------:R-:W-:-:S04]  /*4a30*/  UISETP.LT.AND UP2, UPT, UR6, UR7, UPT ;  /* 0x000000070600728c */ /* 0x000fc8000bf41270 */
[----:B------:R-:W-:-:S12]  /*4a40*/  USEL UR6, UR6, UR7, UP2 ;  /* 0x0000000706067287 */ /* 0x000fd80009000000 */
.L_x_1122:
[----:B------:R-:W-:Y:S01]  /*4a50*/  USHF.R.S32.HI UR7, URZ, 0x1f, UR6 ;  /* 0x0000001f3f077899 */ /* 0x000fe20008011406 */
[----:B------:R-:W-:Y:S02]  /*4a60*/  CS2R R150, SRZ ;  /* 0x0000000000967805 */ /* 0x000fe4000001ff00 */
        /* <DEDUP_REMOVED lines=10> */
[----:B------:R-:W-:Y:S01]  /*4b10*/  UISETP.LT.AND UP2, UPT, UR39, UR7, UPT ;  /* 0x000000072700728c */ /* 0x000fe2000bf41270 */
[----:B------:R-:W-:Y:S02]  /*4b20*/  CS2R R132, SRZ ;  /* 0x0000000000847805 */ /* 0x000fe4000001ff00 */
[----:B------:R-:W-:Y:S02]  /*4b30*/  CS2R R130, SRZ ;  /* 0x0000000000827805 */ /* 0x000fe4000001ff00 */
[----:B------:R-:W-:Y:S01]  /*4b40*/  CS2R R128, SRZ ;  /* 0x0000000000807805 */ /* 0x000fe2000001ff00 */
[----:B------:R-:W-:Y:S01]  /*4b50*/  USEL UR56, UR39, UR7, !UP2 ;  /* 0x0000000727387287 */ /* 0x000fe2000d000000 */
[----:B------:R-:W-:-:S02]  /*4b60*/  CS2R R126, SRZ ;  /* 0x00000000007e7805 */ /* 0x000fc4000001ff00 */
[----:B------:R-:W-:Y:S02]  /*4b70*/  CS2R R124, SRZ ;  /* 0x00000000007c7805 */ /* 0x000fe4000001ff00 */
[----:B------:R-:W-:Y:S02]  /*4b80*/  CS2R R122, SRZ ;  /* 0x00000000007a7805 */ /* 0x000fe4000001ff00 */
[----:B------:R-:W-:Y:S02]  /*4b90*/  CS2R R120, SRZ ;  /* 0x0000000000787805 */ /* 0x000fe4000001ff00 */
[----:B------:R-:W-:Y:S02]  /*4ba0*/  CS2R R118, SRZ ;  /* 0x0000000000767805 */ /* 0x000fe4000001ff00 */
[----:B------:R-:W-:Y:S02]  /*4bb0*/  ISETP.GE.AND P2, PT, R6, UR56, PT ;  /* 0x0000003806007c0c */ /* 0x000fe4000bf46270 */
        /* <DEDUP_REMOVED lines=14> */
[----:B------:R-:W-:Y:S01]  /*4ca0*/  CS2R R88, SRZ ;  /* 0x0000000000587805 */ /* 0x000fe2000001ff00 */
[----:B------:R-:W-:Y:S06]  /*4cb0*/  @!P2 BRA `(.L_x_1125) ;  /* 0x000000300044a947 */ /* 0x000fec0003800000 */
[----:B------:R-:W-:Y:S01]  /*4cc0*/  IMAD.MOV.U32 R151, RZ, RZ, RZ ;  /* 0x000000ffff977224 */ /* 0x000fe200078e00ff */
[----:B------:R-:W-:Y:S01]  /*4cd0*/  ULDC UR49, c[0x0][0x9e4] ;  /* 0x0002790000317ab9 */ /* 0x000fe20000000800 */
[----:B------:R-:W-:Y:S01]  /*4ce0*/  ULDC UR52, c[0x0][0x9dc] ;  /* 0x0002770000347ab9 */ /* 0x000fe20000000800 */
[----:B------:R-:W-:-:S05]  /*4cf0*/  ULDC UR53, c[0x0][0x9e0] ;  /* 0x0002780000357ab9 */ /* 0x000fca0000000800 */
.L_x_1142:
[----:B------:R-:W-:Y:S01]  /*4d00*/  UIADD3 UR55, UR44, 0x1, URZ ;  /* 0x000000012c377890 */ /* 0x000fe2000fffe03f */
[----:B------:R-:W-:-:S03]  /*4d10*/  ISETP.NE.AND P3, PT, RZ, UR40, PT ;  /* 0x00000028ff007c0c */ /* 0x000fc6000bf65270 */
[----:B------:R-:W-:-:S04]  /*4d20*/  UISETP.NE.AND UP2, UPT, UR55, 0x2, UPT ;  /* 0x000000023700788c */ /* 0x000fc8000bf45270 */
[----:B------:R-:W-:Y:S02]  /*4d30*/  USEL UR54, URZ, 0x1, UP2 ;  /* 0x000000013f367887 */ /* 0x000fe40009000000 */
[----:B------:R-:W-:Y:S02]  /*4d40*/  USEL UR55, UR55, URZ, UP2 ;  /* 0x0000003f37377287 */ /* 0x000fe40009000000 */
[----:B------:R-:W-:Y:S02]  /*4d50*/  ULOP3.LUT UR54, UR45, UR54, URZ, 0x3c, !UPT ;  /* 0x000000362d367292 */ /* 0x000fe4000f8e3c3f */
[----:B------:R-:W-:Y:S10]  /*4d60*/  @P3 BRA `(.L_x_1126) ;  /* 0x00000000002c3947 */ /* 0x000ff40003800000 */
[----:B------:R-:W-:Y:S05]  /*4d70*/  @!P0 BRA `(.L_x_1127) ;  /* 0x0000000000048947 */ /* 0x000fea0003800000 */
[----:B------:R-:W-:Y:S01]  /*4d80*/  BPT.TRAP 0x1 ;  /* 0x000000040000795c */ /* 0x000fe20000300000 */
.L_x_1127:
[----:B------:R-:W-:Y:S01]  /*4d90*/  ULEA UR6, UR55, UR41, 0x3 ;  /* 0x0000002937067291 */ /* 0x000fe2000f8e183f */
[----:B------:R-:W-:-:S05]  /*4da0*/  IMAD.U32 R4, RZ, RZ, UR54 ;  /* 0x00000036ff047e24 */ /* 0x000fca000f8e00ff */
[----:B------:R-:W-:-:S04]  /*4db0*/  SHF.L.U32 R4, R4, 0x1f, RZ ;  /* 0x0000001f04047819 */ /* 0x000fc800000006ff */
[----:B------:R0:W1:Y:S01]  /*4dc0*/  SYNCS.PHASECHK.TRANS64.TRYWAIT P2, [UR6+0x28830], R4 ;  /* 0x02883004ff0075a7 */ /* 0x0000620008040146 */
[----:B------:R-:W-:Y:S05]  /*4dd0*/  @!P0 BRA `(.L_x_1128) ;  /* 0x0000000000048947 */ /* 0x000fea0003800000 */
[----:B------:R-:W-:Y:S01]  /*4de0*/  BPT.TRAP 0x1 ;  /* 0x000000040000795c */ /* 0x000fe20000300000 */
.L_x_1128:
[----:B-1----:R-:W-:Y:S05]  /*4df0*/  @P2 BRA `(.L_x_1126) ;  /* 0x0000000000082947 */ /* 0x002fea0003800000 */
[----:B------:R-:W1:Y:S02]  /*4e00*/  SYNCS.PHASECHK.TRANS64.TRYWAIT P2, [UR6+0x28830], R4 ;  /* 0x02883004ff0075a7 */ /* 0x000e640008040146 */
[----:B-1----:R-:W-:Y:S05]  /*4e10*/  @!P2 BRA `(.L_x_1129) ;  /* 0x000000f000dca947 */ /* 0x002fea0003800000 */
.L_x_1126:
[----:B01----:R-:W-:Y:S01]  /*4e20*/  VIADD R4, R23, 0x8 ;  /* 0x0000000817047836 */ /* 0x003fe20000000000 */
[----:B------:R-:W-:Y:S01]  /*4e30*/  ULEA UR34, UR55, UR48, 0xb ;  /* 0x0000003037227291 */ /* 0x000fe2000f8e583f */
[----:B------:R-:W-:Y:S01]  /*4e40*/  UMOV UR35, 0x40000040 ;  /* 0x4000004000237882 */ /* 0x000fe20000000000 */
[----:B------:R-:W-:Y:S02]  /*4e50*/  UMOV UR7, 0x40000040 ;  /* 0x4000004000077882 */ /* 0x000fe40000000000 */
[----:B------:R0:W-:Y:S01]  /*4e60*/  BAR.SYNC.DEFER_BLOCKING R4, 0x100 ;  /* 0x000400040000751d */ /* 0x0001e20000010000 */
[----:B------:R-:W-:Y:S02]  /*4e70*/  UIADD3 UR6, UR34, 0x2, URZ ;  /* 0x0000000222067890 */ /* 0x000fe4000fffe03f */
[----:B------:R-:W-:Y:S02]  /*4e80*/  UIADD3 UR10, UR34, 0x4, URZ ;  /* 0x00000004220a7890 */ /* 0x000fe4000fffe03f */
[----:B------:R-:W-:Y:S01]  /*4e90*/  UIADD3 UR14, UR34, 0x6, URZ ;  /* 0x00000006220e7890 */ /* 0x000fe2000fffe03f */
        /* <DEDUP_REMOVED lines=8> */
[----:B------:R-:W-:Y:S01]  /*4f20*/  UIADD3 UR30, UR34, 0x406, URZ ;  /* 0x00000406221e7890 */ /* 0x000fe2000fffe03f */
[----:B------:R-:W-:Y:S01]  /*4f30*/  UMOV UR31, 0x40000040 ;  /* 0x40000040001f7882 */ /* 0x000fe20000000000 */
[----:B------:R-:W-:-:S06]  /*4f40*/  WARPGROUP.ARRIVE ;  /* 0x00000000000079c5 */ /* 0x000fcc0000000000 */
[----:B------:R-:W-:Y:S03]  /*4f50*/  HGMMA.64x128x16.F32 R24, gdesc[UR32], RZ, !UPT, gsb0 ;  /* 0x01e00000201879f0 */ /* 0x000fe6000c0008ff */
        /* <DEDUP_REMOVED lines=22> */
[----:B0-----:R-:W-:Y:S05]  /*50c0*/  @P3 BRA `(.L_x_1130) ;  /* 0x00000000002c3947 */ /* 0x001fea0003800000 */
[----:B------:R-:W-:Y:S05]  /*50d0*/  @!P0 BRA `(.L_x_1131) ;  /* 0x0000000000048947 */ /* 0x000fea0003800000 */
[----:B------:R-:W-:Y:S01]  /*50e0*/  BPT.TRAP 0x1 ;  /* 0x000000040000795c */ /* 0x000fe20000300000 */
.L_x_1131:
[----:B------:R-:W-:Y:S01]  /*50f0*/  ULEA UR6, UR44, UR41, 0x3 ;  /* 0x000000292c067291 */ /* 0x000fe2000f8e183f */
[----:B------:R-:W-:-:S05]  /*5100*/  IMAD.U32 R4, RZ, RZ, UR45 ;  /* 0x0000002dff047e24 */ /* 0x000fca000f8e00ff */
[----:B------:R-:W-:-:S04]  /*5110*/  SHF.L.U32 R4, R4, 0x1f, RZ ;  /* 0x0000001f04047819 */ /* 0x000fc800000006ff */
[----:B------:R0:W1:Y:S01]  /*5120*/  SYNCS.PHASECHK.TRANS64.TRYWAIT P2, [UR6+0x28850], R4 ;  /* 0x02885004ff0075a7 */ /* 0x0000620008040146 */
[----:B------:R-:W-:Y:S05]  /*5130*/  @!P0 BRA `(.L_x_1132) ;  /* 0x0000000000048947 */ /* 0x000fea0003800000 */
[----:B------:R-:W-:Y:S01]  /*5140*/  BPT.TRAP 0x1 ;  /* 0x000000040000795c */ /* 0x000fe20000300000 */
.L_x_1132:
[----:B-1----:R-:W-:Y:S05]  /*5150*/  @P2 BRA `(.L_x_1130) ;  /* 0x0000000000082947 */ /* 0x002fea0003800000 */
[----:B------:R-:W1:Y:S02]  /*5160*/  SYNCS.PHASECHK.TRANS64.TRYWAIT P2, [UR6+0x28850], R4 ;  /* 0x02885004ff0075a7 */ /* 0x000e640008040146 */
[----:B-1----:R-:W-:Y:S05]  /*5170*/  @!P2 BRA `(.L_x_1133) ;  /* 0x000000f0001ca947 */ /* 0x002fea0003800000 */
.L_x_1130:
[----:B------:R-:W-:Y:S01]  /*5180*/  UIADD3 UR6, UR41, 0x400, URZ ;  /* 0x0000040029067890 */ /* 0x000fe2000fffe03f */
[----:B------:R-:W-:Y:S01]  /*5190*/  WARPGROUP.ARRIVE ;  /* 0x00000000000079c5 */ /* 0x000fe20000000000 */
[----:B------:R-:W-:Y:S01]  /*51a0*/  UMOV UR7, 0x40000040 ;  /* 0x4000004000077882 */ /* 0x000fe20000000000 */
[----:B------:R-:W-:Y:S01]  /*51b0*/  PLOP3.LUT P2, PT, PT, PT, UP0, 0x80, 0x0 ;  /* 0x000000000000781c */ /* 0x000fe20003f4f008 */
[----:B------:R-:W-:Y:S01]  /*51c0*/  USHF.R.U32.HI UR6, URZ, 0x4, UR6 ;  /* 0x000000043f067899 */ /* 0x000fe20008011606 */
[----:B------:R-:W-:Y:S01]  /*51d0*/  PLOP3.LUT P3, PT, PT, PT, UP0, 0x80, 0x0 ;  /* 0x000000000000781c */ /* 0x000fe20003f6f008 */
[----:B------:R-:W-:Y:S01]  /*51e0*/  VIADD R10, R17, UR36 ;  /* 0x00000024110a7c36 */ /* 0x000fe20008000000 */
[----:B01----:R-:W0:Y:S01]  /*51f0*/  LDC R4, c[0x0][0x2f0] ;  /* 0x0000bc00ff047b82 */ /* 0x003e220000000800 */
[----:B------:R-:W-:Y:S01]  /*5200*/  ULOP3.LUT UR6, UR6, 0x3fff, URZ, 0xc0, !UPT ;  /* 0x00003fff06067892 */ /* 0x000fe2000f8ec03f */
[----:B------:R-:W-:-:S03]  /*5210*/  IMAD.U32 R9, RZ, RZ, UR55 ;  /* 0x00000037ff097e24 */ /* 0x000fc6000f8e00ff */
[----:B------:R-:W-:Y:S02]  /*5220*/  ULOP3.LUT UR6, UR6, 0x4000000, URZ, 0xfc, !UPT ;  /* 0x0400000006067892 */ /* 0x000fe4000f8efc3f */
[----:B------:R-:W-:Y:S01]  /*5230*/  @!P1 LEA R9, R9, UR41, 0x3 ;  /* 0x0000002909099c11 */ /* 0x000fe2000f8e18ff */
[----:B------:R-:W1:Y:S01]  /*5240*/  LDC R5, c[0x0][0x288] ;  /* 0x0000a200ff057b82 */ /* 0x000e620000000800 */
[----:B------:R-:W-:-:S03]  /*5250*/  ULEA UR10, UR44, UR6, 0xb ;  /* 0x000000062c0a7291 */ /* 0x000fc6000f8e583f */
[----:B------:R-:W-:-:S04]  /*5260*/  @!P1 VIADD R9, R9, 0x28840 ;  /* 0x0002884009099836 */ /* 0x000fc80000000000 */
[----:B------:R-:W-:Y:S01]  /*5270*/  UMOV UR6, UR10 ;  /* 0x0000000a00067c82 */ /* 0x000fe20008000000 */
[----:B------:R-:W-:Y:S01]  /*5280*/  @!P1 PRMT R9, RZ, 0x654, R9 ;  /* 0x00000654ff099816 */ /* 0x000fe20000000009 */
        /* <DEDUP_REMOVED lines=29> */
[----:B------:R-:W-:Y:S01]  /*5460*/  WARPGROUP.ARRIVE ;  /* 0x00000000000079c5 */ /* 0x000fe20000000000 */
[----:B------:R-:W-:-:S06]  /*5470*/  IMAD.SHL.U32 R162, R6, 0x80, RZ ;  /* 0x0000008006a27824 */ /* 0x000fcc00078e00ff */
[----:B------:R-:W-:Y:S01]  /*5480*/  HGMMA.64x128x16.F32 R88, R156, gdesc[UR4].tnspB, R88, gsb0 ;  /* 0x41e000049c587df0 */ /* 0x000fe20008000858 */
[----:B------:R-:W-:Y:S01]  /*5490*/  UIADD3 UR6, UR10, 0x380, URZ ;  /* 0x000003800a067890 */ /* 0x000fe2000fffe03f */
[----:B------:R-:W-:Y:S01]  /*54a0*/  IADD3 R11, -R162, 0x1, RZ ;  /* 0x00000001a20b7810 */ /* 0x000fe20007ffe1ff */
[----:B------:R-:W-:-:S04]  /*54b0*/  UMOV UR7, 0x40000040 ;  /* 0x4000004000077882 */ /* 0x000fc80000000000 */
[----:B------:R-:W-:-:S04]  /*54c0*/  IMAD R11, R16, -0x2, R11 ;  /* 0xfffffffe100b7824 */ /* 0x000fc800078e020b */
[----:B0-----:R-:W-:-:S04]  /*54d0*/  IMAD R12, R4, UR42, R11 ;  /* 0x0000002a040c7c24 */ /* 0x001fc8000f8e020b */
[----:B-1----:R-:W-:-:S04]  /*54e0*/  IMAD.IADD R12, R12, 0x1, -R5 ;  /* 0x000000010c0c7824 */ /* 0x002fc800078e0a05 */
[----:B------:R-:W-:Y:S01]  /*54f0*/  VIADD R13, R12, UR53 ;  /* 0x000000350c0d7c36 */ /* 0x000fe20008000000 */
[----:B------:R-:W-:Y:S02]  /*5500*/  WARPGROUP.DEPBAR.LE gsb0, 0x0 ;  /* 0x00008000000079c5 */ /* 0x000fe40000010000 */
[----:B------:R-:W-:-:S06]  /*5510*/  WARPGROUP.ARRIVE ;  /* 0x00000000000079c5 */ /* 0x000fcc0000000000 */
[----:B------:R-:W-:Y:S01]  /*5520*/  HGMMA.64x128x16.F32 R88, R152, gdesc[UR4].tnspB, R88, gsb0 ;  /* 0x41e0000498587df0 */ /* 0x000fe20008000858 */
[----:B------:R-:W-:Y:S02]  /*5530*/  @UP0 ULDC UR6, c[0x0][0x44c] ;  /* 0x0001130000060ab9 */ /* 0x000fe40000000800 */
[----:B------:R-:W-:Y:S01]  /*5540*/  @P2 IMAD.HI.U32 R7, R10, UR6, RZ ;  /* 0x000000060a072c27 */ /* 0x000fe2000f8e00ff */
[----:B------:R-:W-:Y:S01]  /*5550*/  @UP0 ULDC UR6, c[0x0][0x450] ;  /* 0x0001140000060ab9 */ /* 0x000fe20000000800 */
[----:B------:R-:W-:-:S03]  /*5560*/  PLOP3.LUT P2, PT, PT, PT, UP1, 0x40, 0x0 ;  /* 0x000000000000781c */ /* 0x000fc60003f4e818 */
[----:B------:R-:W-:Y:S01]  /*5570*/  @P3 SHF.R.U32.HI R10, RZ, UR6, R7 ;  /* 0x00000006ff0a3c19 */ /* 0x000fe20008011607 */
[----:B------:R-:W-:Y:S01]  /*5580*/  ULOP3.LUT UR6, URZ, UR52, URZ, 0x33, !UPT ;  /* 0x000000343f067292 */ /* 0x000fe2000f8e333f */
[----:B------:R-:W-:-:S03]  /*5590*/  IADD3 R7, -R23, 0xb, RZ ;  /* 0x0000000b17077810 */ /* 0x000fc60007ffe1ff */
[----:B------:R-:W0:Y:S02]  /*55a0*/  SHFL.IDX PT, R14, R10, RZ, 0x1c1f ;  /* 0x001c1fff0a0e7589 */ /* 0x000e2400000e0000 */
[----:B------:R-:W-:Y:S01]  /*55b0*/  VIADD R15, R12, UR6 ;  /* 0x000000060c0f7c36 */ /* 0x000fe20008000000 */
[----:B------:R-:W-:Y:S02]  /*55c0*/  WARPGROUP.DEPBAR.LE gsb0, 0x0 ;  /* 0x00008000000079c5 */ /* 0x000fe40000010000 */
[----:B------:R0:W-:Y:S06]  /*55d0*/  BAR.ARV R7, 0x100 ;  /* 0x000400070000751d */ /* 0x0001ec0000002000 */
[----:B------:R1:W-:Y:S01]  /*55e0*/  @!P1 SYNCS.ARRIVE.TRANS64.RED.A1T0 RZ, [R9+URZ], RZ ;  /* 0x000000ff09ff99a7 */ /* 0x0003e2000810043f */
[----:B0-----:R-:W-:-:S02]  /*55f0*/  IMAD.IADD R7, R15, 0x1, R14 ;  /* 0x000000010f077824 */ /* 0x001fc400078e020e */
[----:B-1----:R-:W-:Y:S01]  /*5600*/  IMAD.IADD R9, R13, 0x1, R14 ;  /* 0x000000010d097824 */ /* 0x002fe200078e020e */
[----:B------:R-:W-:Y:S06]  /*5610*/  @P2 BRA `(.L_x_1134) ;  /* 0x00000000005c2947 */ /* 0x000fec0003800000 */
[----:B------:R-:W-:Y:S01]  /*5620*/  IMAD R12, R4, UR42, R14 ;  /* 0x0000002a040c7c24 */ /* 0x000fe2000f8e020e */
[----:B------:R-:W-:Y:S03]  /*5630*/  BSSY B0, `(.L_x_1135) ;  /* 0x0000011000007945 */ /* 0x000fe60003800000 */
[----:B------:R-:W-:-:S05]  /*5640*/  IMAD.IADD R11, R12, 0x1, -R5 ;  /* 0x000000010c0b7824 */ /* 0x000fca00078e0a05 */
[----:B------:R-:W-:-:S13]  /*5650*/  ISETP.GT.AND P2, PT, R11, -0x1, PT ;  /* 0xffffffff0b00780c */ /* 0x000fda0003f44270 */
[----:B------:R-:W-:Y:S05]  /*5660*/  @P2 BRA `(.L_x_1136) ;  /* 0x0000000000202947 */ /* 0x000fea0003800000 */
[----:B------:R-:W-:Y:S01]  /*5670*/  IMAD.U32 R14, RZ, RZ, UR49 ;  /* 0x00000031ff0e7e24 */ /* 0x000fe2000f8e00ff */
[----:B------:R-:W-:-:S04]  /*5680*/  LOP3.LUT R11, RZ, R11, RZ, 0x33, !PT ;  /* 0x0000000bff0b7212 */ /* 0x000fc800078e33ff */
[----:B------:R-:W-:-:S13]  /*5690*/  ISETP.NE.AND P2, PT, R14, 0x1, PT ;  /* 0x000000010e00780c */ /* 0x000fda0003f45270 */
[----:B------:R-:W0:Y:S02]  /*56a0*/  @P2 LDC.64 R20, c[0x0][0x9e8] ;  /* 0x00027a00ff142b82 */ /* 0x000e240000000a00 */
[----:B0-----:R-:W-:-:S05]  /*56b0*/  @P2 IMAD.HI.U32 R12, R11, R20, RZ ;  /* 0x000000140b0c2227 */ /* 0x001fca00078e00ff */
[----:B------:R-:W-:-:S04]  /*56c0*/  @P2 SHF.R.U32.HI R11, RZ, R21, R12 ;  /* 0x00000015ff0b2219 */ /* 0x000fc8000001160c */
[----:B------:R-:W-:Y:S01]  /*56d0*/  LOP3.LUT R11, RZ, R11, RZ, 0x33, !PT ;  /* 0x0000000bff0b7212 */ /* 0x000fe200078e33ff */
[----:B------:R-:W-:Y:S06]  /*56e0*/  BRA `(.L_x_1137) ;  /* 0x0000000000147947 */ /* 0x000fec0003800000 */
.L_x_1136:
[----:B------:R-:W-:-:S05]  /*56f0*/  IMAD.U32 R14, RZ, RZ, UR49 ;  /* 0x00000031ff0e7e24 */ /* 0x000fca000f8e00ff */
[----:B------:R-:W-:-:S13]  /*5700*/  ISETP.NE.AND P2, PT, R14, 0x1, PT ;  /* 0x000000010e00780c */ /* 0x000fda0003f45270 */
[----:B------:R-:W0:Y:S02]  /*5710*/  @P2 LDC.64 R20, c[0x0][0x9e8] ;  /* 0x00027a00ff142b82 */ /* 0x000e240000000a00 */
[----:B0-----:R-:W-:-:S05]  /*5720*/  @P2 IMAD.HI.U32 R12, R11, R20, RZ ;  /* 0x000000140b0c2227 */ /* 0x001fca00078e00ff */
[----:B------:R-:W-:-:S07]  /*5730*/  @P2 SHF.R.U32.HI R11, RZ, R21, R12 ;  /* 0x00000015ff0b2219 */ /* 0x000fce000001160c */
.L_x_1137:
[----:B------:R-:W-:Y:S05]  /*5740*/  BSYNC B0 ;  /* 0x0000000000007941 */ /* 0x000fea0003800000 */
.L_x_1135:
[----:B------:R-:W-:-:S04]  /*5750*/  IMAD R11, R11, R14, -R162 ;  /* 0x0000000e0b0b7224 */ /* 0x000fc800078e0aa2 */
[----:B------:R-:W-:-:S05]  /*5760*/  IMAD R12, R16, -0x2, R11 ;  /* 0xfffffffe100c7824 */ /* 0x000fca00078e020b */
[----:B------:R-:W-:Y:S02]  /*5770*/  VIADDMNMX R9, R12, R14, R9, PT ;  /* 0x0000000e0c097246 */ /* 0x000fe40003800109 */
[----:B------:R-:W-:-:S07]  /*5780*/  VIMNMX R7, R7, R12, !PT ;  /* 0x0000000c07077248 */ /* 0x000fce0007fe0100 */
.L_x_1134:
[----:B------:R-:W-:Y:S01]  /*5790*/  ISETP.GT.AND P2, PT, R6, -0x1, PT ;  /* 0xffffffff0600780c */ /* 0x000fe20003f44270 */
[----:B------:R-:W0:Y:S03]  /*57a0*/  SHFL.IDX PT, R10, R10, 0x1, 0x1c1f ;  /* 0x003c1f000a0a7f89 */ /* 0x000e2600000e0000 */
[C---:B------:R-:W-:Y:S02]  /*57b0*/  ISETP.GT.AND P5, PT, R7.reuse, RZ, P2 ;  /* 0x000000ff0700720c */ /* 0x040fe400017a4270 */
[----:B------:R-:W-:Y:S02]  /*57c0*/  ISETP.GT.AND P4, PT, R7, 0x1, P2 ;  /* 0x000000010700780c */ /* 0x000fe40001784270 */
[----:B------:R-:W-:Y:S02]  /*57d0*/  ISETP.LT.OR P5, PT, R9, 0x1, P5 ;  /* 0x000000010900780c */ /* 0x000fe40002fa1670 */
[----:B------:R-:W-:-:S02]  /*57e0*/  ISETP.GT.AND P6, PT, R7, 0x8, P2 ;  /* 0x000000080700780c */ /* 0x000fc400017c4270 */
[----:B------:R-:W-:Y:S02]  /*57f0*/  FSEL R166, R24, -INF , !P5 ;  /* 0xff80000018a67808 */ /* 0x000fe40006800000 */
[C---:B------:R-:W-:Y:S02]  /*5800*/  ISETP.GT.AND P5, PT, R7.reuse, 0x10, P2 ;  /* 0x000000100700780c */ /* 0x040fe400017a4270 */
[----:B------:R-:W-:Y:S02]  /*5810*/  ISETP.GT.AND P3, PT, R7, 0x9, P2 ;  /* 0x000000090700780c */ /* 0x000fe40001764270 */
[C---:B------:R-:W-:Y:S02]  /*5820*/  ISETP.LT.OR P5, PT, R9.reuse, 0x11, P5 ;  /* 0x000000110900780c */ /* 0x040fe40002fa1670 */
[----:B------:R-:W-:Y:S02]  /*5830*/  ISETP.LT.OR P4, PT, R9, 0x2, P4 ;  /* 0x000000020900780c */ /* 0x000fe40002781670 */
[----:B------:R-:W-:-:S02]  /*5840*/  FSEL R176, R32, -INF , !P5 ;  /* 0xff80000020b07808 */ /* 0x000fc40006800000 */
[----:B------:R-:W-:Y:S01]  /*5850*/  ISETP.GT.AND P5, PT, R7, 0x20, P2 ;  /* 0x000000200700780c */ /* 0x000fe200017a4270 */
[--C-:B0-----:R-:W-:Y:S01]  /*5860*/  IMAD.IADD R13, R13, 0x1, R10.reuse ;  /* 0x000000010d0d7824 */ /* 0x101fe200078e020a */
[----:B------:R-:W-:Y:S01]  /*5870*/  ISETP.LT.OR P6, PT, R9, 0x9, P6 ;  /* 0x000000090900780c */ /* 0x000fe200037c1670 */
[----:B------:R-:W-:Y:S01]  /*5880*/  IMAD.IADD R15, R15, 0x1, R10 ;  /* 0x000000010f0f7824 */ /* 0x000fe200078e020a */
[C---:B------:R-:W-:Y:S02]  /*5890*/  ISETP.LT.OR P3, PT, R9.reuse, 0xa, P3 ;  /* 0x0000000a0900780c */ /* 0x040fe40001f61670 */
[----:B------:R-:W-:Y:S02]  /*58a0*/  ISETP.LT.OR P5, PT, R9, 0x21, P5 ;  /* 0x000000210900780c */ /* 0x000fe40002fa1670 */
[----:B------:R-:W-:Y:S02]  /*58b0*/  FSEL R168, R25, -INF , !P4 ;  /* 0xff80000019a87808 */ /* 0x000fe40006000000 */
[----:B------:R-:W-:-:S02]  /*58c0*/  FSEL R172, R28, -INF , !P6 ;  /* 0xff8000001cac7808 */ /* 0x000fc40007000000 */
[----:B------:R-:W-:Y:S02]  /*58d0*/  FSEL R192, R29, -INF , !P3 ;  /* 0xff8000001dc07808 */ /* 0x000fe40005800000 */
[C---:B------:R-:W-:Y:S02]  /*58e0*/  ISETP.GT.AND P4, PT, R7.reuse, 0x11, P2 ;  /* 0x000000110700780c */ /* 0x040fe40001784270 */
[C---:B------:R-:W-:Y:S02]  /*58f0*/  ISETP.GT.AND P6, PT, R7.reuse, 0x18, P2 ;  /* 0x000000180700780c */ /* 0x040fe400017c4270 */
[C---:B------:R-:W-:Y:S02]  /*5900*/  ISETP.GT.AND P3, PT, R7.reuse, 0x19, P2 ;  /* 0x000000190700780c */ /* 0x040fe40001764270 */
[----:B------:R-:W-:Y:S02]  /*5910*/  FSEL R160, R40, -INF , !P5 ;  /* 0xff80000028a07808 */ /* 0x000fe40006800000 */
[----:B------:R-:W-:-:S02]  /*5920*/  ISETP.GT.AND P5, PT, R7, 0x30, P2 ;  /* 0x000000300700780c */ /* 0x000fc400017a4270 */
[C---:B------:R-:W-:Y:S02]  /*5930*/  ISETP.LT.OR P4, PT, R9.reuse, 0x12, P4 ;  /* 0x000000120900780c */ /* 0x040fe40002781670 */
[C---:B------:R-:W-:Y:S02]  /*5940*/  ISETP.LT.OR P6, PT, R9.reuse, 0x19, P6 ;  /* 0x000000190900780c */ /* 0x040fe400037c1670 */
        /* <DEDUP_REMOVED lines=55> */
[----:B------:R-:W-:Y:S02]  /*5cc0*/  ISETP.GT.AND P3, PT, R7, 0x69, P2 ;  /* 0x000000690700780c */ /* 0x000fe40001764270 */
[----:B------:R-:W-:Y:S02]  /*5cd0*/  FSEL R80, R80, -INF , !P5 ;  /* 0xff80000050507808 */ /* 0x000fe40006800000 */
[----:B------:R-:W-:-:S02]  /*5ce0*/  PLOP3.LUT P5, PT, PT, PT, UP1, 0x40, 0x0 ;  /* 0x000000000000781c */ /* 0x000fc40003fae818 */
[C---:B------:R-:W-:Y:S02]  /*5cf0*/  ISETP.LT.OR P4, PT, R9.reuse, 0x62, P4 ;  /* 0x000000620900780c */ /* 0x040fe40002781670 */
[C---:B------:R-:W-:Y:S02]  /*5d00*/  ISETP.LT.OR P6, PT, R9.reuse, 0x69, P6 ;  /* 0x000000690900780c */ /* 0x040fe400037c1670 */
[----:B------:R-:W-:Y:S02]  /*5d10*/  ISETP.LT.OR P3, PT, R9, 0x6a, P3 ;  /* 0x0000006a0900780c */ /* 0x000fe40001f61670 */
[----:B------:R-:W-:Y:S02]  /*5d20*/  FSEL R12, R73, -INF , !P4 ;  /* 0xff800000490c7808 */ /* 0x000fe40006000000 */
[----:B------:R-:W-:Y:S02]  /*5d30*/  FSEL R76, R76, -INF , !P6 ;  /* 0xff8000004c4c7808 */ /* 0x000fe40007000000 */
[----:B------:R-:W-:-:S02]  /*5d40*/  FSEL R14, R77, -INF , !P3 ;  /* 0xff8000004d0e7808 */ /* 0x000fc40005800000 */
[C---:B------:R-:W-:Y:S02]  /*5d50*/  ISETP.GT.AND P4, PT, R7.reuse, 0x71, P2 ;  /* 0x000000710700780c */ /* 0x040fe40001784270 */
[C---:B------:R-:W-:Y:S02]  /*5d60*/  ISETP.GT.AND P6, PT, R7.reuse, 0x78, P2 ;  /* 0x000000780700780c */ /* 0x040fe400017c4270 */
[----:B------:R-:W-:Y:S02]  /*5d70*/  ISETP.GT.AND P3, PT, R7, 0x79, P2 ;  /* 0x000000790700780c */ /* 0x000fe40001764270 */
[C---:B------:R-:W-:Y:S02]  /*5d80*/  ISETP.LT.OR P4, PT, R9.reuse, 0x72, P4 ;  /* 0x000000720900780c */ /* 0x040fe40002781670 */
[C---:B------:R-:W-:Y:S02]  /*5d90*/  ISETP.LT.OR P6, PT, R9.reuse, 0x79, P6 ;  /* 0x000000790900780c */ /* 0x040fe400037c1670 */
[----:B------:R-:W-:-:S02]  /*5da0*/  ISETP.LT.OR P3, PT, R9, 0x7a, P3 ;  /* 0x0000007a0900780c */ /* 0x000fc40001f61670 */
[----:B------:R-:W-:Y:S02]  /*5db0*/  FSEL R36, R81, -INF , !P4 ;  /* 0xff80000051247808 */ /* 0x000fe40006000000 */
[----:B------:R-:W-:Y:S02]  /*5dc0*/  FSEL R84, R84, -INF , !P6 ;  /* 0xff80000054547808 */ /* 0x000fe40007000000 */
[----:B------:R-:W-:Y:S01]  /*5dd0*/  FSEL R32, R85, -INF , !P3 ;  /* 0xff80000055207808 */ /* 0x000fe20005800000 */
        /* <DEDUP_REMOVED lines=14> */
.L_x_1140:
[----:B------:R-:W-:-:S05]  /*5ec0*/  IMAD.U32 R9, RZ, RZ, UR49 ;  /* 0x00000031ff097e24 */ /* 0x000fca000f8e00ff */
[----:B------:R-:W-:-:S13]  /*5ed0*/  ISETP.NE.AND P3, PT, R9, 0x1, PT ;  /* 0x000000010900780c */ /* 0x000fda0003f65270 */
[----:B------:R-:W0:Y:S02]  /*5ee0*/  @P3 LDC.64 R10, c[0x0][0x9e8] ;  /* 0x00027a00ff0a3b82 */ /* 0x000e240000000a00 */
[----:B0-----:R-:W-:-:S05]  /*5ef0*/  @P3 IMAD.HI.U32 R10, R7, R10, RZ ;  /* 0x0000000a070a3227 */ /* 0x001fca00078e00ff */
[----:B------:R-:W-:-:S07]  /*5f00*/  @P3 SHF.R.U32.HI R7, RZ, R11, R10 ;  /* 0x0000000bff073219 */ /* 0x000fce000001160a */
.L_x_1141:
[----:B------:R-:W-:Y:S05]  /*5f10*/  BSYNC B0 ;  /* 0x0000000000007941 */ /* 0x000fea0003800000 */
.L_x_1139:
[----:B------:R-:W-:-:S04]  /*5f20*/  IMAD R7, R7, R9, -R162 ;  /* 0x0000000907077224 */ /* 0x000fc800078e0aa2 */
[----:B------:R-:W-:-:S05]  /*5f30*/  IMAD R10, R16, -0x2, R7 ;  /* 0xfffffffe100a7824 */ /* 0x000fca00078e0207 */
[----:B------:R-:W-:Y:S02]  /*5f40*/  VIADDMNMX R13, R10, R9, R13, PT ;  /* 0x000000090a0d7246 */ /* 0x000fe4000380010d */
[----:B------:R-:W-:-:S07]  /*5f50*/  VIMNMX R15, R15, R10, !PT ;  /* 0x0000000a0f0f7248 */ /* 0x000fce0007fe0100 */
.L_x_1138:
[----:B------:R-:W-:Y:S01]  /*5f60*/  FMNMX.FTZ R7, R166, R0, !PT ;  /* 0x00000000a6077209 */ /* 0x000fe20007810000 */
[----:B------:R-:W-:Y:S01]  /*5f70*/  IMAD.U32 R53, RZ, RZ, UR44 ;  /* 0x0000002cff357e24 */ /* 0x000fe2000f8e00ff */
[C---:B------:R-:W-:Y:S01]  /*5f80*/  ISETP.GT.AND P6, PT, R15.reuse, 0x8, P2 ;  /* 0x000000080f00780c */ /* 0x040fe200017c4270 */
[----:B------:R-:W-:Y:S01]  /*5f90*/  UMOV UR45, UR54 ;  /* 0x00000036002d7c82 */ /* 0x000fe20008000000 */
[----:B------:R-:W-:Y:S01]  /*5fa0*/  FMNMX.FTZ R7, R168, R7, !PT ;  /* 0x00000007a8077209 */ /* 0x000fe20007810000 */
[----:B------:R-:W-:Y:S01]  /*5fb0*/  UMOV UR44, UR55 ;  /* 0x00000037002c7c82 */ /* 0x000fe20008000000 */
[----:B------:R-:W-:Y:S02]  /*5fc0*/  ISETP.GT.AND P4, PT, R15, 0x1, P2 ;  /* 0x000000010f00780c */ /* 0x000fe40001784270 */
[----:B------:R-:W-:Y:S02]  /*5fd0*/  FMNMX.FTZ R7, R172, R7, !PT ;  /* 0x00000007ac077209 */ /* 0x000fe40007810000 */
[----:B------:R-:W-:-:S02]  /*5fe0*/  ISETP.LT.OR P6, PT, R13, 0x9, P6 ;  /* 0x000000090d00780c */ /* 0x000fc400037c1670 */
[----:B------:R-:W-:Y:S02]  /*5ff0*/  FMNMX.FTZ R7, R192, R7, !PT ;  /* 0x00000007c0077209 */ /* 0x000fe40007810000 */
[----:B------:R-:W-:Y:S02]  /*6000*/  ISETP.LT.OR P4, PT, R13, 0x2, P4 ;  /* 0x000000020d00780c */ /* 0x000fe40002781670 */
[----:B------:R-:W-:Y:S02]  /*6010*/  FMNMX.FTZ R7, R176, R7, !PT ;  /* 0x00000007b0077209 */ /* 0x000fe40007810000 */
[----:B------:R-:W-:Y:S02]  /*6020*/  FSEL R30, R30, -INF , !P6 ;  /* 0xff8000001e1e7808 */ /* 0x000fe40007000000 */
[----:B------:R-:W-:Y:S02]  /*6030*/  FMNMX.FTZ R7, R178, R7, !PT ;  /* 0x00000007b2077209 */ /* 0x000fe40007810000 */
[----:B------:R-:W-:-:S02]  /*6040*/  FSEL R164, R27, -INF , !P4 ;  /* 0xff8000001ba47808 */ /* 0x000fc40006000000 */
[----:B------:R-:W-:Y:S02]  /*6050*/  FMNMX.FTZ R7, R174, R7, !PT ;  /* 0x00000007ae077209 */ /* 0x000fe40007810000 */
[----:B------:R-:W-:Y:S02]  /*6060*/  ISETP.GT.AND P4, PT, R15, 0x11, P2 ;  /* 0x000000110f00780c */ /* 0x000fe40001784270 */
[----:B------:R-:W-:Y:S02]  /*6070*/  FMNMX.FTZ R7, R170, R7, !PT ;  /* 0x00000007aa077209 */ /* 0x000fe40007810000 */
[----:B------:R-:W-:Y:S02]  /*6080*/  ISETP.LT.OR P4, PT, R13, 0x12, P4 ;  /* 0x000000120d00780c */ /* 0x000fe40002781670 */
[----:B------:R-:W-:Y:S02]  /*6090*/  FMNMX.FTZ R7, R160, R7, !PT ;  /* 0x00000007a0077209 */ /* 0x000fe40007810000 */
[----:B------:R-:W-:-:S02]  /*60a0*/  ISETP.GT.AND P3, PT, R15, 0x9, P2 ;  /* 0x000000090f00780c */ /* 0x000fc40001764270 */
[----:B------:R-:W-:Y:S02]  /*60b0*/  FMNMX.FTZ R7, R158, R7, !PT ;  /* 0x000000079e077209 */ /* 0x000fe40007810000 */
[----:B------:R-:W-:Y:S02]  /*60c0*/  ISETP.LT.OR P3, PT, R13, 0xa, P3 ;  /* 0x0000000a0d00780c */ /* 0x000fe40001f61670 */
[----:B------:R-:W-:Y:S02]  /*60d0*/  FMNMX.FTZ R7, R156, R7, !PT ;  /* 0x000000079c077209 */ /* 0x000fe40007810000 */
[----:B------:R-:W-:Y:S02]  /*60e0*/  FSEL R162, R31, -INF , !P3 ;  /* 0xff8000001fa27808 */ /* 0x000fe40005800000 */
[----:B------:R-:W-:Y:S02]  /*60f0*/  FMNMX.FTZ R7, R154, R7, !PT ;  /* 0x000000079a077209 */ /* 0x000fe40007810000 */
[----:B------:R-:W-:-:S02]  /*6100*/  ISETP.GT.AND P5, PT, R15, 0x10, P2 ;  /* 0x000000100f00780c */ /* 0x000fc400017a4270 */
[----:B------:R-:W-:Y:S02]  /*6110*/  FMNMX.FTZ R7, R152, R7, !PT ;  /* 0x0000000798077209 */ /* 0x000fe40007810000 */
[----:B------:R-:W-:Y:S02]  /*6120*/  ISETP.LT.OR P5, PT, R13, 0x11, P5 ;  /* 0x000000110d00780c */ /* 0x000fe40002fa1670 */
[----:B------:R-:W-:Y:S02]  /*6130*/  FMNMX.FTZ R7, R48, R7, !PT ;  /* 0x0000000730077209 */ /* 0x000fe40007810000 */
[----:B------:R-:W-:Y:S02]  /*6140*/  ISETP.GT.AND P3, PT, R15, 0x18, P2 ;  /* 0x000000180f00780c */ /* 0x000fe40001764270 */
[----:B------:R-:W-:Y:S02]  /*6150*/  FMNMX.FTZ R7, R52, R7, !PT ;  /* 0x0000000734077209 */ /* 0x000fe40007810000 */
[----:B------:R-:W-:-:S02]  /*6160*/  FSEL R34, R34, -INF , !P5 ;  /* 0xff80000022227808 */ /* 0x000fc40006800000 */
[----:B------:R-:W-:Y:S02]  /*6170*/  FMNMX.FTZ R7, R44, R7, !PT ;  /* 0x000000072c077209 */ /* 0x000fe40007810000 */
[----:B------:R-:W-:Y:S02]  /*6180*/  ISETP.GT.AND P5, PT, R15, 0x19, P2 ;  /* 0x000000190f00780c */ /* 0x000fe400017a4270 */
[----:B------:R-:W-:Y:S02]  /*6190*/  FMNMX.FTZ R7, R56, R7, !PT ;  /* 0x0000000738077209 */ /* 0x000fe40007810000 */
[C---:B------:R-:W-:Y:S02]  /*61a0*/  ISETP.LT.OR P3, PT, R13.reuse, 0x19, P3 ;  /* 0x000000190d00780c */ /* 0x040fe40001f61670 */
[----:B------:R-:W-:Y:S02]  /*61b0*/  FMNMX.FTZ R7, R40, R7, !PT ;  /* 0x0000000728077209 */ /* 0x000fe40007810000 */
[----:B------:R-:W-:-:S02]  /*61c0*/  ISETP.LT.OR P5, PT, R13, 0x1a, P5 ;  /* 0x0000001a0d00780c */ /* 0x000fc40002fa1670 */
[----:B------:R-:W-:Y:S02]  /*61d0*/  FMNMX.FTZ R7, R60, R7, !PT ;  /* 0x000000073c077209 */ /* 0x000fe40007810000 */
[----:B------:R-:W-:Y:S02]  /*61e0*/  FSEL R38, R38, -INF , !P3 ;  /* 0xff80000026267808 */ /* 0x000fe40005800000 */
[----:B------:R-:W-:Y:S02]  /*61f0*/  FMNMX.FTZ R7, R20, R7, !PT ;  /* 0x0000000714077209 */ /* 0x000fe40007810000 */
[----:B------:R-:W-:Y:S02]  /*6200*/  ISETP.GT.AND P3, PT, R15, 0x21, P2 ;  /* 0x000000210f00780c */ /* 0x000fe40001764270 */
[----:B------:R-:W-:Y:S02]  /*6210*/  FMNMX.FTZ R7, R64, R7, !PT ;  /* 0x0000000740077209 */ /* 0x000fe40007810000 */
[----:B------:R-:W-:-:S02]  /*6220*/  ISETP.LT.OR P3, PT, R13, 0x22, P3 ;  /* 0x000000220d00780c */ /* 0x000fc40001f61670 */
[----:B------:R-:W-:Y:S02]  /*6230*/  FMNMX.FTZ R7, R28, R7, !PT ;  /* 0x000000071c077209 */ /* 0x000fe40007810000 */
[----:B------:R-:W-:Y:S02]  /*6240*/  @!P1 LEA R53, R53, UR41, 0x3 ;  /* 0x0000002935359c11 */ /* 0x000fe4000f8e18ff */
        /* <DEDUP_REMOVED lines=10> */
[----:B------:R-:W0:Y:S03]  /*62f0*/  LDC R7, c[0x0][0x988] ;  /* 0x00026200ff077b82 */ /* 0x000e260000000800 */
[----:B------:R-:W1:Y:S02]  /*6300*/  SHFL.BFLY PT, R10, R9, 0x2, 0x1f ;  /* 0x0c401f00090a7f89 */ /* 0x000e6400000e0000 */
[----:B-1----:R-:W-:-:S05]  /*6310*/  FMNMX.FTZ R11, R9, R10, !PT ;  /* 0x0000000a090b7209 */ /* 0x002fca0007810000 */
[----:B------:R-:W1:Y:S02]  /*6320*/  SHFL.BFLY PT, R10, R11, 0x1, 0x1f ;  /* 0x0c201f000b0a7f89 */ /* 0x000e6400000e0000 */
[----:B-1----:R-:W-:-:S04]  /*6330*/  FMNMX.FTZ R10, R11, R10, !PT ;  /* 0x0000000a0b0a7209 */ /* 0x002fc80007810000 */
[C---:B------:R-:W-:Y:S01]  /*6340*/  FSETP.NEU.FTZ.AND P6, PT, R10.reuse, -INF , PT ;  /* 0xff8000000a00780b */ /* 0x040fe20003fdd000 */
[----:B0-----:R-:W-:-:S05]  /*6350*/  FMUL.FTZ R25, R10, R7 ;  /* 0x000000070a197220 */ /* 0x001fca0000410000 */
[----:B------:R-:W-:-:S05]  /*6360*/  FSEL R25, R25, RZ, P6 ;  /* 0x000000ff19197208 */ /* 0x000fca0003000000 */
[-CC-:B------:R-:W-:Y:S01]  /*6370*/  FFMA.FTZ R180, R166, R7.reuse, -R25.reuse ;  /* 0x00000007a6b47223 */ /* 0x180fe20000010819 */
[----:B------:R-:W-:Y:S01]  /*6380*/  FSEL R166, R35, -INF , !P4 ;  /* 0xff80000023a67808 */ /* 0x000fe20006000000 */
[-CC-:B------:R-:W-:Y:S01]  /*6390*/  FFMA.FTZ R9, R168, R7.reuse, -R25.reuse ;  /* 0x00000007a8097223 */ /* 0x180fe20000010819 */
[----:B------:R-:W-:Y:S01]  /*63a0*/  ISETP.GT.AND P4, PT, R15, 0x20, P2 ;  /* 0x000000200f00780c */ /* 0x000fe20001784270 */
[-CC-:B------:R-:W-:Y:S01]  /*63b0*/  FFMA.FTZ R29, R178, R7.reuse, -R25.reuse ;  /* 0x00000007b21d7223 */ /* 0x180fe20000010819 */
[----:B------:R-:W-:Y:S01]  /*63c0*/  FSEL R168, R39, -INF , !P5 ;  /* 0xff80000027a87808 */ /* 0x000fe20006800000 */
[-CC-:B------:R-:W-:Y:S01]  /*63d0*/  FFMA.FTZ R182, R172, R7.reuse, -R25.reuse ;  /* 0x00000007acb67223 */ /* 0x180fe20000010819 */
[----:B------:R-:W-:Y:S01]  /*63e0*/  ISETP.LT.OR P4, PT, R13, 0x21, P4 ;  /* 0x000000210d00780c */ /* 0x000fe20002781670 */
[-CC-:B------:R-:W-:Y:S01]  /*63f0*/  FFMA.FTZ R11, R192, R7.reuse, -R25.reuse ;  /* 0x00000007c00b7223 */ /* 0x180fe20000010819 */
[C---:B------:R-:W-:Y:S01]  /*6400*/  ISETP.GT.AND P5, PT, R15.reuse, 0x28, P2 ;  /* 0x000000280f00780c */ /* 0x040fe200017a4270 */
[-CC-:B------:R-:W-:Y:S01]  /*6410*/  FFMA.FTZ R35, R160, R7.reuse, -R25.reuse ;  /* 0x00000007a0237223 */ /* 0x180fe20000010819 */
[----:B------:R-:W-:Y:S01]  /*6420*/  FSEL R42, R42, -INF , !P4 ;  /* 0xff8000002a2a7808 */ /* 0x000fe20006000000 */
[-CC-:B------:R-:W-:Y:S01]  /*6430*/  FFMA.FTZ R178, R174, R7.reuse, -R25.reuse ;  /* 0x00000007aeb27223 */ /* 0x180fe20000010819 */
[----:B------:R-:W-:Y:S01]  /*6440*/  ISETP.GT.AND P4, PT, R15, RZ, P2 ;  /* 0x000000ff0f00720c */ /* 0x000fe20001784270 */
[-CC-:B------:R-:W-:Y:S01]  /*6450*/  FFMA.FTZ R37, R158, R7.reuse, -R25.reuse ;  /* 0x000000079e257223 */ /* 0x180fe20000010819 */
[C---:B------:R-:W-:Y:S01]  /*6460*/  ISETP.LT.OR P5, PT, R13.reuse, 0x29, P5 ;  /* 0x000000290d00780c */ /* 0x040fe20002fa1670 */
[-CC-:B------:R-:W-:Y:S01]  /*6470*/  FFMA.FTZ R170, R170, R7.reuse, -R25.reuse ;  /* 0x00000007aaaa7223 */ /* 0x180fe20000010819 */
[----:B------:R-:W-:Y:S01]  /*6480*/  ISETP.LT.OR P4, PT, R13, 0x1, P4 ;  /* 0x000000010d00780c */ /* 0x000fe20002781670 */
[-CC-:B------:R-:W-:Y:S01]  /*6490*/  FFMA.FTZ R39, R156, R7.reuse, -R25.reuse ;  /* 0x000000079c277223 */ /* 0x180fe20000010819 */
[----:B------:R-:W-:Y:S01]  /*64a0*/  FSEL R172, R43, -INF , !P3 ;  /* 0xff8000002bac7808 */ /* 0x000fe20005800000 */
[-CC-:B------:R-:W-:Y:S01]  /*64b0*/  FFMA.FTZ R41, R52, R7.reuse, -R25.reuse ;  /* 0x0000000734297223 */ /* 0x180fe20000010819 */
[----:B------:R-:W-:Y:S01]  /*64c0*/  FSEL R31, R26, -INF , !P4 ;  /* 0xff8000001a1f7808 */ /* 0x000fe20006000000 */
[-CC-:B------:R-:W-:Y:S01]  /*64d0*/  FFMA.FTZ R176, R176, R7.reuse, -R25.reuse ;  /* 0x00000007b0b07223 */ /* 0x180fe20000010819 */
[----:B------:R-:W-:Y:S01]  /*64e0*/  ISETP.GT.AND P3, PT, R15, 0x29, P2 ;  /* 0x000000290f00780c */ /* 0x000fe20001764270 */
[-CC-:B------:R-:W-:Y:S01]  /*64f0*/  FFMA.FTZ R48, R48, R7.reuse, -R25.reuse ;  /* 0x0000000730307223 */ /* 0x180fe20000010819 */
[----:B------:R-:W-:Y:S01]  /*6500*/  FMNMX.FTZ R21, R31, R8, !PT ;  /* 0x000000081f157209 */ /* 0x000fe20007810000 */
[-CC-:B------:R-:W-:Y:S01]  /*6510*/  FFMA.FTZ R44, R44, R7.reuse, -R25.reuse ;  /* 0x000000072c2c7223 */ /* 0x180fe20000010819 */
[----:B------:R-:W-:Y:S01]  /*6520*/  FSEL R46, R46, -INF , !P5 ;  /* 0xff8000002e2e7808 */ /* 0x000fe20006800000 */
[--C-:B------:R-:W-:Y:S01]  /*6530*/  FFMA.FTZ R40, R40, R7, -R25.reuse ;  /* 0x0000000728287223 */ /* 0x100fe20000010819 */
[----:B------:R-:W-:Y:S01]  /*6540*/  FMNMX.FTZ R21, R164, R21, !PT ;  /* 0x00000015a4157209 */ /* 0x000fe20007810000 */
[-CC-:B------:R-:W-:Y:S01]  /*6550*/  FFMA.FTZ R20, R20, R7.reuse, -R25.reuse ;  /* 0x0000000714147223 */ /* 0x180fe20000010819 */
[----:B------:R-:W-:Y:S01]  /*6560*/  ISETP.GT.AND P5, PT, R15, 0x30, P2 ;  /* 0x000000300f00780c */ /* 0x000fe200017a4270 */
[--C-:B------:R-:W-:Y:S01]  /*6570*/  FFMA.FTZ R28, R28, R7, -R25.reuse ;  /* 0x000000071c1c7223 */ /* 0x100fe20000010819 */
[----:B------:R-:W-:Y:S01]  /*6580*/  FMNMX.FTZ R21, R30, R21, !PT ;  /* 0x000000151e157209 */ /* 0x000fe20007810000 */
[-CC-:B------:R-:W-:Y:S01]  /*6590*/  FFMA.FTZ R24, R24, R7.reuse, -R25.reuse ;  /* 0x0000000718187223 */ /* 0x180fe20000010819 */
[----:B------:R-:W-:Y:S01]  /*65a0*/  ISETP.LT.OR P4, PT, R13, 0x2a, P3 ;  /* 0x0000002a0d00780c */ /* 0x000fe20001f81670 */
[--C-:B------:R-:W-:Y:S01]  /*65b0*/  FFMA.FTZ R43, R72, R7, -R25.reuse ;  /* 0x00000007482b7223 */ /* 0x100fe20000010819 */
[----:B------:R-:W-:Y:S01]  /*65c0*/  FMNMX.FTZ R27, R162, R21, !PT ;  /* 0x00000015a21b7209 */ /* 0x000fe20007810000 */
[-CC-:B------:R-:W-:Y:S01]  /*65d0*/  FFMA.FTZ R14, R14, R7.reuse, -R25.reuse ;  /* 0x000000070e0e7223 */ /* 0x180fe20000010819 */
[----:B------:R0:W-:Y:S01]  /*65e0*/  MUFU.EX2 R21, R29 ;  /* 0x0000001d00157308 */ /* 0x0001e20000000800 */
[----:B------:R-:W-:Y:S01]  /*65f0*/  ISETP.GT.AND P3, PT, R15, 0x31, P2 ;  /* 0x000000310f00780c */ /* 0x000fe20001764270 */
[--C-:B------:R-:W-:Y:S01]  /*6600*/  FFMA.FTZ R36, R36, R7, -R25.reuse ;  /* 0x0000000724247223 */ /* 0x100fe20000010819 */
[----:B------:R-:W-:Y:S01]  /*6610*/  FMNMX.FTZ R27, R34, R27, !PT ;  /* 0x0000001b221b7209 */ /* 0x000fe20007810000 */
[-CC-:B------:R-:W-:Y:S01]  /*6620*/  FFMA.FTZ R84, R84, R7.reuse, -R25.reuse ;  /* 0x0000000754547223 */ /* 0x180fe20000010819 */
[----:B------:R-:W-:Y:S01]  /*6630*/  FSEL R26, R47, -INF , !P4 ;  /* 0xff8000002f1a7808 */ /* 0x000fe20006000000 */
[----:B------:R-:W-:Y:S01]  /*6640*/  FFMA.FTZ R47, R80, R7, -R25 ;  /* 0x00000007502f7223 */ /* 0x000fe20000010819 */
[----:B------:R-:W-:Y:S01]  /*6650*/  FMNMX.FTZ R27, R166, R27, !PT ;  /* 0x0000001ba61b7209 */ /* 0x000fe20007810000 */
[----:B------:R-:W-:Y:S01]  /*6660*/  MUFU.EX2 R180, R180 ;  /* 0x000000b400b47308 */ /* 0x000fe20000000800 */
[----:B------:R-:W-:-:S02]  /*6670*/  ISETP.LT.OR P5, PT, R13, 0x31, P5 ;  /* 0x000000310d00780c */ /* 0x000fc40002fa1670 */
[----:B------:R-:W-:Y:S02]  /*6680*/  FMNMX.FTZ R27, R38, R27, !PT ;  /* 0x0000001b261b7209 */ /* 0x000fe40007810000 */
[----:B------:R-:W-:Y:S02]  /*6690*/  ISETP.GT.AND P4, PT, R15, 0x38, P2 ;  /* 0x000000380f00780c */ /* 0x000fe40001784270 */
[----:B0-----:R-:W-:Y:S01]  /*66a0*/  FMNMX.FTZ R29, R168, R27, !PT ;  /* 0x0000001ba81d7209 */ /* 0x001fe20007810000 */
[----:B------:R-:W-:Y:S01]  /*66b0*/  MUFU.EX2 R9, R9 ;  /* 0x0000000900097308 */ /* 0x000fe20000000800 */
[----:B------:R-:W-:Y:S02]  /*66c0*/  ISETP.LT.OR P3, PT, R13, 0x32, P3 ;  /* 0x000000320d00780c */ /* 0x000fe40001f61670 */
[----:B------:R-:W-:Y:S02]  /*66d0*/  FMNMX.FTZ R29, R42, R29, !PT ;  /* 0x0000001d2a1d7209 */ /* 0x000fe40007810000 */
[----:B------:R-:W-:-:S02]  /*66e0*/  FSEL R50, R50, -INF , !P5 ;  /* 0xff80000032327808 */ /* 0x000fc40006800000 */
[----:B------:R-:W-:Y:S01]  /*66f0*/  FMNMX.FTZ R33, R172, R29, !PT ;  /* 0x0000001dac217209 */ /* 0x000fe20007810000 */
[----:B------:R-:W-:Y:S01]  /*6700*/  MUFU.EX2 R27, R170 ;  /* 0x000000aa001b7308 */ /* 0x000fe20000000800 */
[----:B------:R-:W-:Y:S02]  /*6710*/  ISETP.GT.AND P5, PT, R15, 0x39, P2 ;  /* 0x000000390f00780c */ /* 0x000fe400017a4270 */
[----:B------:R-:W-:Y:S02]  /*6720*/  FMNMX.FTZ R33, R46, R33, !PT ;  /* 0x000000212e217209 */ /* 0x000fe40007810000 */
[----:B------:R-:W-:Y:S02]  /*6730*/  FSEL R192, R51, -INF , !P3 ;  /* 0xff80000033c07808 */ /* 0x000fe40005800000 */
[----:B------:R-:W-:Y:S01]  /*6740*/  FMNMX.FTZ R33, R26, R33, !PT ;  /* 0x000000211a217209 */ /* 0x000fe20007810000 */
[----:B------:R0:W-:Y:S01]  /*6750*/  MUFU.EX2 R29, R35 ;  /* 0x00000023001d7308 */ /* 0x0001e20000000800 */
[----:B------:R-:W-:-:S02]  /*6760*/  ISETP.LT.OR P4, PT, R13, 0x39, P4 ;  /* 0x000000390d00780c */ /* 0x000fc40002781670 */
[----:B------:R-:W-:Y:S02]  /*6770*/  FMNMX.FTZ R33, R50, R33, !PT ;  /* 0x0000002132217209 */ /* 0x000fe40007810000 */
[----:B------:R-:W-:Y:S02]  /*6780*/  ISETP.GT.AND P3, PT, R15, 0x40, P2 ;  /* 0x000000400f00780c */ /* 0x000fe40001764270 */
[----:B------:R-:W-:Y:S01]  /*6790*/  ISETP.LT.OR P5, PT, R13, 0x3a, P5 ;  /* 0x0000003a0d00780c */ /* 0x000fe20002fa1670 */
[----:B------:R-:W-:Y:S01]  /*67a0*/  MUFU.EX2 R182, R182 ;  /* 0x000000b600b67308 */ /* 0x000fe20000000800 */
[----:B------:R-:W-:Y:S02]  /*67b0*/  FSEL R54, R54, -INF , !P4 ;  /* 0xff80000036367808 */ /* 0x000fe40006000000 */
[----:B0-----:R-:W-:Y:S02]  /*67c0*/  FMNMX.FTZ R35, R192, R33, !PT ;  /* 0x00000021c0237209 */ /* 0x001fe40007810000 */
[----:B------:R-:W-:-:S02]  /*67d0*/  ISETP.GT.AND P4, PT, R15, 0x41, P2 ;  /* 0x000000410f00780c */ /* 0x000fc40001784270 */
[----:B------:R-:W-:Y:S01]  /*67e0*/  FSEL R174, R55, -INF , !P5 ;  /* 0xff80000037ae7808 */ /* 0x000fe20006800000 */
[----:B------:R0:W-:Y:S01]  /*67f0*/  MUFU.EX2 R33, R39 ;  /* 0x0000002700217308 */ /* 0x0001e20000000800 */
[----:B------:R-:W-:Y:S02]  /*6800*/  ISETP.LT.OR P3, PT, R13, 0x41, P3 ;  /* 0x000000410d00780c */ /* 0x000fe40001f61670 */
[----:B------:R-:W-:Y:S02]  /*6810*/  FMNMX.FTZ R35, R54, R35, !PT ;  /* 0x0000002336237209 */ /* 0x000fe40007810000 */
[----:B------:R-:W-:Y:S02]  /*6820*/  ISETP.GT.AND P5, PT, R15, 0x48, P2 ;  /* 0x000000480f00780c */ /* 0x000fe400017a4270 */
[----:B------:R-:W-:Y:S01]  /*6830*/  ISETP.LT.OR P4, PT, R13, 0x42, P4 ;  /* 0x000000420d00780c */ /* 0x000fe20002781670 */
[----:B------:R-:W-:Y:S01]  /*6840*/  MUFU.EX2 R11, R11 ;  /* 0x0000000b000b7308 */ /* 0x000fe20000000800 */
[----:B------:R-:W-:Y:S01]  /*6850*/  FSEL R58, R58, -INF , !P3 ;  /* 0xff8000003a3a7808 */ /* 0x000fe20005800000 */
[----:B0-----:R-:W-:Y:S01]  /*6860*/  FFMA.FTZ R39, R152, R7, -R25 ;  /* 0x0000000798277223 */ /* 0x001fe20000010819 */
[----:B------:R-:W-:-:S02]  /*6870*/  FMNMX.FTZ R35, R174, R35, !PT ;  /* 0x00000023ae237209 */ /* 0x000fc40007810000 */
[----:B------:R-:W-:Y:S02]  /*6880*/  ISETP.LT.OR P5, PT, R13, 0x49, P5 ;  /* 0x000000490d00780c */ /* 0x000fe40002fa1670 */
[----:B------:R-:W-:Y:S01]  /*6890*/  ISETP.GT.AND P3, PT, R15, 0x49, P2 ;  /* 0x000000490f00780c */ /* 0x000fe20001764270 */
[----:B------:R-:W-:Y:S01]  /*68a0*/  MUFU.EX2 R176, R176 ;  /* 0x000000b000b07308 */ /* 0x000fe20000000800 */
[----:B------:R-:W-:Y:S02]  /*68b0*/  FSEL R160, R59, -INF , !P4 ;  /* 0xff8000003ba07808 */ /* 0x000fe40006000000 */
[----:B------:R-:W-:Y:S02]  /*68c0*/  FMNMX.FTZ R35, R58, R35, !PT ;  /* 0x000000233a237209 */ /* 0x000fe40007810000 */
[----:B------:R-:W-:Y:S02]  /*68d0*/  FSEL R158, R62, -INF , !P5 ;  /* 0xff8000003e9e7808 */ /* 0x000fe40006800000 */
[----:B------:R-:W-:Y:S01]  /*68e0*/  ISETP.GT.AND P4, PT, R15, 0x50, P2 ;  /* 0x000000500f00780c */ /* 0x000fe20001784270 */
[----:B------:R0:W-:Y:S01]  /*68f0*/  MUFU.EX2 R62, R37 ;  /* 0x00000025003e7308 */ /* 0x0001e20000000800 */
[----:B------:R-:W-:-:S02]  /*6900*/  ISETP.LT.OR P3, PT, R13, 0x4a, P3 ;  /* 0x0000004a0d00780c */ /* 0x000fc40001f61670 */
[----:B------:R-:W-:Y:S02]  /*6910*/  ISETP.GT.AND P5, PT, R15, 0x51, P2 ;  /* 0x000000510f00780c */ /* 0x000fe400017a4270 */
[----:B------:R-:W-:Y:S02]  /*6920*/  FSEL R170, R63, -INF , !P3 ;  /* 0xff8000003faa7808 */ /* 0x000fe40005800000 */
[----:B------:R-:W-:Y:S01]  /*6930*/  ISETP.LT.OR P4, PT, R13, 0x51, P4 ;  /* 0x000000510d00780c */ /* 0x000fe20002781670 */
[----:B------:R-:W-:Y:S01]  /*6940*/  MUFU.EX2 R178, R178 ;  /* 0x000000b200b27308 */ /* 0x000fe20000000800 */
[----:B0-----:R-:W-:Y:S02]  /*6950*/  FMNMX.FTZ R37, R160, R35, !PT ;  /* 0x00000023a0257209 */ /* 0x001fe40007810000 */
[----:B------:R-:W-:Y:S02]  /*6960*/  ISETP.GT.AND P3, PT, R15, 0x58, P2 ;  /* 0x000000580f00780c */ /* 0x000fe40001764270 */
[----:B------:R-:W-:-:S02]  /*6970*/  FMNMX.FTZ R37, R158, R37, !PT ;  /* 0x000000259e257209 */ /* 0x000fc40007810000 */
[----:B------:R-:W-:Y:S01]  /*6980*/  ISETP.LT.OR P5, PT, R13, 0x52, P5 ;  /* 0x000000520d00780c */ /* 0x000fe20002fa1670 */
[----:B------:R0:W-:Y:S01]  /*6990*/  MUFU.EX2 R35, R39 ;  /* 0x0000002700237308 */ /* 0x0001e20000000800 */
[----:B------:R-:W-:Y:S01]  /*69a0*/  FSEL R156, R66, -INF , !P4 ;  /* 0xff800000429c7808 */ /* 0x000fe20006000000 */
[----:B------:R-:W-:Y:S01]  /*69b0*/  FFMA.FTZ R66, R154, R7, -R25 ;  /* 0x000000079a427223 */ /* 0x000fe20000010819 */
[----:B------:R-:W-:Y:S02]  /*69c0*/  FMNMX.FTZ R37, R170, R37, !PT ;  /* 0x00000025aa257209 */ /* 0x000fe40007810000 */
[----:B------:R-:W-:Y:S02]  /*69d0*/  ISETP.GT.AND P4, PT, R15, 0x59, P2 ;  /* 0x000000590f00780c */ /* 0x000fe40001784270 */
[----:B------:R-:W-:Y:S01]  /*69e0*/  FSEL R154, R67, -INF , !P5 ;  /* 0xff800000439a7808 */ /* 0x000fe20006800000 */
[----:B------:R-:W-:Y:S01]  /*69f0*/  MUFU.EX2 R66, R66 ;  /* 0x0000004200427308 */ /* 0x000fe20000000800 */
        /* <DEDUP_REMOVED lines=18> */
[----:B------:R-:W-:Y:S02]  /*6b20*/  ISETP.GT.AND P5, PT, R15, 0x69, P2 ;  /* 0x000000690f00780c */ /* 0x000fe400017a4270 */
[----:B------:R-:W-:Y:S01]  /*6b30*/  FSEL R52, R75, -INF , !P3 ;  /* 0xff8000004b347808 */ /* 0x000fe20005800000 */
[----:B------:R-:W-:Y:S01]  /*6b40*/  MUFU.EX2 R40, R40 ;  /* 0x0000002800287308 */ /* 0x000fe20000000800 */
[----:B------:R-:W-:Y:S02]  /*6b50*/  ISETP.LT.OR P4, PT, R13, 0x69, P4 ;  /* 0x000000690d00780c */ /* 0x000fe40002781670 */
[----:B------:R-:W-:Y:S02]  /*6b60*/  FMNMX.FTZ R39, R74, R39, !PT ;  /* 0x000000274a277209 */ /* 0x000fe40007810000 */
[----:B------:R-:W-:Y:S02]  /*6b70*/  ISETP.GT.AND P3, PT, R15, 0x70, P2 ;  /* 0x000000700f00780c */ /* 0x000fe40001764270 */
[----:B------:R-:W-:Y:S01]  /*6b80*/  ISETP.LT.OR P5, PT, R13, 0x6a, P5 ;  /* 0x0000006a0d00780c */ /* 0x000fe20002fa1670 */
[----:B------:R-:W-:Y:S01]  /*6b90*/  MUFU.EX2 R20, R20 ;  /* 0x0000001400147308 */ /* 0x000fe20000000800 */
[----:B------:R-:W-:-:S02]  /*6ba0*/  FSEL R78, R78, -INF , !P4 ;  /* 0xff8000004e4e7808 */ /* 0x000fc40006000000 */
[----:B------:R-:W-:Y:S02]  /*6bb0*/  FMNMX.FTZ R39, R52, R39, !PT ;  /* 0x0000002734277209 */ /* 0x000fe40007810000 */
[----:B------:R-:W-:Y:S02]  /*6bc0*/  ISETP.GT.AND P4, PT, R15, 0x71, P2 ;  /* 0x000000710f00780c */ /* 0x000fe40001784270 */
[----:B------:R-:W-:Y:S01]  /*6bd0*/  FSEL R194, R79, -INF , !P5 ;  /* 0xff8000004fc27808 */ /* 0x000fe20006800000 */
[----:B------:R-:W-:Y:S01]  /*6be0*/  MUFU.EX2 R28, R28 ;  /* 0x0000001c001c7308 */ /* 0x000fe20000000800 */
[----:B------:R-:W-:Y:S02]  /*6bf0*/  ISETP.LT.OR P3, PT, R13, 0x71, P3 ;  /* 0x000000710d00780c */ /* 0x000fe40001f61670 */
[----:B------:R-:W-:Y:S02]  /*6c00*/  FMNMX.FTZ R39, R78, R39, !PT ;  /* 0x000000274e277209 */ /* 0x000fe40007810000 */
[----:B------:R-:W-:-:S02]  /*6c10*/  ISETP.GT.AND P5, PT, R15, 0x78, P2 ;  /* 0x000000780f00780c */ /* 0x000fc400017a4270 */
[----:B------:R-:W-:Y:S01]  /*6c20*/  ISETP.LT.OR P4, PT, R13, 0x72, P4 ;  /* 0x000000720d00780c */ /* 0x000fe20002781670 */
[----:B------:R-:W-:Y:S01]  /*6c30*/  MUFU.EX2 R24, R24 ;  /* 0x0000001800187308 */ /* 0x000fe20000000800 */
[----:B------:R-:W-:Y:S02]  /*6c40*/  FSEL R82, R82, -INF , !P3 ;  /* 0xff80000052527808 */ /* 0x000fe40005800000 */
[----:B------:R-:W-:Y:S02]  /*6c50*/  FMNMX.FTZ R39, R194, R39, !PT ;  /* 0x00000027c2277209 */ /* 0x000fe40007810000 */
[----:B------:R-:W-:Y:S02]  /*6c60*/  ISETP.GT.AND P2, PT, R15, 0x79, P2 ;  /* 0x000000790f00780c */ /* 0x000fe40001744270 */
[----:B------:R-:W-:Y:S01]  /*6c70*/  ISETP.LT.OR P5, PT, R13, 0x79, P5 ;  /* 0x000000790d00780c */ /* 0x000fe20002fa1670 */
[----:B------:R0:W-:Y:S01]  /*6c80*/  MUFU.EX2 R15, R41 ;  /* 0x00000029000f7308 */ /* 0x0001e20000000800 */
[----:B------:R-:W-:-:S02]  /*6c90*/  FSEL R56, R83, -INF , !P4 ;  /* 0xff80000053387808 */ /* 0x000fc40006000000 */
[----:B------:R-:W-:Y:S02]  /*6ca0*/  FMNMX.FTZ R39, R82, R39, !PT ;  /* 0x0000002752277209 */ /* 0x000fe40007810000 */
[----:B------:R-:W-:Y:S01]  /*6cb0*/  ISETP.LT.OR P2, PT, R13, 0x7a, P2 ;  /* 0x0000007a0d00780c */ /* 0x000fe20001741670 */
[--C-:B------:R-:W-:Y:S01]  /*6cc0*/  FFMA.FTZ R13, R60, R7, -R25.reuse ;  /* 0x000000073c0d7223 */ /* 0x100fe20000010819 */
[----:B------:R-:W-:Y:S01]  /*6cd0*/  FSEL R86, R86, -INF , !P5 ;  /* 0xff80000056567808 */ /* 0x000fe20006800000 */
[----:B------:R-:W-:Y:S01]  /*6ce0*/  MUFU.EX2 R43, R43 ;  /* 0x0000002b002b7308 */ /* 0x000fe20000000800 */
[----:B------:R-:W-:Y:S01]  /*6cf0*/  FMNMX.FTZ R39, R56, R39, !PT ;  /* 0x0000002738277209 */ /* 0x000fe20007810000 */
[----:B0-----:R-:W-:Y:S01]  /*6d00*/  FFMA.FTZ R41, R68, R7, -R25 ;  /* 0x0000000744297223 */ /* 0x001fe20000010819 */
[----:B------:R-:W-:Y:S02]  /*6d10*/  FSEL R60, R87, -INF , !P2 ;  /* 0xff800000573c7808 */ /* 0x000fe40005000000 */
[----:B------:R-:W-:-:S02]  /*6d20*/  FMNMX.FTZ R39, R86, R39, !PT ;  /* 0x0000002756277209 */ /* 0x000fc40007810000 */
[----:B------:R-:W-:Y:S01]  /*6d30*/  FSEL R51, R10, RZ, P6 ;  /* 0x000000ff0a337208 */ /* 0x000fe20003000000 */
[----:B------:R-:W-:Y:S01]  /*6d40*/  MUFU.EX2 R13, R13 ;  /* 0x0000000d000d7308 */ /* 0x000fe20000000800 */
[----:B------:R-:W-:Y:S01]  /*6d50*/  FMNMX.FTZ R45, R60, R39, !PT ;  /* 0x000000273c2d7209 */ /* 0x000fe20007810000 */
[-CC-:B------:R-:W-:Y:S02]  /*6d60*/  FFMA.FTZ R39, R64, R7.reuse, -R25.reuse ;  /* 0x0000000740277223 */ /* 0x180fe40000010819 */
[----:B------:R-:W-:Y:S01]  /*6d70*/  FADD.FTZ R68, -R51, R0 ;  /* 0x0000000033447221 */ /* 0x000fe20000010100 */
[-CC-:B------:R-:W-:Y:S01]  /*6d80*/  FFMA.FTZ R0, R32, R7.reuse, -R25.reuse ;  /* 0x0000000720007223 */ /* 0x180fe20000010819 */
[----:B------:R-:W0:Y:S02]  /*6d90*/  SHFL.BFLY PT, R64, R45, 0x2, 0x1f ;  /* 0x0c401f002d407f89 */ /* 0x000e2400000e0000 */
[----:B------:R-:W-:Y:S08]  /*6da0*/  MUFU.EX2 R39, R39 ;  /* 0x0000002700277308 */ /* 0x000ff00000000800 */
[----:B------:R-:W-:Y:S08]  /*6db0*/  MUFU.EX2 R41, R41 ;  /* 0x0000002900297308 */ /* 0x000ff00000000800 */
[----:B------:R-:W-:Y:S01]  /*6dc0*/  MUFU.EX2 R14, R14 ;  /* 0x0000000e000e7308 */ /* 0x000fe20000000800 */
[----:B0-----:R-:W-:Y:S01]  /*6dd0*/  FMNMX.FTZ R49, R45, R64, !PT ;  /* 0x000000402d317209 */ /* 0x001fe20007810000 */
[-CC-:B------:R-:W-:Y:S01]  /*6de0*/  FFMA.FTZ R64, R12, R7.reuse, -R25.reuse ;  /* 0x000000070c407223 */ /* 0x180fe20000010819 */
[-C--:B------:R-:W-:Y:S01]  /*6df0*/  FFMA.FTZ R45, R76, R7.reuse, -R25 ;  /* 0x000000074c2d7223 */ /* 0x080fe20000010819 */
[----:B------:R-:W-:-:S04]  /*6e00*/  FMUL.FTZ R25, R68, R7 ;  /* 0x0000000744197220 */ /* 0x000fc80000410000 */
[----:B------:R-:W-:Y:S01]  /*6e10*/  MUFU.EX2 R47, R47 ;  /* 0x0000002f002f7308 */ /* 0x000fe20000000800 */
[----:B------:R-:W0:Y:S07]  /*6e20*/  SHFL.BFLY PT, R12, R49, 0x1, 0x1f ;  /* 0x0c201f00310c7f89 */ /* 0x000e2e00000e0000 */
[----:B------:R-:W1:Y:S08]  /*6e30*/  MUFU.EX2 R25, R25 ;  /* 0x0000001900197308 */ /* 0x000e700000000800 */
[----:B------:R-:W-:Y:S08]  /*6e40*/  MUFU.EX2 R64, R64 ;  /* 0x0000004000407308 */ /* 0x000ff00000000800 */
[----:B------:R-:W-:Y:S01]  /*6e50*/  MUFU.EX2 R45, R45 ;  /* 0x0000002d002d7308 */ /* 0x000fe20000000800 */
[----:B0-----:R-:W-:Y:S01]  /*6e60*/  FMNMX.FTZ R12, R49, R12, !PT ;  /* 0x0000000c310c7209 */ /* 0x001fe20007810000 */
[----:B-1----:R-:W-:Y:S01]  /*6e70*/  FFMA.FTZ R68, R25, R3, R180 ;  /* 0x0000000319447223 */ /* 0x002fe200000100b4 */
[C---:B------:R-:W-:Y:S01]  /*6e80*/  F2FP.F16.F32.PACK_AB R180, R9.reuse, R180 ;  /* 0x000000b409b4723e */ /* 0x040fe200000000ff */
[----:B------:R-:W-:Y:S01]  /*6e90*/  FMUL.FTZ R88, R88, R25 ;  /* 0x0000001958587220 */ /* 0x000fe20000410000 */
[C---:B------:R-:W-:Y:S01]  /*6ea0*/  FSETP.NEU.FTZ.AND P2, PT, R12.reuse, -INF , PT ;  /* 0xff8000000c00780b */ /* 0x040fe20003f5d000 */
[----:B------:R-:W-:Y:S01]  /*6eb0*/  FMUL.FTZ R32, R12, R7 ;  /* 0x000000070c207220 */ /* 0x000fe20000410000 */
[----:B------:R-:W-:Y:S01]  /*6ec0*/  FADD.FTZ R3, R9, R68 ;  /* 0x0000004409037221 */ /* 0x000fe20000010000 */
[----:B------:R-:W-:Y:S01]  /*6ed0*/  MUFU.EX2 R36, R36 ;  /* 0x0000002400247308 */ /* 0x000fe20000000800 */
[-C--:B------:R-:W-:Y:S01]  /*6ee0*/  FMUL.FTZ R89, R89, R25.reuse ;  /* 0x0000001959597220 */ /* 0x080fe20000410000 */
[-C--:B------:R-:W-:Y:S01]  /*6ef0*/  FMUL.FTZ R92, R92, R25.reuse ;  /* 0x000000195c5c7220 */ /* 0x080fe20000410000 */
[----:B------:R-:W-:Y:S01]  /*6f00*/  FSEL R51, R32, RZ, P2 ;  /* 0x000000ff20337208 */ /* 0x000fe20001000000 */
[-C--:B------:R-:W-:Y:S01]  /*6f10*/  FMUL.FTZ R93, R93, R25.reuse ;  /* 0x000000195d5d7220 */ /* 0x080fe20000410000 */
[-C--:B------:R-:W-:Y:S01]  /*6f20*/  FMUL.FTZ R96, R96, R25.reuse ;  /* 0x0000001960607220 */ /* 0x080fe20000410000 */
[-C--:B------:R-:W-:Y:S01]  /*6f30*/  FMUL.FTZ R97, R97, R25.reuse ;  /* 0x0000001961617220 */ /* 0x080fe20000410000 */
[----:B------:R-:W-:Y:S01]  /*6f40*/  FMUL.FTZ R100, R100, R25 ;  /* 0x0000001964647220 */ /* 0x000fe20000410000 */
[-C--:B------:R-:W-:Y:S01]  /*6f50*/  FFMA.FTZ R175, R46, R7.reuse, -R51 ;  /* 0x000000072eaf7223 */ /* 0x080fe20000010833 */
[----:B------:R-:W-:Y:S01]  /*6f60*/  FADD.FTZ R46, R182, R3 ;  /* 0x00000003b62e7221 */ /* 0x000fe20000010000 */
[-CC-:B------:R-:W-:Y:S01]  /*6f70*/  FFMA.FTZ R169, R50, R7.reuse, -R51.reuse ;  /* 0x0000000732a97223 */ /* 0x180fe20000010833 */
[-CC-:B------:R-:W-:Y:S01]  /*6f80*/  FFMA.FTZ R181, R31, R7.reuse, -R51.reuse ;  /* 0x000000071fb57223 */ /* 0x180fe20000010833 */
[-CC-:B------:R-:W-:Y:S01]  /*6f90*/  FFMA.FTZ R171, R54, R7.reuse, -R51.reuse ;  /* 0x0000000736ab7223 */ /* 0x180fe20000010833 */
[----:B------:R-:W-:Y:S01]  /*6fa0*/  FADD.FTZ R3, R11, R46 ;  /* 0x0000002e0b037221 */ /* 0x000fe20000010000 */
[-CC-:B------:R-:W-:Y:S01]  /*6fb0*/  FFMA.FTZ R32, R164, R7.reuse, -R51.reuse ;  /* 0x00000007a4207223 */ /* 0x180fe20000010833 */
[-CC-:B------:R-:W-:Y:S01]  /*6fc0*/  FFMA.FTZ R183, R30, R7.reuse, -R51.reuse ;  /* 0x000000071eb77223 */ /* 0x180fe20000010833 */
[-C--:B------:R-:W-:Y:S01]  /*6fd0*/  FFMA.FTZ R30, R162, R7.reuse, -R51 ;  /* 0x00000007a21e7223 */ /* 0x080fe20000010833 */
[----:B------:R-:W-:Y:S01]  /*6fe0*/  FADD.FTZ R46, R176, R3 ;  /* 0x00000003b02e7221 */ /* 0x000fe20000010000 */
[----:B------:R-:W-:Y:S01]  /*6ff0*/  MUFU.EX2 R181, R181 ;  /* 0x000000b500b57308 */ /* 0x000fe20000000800 */
        /* <DEDUP_REMOVED lines=11> */
[--C-:B------:R-:W-:Y:S01]  /*70b0*/  FFMA.FTZ R46, R192, R7, -R51.reuse ;  /* 0x00000007c02e7223 */ /* 0x100fe20000010833 */
[----:B------:R-:W-:Y:S01]  /*70c0*/  F2FP.F16.F32.PACK_AB R164, R40, R15 ;  /* 0x0000000f28a4723e */ /* 0x000fe200000000ff */
[--C-:B------:R-:W-:Y:S01]  /*70d0*/  FFMA.FTZ R165, R58, R7, -R51.reuse ;  /* 0x000000073aa57223 */ /* 0x100fe20000010833 */
[----:B------:R-:W-:Y:S01]  /*70e0*/  FADD.FTZ R3, R29, R50 ;  /* 0x000000321d037221 */ /* 0x000fe20000010000 */
[----:B------:R-:W-:Y:S01]  /*70f0*/  MUFU.EX2 R183, R183 ;  /* 0x000000b700b77308 */ /* 0x000fe20000000800 */
[----:B------:R-:W-:Y:S01]  /*7100*/  F2FP.F16.F32.PACK_AB R166, R20, R13 ;  /* 0x0000000d14a6723e */ /* 0x000fe200000000ff */
[-C--:B------:R-:W-:Y:S01]  /*7110*/  FFMA.FTZ R154, R154, R7.reuse, -R51 ;  /* 0x000000079a9a7223 */ /* 0x080fe20000010833 */
[----:B------:R-:W-:Y:S01]  /*7120*/  FADD.FTZ R50, R62, R3 ;  /* 0x000000033e327221 */ /* 0x000fe20000010000 */
[----:B------:R-:W-:Y:S01]  /*7130*/  FSEL R3, R12, RZ, P2 ;  /* 0x000000ff0c037208 */ /* 0x000fe20001000000 */
[-CC-:B------:R-:W-:Y:S01]  /*7140*/  FFMA.FTZ R160, R160, R7.reuse, -R51.reuse ;  /* 0x00000007a0a07223 */ /* 0x180fe20000010833 */
[-CC-:B------:R-:W-:Y:S01]  /*7150*/  FFMA.FTZ R158, R158, R7.reuse, -R51.reuse ;  /* 0x000000079e9e7223 */ /* 0x180fe20000010833 */
[----:B------:R-:W-:Y:S01]  /*7160*/  FADD.FTZ R31, R33, R50 ;  /* 0x00000032211f7221 */ /* 0x000fe20000010000 */
[----:B------:R-:W-:Y:S01]  /*7170*/  MUFU.EX2 R30, R30 ;  /* 0x0000001e001e7308 */ /* 0x000fe20000000800 */
[----:B------:R-:W-:Y:S01]  /*7180*/  FADD.FTZ R8, -R3, R8 ;  /* 0x0000000803087221 */ /* 0x000fe20000010100 */
[----:B------:R-:W-:Y:S01]  /*7190*/  FFMA.FTZ R50, R174, R7, -R51 ;  /* 0x00000007ae327223 */ /* 0x000fe20000010833 */
[----:B------:R-:W-:Y:S01]  /*71a0*/  FADD.FTZ R54, R66, R31 ;  /* 0x0000001f42367221 */ /* 0x000fe20000010000 */
[----:B------:R-:W-:-:S02]  /*71b0*/  @!P1 VIADD R31, R53, 0x28860 ;  /* 0x00028860351f9836 */ /* 0x000fc40000000000 */
[-C--:B------:R-:W-:Y:S01]  /*71c0*/  FMUL.FTZ R8, R8, R7.reuse ;  /* 0x0000000708087220 */ /* 0x080fe20000410000 */
[-CC-:B------:R-:W-:Y:S01]  /*71d0*/  FFMA.FTZ R53, R52, R7.reuse, -R51.reuse ;  /* 0x0000000734357223 */ /* 0x180fe20000010833 */
[----:B------:R-:W-:Y:S01]  /*71e0*/  FADD.FTZ R3, R35, R54 ;  /* 0x0000003623037221 */ /* 0x000fe20000010000 */
[----:B------:R-:W-:Y:S01]  /*71f0*/  MUFU.EX2 R177, R177 ;  /* 0x000000b100b17308 */ /* 0x000fe20000000800 */
[-C--:B------:R-:W-:Y:S01]  /*7200*/  FFMA.FTZ R170, R170, R7.reuse, -R51 ;  /* 0x00000007aaaa7223 */ /* 0x080fe20000010833 */
[----:B------:R-:W-:Y:S01]  /*7210*/  @!P1 PRMT R31, RZ, 0x654, R31 ;  /* 0x00000654ff1f9816 */ /* 0x000fe2000000001f */
[----:B------:R-:W-:Y:S01]  /*7220*/  FADD.FTZ R54, R48, R3 ;  /* 0x0000000330367221 */ /* 0x000fe20000010000 */
[-CC-:B------:R-:W-:Y:S01]  /*7230*/  FFMA.FTZ R156, R156, R7.reuse, -R51.reuse ;  /* 0x000000079c9c7223 */ /* 0x180fe20000010833 */
[-CC-:B------:R-:W-:Y:S01]  /*7240*/  FFMA.FTZ R70, R70, R7.reuse, -R51.reuse ;  /* 0x0000000746467223 */ /* 0x180fe20000010833 */
[----:B------:R0:W-:Y:S01]  /*7250*/  @!P1 SYNCS.ARRIVE.TRANS64.RED.A1T0 RZ, [R31+URZ], RZ ;  /* 0x000000ff1fff99a7 */ /* 0x0001e2000810043f */
[----:B------:R-:W-:Y:S01]  /*7260*/  FADD.FTZ R3, R37, R54 ;  /* 0x0000003625037221 */ /* 0x000fe20000010000 */
[----:B------:R-:W1:Y:S01]  /*7270*/  MUFU.EX2 R8, R8 ;  /* 0x0000000800087308 */ /* 0x000e620000000800 */
[-CC-:B------:R-:W-:Y:S01]  /*7280*/  FFMA.FTZ R74, R74, R7.reuse, -R51.reuse ;  /* 0x000000074a4a7223 */ /* 0x180fe20000010833 */
[-C--:B------:R-:W-:Y:S01]  /*7290*/  FFMA.FTZ R78, R78, R7.reuse, -R51 ;  /* 0x000000074e4e7223 */ /* 0x080fe20000010833 */
[----:B------:R-:W-:Y:S01]  /*72a0*/  FADD.FTZ R54, R44, R3 ;  /* 0x000000032c367221 */ /* 0x000fe20000010000 */
[-CC-:B------:R-:W-:Y:S01]  /*72b0*/  FFMA.FTZ R194, R194, R7.reuse, -R51.reuse ;  /* 0x00000007c2c27223 */ /* 0x180fe20000010833 */
[-CC-:B------:R-:W-:Y:S01]  /*72c0*/  FFMA.FTZ R82, R82, R7.reuse, -R51.reuse ;  /* 0x0000000752527223 */ /* 0x180fe20000010833 */
[-CC-:B0-----:R-:W-:Y:S01]  /*72d0*/  FFMA.FTZ R31, R152, R7.reuse, -R51.reuse ;  /* 0x00000007981f7223 */ /* 0x181fe20000010833 */
[----:B------:R-:W-:Y:S01]  /*72e0*/  FADD.FTZ R3, R15, R54 ;  /* 0x000000360f037221 */ /* 0x000fe20000010000 */
[----:B------:R-:W0:Y:S01]  /*72f0*/  MUFU.EX2 R34, R34 ;  /* 0x0000002200227308 */ /* 0x000e220000000800 */
[-CC-:B------:R-:W-:Y:S01]  /*7300*/  FFMA.FTZ R56, R56, R7.reuse, -R51.reuse ;  /* 0x0000000738387223 */ /* 0x180fe20000010833 */
[-C--:B------:R-:W-:Y:S01]  /*7310*/  FFMA.FTZ R86, R86, R7.reuse, -R51 ;  /* 0x0000000756567223 */ /* 0x080fe20000010833 */
[----:B------:R-:W-:Y:S01]  /*7320*/  FADD.FTZ R54, R40, R3 ;  /* 0x0000000328367221 */ /* 0x000fe20000010000 */
[----:B------:R-:W-:Y:S01]  /*7330*/  FFMA.FTZ R51, R60, R7, -R51 ;  /* 0x000000073c337223 */ /* 0x000fe20000010833 */
[----:B------:R-:W-:Y:S01]  /*7340*/  ISETP.GT.AND P2, PT, R6, UR56, PT ;  /* 0x0000003806007c0c */ /* 0x000fe2000bf44270 */
[-C--:B------:R-:W-:Y:S01]  /*7350*/  FMUL.FTZ R101, R101, R25.reuse ;  /* 0x0000001965657220 */ /* 0x080fe20000410000 */
[----:B------:R-:W-:Y:S01]  /*7360*/  FADD.FTZ R55, R13, R54 ;  /* 0x000000360d377221 */ /* 0x000fe20000010000 */
[----:B------:R-:W2:Y:S01]  /*7370*/  MUFU.EX2 R179, R179 ;  /* 0x000000b300b37308 */ /* 0x000ea20000000800 */
[----:B-1----:R-:W-:Y:S01]  /*7380*/  FFMA.FTZ R3, R8, R2, R181 ;  /* 0x0000000208037223 */ /* 0x002fe200000100b5 */
[-C--:B------:R-:W-:Y:S01]  /*7390*/  FMUL.FTZ R90, R90, R8.reuse ;  /* 0x000000085a5a7220 */ /* 0x080fe20000410000 */
[----:B------:R-:W-:Y:S01]  /*73a0*/  FADD.FTZ R54, R20, R55 ;  /* 0x0000003714367221 */ /* 0x000fe20000010000 */
[-C--:B------:R-:W-:Y:S01]  /*73b0*/  FMUL.FTZ R91, R91, R8.reuse ;  /* 0x000000085b5b7220 */ /* 0x080fe20000410000 */
[----:B------:R-:W-:Y:S01]  /*73c0*/  FADD.FTZ R2, R32, R3 ;  /* 0x0000000320027221 */ /* 0x000fe20000010000 */
[-C--:B------:R-:W-:Y:S01]  /*73d0*/  FMUL.FTZ R94, R94, R8.reuse ;  /* 0x000000085e5e7220 */ /* 0x080fe20000410000 */
[----:B------:R-:W-:Y:S01]  /*73e0*/  FADD.FTZ R55, R39, R54 ;  /* 0x0000003627377221 */ /* 0x000fe20000010000 */
[----:B------:R-:W1:Y:S01]  /*73f0*/  MUFU.EX2 R38, R38 ;  /* 0x0000002600267308 */ /* 0x000e620000000800 */
[----:B------:R-:W-:Y:S01]  /*7400*/  FADD.FTZ R3, R183, R2 ;  /* 0x00000002b7037221 */ /* 0x000fe20000010000 */
[-C--:B------:R-:W-:Y:S01]  /*7410*/  FMUL.FTZ R95, R95, R8.reuse ;  /* 0x000000085f5f7220 */ /* 0x080fe20000410000 */
[----:B------:R-:W-:Y:S01]  /*7420*/  FADD.FTZ R54, R28, R55 ;  /* 0x000000371c367221 */ /* 0x000fe20000010000 */
[-C--:B------:R-:W-:Y:S01]  /*7430*/  FMUL.FTZ R98, R98, R8.reuse ;  /* 0x0000000862627220 */ /* 0x080fe20000410000 */
[----:B------:R-:W-:Y:S01]  /*7440*/  FADD.FTZ R2, R30, R3 ;  /* 0x000000031e027221 */ /* 0x000fe20000010000 */
[-C--:B------:R-:W-:Y:S01]  /*7450*/  FMUL.FTZ R99, R99, R8.reuse ;  /* 0x0000000863637220 */ /* 0x080fe20000410000 */
[----:B------:R-:W-:Y:S01]  /*7460*/  FADD.FTZ R9, R41, R54 ;  /* 0x0000003629097221 */ /* 0x000fe20000010000 */
[----:B------:R-:W3:Y:S01]  /*7470*/  MUFU.EX2 R173, R173 ;  /* 0x000000ad00ad7308 */ /* 0x000ee20000000800 */
[----:B------:R-:W-:Y:S01]  /*7480*/  FADD.FTZ R3, R177, R2 ;  /* 0x00000002b1037221 */ /* 0x000fe20000010000 */
[-C--:B------:R-:W-:Y:S01]  /*7490*/  FMUL.FTZ R102, R102, R8.reuse ;  /* 0x0000000866667220 */ /* 0x080fe20000410000 */
[----:B------:R-:W-:Y:S01]  /*74a0*/  FADD.FTZ R54, R24, R9 ;  /* 0x0000000918367221 */ /* 0x000fe20000010000 */
[-C--:B------:R-:W-:Y:S01]  /*74b0*/  FMUL.FTZ R103, R103, R8.reuse ;  /* 0x0000000867677220 */ /* 0x080fe20000410000 */
[----:B0-----:R-:W-:Y:S01]  /*74c0*/  FADD.FTZ R2, R34, R3 ;  /* 0x0000000322027221 */ /* 0x001fe20000010000 */
[-C--:B------:R-:W-:Y:S01]  /*74d0*/  FMUL.FTZ R106, R106, R8.reuse ;  /* 0x000000086a6a7220 */ /* 0x080fe20000410000 */
[----:B------:R-:W-:Y:S01]  /*74e0*/  FADD.FTZ R9, R43, R54 ;  /* 0x000000362b097221 */ /* 0x000fe20000010000 */
[----:B------:R-:W0:Y:S01]  /*74f0*/  MUFU.EX2 R42, R42 ;  /* 0x0000002a002a7308 */ /* 0x000e220000000800 */
[----:B--2---:R-:W-:Y:S01]  /*7500*/  FADD.FTZ R3, R179, R2 ;  /* 0x00000002b3037221 */ /* 0x004fe20000010000 */
[-C--:B------:R-:W-:Y:S01]  /*7510*/  FMUL.FTZ R107, R107, R8.reuse ;  /* 0x000000086b6b7220 */ /* 0x080fe20000410000 */
[----:B------:R-:W-:Y:S01]  /*7520*/  FADD.FTZ R54, R64, R9 ;  /* 0x0000000940367221 */ /* 0x000fe20000010000 */
[-C--:B------:R-:W-:Y:S01]  /*7530*/  FMUL.FTZ R110, R110, R8.reuse ;  /* 0x000000086e6e7220 */ /* 0x080fe20000410000 */
[----:B-1----:R-:W-:Y:S01]  /*7540*/  FADD.FTZ R2, R38, R3 ;  /* 0x0000000326027221 */ /* 0x002fe20000010000 */
[-C--:B------:R-:W-:Y:S01]  /*7550*/  FMUL.FTZ R111, R111, R8.reuse ;  /* 0x000000086f6f7220 */ /* 0x080fe20000410000 */
[----:B------:R-:W-:Y:S01]  /*7560*/  FADD.FTZ R9, R45, R54 ;  /* 0x000000362d097221 */ /* 0x000fe20000010000 */
[----:B------:R-:W1:Y:S01]  /*7570*/  MUFU.EX2 R175, R175 ;  /* 0x000000af00af7308 */ /* 0x000e620000000800 */
[----:B---3--:R-:W-:Y:S01]  /*7580*/  FADD.FTZ R3, R173, R2 ;  /* 0x00000002ad037221 */ /* 0x008fe20000010000 */
[-C--:B------:R-:W-:Y:S01]  /*7590*/  FMUL.FTZ R114, R114, R8.reuse ;  /* 0x0000000872727220 */ /* 0x080fe20000410000 */
[----:B------:R-:W-:Y:S01]  /*75a0*/  FADD.FTZ R40, R14, R9 ;  /* 0x000000090e287221 */ /* 0x000fe20000010000 */
[-C--:B------:R-:W-:Y:S01]  /*75b0*/  FMUL.FTZ R115, R115, R8.reuse ;  /* 0x0000000873737220 */ /* 0x080fe20000410000 */
[-C--:B------:R-:W-:Y:S01]  /*75c0*/  FMUL.FTZ R118, R118, R8.reuse ;  /* 0x0000000876767220 */ /* 0x080fe20000410000 */
[-C--:B------:R-:W-:Y:S01]  /*75d0*/  FMUL.FTZ R119, R119, R8.reuse ;  /* 0x0000000877777220 */ /* 0x080fe20000410000 */
[----:B------:R-:W-:Y:S01]  /*75e0*/  FADD.FTZ R9, R47, R40 ;  /* 0x000000282f097221 */ /* 0x000fe20000010000 */
[----:B------:R-:W2:Y:S01]  /*75f0*/  MUFU.EX2 R26, R26 ;  /* 0x0000001a001a7308 */ /* 0x000ea20000000800 */
[----:B0-----:R-:W-:Y:S01]  /*7600*/  FADD.FTZ R2, R42, R3 ;  /* 0x000000032a027221 */ /* 0x001fe20000010000 */
[-C--:B------:R-:W-:Y:S01]  /*7610*/  FMUL.FTZ R122, R122, R8.reuse ;  /* 0x000000087a7a7220 */ /* 0x080fe20000410000 */
[----:B------:R-:W-:Y:S01]  /*7620*/  FADD.FTZ R20, R36, R9 ;  /* 0x0000000924147221 */ /* 0x000fe20000010000 */
[-C--:B------:R-:W-:Y:S01]  /*7630*/  FMUL.FTZ R123, R123, R8.reuse ;  /* 0x000000087b7b7220 */ /* 0x080fe20000410000 */
[-C--:B------:R-:W-:Y:S01]  /*7640*/  FMUL.FTZ R126, R126, R8.reuse ;  /* 0x000000087e7e7220 */ /* 0x080fe20000410000 */
[-C--:B------:R-:W-:Y:S01]  /*7650*/  FMUL.FTZ R127, R127, R8.reuse ;  /* 0x000000087f7f7220 */ /* 0x080fe20000410000 */
[-C--:B------:R-:W-:Y:S01]  /*7660*/  FMUL.FTZ R130, R130, R8.reuse ;  /* 0x0000000882827220 */ /* 0x080fe20000410000 */
[----:B------:R-:W0:Y:S01]  /*7670*/  MUFU.EX2 R49, R84 ;  /* 0x0000005400317308 */ /* 0x000e220000000800 */
[----:B-1----:R-:W-:Y:S01]  /*7680*/  FADD.FTZ R3, R175, R2 ;  /* 0x00000002af037221 */ /* 0x002fe20000010000 */
[-C--:B------:R-:W-:Y:S01]  /*7690*/  FMUL.FTZ R131, R131, R8.reuse ;  /* 0x0000000883837220 */ /* 0x080fe20000410000 */
[-C--:B------:R-:W-:Y:S01]  /*76a0*/  FMUL.FTZ R134, R134, R8.reuse ;  /* 0x0000000886867220 */ /* 0x080fe20000410000 */
[-C--:B------:R-:W-:Y:S01]  /*76b0*/  FMUL.FTZ R135, R135, R8.reuse ;  /* 0x0000000887877220 */ /* 0x080fe20000410000 */
[-C--:B------:R-:W-:Y:S01]  /*76c0*/  FMUL.FTZ R138, R138, R8.reuse ;  /* 0x000000088a8a7220 */ /* 0x080fe20000410000 */
[-C--:B------:R-:W-:Y:S01]  /*76d0*/  FMUL.FTZ R139, R139, R8.reuse ;  /* 0x000000088b8b7220 */ /* 0x080fe20000410000 */
[-C--:B------:R-:W-:Y:S01]  /*76e0*/  FMUL.FTZ R142, R142, R8.reuse ;  /* 0x000000088e8e7220 */ /* 0x080fe20000410000 */
[----:B------:R-:W1:Y:S01]  /*76f0*/  MUFU.EX2 R169, R169 ;  /* 0x000000a900a97308 */ /* 0x000e620000000800 */
[----:B--2---:R-:W-:Y:S01]  /*7700*/  FADD.FTZ R2, R26, R3 ;  /* 0x000000031a027221 */ /* 0x004fe20000010000 */
[-C--:B------:R-:W-:Y:S01]  /*7710*/  FMUL.FTZ R143, R143, R8.reuse ;  /* 0x000000088f8f7220 */ /* 0x080fe20000410000 */
[-C--:B------:R-:W-:Y:S01]  /*7720*/  FMUL.FTZ R146, R146, R8.reuse ;  /* 0x0000000892927220 */ /* 0x080fe20000410000 */
[-C--:B------:R-:W-:Y:S01]  /*7730*/  FMUL.FTZ R147, R147, R8.reuse ;  /* 0x0000000893937220 */ /* 0x080fe20000410000 */
[-C--:B------:R-:W-:Y:S01]  /*7740*/  FMUL.FTZ R150, R150, R8.reuse ;  /* 0x0000000896967220 */ /* 0x080fe20000410000 */
[----:B------:R-:W-:Y:S01]  /*7750*/  FMUL.FTZ R151, R151, R8 ;  /* 0x0000000897977220 */ /* 0x000fe20000410000 */
[----:B------:R-:W-:Y:S01]  /*7760*/  F2FP.F16.F32.PACK_AB R182, R11, R182 ;  /* 0x000000b60bb6723e */ /* 0x000fe200000000ff */
[----:B------:R-:W2:Y:S01]  /*7770*/  MUFU.EX2 R0, R0 ;  /* 0x0000000000007308 */ /* 0x000ea20000000800 */
[----:B0-----:R-:W-:Y:S01]  /*7780*/  FADD.FTZ R3, R49, R20 ;  /* 0x0000001431037221 */ /* 0x001fe20000010000 */
[----:B------:R-:W-:Y:S01]  /*7790*/  F2FP.F16.F32.PACK_AB R176, R21, R176 ;  /* 0x000000b015b0723e */ /* 0x000fe200000000ff */
[-C--:B------:R-:W-:Y:S01]  /*77a0*/  FMUL.FTZ R104, R104, R25.reuse ;  /* 0x0000001968687220 */ /* 0x080fe20000410000 */
[----:B------:R-:W-:Y:S01]  /*77b0*/  F2FP.F16.F32.PACK_AB R178, R27, R178 ;  /* 0x000000b21bb2723e */ /* 0x000fe200000000ff */
[----:B------:R-:W-:Y:S01]  /*77c0*/  FMUL.FTZ R105, R105, R25 ;  /* 0x0000001969697220 */ /* 0x000fe20000410000 */
[----:B------:R-:W-:Y:S01]  /*77d0*/  F2FP.F16.F32.PACK_AB R172, R62, R29 ;  /* 0x0000001d3eac723e */ /* 0x000fe200000000ff */
[----:B------:R-:W-:Y:S01]  /*77e0*/  FMUL.FTZ R108, R108, R25 ;  /* 0x000000196c6c7220 */ /* 0x000fe20000410000 */
[----:B------:R-:W0:Y:S01]  /*77f0*/  MUFU.EX2 R46, R46 ;  /* 0x0000002e002e7308 */ /* 0x000e220000000800 */
[----:B-1----:R-:W-:Y:S01]  /*7800*/  FADD.FTZ R9, R169, R2 ;  /* 0x00000002a9097221 */ /* 0x002fe20000010000 */
[----:B------:R-:W-:Y:S01]  /*7810*/  F2FP.F16.F32.PACK_AB R174, R66, R33 ;  /* 0x0000002142ae723e */ /* 0x000fe200000000ff */
[----:B------:R-:W-:Y:S01]  /*7820*/  FMUL.FTZ R109, R109, R25 ;  /* 0x000000196d6d7220 */ /* 0x000fe20000410000 */
[----:B------:R-:W-:Y:S01]  /*7830*/  F2FP.F16.F32.PACK_AB R168, R48, R35 ;  /* 0x0000002330a8723e */ /* 0x000fe200000000ff */
[----:B------:R-:W-:Y:S01]  /*7840*/  FMUL.FTZ R112, R112, R25 ;  /* 0x0000001970707220 */ /* 0x000fe20000410000 */
[----:B------:R-:W-:Y:S01]  /*7850*/  F2FP.F16.F32.PACK_AB R162, R24, R41 ;  /* 0x0000002918a2723e */ /* 0x000fe200000000ff */
[----:B------:R-:W-:Y:S01]  /*7860*/  FMUL.FTZ R113, R113, R25 ;  /* 0x0000001971717220 */ /* 0x000fe20000410000 */
[----:B------:R-:W1:Y:S01]  /*7870*/  MUFU.EX2 R171, R171 ;  /* 0x000000ab00ab7308 */ /* 0x000e620000000800 */
[----:B--2---:R-:W-:Y:S01]  /*7880*/  FADD.FTZ R3, R0, R3 ;  /* 0x0000000300037221 */ /* 0x004fe20000010000 */
[----:B------:R-:W-:Y:S01]  /*7890*/  F2FP.F16.F32.PACK_AB R152, R36, R47 ;  /* 0x0000002f2498723e */ /* 0x000fe200000000ff */
[-C--:B------:R-:W-:Y:S01]  /*78a0*/  FMUL.FTZ R116, R116, R25.reuse ;  /* 0x0000001974747220 */ /* 0x080fe20000410000 */
[-C--:B------:R-:W-:Y:S01]  /*78b0*/  FMUL.FTZ R117, R117, R25.reuse ;  /* 0x0000001975757220 */ /* 0x080fe20000410000 */
[-C--:B------:R-:W-:Y:S01]  /*78c0*/  FMUL.FTZ R120, R120, R25.reuse ;  /* 0x0000001978787220 */ /* 0x080fe20000410000 */
[-C--:B------:R-:W-:Y:S01]  /*78d0*/  FMUL.FTZ R121, R121, R25.reuse ;  /* 0x0000001979797220 */ /* 0x080fe20000410000 */
[-C--:B------:R-:W-:Y:S01]  /*78e0*/  FMUL.FTZ R124, R124, R25.reuse ;  /* 0x000000197c7c7220 */ /* 0x080fe20000410000 */
[----:B------:R-:W2:Y:S01]  /*78f0*/  MUFU.EX2 R50, R50 ;  /* 0x0000003200327308 */ /* 0x000ea20000000800 */
[-C--:B------:R-:W-:Y:S01]  /*7900*/  FMUL.FTZ R125, R125, R25.reuse ;  /* 0x000000197d7d7220 */ /* 0x080fe20000410000 */
[-C--:B------:R-:W-:Y:S01]  /*7910*/  FMUL.FTZ R128, R128, R25.reuse ;  /* 0x0000001980807220 */ /* 0x080fe20000410000 */
[-C--:B------:R-:W-:Y:S01]  /*7920*/  FMUL.FTZ R129, R129, R25.reuse ;  /* 0x0000001981817220 */ /* 0x080fe20000410000 */
[-C--:B------:R-:W-:Y:S01]  /*7930*/  FMUL.FTZ R132, R132, R25.reuse ;  /* 0x0000001984847220 */ /* 0x080fe20000410000 */
[-C--:B------:R-:W-:Y:S01]  /*7940*/  FMUL.FTZ R133, R133, R25.reuse ;  /* 0x0000001985857220 */ /* 0x080fe20000410000 */
[-C--:B------:R-:W-:Y:S01]  /*7950*/  FMUL.FTZ R136, R136, R25.reuse ;  /* 0x0000001988887220 */ /* 0x080fe20000410000 */
[-C--:B------:R-:W-:Y:S01]  /*7960*/  FMUL.FTZ R137, R137, R25.reuse ;  /* 0x0000001989897220 */ /* 0x080fe20000410000 */
[----:B------:R-:W3:Y:S01]  /*7970*/  MUFU.EX2 R165, R165 ;  /* 0x000000a500a57308 */ /* 0x000ee20000000800 */
[-C--:B------:R-:W-:Y:S01]  /*7980*/  FMUL.FTZ R140, R140, R25.reuse ;  /* 0x000000198c8c7220 */ /* 0x080fe20000410000 */
[-C--:B------:R-:W-:Y:S01]  /*7990*/  FMUL.FTZ R141, R141, R25.reuse ;  /* 0x000000198d8d7220 */ /* 0x080fe20000410000 */
[-C--:B------:R-:W-:Y:S01]  /*79a0*/  FMUL.FTZ R144, R144, R25.reuse ;  /* 0x0000001990907220 */ /* 0x080fe20000410000 */
[-C--:B------:R-:W-:Y:S01]  /*79b0*/  FMUL.FTZ R145, R145, R25.reuse ;  /* 0x0000001991917220 */ /* 0x080fe20000410000 */
[-C--:B------:R-:W-:Y:S01]  /*79c0*/  FMUL.FTZ R148, R148, R25.reuse ;  /* 0x0000001994947220 */ /* 0x080fe20000410000 */
[----:B------:R-:W-:Y:S01]  /*79d0*/  FMUL.FTZ R149, R149, R25 ;  /* 0x0000001995957220 */ /* 0x000fe20000410000 */
[----:B------:R-:W-:Y:S01]  /*79e0*/  F2FP.F16.F32.PACK_AB R181, R32, R181 ;  /* 0x000000b520b5723e */ /* 0x000fe200000000ff */
[----:B------:R4:W-:Y:S01]  /*79f0*/  MUFU.EX2 R161, R154 ;  /* 0x0000009a00a17308 */ /* 0x0009e20000000800 */
[----:B------:R-:W-:Y:S01]  /*7a00*/  F2FP.F16.F32.PACK_AB R183, R30, R183 ;  /* 0x000000b71eb7723e */ /* 0x000fe200000000ff */
[----:B------:R-:W-:Y:S01]  /*7a10*/  VIADD R6, R6, 0xffffffff ;  /* 0xffffffff06067836 */ /* 0x000fe20000000000 */
[----:B------:R-:W-:Y:S01]  /*7a20*/  F2FP.F16.F32.PACK_AB R177, R34, R177 ;  /* 0x000000b122b1723e */ /* 0x000fe200000000ff */
[----:B------:R-:W-:Y:S01]  /*7a30*/  IMAD.MOV.U32 R8, RZ, RZ, R12 ;  /* 0x000000ffff087224 */ /* 0x000fe200078e000c */
[----:B------:R-:W-:-:S02]  /*7a40*/  F2FP.F16.F32.PACK_AB R179, R38, R179 ;  /* 0x000000b326b3723e */ /* 0x000fc400000000ff */
[----:B------:R-:W-:Y:S01]  /*7a50*/  F2FP.F16.F32.PACK_AB R173, R42, R173 ;  /* 0x000000ad2aad723e */ /* 0x000fe200000000ff */
[----:B------:R5:W3:Y:S01]  /*7a60*/  MUFU.EX2 R52, R160 ;  /* 0x000000a000347308 */ /* 0x000ae20000000800 */
[----:B----4-:R-:W-:Y:S01]  /*7a70*/  F2FP.F16.F32.PACK_AB R154, R0, R49 ;  /* 0x00000031009a723e */ /* 0x010fe200000000ff */
[----:B0-----:R-:W-:Y:S01]  /*7a80*/  FADD.FTZ R0, R46, R9 ;  /* 0x000000092e007221 */ /* 0x001fe20000010000 */
[----:B------:R-:W-:Y:S02]  /*7a90*/  F2FP.F16.F32.PACK_AB R175, R26, R175 ;  /* 0x000000af1aaf723e */ /* 0x000fe400000000ff */
[----:B------:R-:W-:Y:S01]  /*7aa0*/  F2FP.F16.F32.PACK_AB R169, R46, R169 ;  /* 0x000000a92ea9723e */ /* 0x000fe200000000ff */
[----:B-1----:R-:W-:Y:S01]  /*7ab0*/  FADD.FTZ R9, R171, R0 ;  /* 0x00000000ab097221 */ /* 0x002fe20000010000 */
[----:B--2---:R-:W-:Y:S01]  /*7ac0*/  F2FP.F16.F32.PACK_AB R171, R50, R171 ;  /* 0x000000ab32ab723e */ /* 0x004fe200000000ff */
[----:B------:R0:W1:Y:S01]  /*7ad0*/  MUFU.EX2 R58, R158 ;  /* 0x0000009e003a7308 */ /* 0x0000620000000800 */
[----:B-----5:R-:W-:Y:S01]  /*7ae0*/  F2FP.F16.F32.PACK_AB R160, R28, R39 ;  /* 0x000000271ca0723e */ /* 0x020fe200000000ff */
[----:B------:R-:W-:-:S04]  /*7af0*/  FADD.FTZ R0, R50, R9 ;  /* 0x0000000932007221 */ /* 0x000fc80000010000 */
[----:B---3--:R-:W-:Y:S01]  /*7b00*/  FADD.FTZ R9, R165, R0 ;  /* 0x00000000a5097221 */ /* 0x008fe20000010000 */
[----:B------:R-:W-:Y:S01]  /*7b10*/  IMAD.MOV.U32 R0, RZ, RZ, R10 ;  /* 0x000000ffff007224 */ /* 0x000fe200078e000a */
[----:B------:R2:W3:Y:S01]  /*7b20*/  MUFU.EX2 R167, R170 ;  /* 0x000000aa00a77308 */ /* 0x0004e20000000800 */
[----:B0-----:R-:W-:Y:S01]  /*7b30*/  F2FP.F16.F32.PACK_AB R158, R14, R45 ;  /* 0x0000002d0e9e723e */ /* 0x001fe200000000ff */
[C---:B------:R-:W-:Y:S01]  /*7b40*/  FADD.FTZ R9, R52.reuse, R9 ;  /* 0x0000000934097221 */ /* 0x040fe20000010000 */
[----:B------:R-:W-:-:S05]  /*7b50*/  F2FP.F16.F32.PACK_AB R165, R52, R165 ;  /* 0x000000a534a5723e */ /* 0x000fca00000000ff */
[----:B------:R0:W4:Y:S01]  /*7b60*/  MUFU.EX2 R60, R156 ;  /* 0x0000009c003c7308 */ /* 0x0001220000000800 */
[----:B-1----:R-:W-:Y:S01]  /*7b70*/  FADD.FTZ R9, R58, R9 ;  /* 0x000000093a097221 */ /* 0x002fe20000010000 */
[----:B--2---:R-:W-:-:S06]  /*7b80*/  F2FP.F16.F32.PACK_AB R170, R44, R37 ;  /* 0x000000252caa723e */ /* 0x004fcc00000000ff */
[----:B------:R-:W1:Y:S01]  /*7b90*/  MUFU.EX2 R70, R70 ;  /* 0x0000004600467308 */ /* 0x000e620000000800 */
[C---:B---3--:R-:W-:Y:S01]  /*7ba0*/  FADD.FTZ R9, R167.reuse, R9 ;  /* 0x00000009a7097221 */ /* 0x048fe20000010000 */
[----:B0-----:R-:W-:Y:S02]  /*7bb0*/  F2FP.F16.F32.PACK_AB R156, R64, R43 ;  /* 0x0000002b409c723e */ /* 0x001fe400000000ff */
[----:B------:R-:W-:-:S04]  /*7bc0*/  F2FP.F16.F32.PACK_AB R167, R167, R58 ;  /* 0x0000003aa7a7723e */ /* 0x000fc800000000ff */
[----:B------:R-:W0:Y:S01]  /*7bd0*/  MUFU.EX2 R31, R31 ;  /* 0x0000001f001f7308 */ /* 0x000e220000000800 */
[----:B----4-:R-:W-:-:S04]  /*7be0*/  FADD.FTZ R9, R60, R9 ;  /* 0x000000093c097221 */ /* 0x010fc80000010000 */
[C---:B------:R-:W-:Y:S01]  /*7bf0*/  FADD.FTZ R9, R161.reuse, R9 ;  /* 0x00000009a1097221 */ /* 0x040fe20000010000 */
[----:B------:R-:W-:Y:S02]  /*7c00*/  F2FP.F16.F32.PACK_AB R161, R161, R60 ;  /* 0x0000003ca1a1723e */ /* 0x000fe400000000ff */
[----:B------:R-:W2:Y:S01]  /*7c10*/  MUFU.EX2 R74, R74 ;  /* 0x0000004a004a7308 */ /* 0x000ea20000000800 */
[----:B-1----:R-:W-:-:S07]  /*7c20*/  FADD.FTZ R9, R70, R9 ;  /* 0x0000000946097221 */ /* 0x002fce0000010000 */
[----:B------:R-:W1:Y:S01]  /*7c30*/  MUFU.EX2 R53, R53 ;  /* 0x0000003500357308 */ /* 0x000e620000000800 */
[C---:B0-----:R-:W-:Y:S01]  /*7c40*/  FADD.FTZ R9, R31.reuse, R9 ;  /* 0x000000091f097221 */ /* 0x041fe20000010000 */
[----:B------:R-:W-:-:S06]  /*7c50*/  F2FP.F16.F32.PACK_AB R163, R31, R70 ;  /* 0x000000461fa3723e */ /* 0x000fcc00000000ff */
[----:B------:R-:W0:Y:S01]  /*7c60*/  MUFU.EX2 R78, R78 ;  /* 0x0000004e004e7308 */ /* 0x000e220000000800 */
[----:B--2---:R-:W-:-:S07]  /*7c70*/  FADD.FTZ R9, R74, R9 ;  /* 0x000000094a097221 */ /* 0x004fce0000010000 */
[----:B------:R-:W2:Y:S01]  /*7c80*/  MUFU.EX2 R159, R194 ;  /* 0x000000c2009f7308 */ /* 0x000ea20000000800 */
[C---:B-1----:R-:W-:Y:S01]  /*7c90*/  FADD.FTZ R9, R53.reuse, R9 ;  /* 0x0000000935097221 */ /* 0x042fe20000010000 */
[----:B------:R-:W-:-:S06]  /*7ca0*/  F2FP.F16.F32.PACK_AB R157, R53, R74 ;  /* 0x0000004a359d723e */ /* 0x000fcc00000000ff */
        /* <DEDUP_REMOVED lines=9> */
[----:B------:R-:W-:-:S03]  /*7d40*/  F2FP.F16.F32.PACK_AB R153, R56, R82 ;  /* 0x000000523899723e */ /* 0x000fc600000000ff */
[----:B--2---:R-:W-:-:S04]  /*7d50*/  FADD.FTZ R9, R86, R9 ;  /* 0x0000000956097221 */ /* 0x004fc80000010000 */
[C---:B-1----:R-:W-:Y:S01]  /*7d60*/  FADD.FTZ R2, R51.reuse, R9 ;  /* 0x0000000933027221 */ /* 0x042fe20000010000 */
[----:B------:R-:W-:Y:S01]  /*7d70*/  F2FP.F16.F32.PACK_AB R155, R51, R86 ;  /* 0x00000056339b723e */ /* 0x000fe200000000ff */
[----:B------:R-:W-:Y:S06]  /*7d80*/  @P2 BRA `(.L_x_1142) ;  /* 0xffffffcc00dc2947 */ /* 0x000fec000383ffff */
[----:B------:R-:W-:Y:S01]  /*7d90*/  IMAD.MOV.U32 R8, RZ, RZ, R12 ;  /* 0x000000ffff087224 */ /* 0x000fe200078e000c */
[----:B------:R-:W-:Y:S01]  /*7da0*/  UMOV UR44, UR55 ;  /* 0x00000037002c7c82 */ /* 0x000fe20008000000 */
[----:B------:R-:W-:Y:S01]  /*7db0*/  IMAD.MOV.U32 R0, RZ, RZ, R10 ;  /* 0x000000ffff007224 */ /* 0x000fe200078e000a */
[----:B------:R-:W-:-:S06]  /*7dc0*/  UMOV UR45, UR54 ;  /* 0x00000036002d7c82 */ /* 0x000fcc0008000000 */
.L_x_1125:
[----:B------:R-:W0:Y:S01]  /*7dd0*/  LDC R9, c[0x0][0x448] ;  /* 0x00011200ff097b82 */ /* 0x000e220000000800 */
[----:B------:R-:W-:Y:S01]  /*7de0*/  UIADD3 UR6, UR36, 0x7f, URZ ;  /* 0x0000007f24067890 */ /* 0x000fe2000fffe03f */
[----:B------:R-:W-:-:S05]  /*7df0*/  IADD3 R11, -R5, 0x1, RZ ;  /* 0x00000001050b7810 */ /* 0x000fca0007ffe1ff */
[----:B------:R-:W-:Y:S01]  /*7e00*/  IMAD.U32 R5, RZ, RZ, UR6 ;  /* 0x00000006ff057e24 */ /* 0x000fe2000f8e00ff */
[----:B------:R-:W1:Y:S01]  /*7e10*/  LDC R12, c[0x0][0x9e4] ;  /* 0x00027900ff0c7b82 */ /* 0x000e620000000800 */
[----:B------:R-:W-:Y:S01]  /*7e20*/  IMAD R4, R4, UR42, R11 ;  /* 0x0000002a04047c24 */ /* 0x000fe2000f8e020b */
[----:B0-----:R-:W-:Y:S02]  /*7e30*/  ISETP.NE.AND P5, PT, R9, 0x1, PT ;  /* 0x000000010900780c */ /* 0x001fe40003fa5270 */
[----:B-1----:R-:W-:-:S11]  /*7e40*/  ISETP.GE.AND P6, PT, R12, 0x1, PT ;  /* 0x000000010c00780c */ /* 0x002fd60003fc6270 */
[----:B------:R-:W0:Y:S08]  /*7e50*/  @P5 LDC R9, c[0x0][0x44c] ;  /* 0x00011300ff095b82 */ /* 0x000e300000000800 */
[----:B------:R-:W1:Y:S01]  /*7e60*/  @P5 LDC R10, c[0x0][0x450] ;  /* 0x00011400ff0a5b82 */ /* 0x000e620000000800 */
[----:B0-----:R-:W-:-:S05]  /*7e70*/  @P5 IMAD.HI.U32 R9, R9, UR6, RZ ;  /* 0x0000000609095c27 */ /* 0x001fca000f8e00ff */
[----:B-1----:R-:W-:-:S05]  /*7e80*/  @P5 SHF.R.U32.HI R5, RZ, R10, R9 ;  /* 0x0000000aff055219 */ /* 0x002fca0000011609 */
[----:B------:R-:W-:-:S04]  /*7e90*/  IMAD.IADD R5, R4, 0x1, R5 ;  /* 0x0000000104057824 */ /* 0x000fc800078e0205 */
[----:B------:R-:W-:Y:S01]  /*7ea0*/  VIADD R4, R5, -UR52 ;  /* 0x8000003405047c36 */ /* 0x000fe20008000000 */
[----:B------:R-:W-:Y:S06]  /*7eb0*/  @!P6 BRA `(.L_x_1143) ;  /* 0x00000000003ce947 */ /* 0x000fec0003800000 */
[----:B------:R-:W-:-:S13]  /*7ec0*/  ISETP.GT.AND P2, PT, R5, -0x1, PT ;  /* 0xffffffff0500780c */ /* 0x000fda0003f44270 */
[----:B------:R-:W-:Y:S05]  /*7ed0*/  @P2 BRA `(.L_x_1144) ;  /* 0x00000000001c2947 */ /* 0x000fea0003800000 */
[----:B------:R-:W-:Y:S02]  /*7ee0*/  ISETP.NE.AND P2, PT, R12, 0x1, PT ;  /* 0x000000010c00780c */ /* 0x000fe40003f45270 */
[----:B------:R-:W-:-:S11]  /*7ef0*/  LOP3.LUT R5, RZ, R5, RZ, 0x33, !PT ;  /* 0x00000005ff057212 */ /* 0x000fd600078e33ff */
[----:B------:R-:W0:Y:S02]  /*7f00*/  @P2 LDC.64 R10, c[0x0][0x9e8] ;  /* 0x00027a00ff0a2b82 */ /* 0x000e240000000a00 */
[----:B0-----:R-:W-:-:S05]  /*7f10*/  @P2 IMAD.HI.U32 R10, R5, R10, RZ ;  /* 0x0000000a050a2227 */ /* 0x001fca00078e00ff */
[----:B------:R-:W-:-:S04]  /*7f20*/  @P2 SHF.R.U32.HI R5, RZ, R11, R10 ;  /* 0x0000000bff052219 */ /* 0x000fc8000001160a */
[----:B------:R-:W-:Y:S01]  /*7f30*/  LOP3.LUT R5, RZ, R5, RZ, 0x33, !PT ;  /* 0x00000005ff057212 */ /* 0x000fe200078e33ff */
[----:B------:R-:W-:Y:S06]  /*7f40*/  BRA `(.L_x_1145) ;  /* 0x0000000000107947 */ /* 0x000fec0003800000 */
.L_x_1144:
[----:B------:R-:W-:-:S13]  /*7f50*/  ISETP.NE.AND P2, PT, R12, 0x1, PT ;  /* 0x000000010c00780c */ /* 0x000fda0003f45270 */
[----:B------:R-:W0:Y:S02]  /*7f60*/  @P2 LDC.64 R10, c[0x0][0x9e8] ;  /* 0x00027a00ff0a2b82 */ /* 0x000e240000000a00 */
[----:B0-----:R-:W-:-:S05]  /*7f70*/  @P2 IMAD.HI.U32 R10, R5, R10, RZ ;  /* 0x0000000a050a2227 */ /* 0x001fca00078e00ff */
[----:B------:R-:W-:-:S07]  /*7f80*/  @P2 SHF.R.U32.HI R5, RZ, R11, R10 ;  /* 0x0000000bff052219 */ /* 0x000fce000001160a */
.L_x_1145:
[----:B------:R-:W-:-:S05]  /*7f90*/  IMAD R5, R5, R12, RZ ;  /* 0x0000000c05057224 */ /* 0x000fca00078e02ff */
[----:B------:R-:W-:-:S07]  /*7fa0*/  VIMNMX R4, R4, R5, !PT ;  /* 0x0000000504047248 */ /* 0x000fce0007fe0100 */
.L_x_1143:
[----:B------:R-:W-:-:S05]  /*7fb0*/  VIADD R4, R4, 0x7f ;  /* 0x0000007f04047836 */ /* 0x000fca0000000000 */
[----:B------:R-:W-:-:S04]  /*7fc0*/  SHF.R.S32.HI R5, RZ, 0x1f, R4 ;  /* 0x0000001fff057819 */ /* 0x000fc80000011404 */
[----:B------:R-:W-:-:S04]  /*7fd0*/  LEA.HI R5, R5, R4, RZ, 0x7 ;  /* 0x0000000405057211 */ /* 0x000fc800078f38ff */
[----:B------:R-:W-:-:S04]  /*7fe0*/  SHF.R.S32.HI R5, RZ, 0x7, R5 ;  /* 0x00000007ff057819 */ /* 0x000fc80000011405 */
[----:B------:R-:W-:-:S04]  /*7ff0*/  VIMNMX R5, R5, UR39, !PT ;  /* 0x0000002705057c48 */ /* 0x000fc8000ffe0100 */
[----:B------:R-:W-:-:S13]  /*8000*/  ISETP.GE.AND P2, PT, R6, R5, PT ;  /* 0x000000050600720c */ /* 0x000fda0003f46270 */
[----:B------:R-:W-:Y:S05]  /*8010*/  @!P2 BRA `(.L_x_1146) ;  /* 0x0000001c00f4a947 */ /* 0x000fea0003800000 */
[----:B------:R-:W-:Y:S01]  /*8020*/  IMAD.MOV.U32 R9, RZ, RZ, R8 ;  /* 0x000000ffff097224 */ /* 0x000fe200078e0008 */
[----:B------:R-:W-:Y:S01]  /*8030*/  UMOV UR52, UR45 ;  /* 0x0000002d00347c82 */ /* 0x000fe20008000000 */
[----:B------:R-:W-:Y:S01]  /*8040*/  IMAD.MOV.U32 R11, RZ, RZ, R0 ;  /* 0x000000ffff0b7224 */ /* 0x000fe200078e0000 */
[----:B------:R-:W-:-:S06]  /*8050*/  UMOV UR49, UR44 ;  /* 0x0000002c00317c82 */ /* 0x000fcc0008000000 */
.L_x_1155:
        /* <DEDUP_REMOVED lines=9> */
.L_x_1148:
[----:B------:R-:W-:Y:S01]  /*80f0*/  ULEA UR6, UR44, UR41, 0x3 ;  /* 0x000000292c067291 */ /* 0x000fe2000f8e183f */
[----:B------:R-:W-:-:S05]  /*8100*/  IMAD.U32 R0, RZ, RZ, UR45 ;  /* 0x0000002dff007e24 */ /* 0x000fca000f8e00ff */
[----:B------:R-:W-:-:S04]  /*8110*/  SHF.L.U32 R0, R0, 0x1f, RZ ;  /* 0x0000001f00007819 */ /* 0x000fc800000006ff */
[----:B------:R0:W1:Y:S01]  /*8120*/  SYNCS.PHASECHK.TRANS64.TRYWAIT P3, [UR6+0x28830], R0 ;  /* 0x02883000ff0075a7 */ /* 0x0000620008060146 */
[----:B------:R-:W-:Y:S05]  /*8130*/  @!P0 BRA `(.L_x_1149) ;  /* 0x0000000000048947 */ /* 0x000fea0003800000 */
[----:B------:R-:W-:Y:S01]  /*8140*/  BPT.TRAP 0x1 ;  /* 0x000000040000795c */ /* 0x000fe20000300000 */
.L_x_1149:
[----:B-1----:R-:W-:Y:S05]  /*8150*/  @P3 BRA `(.L_x_1147) ;  /* 0x0000000000083947 */ /* 0x002fea0003800000 */
[----:B------:R-:W1:Y:S02]  /*8160*/  SYNCS.PHASECHK.TRANS64.TRYWAIT P3, [UR6+0x28830], R0 ;  /* 0x02883000ff0075a7 */ /* 0x000e640008060146 */
[----:B-1----:R-:W-:Y:S05]  /*8170*/  @!P3 BRA `(.L_x_1150) ;  /* 0x000000c00034b947 */ /* 0x002fea0003800000 */
.L_x_1147:
        /* <DEDUP_REMOVED lines=45> */
.L_x_1152:
[----:B------:R-:W-:Y:S01]  /*8450*/  ULEA UR6, UR49, UR41, 0x3 ;  /* 0x0000002931067291 */ /* 0x000fe2000f8e183f */
[----:B------:R-:W-:-:S05]  /*8460*/  IMAD.U32 R0, RZ, RZ, UR52 ;  /* 0x00000034ff007e24 */ /* 0x000fca000f8e00ff */
[----:B------:R-:W-:-:S04]  /*8470*/  SHF.L.U32 R0, R0, 0x1f, RZ ;  /* 0x0000001f00007819 */ /* 0x000fc800000006ff */
[----:B------:R0:W1:Y:S01]  /*8480*/  SYNCS.PHASECHK.TRANS64.TRYWAIT P2, [UR6+0x28850], R0 ;  /* 0x02885000ff0075a7 */ /* 0x0000620008040146 */
[----:B------:R-:W-:Y:S05]  /*8490*/  @!P0 BRA `(.L_x_1153) ;  /* 0x0000000000048947 */ /* 0x000fea0003800000 */
[----:B------:R-:W-:Y:S01]  /*84a0*/  BPT.TRAP 0x1 ;  /* 0x000000040000795c */ /* 0x000fe20000300000 */
.L_x_1153:
[----:B-1----:R-:W-:Y:S05]  /*84b0*/  @P2 BRA `(.L_x_1151) ;  /* 0x0000000000082947 */ /* 0x002fea0003800000 */
[----:B------:R-:W1:Y:S02]  /*84c0*/  SYNCS.PHASECHK.TRANS64.TRYWAIT P2, [UR6+0x28850], R0 ;  /* 0x02885000ff0075a7 */ /* 0x000e640008040146 */
[----:B-1----:R-:W-:Y:S05]  /*84d0*/  @!P2 BRA `(.L_x_1154) ;  /* 0x000000bc0074a947 */ /* 0x002fea0003800000 */
.L_x_1151:
[----:B------:R-:W-:Y:S01]  /*84e0*/  UIADD3 UR6, UR41, 0x400, URZ ;  /* 0x0000040029067890 */ /* 0x000fe2000fffe03f */
[----:B------:R-:W-:Y:S01]  /*84f0*/  WARPGROUP.ARRIVE ;  /* 0x00000000000079c5 */ /* 0x000fe20000000000 */
[----:B------:R-:W-:Y:S01]  /*8500*/  UMOV UR7, 0x40000040 ;  /* 0x4000004000077882 */ /* 0x000fe20000000000 */
[----:B01----:R-:W-:Y:S01]  /*8510*/  FMNMX.FTZ R0, R24, R11, !PT ;  /* 0x0000000b18007209 */ /* 0x003fe20007810000 */
[----:B------:R-:W-:Y:S01]  /*8520*/  USHF.R.U32.HI UR6, URZ, 0x4, UR6 ;  /* 0x000000043f067899 */ /* 0x000fe20008011606 */
[C---:B------:R-:W-:Y:S01]  /*8530*/  ISETP.GT.AND P2, PT, R6.reuse, R5, PT ;  /* 0x000000050600720c */ /* 0x040fe20003f44270 */
[----:B------:R-:W-:Y:S01]  /*8540*/  UMOV UR52, UR45 ;  /* 0x0000002d00347c82 */ /* 0x000fe20008000000 */
[----:B------:R-:W-:Y:S01]  /*8550*/  FMNMX.FTZ R7, R25, R0, !PT ;  /* 0x0000000019077209 */ /* 0x000fe20007810000 */
[----:B------:R-:W-:Y:S01]  /*8560*/  ULOP3.LUT UR6, UR6, 0x3fff, URZ, 0xc0, !UPT ;  /* 0x00003fff06067892 */ /* 0x000fe2000f8ec03f */
[----:B------:R-:W-:Y:S02]  /*8570*/  VIADD R6, R6, 0xffffffff ;  /* 0xffffffff06067836 */ /* 0x000fe40000000000 */
[----:B------:R-:W-:Y:S01]  /*8580*/  FMNMX.FTZ R0, R28, R7, !PT ;  /* 0x000000071c007209 */ /* 0x000fe20007810000 */
[----:B------:R-:W-:-:S03]  /*8590*/  ULOP3.LUT UR6, UR6, 0x4000000, URZ, 0xfc, !UPT ;  /* 0x0400000006067892 */ /* 0x000fc6000f8efc3f */
[----:B------:R-:W-:Y:S01]  /*85a0*/  FMNMX.FTZ R7, R29, R0, !PT ;  /* 0x000000001d077209 */ /* 0x000fe20007810000 */
[----:B------:R-:W-:-:S03]  /*85b0*/  ULEA UR10, UR49, UR6, 0xb ;  /* 0x00000006310a7291 */ /* 0x000fc6000f8e583f */
[----:B------:R-:W-:-:S04]  /*85c0*/  FMNMX.FTZ R0, R32, R7, !PT ;  /* 0x0000000720007209 */ /* 0x000fc80007810000 */
[----:B------:R-:W-:Y:S01]  /*85d0*/  UMOV UR6, UR10 ;  /* 0x0000000a00067c82 */ /* 0x000fe20008000000 */
[----:B------:R-:W-:Y:S01]  /*85e0*/  FMNMX.FTZ R7, R33, R0, !PT ;  /* 0x0000000021077209 */ /* 0x000fe20007810000 */
[----:B------:R-:W-:Y:S01]  /*85f0*/  HGMMA.64x128x16.F32 R88, R180, gdesc[UR4].tnspB, R88, gsb0 ;  /* 0x41e00004b4587df0 */ /* 0x000fe20008000858 */
[----:B------:R-:W-:Y:S01]  /*8600*/  UIADD3 UR6, UR10, 0x80, URZ ;  /* 0x000000800a067890 */ /* 0x000fe2000fffe03f */
[----:B------:R-:W-:Y:S01]  /*8610*/  UMOV UR7, 0x40000040 ;  /* 0x4000004000077882 */ /* 0x000fe20000000000 */
        /* <DEDUP_REMOVED lines=25> */
[----:B------:R-:W-:-:S05]  /*87b0*/  FMNMX.FTZ R8, R85, R0, !PT ;  /* 0x0000000055087209 */ /* 0x000fca0007810000 */
[----:B------:R-:W0:Y:S02]  /*87c0*/  SHFL.BFLY PT, R7, R8, 0x2, 0x1f ;  /* 0x0c401f0008077f89 */ /* 0x000e2400000e0000 */
[----:B0-----:R-:W-:Y:S02]  /*87d0*/  FMNMX.FTZ R12, R8, R7, !PT ;  /* 0x00000007080c7209 */ /* 0x001fe40007810000 */
[----:B------:R-:W0:Y:S01]  /*87e0*/  LDC R7, c[0x0][0x988] ;  /* 0x00026200ff077b82 */ /* 0x000e220000000800 */
[----:B------:R-:W-:Y:S02]  /*87f0*/  FMNMX.FTZ R8, R26, R9, !PT ;  /* 0x000000091a087209 */ /* 0x000fe40007810000 */
[----:B------:R-:W1:Y:S02]  /*8800*/  SHFL.BFLY PT, R13, R12, 0x1, 0x1f ;  /* 0x0c201f000c0d7f89 */ /* 0x000e6400000e0000 */
[----:B------:R-:W-:Y:S01]  /*8810*/  FMNMX.FTZ R15, R27, R8, !PT ;  /* 0x000000081b0f7209 */ /* 0x000fe20007810000 */
[----:B------:R-:W-:-:S02]  /*8820*/  WARPGROUP.DEPBAR.LE gsb0, 0x0 ;  /* 0x00008000000079c5 */ /* 0x000fc40000010000 */
[----:B------:R-:W-:Y:S01]  /*8830*/  WARPGROUP.ARRIVE ;  /* 0x00000000000079c5 */ /* 0x000fe20000000000 */
[----:B------:R-:W-:-:S04]  /*8840*/  FMNMX.FTZ R8, R30, R15, !PT ;  /* 0x0000000f1e087209 */ /* 0x000fc80007810000 */
[----:B------:R-:W-:Y:S01]  /*8850*/  FMNMX.FTZ R21, R31, R8, !PT ;  /* 0x000000081f157209 */ /* 0x000fe20007810000 */
[----:B------:R-:W-:Y:S01]  /*8860*/  HGMMA.64x128x16.F32 R88, R176, gdesc[UR4].tnspB, R88, gsb0 ;  /* 0x41e00004b0587df0 */ /* 0x000fe20008000858 */
[----:B------:R-:W-:Y:S01]  /*8870*/  UIADD3 UR6, UR10, 0x100, URZ ;  /* 0x000001000a067890 */ /* 0x000fe2000fffe03f */
[----:B------:R-:W-:Y:S01]  /*8880*/  UMOV UR7, 0x40000040 ;  /* 0x4000004000077882 */ /* 0x000fe20000000000 */
[----:B------:R-:W-:-:S04]  /*8890*/  FMNMX.FTZ R8, R34, R21, !PT ;  /* 0x0000001522087209 */ /* 0x000fc80007810000 */
[----:B------:R-:W-:Y:S02]  /*88a0*/  FMNMX.FTZ R21, R35, R8, !PT ;  /* 0x0000000823157209 */ /* 0x000fe40007810000 */
[----:B-1----:R-:W-:Y:S02]  /*88b0*/  FMNMX.FTZ R0, R12, R13, !PT ;  /* 0x0000000d0c007209 */ /* 0x002fe40007810000 */
[----:B------:R-:W-:-:S03]  /*88c0*/  FMNMX.FTZ R8, R38, R21, !PT ;  /* 0x0000001526087209 */ /* 0x000fc60007810000 */
[C---:B0-----:R-:W-:Y:S01]  /*88d0*/  FMUL.FTZ R10, R0.reuse, R7 ;  /* 0x00000007000a7220 */ /* 0x041fe20000410000 */
[----:B------:R-:W-:-:S03]  /*88e0*/  FADD.FTZ R4, -R0, R11 ;  /* 0x0000000b00047221 */ /* 0x000fc60000010100 */
[-CC-:B------:R-:W-:Y:S01]  /*88f0*/  FFMA.FTZ R180, R25, R7.reuse, -R10.reuse ;  /* 0x0000000719b47223 */ /* 0x180fe2000001080a */
[----:B------:R-:W-:Y:S01]  /*8900*/  FMNMX.FTZ R25, R39, R8, !PT ;  /* 0x0000000827197209 */ /* 0x000fe20007810000 */
[-CC-:B------:R-:W-:Y:S01]  /*8910*/  FFMA.FTZ R13, R29, R7.reuse, -R10.reuse ;  /* 0x000000071d0d7223 */ /* 0x180fe2000001080a */
[-CC-:B------:R-:W-:Y:S01]  /*8920*/  FFMA.FTZ R15, R33, R7.reuse, -R10.reuse ;  /* 0x00000007210f7223 */ /* 0x180fe2000001080a */
[--C-:B------:R-:W-:Y:S01]  /*8930*/  FFMA.FTZ R21, R37, R7, -R10.reuse ;  /* 0x0000000725157223 */ /* 0x100fe2000001080a */
[----:B------:R-:W-:Y:S01]  /*8940*/  FMNMX.FTZ R8, R42, R25, !PT ;  /* 0x000000192a087209 */ /* 0x000fe20007810000 */
[-CC-:B------:R-:W-:Y:S01]  /*8950*/  FFMA.FTZ R11, R24, R7.reuse, -R10.reuse ;  /* 0x00000007180b7223 */ /* 0x180fe2000001080a */
[-CC-:B------:R-:W-:Y:S01]  /*8960*/  FFMA.FTZ R182, R28, R7.reuse, -R10.reuse ;  /* 0x000000071cb67223 */ /* 0x180fe2000001080a */
[-CC-:B------:R-:W-:Y:S01]  /*8970*/  FFMA.FTZ R12, R72, R7.reuse, -R10.reuse ;  /* 0x00000007480c7223 */ /* 0x180fe2000001080a */
[----:B------:R-:W-:Y:S01]  /*8980*/  FMNMX.FTZ R25, R43, R8, !PT ;  /* 0x000000082b197209 */ /* 0x000fe20007810000 */
[-CC-:B------:R-:W-:Y:S01]  /*8990*/  FFMA.FTZ R14, R76, R7.reuse, -R10.reuse ;  /* 0x000000074c0e7223 */ /* 0x180fe2000001080a */
[-CC-:B------:R-:W-:Y:S01]  /*89a0*/  FFMA.FTZ R20, R80, R7.reuse, -R10.reuse ;  /* 0x0000000750147223 */ /* 0x180fe2000001080a */
[--C-:B------:R-:W-:Y:S01]  /*89b0*/  FFMA.FTZ R84, R84, R7, -R10.reuse ;  /* 0x0000000754547223 */ /* 0x100fe2000001080a */
[----:B------:R-:W-:Y:S01]  /*89c0*/  FMNMX.FTZ R8, R46, R25, !PT ;  /* 0x000000192e087209 */ /* 0x000fe20007810000 */
[-CC-:B------:R-:W-:Y:S01]  /*89d0*/  FFMA.FTZ R25, R41, R7.reuse, -R10.reuse ;  /* 0x0000000729197223 */ /* 0x180fe2000001080a */
[-C--:B------:R-:W-:Y:S01]  /*89e0*/  FFMA.FTZ R85, R85, R7.reuse, -R10 ;  /* 0x0000000755557223 */ /* 0x080fe2000001080a */
[----:B------:R-:W-:Y:S01]  /*89f0*/  FMUL.FTZ R4, R4, R7 ;  /* 0x0000000704047220 */ /* 0x000fe20000410000 */
[----:B------:R-:W-:Y:S01]  /*8a00*/  FMNMX.FTZ R29, R47, R8, !PT ;  /* 0x000000082f1d7209 */ /* 0x000fe20007810000 */
[----:B------:R-:W-:Y:S03]  /*8a10*/  MUFU.EX2 R11, R11 ;  /* 0x0000000b000b7308 */ /* 0x000fe60000000800 */
[----:B------:R-:W-:-:S04]  /*8a20*/  FMNMX.FTZ R8, R50, R29, !PT ;  /* 0x0000001d32087209 */ /* 0x000fc80007810000 */
[----:B------:R-:W-:Y:S01]  /*8a30*/  FMNMX.FTZ R29, R51, R8, !PT ;  /* 0x00000008331d7209 */ /* 0x000fe20007810000 */
[----:B------:R-:W0:Y:S03]  /*8a40*/  MUFU.EX2 R4, R4 ;  /* 0x0000000400047308 */ /* 0x000e260000000800 */
[----:B------:R-:W-:Y:S01]  /*8a50*/  FMNMX.FTZ R8, R54, R29, !PT ;  /* 0x0000001d36087209 */ /* 0x000fe20007810000 */
[----:B------:R-:W-:-:S03]  /*8a60*/  FFMA.FTZ R29, R45, R7, -R10 ;  /* 0x000000072d1d7223 */ /* 0x000fc6000001080a */
[----:B------:R-:W-:Y:S01]  /*8a70*/  FMNMX.FTZ R33, R55, R8, !PT ;  /* 0x0000000837217209 */ /* 0x000fe20007810000 */
[----:B------:R-:W1:Y:S03]  /*8a80*/  MUFU.EX2 R180, R180 ;  /* 0x000000b400b47308 */ /* 0x000e660000000800 */
[----:B------:R-:W-:-:S04]  /*8a90*/  FMNMX.FTZ R8, R58, R33, !PT ;  /* 0x000000213a087209 */ /* 0x000fc80007810000 */
[----:B------:R-:W-:Y:S01]  /*8aa0*/  FMNMX.FTZ R33, R59, R8, !PT ;  /* 0x000000083b217209 */ /* 0x000fe20007810000 */
[----:B------:R-:W2:Y:S01]  /*8ab0*/  MUFU.EX2 R182, R182 ;  /* 0x000000b600b67308 */ /* 0x000ea20000000800 */
[----:B0-----:R-:W-:Y:S02]  /*8ac0*/  FFMA.FTZ R3, R4, R3, R11 ;  /* 0x0000000304037223 */ /* 0x001fe4000001000b */
[----:B------:R-:W-:Y:S01]  /*8ad0*/  FMNMX.FTZ R8, R62, R33, !PT ;  /* 0x000000213e087209 */ /* 0x000fe20007810000 */
[-CC-:B------:R-:W-:Y:S01]  /*8ae0*/  FFMA.FTZ R33, R49, R7.reuse, -R10.reuse ;  /* 0x0000000731217223 */ /* 0x180fe2000001080a */
[-CC-:B------:R-:W-:Y:S01]  /*8af0*/  FFMA.FTZ R49, R65, R7.reuse, -R10.reuse ;  /* 0x0000000741317223 */ /* 0x180fe2000001080a */
[----:B------:R-:W-:Y:S01]  /*8b00*/  FFMA.FTZ R65, R81, R7, -R10 ;  /* 0x0000000751417223 */ /* 0x000fe2000001080a */
[----:B------:R-:W-:Y:S01]  /*8b10*/  FMNMX.FTZ R37, R63, R8, !PT ;  /* 0x000000083f257209 */ /* 0x000fe20007810000 */
[----:B------:R-:W0:Y:S01]  /*8b20*/  MUFU.EX2 R13, R13 ;  /* 0x0000000d000d7308 */ /* 0x000e220000000800 */
[C---:B-1----:R-:W-:Y:S01]  /*8b30*/  FADD.FTZ R3, R180.reuse, R3 ;  /* 0x00000003b4037221 */ /* 0x042fe20000010000 */
[----:B------:R-:W-:-:S02]  /*8b40*/  F2FP.F16.F32.PACK_AB R180, R180, R11 ;  /* 0x0000000bb4b4723e */ /* 0x000fc400000000ff */
[----:B------:R-:W-:-:S04]  /*8b50*/  FMNMX.FTZ R8, R66, R37, !PT ;  /* 0x0000002542087209 */ /* 0x000fc80007810000 */
[----:B------:R-:W-:Y:S01]  /*8b60*/  FMNMX.FTZ R37, R67, R8, !PT ;  /* 0x0000000843257209 */ /* 0x000fe20007810000 */
[----:B------:R-:W-:Y:S03]  /*8b70*/  MUFU.EX2 R15, R15 ;  /* 0x0000000f000f7308 */ /* 0x000fe60000000800 */
[----:B------:R-:W-:Y:S01]  /*8b80*/  FMNMX.FTZ R8, R70, R37, !PT ;  /* 0x0000002546087209 */ /* 0x000fe20007810000 */
[-CC-:B------:R-:W-:Y:S01]  /*8b90*/  FFMA.FTZ R37, R53, R7.reuse, -R10.reuse ;  /* 0x0000000735257223 */ /* 0x180fe2000001080a */
[----:B------:R-:W-:Y:S02]  /*8ba0*/  FFMA.FTZ R53, R69, R7, -R10 ;  /* 0x0000000745357223 */ /* 0x000fe4000001080a */
[----:B------:R-:W-:Y:S01]  /*8bb0*/  FMNMX.FTZ R41, R71, R8, !PT ;  /* 0x0000000847297209 */ /* 0x000fe20007810000 */
[----:B------:R-:W-:Y:S03]  /*8bc0*/  MUFU.EX2 R21, R21 ;  /* 0x0000001500157308 */ /* 0x000fe60000000800 */
[----:B------:R-:W-:-:S04]  /*8bd0*/  FMNMX.FTZ R8, R74, R41, !PT ;  /* 0x000000294a087209 */ /* 0x000fc80007810000 */
[----:B------:R-:W-:Y:S01]  /*8be0*/  FMNMX.FTZ R41, R75, R8, !PT ;  /* 0x000000084b297209 */ /* 0x000fe20007810000 */
[----:B------:R-:W-:Y:S03]  /*8bf0*/  MUFU.EX2 R25, R25 ;  /* 0x0000001900197308 */ /* 0x000fe60000000800 */
[----:B------:R-:W-:Y:S01]  /*8c00*/  FMNMX.FTZ R8, R78, R41, !PT ;  /* 0x000000294e087209 */ /* 0x000fe20007810000 */
[----:B------:R-:W-:-:S03]  /*8c10*/  FFMA.FTZ R41, R57, R7, -R10 ;  /* 0x0000000739297223 */ /* 0x000fc6000001080a */
[----:B------:R-:W-:Y:S01]  /*8c20*/  FMNMX.FTZ R45, R79, R8, !PT ;  /* 0x000000084f2d7209 */ /* 0x000fe20007810000 */
[----:B------:R-:W-:Y:S03]  /*8c30*/  MUFU.EX2 R29, R29 ;  /* 0x0000001d001d7308 */ /* 0x000fe60000000800 */
[----:B------:R-:W-:-:S04]  /*8c40*/  FMNMX.FTZ R8, R82, R45, !PT ;  /* 0x0000002d52087209 */ /* 0x000fc80007810000 */
[----:B------:R-:W-:Y:S01]  /*8c50*/  FMNMX.FTZ R45, R83, R8, !PT ;  /* 0x00000008532d7209 */ /* 0x000fe20007810000 */
[----:B------:R-:W-:Y:S03]  /*8c60*/  MUFU.EX2 R33, R33 ;  /* 0x0000002100217308 */ /* 0x000fe60000000800 */
[----:B------:R-:W-:Y:S01]  /*8c70*/  FMNMX.FTZ R8, R86, R45, !PT ;  /* 0x0000002d56087209 */ /* 0x000fe20007810000 */
[-CC-:B------:R-:W-:Y:S01]  /*8c80*/  FFMA.FTZ R45, R61, R7.reuse, -R10.reuse ;  /* 0x000000073d2d7223 */ /* 0x180fe2000001080a */
[----:B------:R-:W-:Y:S02]  /*8c90*/  FFMA.FTZ R61, R77, R7, -R10 ;  /* 0x000000074d3d7223 */ /* 0x000fe4000001080a */
[----:B------:R-:W-:Y:S01]  /*8ca0*/  FMNMX.FTZ R8, R87, R8, !PT ;  /* 0x0000000857087209 */ /* 0x000fe20007810000 */
[----:B------:R-:W-:Y:S04]  /*8cb0*/  MUFU.EX2 R37, R37 ;  /* 0x0000002500257308 */ /* 0x000fe80000000800 */
[----:B------:R-:W1:Y:S04]  /*8cc0*/  SHFL.BFLY PT, R57, R8, 0x2, 0x1f ;  /* 0x0c401f0008397f89 */ /* 0x000e6800000e0000 */
[----:B------:R-:W-:Y:S08]  /*8cd0*/  MUFU.EX2 R41, R41 ;  /* 0x0000002900297308 */ /* 0x000ff00000000800 */
[----:B------:R-:W-:Y:S01]  /*8ce0*/  MUFU.EX2 R45, R45 ;  /* 0x0000002d002d7308 */ /* 0x000fe20000000800 */
[----:B------:R-:W-:-:S02]  /*8cf0*/  WARPGROUP.DEPBAR.LE gsb0, 0x0 ;  /* 0x00008000000079c5 */ /* 0x000fc40000010000 */
[----:B------:R-:W-:Y:S01]  /*8d00*/  WARPGROUP.ARRIVE ;  /* 0x00000000000079c5 */ /* 0x000fe20000000000 */
[-CC-:B------:R-:W-:Y:S01]  /*8d10*/  FFMA.FTZ R176, R32, R7.reuse, -R10.reuse ;  /* 0x0000000720b07223 */ /* 0x180fe2000001080a */
[----:B------:R-:W-:-:S03]  /*8d20*/  FFMA.FTZ R178, R36, R7, -R10 ;  /* 0x0000000724b27223 */ /* 0x000fc6000001080a */
[----:B------:R-:W-:Y:S01]  /*8d30*/  MUFU.EX2 R49, R49 ;  /* 0x0000003100317308 */ /* 0x000fe20000000800 */
[----:B-1----:R-:W-:Y:S01]  /*8d40*/  FMNMX.FTZ R24, R8, R57, !PT ;  /* 0x0000003908187209 */ /* 0x002fe20007810000 */
[----:B------:R-:W-:Y:S01]  /*8d50*/  FFMA.FTZ R57, R73, R7, -R10 ;  /* 0x0000000749397223 */ /* 0x000fe2000001080a */
[----:B------:R-:W-:Y:S01]  /*8d60*/  HGMMA.64x128x16.F32 R88, R172, gdesc[UR4].tnspB, R88, gsb0 ;  /* 0x41e00004ac587df0 */ /* 0x000fe20008000858 */
[----:B------:R-:W-:Y:S01]  /*8d70*/  UIADD3 UR6, UR10, 0x180, URZ ;  /* 0x000001800a067890 */ /* 0x000fe2000fffe03f */
[----:B------:R-:W-:Y:S01]  /*8d80*/  UMOV UR7, 0x40000040 ;  /* 0x4000004000077882 */ /* 0x000fe20000000000 */
[----:B------:R-:W1:Y:S02]  /*8d90*/  SHFL.BFLY PT, R69, R24, 0x1, 0x1f ;  /* 0x0c201f0018457f89 */ /* 0x000e6400000e0000 */
[----:B------:R-:W-:Y:S08]  /*8da0*/  MUFU.EX2 R176, R176 ;  /* 0x000000b000b07308 */ /* 0x000ff00000000800 */
[----:B------:R-:W-:Y:S08]  /*8db0*/  MUFU.EX2 R178, R178 ;  /* 0x000000b200b27308 */ /* 0x000ff00000000800 */
[----:B------:R-:W-:Y:S01]  /*8dc0*/  MUFU.EX2 R53, R53 ;  /* 0x0000003500357308 */ /* 0x000fe20000000800 */
[----:B-1----:R-:W-:-:S07]  /*8dd0*/  FMNMX.FTZ R8, R24, R69, !PT ;  /* 0x0000004518087209 */ /* 0x002fce0007810000 */
        /* <DEDUP_REMOVED lines=10> */
[-C--:B------:R-:W-:Y:S01]  /*8e80*/  FMUL.FTZ R40, R8, R7.reuse ;  /* 0x0000000708287220 */ /* 0x080fe20000410000 */
[----:B------:R-:W-:-:S03]  /*8e90*/  FFMA.FTZ R174, R44, R7, -R10 ;  /* 0x000000072cae7223 */ /* 0x000fc6000001080a */
[----:B------:R-:W-:Y:S01]  /*8ea0*/  HGMMA.64x128x16.F32 R88, R168, gdesc[UR4].tnspB, R88, gsb0 ;  /* 0x41e00004a8587df0 */ /* 0x000fe20008000858 */
[----:B------:R-:W-:Y:S01]  /*8eb0*/  UIADD3 UR6, UR10, 0x200, URZ ;  /* 0x000002000a067890 */ /* 0x000fe2000fffe03f */
[-CC-:B------:R-:W-:Y:S01]  /*8ec0*/  FFMA.FTZ R181, R27, R7.reuse, -R40.reuse ;  /* 0x000000071bb57223 */ /* 0x180fe20000010828 */
[----:B------:R-:W-:Y:S01]  /*8ed0*/  UMOV UR7, 0x40000040 ;  /* 0x4000004000077882 */ /* 0x000fe20000000000 */
[----:B------:R-:W-:Y:S02]  /*8ee0*/  IMAD.U32 R27, RZ, RZ, UR44 ;  /* 0x0000002cff1b7e24 */ /* 0x000fe4000f8e00ff */
[-CC-:B------:R-:W-:Y:S01]  /*8ef0*/  FFMA.FTZ R183, R30, R7.reuse, -R40.reuse ;  /* 0x000000071eb77223 */ /* 0x180fe20000010828 */
[-CC-:B------:R-:W-:Y:S01]  /*8f00*/  FFMA.FTZ R36, R31, R7.reuse, -R40.reuse ;  /* 0x000000071f247223 */ /* 0x180fe20000010828 */
[----:B------:R-:W-:Y:S01]  /*8f10*/  IADD3 R31, -R23, 0xb, RZ ;  /* 0x0000000b171f7810 */ /* 0x000fe20007ffe1ff */
[----:B------:R-:W-:Y:S01]  /*8f20*/  MUFU.EX2 R181, R181 ;  /* 0x000000b500b57308 */ /* 0x000fe20000000800 */
[----:B------:R-:W-:Y:S01]  /*8f30*/  @!P1 LEA R27, R27, UR41, 0x3 ;  /* 0x000000291b1b9c11 */ /* 0x000fe2000f8e18ff */
[-CC-:B------:R-:W-:Y:S01]  /*8f40*/  FFMA.FTZ R177, R34, R7.reuse, -R40.reuse ;  /* 0x0000000722b17223 */ /* 0x180fe20000010828 */
[-CC-:B------:R-:W-:Y:S01]  /*8f50*/  FFMA.FTZ R34, R35, R7.reuse, -R40.reuse ;  /* 0x0000000723227223 */ /* 0x180fe20000010828 */
[-CC-:B------:R-:W-:Y:S01]  /*8f60*/  FFMA.FTZ R179, R38, R7.reuse, -R40.reuse ;  /* 0x0000000726b37223 */ /* 0x180fe20000010828 */
[----:B------:R-:W-:Y:S01]  /*8f70*/  FFMA.FTZ R38, R39, R7, -R40 ;  /* 0x0000000727267223 */ /* 0x000fe20000010828 */
[----:B------:R-:W-:-:S02]  /*8f80*/  @!P1 VIADD R27, R27, 0x28840 ;  /* 0x000288401b1b9836 */ /* 0x000fc40000000000 */
[-CC-:B------:R-:W-:Y:S01]  /*8f90*/  FFMA.FTZ R175, R46, R7.reuse, -R40.reuse ;  /* 0x000000072eaf7223 */ /* 0x180fe20000010828 */
[----:B------:R-:W-:Y:S01]  /*8fa0*/  MUFU.EX2 R183, R183 ;  /* 0x000000b700b77308 */ /* 0x000fe20000000800 */
[----:B--2---:R-:W-:Y:S01]  /*8fb0*/  FADD.FTZ R46, R182, R3 ;  /* 0x00000003b62e7221 */ /* 0x004fe20000010000 */
[-CC-:B------:R-:W-:Y:S01]  /*8fc0*/  FFMA.FTZ R173, R42, R7.reuse, -R40.reuse ;  /* 0x000000072aad7223 */ /* 0x180fe20000010828 */
[----:B------:R-:W-:Y:S01]  /*8fd0*/  @!P1 PRMT R27, RZ, 0x654, R27 ;  /* 0x00000654ff1b9816 */ /* 0x000fe2000000001b */
        /* <DEDUP_REMOVED lines=16> */
[----:B------:R-:W-:Y:S01]  /*90e0*/  FFMA.FTZ R86, R86, R7, -R40 ;  /* 0x0000000756567223 */ /* 0x000fe20000010828 */
[----:B0-----:R-:W-:-:S03]  /*90f0*/  F2FP.F16.F32.PACK_AB R182, R13, R182 ;  /* 0x000000b60db6723e */ /* 0x001fc600000000ff */
        /* <DEDUP_REMOVED lines=12> */
[----:B------:R-:W0:Y:S01]  /*91c0*/  MUFU.EX2 R67, R67 ;  /* 0x0000004300437308 */ /* 0x000e220000000800 */
[----:B------:R-:W-:-:S02]  /*91d0*/  WARPGROUP.DEPBAR.LE gsb0, 0x0 ;  /* 0x00008000000079c5 */ /* 0x000fc40000010000 */
[----:B------:R-:W-:Y:S01]  /*91e0*/  WARPGROUP.ARRIVE ;  /* 0x00000000000079c5 */ /* 0x000fe20000000000 */
[-CC-:B------:R-:W-:Y:S01]  /*91f0*/  FFMA.FTZ R168, R48, R7.reuse, -R10.reuse ;  /* 0x0000000730a87223 */ /* 0x180fe2000001080a */
[-C--:B------:R-:W-:Y:S01]  /*9200*/  FFMA.FTZ R170, R52, R7.reuse, -R10 ;  /* 0x0000000734aa7223 */ /* 0x080fe2000001080a */
[-CC-:B------:R-:W-:Y:S01]  /*9210*/  FFMA.FTZ R169, R50, R7.reuse, -R40.reuse ;  /* 0x0000000732a97223 */ /* 0x180fe20000010828 */
[----:B------:R-:W-:Y:S01]  /*9220*/  FFMA.FTZ R171, R54, R7, -R40 ;  /* 0x0000000736ab7223 */ /* 0x000fe20000010828 */
        /* <DEDUP_REMOVED lines=8> */
[----:B------:R-:W1:Y:S08]  /*92b0*/  MUFU.EX2 R71, R71 ;  /* 0x0000004700477308 */ /* 0x000e700000000800 */
        /* <DEDUP_REMOVED lines=10> */
[-C--:B------:R-:W-:Y:S01]  /*9360*/  FFMA.FTZ R166, R60, R7.reuse, -R10 ;  /* 0x000000073ca67223 */ /* 0x080fe2000001080a */
[-CC-:B------:R-:W-:Y:S01]  /*9370*/  FFMA.FTZ R165, R58, R7.reuse, -R40.reuse ;  /* 0x000000073aa57223 */ /* 0x180fe20000010828 */
[----:B------:R-:W-:Y:S02]  /*9380*/  FFMA.FTZ R167, R62, R7, -R40 ;  /* 0x000000073ea77223 */ /* 0x000fe40000010828 */
[----:B------:R-:W-:Y:S01]  /*9390*/  HGMMA.64x128x16.F32 R88, R160, gdesc[UR4].tnspB, R88, gsb0 ;  /* 0x41e00004a0587df0 */ /* 0x000fe20008000858 */
[----:B------:R-:W-:Y:S01]  /*93a0*/  UIADD3 UR6, UR10, 0x300, URZ ;  /* 0x000003000a067890 */ /* 0x000fe2000fffe03f */
[----:B------:R-:W-:Y:S01]  /*93b0*/  MUFU.EX2 R164, R164 ;  /* 0x000000a400a47308 */ /* 0x000fe20000000800 */
[----:B------:R-:W-:-:S07]  /*93c0*/  UMOV UR7, 0x40000040 ;  /* 0x4000004000077882 */ /* 0x000fce0000000000 */
[----:B------:R-:W-:Y:S08]  /*93d0*/  MUFU.EX2 R165, R165 ;  /* 0x000000a500a57308 */ /* 0x000ff00000000800 */
[----:B------:R-:W-:Y:S08]  /*93e0*/  MUFU.EX2 R166, R166 ;  /* 0x000000a600a67308 */ /* 0x000ff00000000800 */
[----:B------:R-:W-:Y:S01]  /*93f0*/  MUFU.EX2 R167, R167 ;  /* 0x000000a700a77308 */ /* 0x000fe20000000800 */
[----:B------:R-:W-:-:S02]  /*9400*/  WARPGROUP.DEPBAR.LE gsb0, 0x0 ;  /* 0x00008000000079c5 */ /* 0x000fc40000010000 */
[----:B------:R-:W-:Y:S01]  /*9410*/  WARPGROUP.ARRIVE ;  /* 0x00000000000079c5 */ /* 0x000fe20000000000 */
[-CC-:B------:R-:W-:Y:S01]  /*9420*/  FFMA.FTZ R160, R64, R7.reuse, -R10.reuse ;  /* 0x0000000740a07223 */ /* 0x180fe2000001080a */
[-C--:B------:R-:W-:Y:S01]  /*9430*/  FFMA.FTZ R162, R68, R7.reuse, -R10 ;  /* 0x0000000744a27223 */ /* 0x080fe2000001080a */
[----:B------:R-:W-:Y:S01]  /*9440*/  FADD.FTZ R10, -R8, R9 ;  /* 0x00000009080a7221 */ /* 0x000fe20000010100 */
[----:B0-----:R-:W-:Y:S01]  /*9450*/  F2FP.F16.F32.PACK_AB R161, R67, R66 ;  /* 0x0000004243a1723e */ /* 0x001fe200000000ff */
[----:B------:R-:W-:Y:S01]  /*9460*/  MUFU.EX2 R9, R85 ;  /* 0x0000005500097308 */ /* 0x000fe20000000800 */
[----:B------:R-:W-:Y:S01]  /*9470*/  HGMMA.64x128x16.F32 R88, R156, gdesc[UR4].tnspB, R88, gsb0 ;  /* 0x41e000049c587df0 */ /* 0x000fe20008000858 */
[----:B------:R-:W-:Y:S01]  /*9480*/  UIADD3 UR6, UR10, 0x380, URZ ;  /* 0x000003800a067890 */ /* 0x000fe2000fffe03f */
[-C--:B------:R-:W-:Y:S01]  /*9490*/  FMUL.FTZ R69, R10, R7.reuse ;  /* 0x000000070a457220 */ /* 0x080fe20000410000 */
[----:B------:R-:W-:Y:S01]  /*94a0*/  UMOV UR7, 0x40000040 ;  /* 0x4000004000077882 */ /* 0x000fe20000000000 */
[-CC-:B------:R-:W-:Y:S01]  /*94b0*/  FFMA.FTZ R10, R26, R7.reuse, -R40.reuse ;  /* 0x000000071a0a7223 */ /* 0x180fe20000010828 */
[----:B------:R-:W-:Y:S01]  /*94c0*/  FFMA.FTZ R26, R47, R7, -R40 ;  /* 0x000000072f1a7223 */ /* 0x000fe20000010828 */
[----:B-1----:R-:W-:Y:S01]  /*94d0*/  F2FP.F16.F32.PACK_AB R163, R71, R70 ;  /* 0x0000004647a3723e */ /* 0x002fe200000000ff */
[----:B------:R-:W-:Y:S08]  /*94e0*/  MUFU.EX2 R160, R160 ;  /* 0x000000a000a07308 */ /* 0x000ff00000000800 */
[----:B------:R-:W-:Y:S08]  /*94f0*/  MUFU.EX2 R69, R69 ;  /* 0x0000004500457308 */ /* 0x000ff00000000800 */
[----:B------:R-:W0:Y:S08]  /*9500*/  MUFU.EX2 R10, R10 ;  /* 0x0000000a000a7308 */ /* 0x000e300000000800 */
[----:B------:R-:W1:Y:S08]  /*9510*/  MUFU.EX2 R26, R26 ;  /* 0x0000001a001a7308 */ /* 0x000e700000000800 */
[----:B------:R-:W-:Y:S01]  /*9520*/  MUFU.EX2 R162, R162 ;  /* 0x000000a200a27308 */ /* 0x000fe20000000800 */
[----:B0-----:R-:W-:-:S04]  /*9530*/  FFMA.FTZ R2, R69, R2, R10 ;  /* 0x0000000245027223 */ /* 0x001fc8000001000a */
[----:B------:R-:W-:Y:S01]  /*9540*/  FADD.FTZ R44, R181, R2 ;  /* 0x00000002b52c7221 */ /* 0x000fe20000010000 */
[-CC-:B------:R-:W-:Y:S01]  /*9550*/  FFMA.FTZ R2, R63, R7.reuse, -R40.reuse ;  /* 0x000000073f027223 */ /* 0x180fe20000010828 */
[----:B------:R-:W-:Y:S01]  /*9560*/  F2FP.F16.F32.PACK_AB R181, R181, R10 ;  /* 0x0000000ab5b5723e */ /* 0x000fe200000000ff */
[----:B------:R-:W-:Y:S01]  /*9570*/  FFMA.FTZ R40, R87, R7, -R40 ;  /* 0x0000000757287223 */ /* 0x000fe20000010828 */
[----:B------:R-:W-:Y:S01]  /*9580*/  FADD.FTZ R3, R183, R44 ;  /* 0x0000002cb7037221 */ /* 0x000fe20000010000 */
[C---:B------:R-:W-:Y:S02]  /*9590*/  F2FP.F16.F32.PACK_AB R183, R36.reuse, R183 ;  /* 0x000000b724b7723e */ /* 0x040fe400000000ff */
[----:B------:R-:W0:Y:S01]  /*95a0*/  MUFU.EX2 R2, R2 ;  /* 0x0000000200027308 */ /* 0x000e220000000800 */
[----:B------:R-:W-:-:S04]  /*95b0*/  FADD.FTZ R44, R36, R3 ;  /* 0x00000003242c7221 */ /* 0x000fc80000010000 */
[----:B------:R-:W-:Y:S01]  /*95c0*/  FADD.FTZ R3, R177, R44 ;  /* 0x0000002cb1037221 */ /* 0x000fe20000010000 */
[----:B------:R-:W-:-:S03]  /*95d0*/  F2FP.F16.F32.PACK_AB R177, R34, R177 ;  /* 0x000000b122b1723e */ /* 0x000fc600000000ff */
        /* <DEDUP_REMOVED lines=8> */
[----:B-1----:R-:W-:-:S03]  /*9660*/  F2FP.F16.F32.PACK_AB R175, R26, R175 ;  /* 0x000000af1aaf723e */ /* 0x002fc600000000ff */
        /* <DEDUP_REMOVED lines=11> */
[----:B0-----:R-:W-:-:S03]  /*9720*/  F2FP.F16.F32.PACK_AB R167, R2, R167 ;  /* 0x000000a702a7723e */ /* 0x001fc600000000ff */
[----:B------:R-:W-:-:S04]  /*9730*/  FADD.FTZ R3, R2, R3 ;  /* 0x0000000302037221 */ /* 0x000fc80000010000 */
[----:B------:R-:W-:-:S04]  /*9740*/  FADD.FTZ R3, R66, R3 ;  /* 0x0000000342037221 */ /* 0x000fc80000010000 */
[----:B------:R-:W-:-:S04]  /*9750*/  FADD.FTZ R3, R67, R3 ;  /* 0x0000000343037221 */ /* 0x000fc80000010000 */
[----:B------:R-:W-:-:S04]  /*9760*/  FADD.FTZ R3, R70, R3 ;  /* 0x0000000346037221 */ /* 0x000fc80000010000 */
[----:B------:R-:W-:-:S04]  /*9770*/  FADD.FTZ R3, R71, R3 ;  /* 0x0000000347037221 */ /* 0x000fc80000010000 */
[----:B------:R-:W-:-:S04]  /*9780*/  FADD.FTZ R3, R74, R3 ;  /* 0x000000034a037221 */ /* 0x000fc80000010000 */
[----:B------:R-:W-:Y:S01]  /*9790*/  FADD.FTZ R3, R75, R3 ;  /* 0x000000034b037221 */ /* 0x000fe20000010000 */
[----:B------:R-:W-:Y:S02]  /*97a0*/  WARPGROUP.DEPBAR.LE gsb0, 0x0 ;  /* 0x00008000000079c5 */ /* 0x000fe40000010000 */
[----:B------:R-:W-:Y:S01]  /*97b0*/  WARPGROUP.ARRIVE ;  /* 0x00000000000079c5 */ /* 0x000fe20000000000 */
[----:B------:R-:W-:Y:S01]  /*97c0*/  FADD.FTZ R3, R78, R3 ;  /* 0x000000034e037221 */ /* 0x000fe20000010000 */
[----:B------:R-:W-:Y:S02]  /*97d0*/  F2FP.F16.F32.PACK_AB R156, R57, R12 ;  /* 0x0000000c399c723e */ /* 0x000fe400000000ff */
[----:B------:R-:W-:Y:S01]  /*97e0*/  F2FP.F16.F32.PACK_AB R157, R75, R74 ;  /* 0x0000004a4b9d723e */ /* 0x000fe200000000ff */
[----:B------:R-:W-:Y:S01]  /*97f0*/  FADD.FTZ R3, R79, R3 ;  /* 0x000000034f037221 */ /* 0x000fe20000010000 */
[----:B------:R-:W-:Y:S01]  /*9800*/  HGMMA.64x128x16.F32 R88, R152, gdesc[UR4].tnspB, R88, gsb0 ;  /* 0x41e0000498587df0 */ /* 0x000fe20008000858 */
[----:B------:R-:W-:-:S02]  /*9810*/  F2FP.F16.F32.PACK_AB R158, R61, R14 ;  /* 0x0000000e3d9e723e */ /* 0x000fc400000000ff */
[----:B------:R-:W-:Y:S01]  /*9820*/  FADD.FTZ R3, R82, R3 ;  /* 0x0000000352037221 */ /* 0x000fe20000010000 */
[----:B------:R-:W-:-:S03]  /*9830*/  F2FP.F16.F32.PACK_AB R159, R79, R78 ;  /* 0x0000004e4f9f723e */ /* 0x000fc600000000ff */
[----:B------:R-:W-:Y:S01]  /*9840*/  FADD.FTZ R3, R83, R3 ;  /* 0x0000000353037221 */ /* 0x000fe20000010000 */
[----:B------:R-:W-:Y:S02]  /*9850*/  WARPGROUP.DEPBAR.LE gsb0, 0x0 ;  /* 0x00008000000079c5 */ /* 0x000fe40000010000 */
[----:B------:R0:W-:Y:S06]  /*9860*/  BAR.ARV R31, 0x100 ;  /* 0x0004001f0000751d */ /* 0x0001ec0000002000 */
[----:B------:R1:W-:Y:S01]  /*9870*/  @!P1 SYNCS.ARRIVE.TRANS64.RED.A1T0 RZ, [R27+URZ], RZ ;  /* 0x000000ff1bff99a7 */ /* 0x0003e2000810043f */
[----:B------:R-:W2:Y:S01]  /*9880*/  MUFU.EX2 R155, R40 ;  /* 0x00000028009b7308 */ /* 0x000ea20000000800 */
[----:B------:R-:W-:Y:S01]  /*9890*/  F2FP.F16.F32.PACK_AB R154, R9, R24 ;  /* 0x00000018099a723e */ /* 0x000fe200000000ff */
[----:B------:R-:W-:Y:S01]  /*98a0*/  FMUL.FTZ R88, R88, R4 ;  /* 0x0000000458587220 */ /* 0x000fe20000410000 */
[----:B------:R-:W-:Y:S01]  /*98b0*/  F2FP.F16.F32.PACK_AB R152, R65, R20 ;  /* 0x000000144198723e */ /* 0x000fe200000000ff */
[----:B------:R-:W-:Y:S01]  /*98c0*/  FMUL.FTZ R89, R89, R4 ;  /* 0x0000000459597220 */ /* 0x000fe20000410000 */
[----:B------:R-:W-:Y:S01]  /*98d0*/  F2FP.F16.F32.PACK_AB R153, R83, R82 ;  /* 0x000000525399723e */ /* 0x000fe200000000ff */
[-C--:B------:R-:W-:Y:S01]  /*98e0*/  FMUL.FTZ R92, R92, R4.reuse ;  /* 0x000000045c5c7220 */ /* 0x080fe20000410000 */
[----:B-1----:R-:W-:Y:S01]  /*98f0*/  IMAD.U32 R27, RZ, RZ, UR49 ;  /* 0x00000031ff1b7e24 */ /* 0x002fe2000f8e00ff */
[----:B------:R-:W-:Y:S01]  /*9900*/  UMOV UR49, UR44 ;  /* 0x0000002c00317c82 */ /* 0x000fe20008000000 */
[-C--:B------:R-:W-:Y:S01]  /*9910*/  FMUL.FTZ R93, R93, R4.reuse ;  /* 0x000000045d5d7220 */ /* 0x080fe20000410000 */
[-C--:B------:R-:W-:Y:S01]  /*9920*/  FMUL.FTZ R96, R96, R4.reuse ;  /* 0x0000000460607220 */ /* 0x080fe20000410000 */
[-C--:B------:R-:W-:Y:S01]  /*9930*/  FMUL.FTZ R97, R97, R4.reuse ;  /* 0x0000000461617220 */ /* 0x080fe20000410000 */
[----:B------:R-:W-:Y:S01]  /*9940*/  @!P1 LEA R27, R27, UR41, 0x3 ;  /* 0x000000291b1b9c11 */ /* 0x000fe2000f8e18ff */
[-C--:B------:R-:W-:Y:S01]  /*9950*/  FMUL.FTZ R100, R100, R4.reuse ;  /* 0x0000000464647220 */ /* 0x080fe20000410000 */
[-C--:B------:R-:W-:Y:S01]  /*9960*/  FMUL.FTZ R101, R101, R4.reuse ;  /* 0x0000000465657220 */ /* 0x080fe20000410000 */
[-C--:B------:R-:W-:Y:S01]  /*9970*/  FMUL.FTZ R104, R104, R4.reuse ;  /* 0x0000000468687220 */ /* 0x080fe20000410000 */
[----:B------:R-:W-:Y:S01]  /*9980*/  FMUL.FTZ R105, R105, R4 ;  /* 0x0000000469697220 */ /* 0x000fe20000410000 */
[----:B------:R-:W-:-:S02]  /*9990*/  @!P1 VIADD R27, R27, 0x28860 ;  /* 0x000288601b1b9836 */ /* 0x000fc40000000000 */
[-C--:B------:R-:W-:Y:S01]  /*99a0*/  FMUL.FTZ R108, R108, R4.reuse ;  /* 0x000000046c6c7220 */ /* 0x080fe20000410000 */
[-C--:B------:R-:W-:Y:S01]  /*99b0*/  FMUL.FTZ R109, R109, R4.reuse ;  /* 0x000000046d6d7220 */ /* 0x080fe20000410000 */
[-C--:B------:R-:W-:Y:S01]  /*99c0*/  FMUL.FTZ R112, R112, R4.reuse ;  /* 0x0000000470707220 */ /* 0x080fe20000410000 */
[-C--:B------:R-:W-:Y:S01]  /*99d0*/  FMUL.FTZ R113, R113, R4.reuse ;  /* 0x0000000471717220 */ /* 0x080fe20000410000 */
[----:B0-----:R-:W-:Y:S01]  /*99e0*/  @!P1 PRMT R31, RZ, 0x654, R27 ;  /* 0x00000654ff1f9816 */ /* 0x001fe2000000001b */
[----:B------:R-:W-:Y:S01]  /*99f0*/  FADD.FTZ R27, R13, R46 ;  /* 0x0000002e0d1b7221 */ /* 0x000fe20000010000 */
[-C--:B------:R-:W-:Y:S01]  /*9a00*/  FMUL.FTZ R116, R116, R4.reuse ;  /* 0x0000000474747220 */ /* 0x080fe20000410000 */
[----:B------:R-:W-:Y:S01]  /*9a10*/  FMUL.FTZ R117, R117, R4 ;  /* 0x0000000475757220 */ /* 0x000fe20000410000 */
[----:B------:R0:W-:Y:S01]  /*9a20*/  @!P1 SYNCS.ARRIVE.TRANS64.RED.A1T0 RZ, [R31+URZ], RZ ;  /* 0x000000ff1fff99a7 */ /* 0x0001e2000810043f */
[----:B------:R-:W-:Y:S01]  /*9a30*/  FADD.FTZ R46, R176, R27 ;  /* 0x0000001bb02e7221 */ /* 0x000fe20000010000 */
[----:B------:R-:W-:Y:S01]  /*9a40*/  F2FP.F16.F32.PACK_AB R176, R15, R176 ;  /* 0x000000b00fb0723e */ /* 0x000fe200000000ff */
[-C--:B------:R-:W-:Y:S01]  /*9a50*/  FMUL.FTZ R120, R120, R4.reuse ;  /* 0x0000000478787220 */ /* 0x080fe20000410000 */
[-C--:B------:R-:W-:Y:S01]  /*9a60*/  FMUL.FTZ R121, R121, R4.reuse ;  /* 0x0000000479797220 */ /* 0x080fe20000410000 */
[----:B------:R-:W-:Y:S01]  /*9a70*/  FADD.FTZ R27, R15, R46 ;  /* 0x0000002e0f1b7221 */ /* 0x000fe20000010000 */
[-C--:B------:R-:W-:Y:S01]  /*9a80*/  FMUL.FTZ R124, R124, R4.reuse ;  /* 0x000000047c7c7220 */ /* 0x080fe20000410000 */
[-C--:B------:R-:W-:Y:S01]  /*9a90*/  FMUL.FTZ R125, R125, R4.reuse ;  /* 0x000000047d7d7220 */ /* 0x080fe20000410000 */
[----:B------:R-:W-:Y:S01]  /*9aa0*/  FMUL.FTZ R128, R128, R4 ;  /* 0x0000000480807220 */ /* 0x000fe20000410000 */
        /* <DEDUP_REMOVED lines=18> */
[----:B------:R-:W-:Y:S01]  /*9bd0*/  FMUL.FTZ R149, R149, R4 ;  /* 0x0000000495957220 */ /* 0x000fe20000410000 */
[-C--:B------:R-:W-:Y:S01]  /*9be0*/  FMUL.FTZ R90, R90, R69.reuse ;  /* 0x000000455a5a7220 */ /* 0x080fe20000410000 */
[----:B------:R-:W-:Y:S01]  /*9bf0*/  FADD.FTZ R27, R29, R46 ;  /* 0x0000002e1d1b7221 */ /* 0x000fe20000010000 */
[-C--:B------:R-:W-:Y:S01]  /*9c00*/  FMUL.FTZ R91, R91, R69.reuse ;  /* 0x000000455b5b7220 */ /* 0x080fe20000410000 */
[-C--:B------:R-:W-:Y:S01]  /*9c10*/  FMUL.FTZ R94, R94, R69.reuse ;  /* 0x000000455e5e7220 */ /* 0x080fe20000410000 */
[-C--:B------:R-:W-:Y:S01]  /*9c20*/  FMUL.FTZ R95, R95, R69.reuse ;  /* 0x000000455f5f7220 */ /* 0x080fe20000410000 */
[----:B------:R-:W-:Y:S01]  /*9c30*/  FADD.FTZ R46, R168, R27 ;  /* 0x0000001ba82e7221 */ /* 0x000fe20000010000 */
[----:B------:R-:W-:Y:S01]  /*9c40*/  F2FP.F16.F32.PACK_AB R168, R33, R168 ;  /* 0x000000a821a8723e */ /* 0x000fe200000000ff */
[-C--:B------:R-:W-:Y:S01]  /*9c50*/  FMUL.FTZ R98, R98, R69.reuse ;  /* 0x0000004562627220 */ /* 0x080fe20000410000 */
        /* <DEDUP_REMOVED lines=42> */
[----:B------:R-:W-:-:S03]  /*9f00*/  FMUL.FTZ R151, R151, R69 ;  /* 0x0000004597977220 */ /* 0x000fc60000410000 */
[----:B------:R-:W-:-:S04]  /*9f10*/  FADD.FTZ R10, R12, R11 ;  /* 0x0000000b0c0a7221 */ /* 0x000fc80000010000 */
[----:B------:R-:W-:Y:S01]  /*9f20*/  FADD.FTZ R11, R57, R10 ;  /* 0x0000000a390b7221 */ /* 0x000fe20000010000 */
[----:B------:R-:W-:-:S03]  /*9f30*/  FADD.FTZ R10, R86, R3 ;  /* 0x00000003560a7221 */ /* 0x000fc60000010000 */
[----:B------:R-:W-:-:S04]  /*9f40*/  FADD.FTZ R2, R14, R11 ;  /* 0x0000000b0e027221 */ /* 0x000fc80000010000 */
[----:B------:R-:W-:-:S04]  /*9f50*/  FADD.FTZ R11, R61, R2 ;  /* 0x000000023d0b7221 */ /* 0x000fc80000010000 */
[----:B------:R-:W-:-:S04]  /*9f60*/  FADD.FTZ R2, R20, R11 ;  /* 0x0000000b14027221 */ /* 0x000fc80000010000 */
[----:B------:R-:W-:-:S04]  /*9f70*/  FADD.FTZ R11, R65, R2 ;  /* 0x00000002410b7221 */ /* 0x000fc80000010000 */
[----:B------:R-:W-:Y:S01]  /*9f80*/  FADD.FTZ R2, R24, R11 ;  /* 0x0000000b18027221 */ /* 0x000fe20000010000 */
[----:B------:R-:W-:-:S03]  /*9f90*/  IMAD.MOV.U32 R11, RZ, RZ, R0 ;  /* 0x000000ffff0b7224 */ /* 0x000fc600078e0000 */
[----:B------:R-:W-:Y:S01]  /*9fa0*/  FADD.FTZ R3, R9, R2 ;  /* 0x0000000209037221 */ /* 0x000fe20000010000 */
[C---:B--2---:R-:W-:Y:S01]  /*9fb0*/  FADD.FTZ R2, R155.reuse, R10 ;  /* 0x0000000a9b027221 */ /* 0x044fe20000010000 */
[----:B------:R-:W-:Y:S01]  /*9fc0*/  F2FP.F16.F32.PACK_AB R155, R155, R86 ;  /* 0x000000569b9b723e */ /* 0x000fe200000000ff */
[----:B------:R-:W-:Y:S01]  /*9fd0*/  IMAD.MOV.U32 R9, RZ, RZ, R8 ;  /* 0x000000ffff097224 */ /* 0x000fe200078e0008 */
[----:B0-----:R-:W-:Y:S06]  /*9fe0*/  @P2 BRA `(.L_x_1155) ;  /* 0xffffffe0001c2947 */ /* 0x001fec000383ffff */
.L_x_1146:
[----:B------:R-:W-:-:S13]  /*9ff0*/  ISETP.GE.AND P2, PT, R6, UR39, PT ;  /* 0x0000002706007c0c */ /* 0x000fda000bf46270 */
[----:B------:R-:W-:Y:S05]  /*a000*/  @!P2 BRA `(.L_x_1156) ;  /* 0x000000300030a947 */ /* 0x000fea0003800000 */
[----:B------:R-:W-:Y:S01]  /*a010*/  IMAD.MOV.U32 R5, RZ, RZ, R8 ;  /* 0x000000ffff057224 */ /* 0x000fe200078e0008 */
[----:B------:R-:W-:Y:S01]  /*a020*/  UMOV UR56, UR45 ;  /* 0x0000002d00387c82 */ /* 0x000fe20008000000 */
[----:B------:R-:W-:Y:S01]  /*a030*/  IMAD.MOV.U32 R4, RZ, RZ, R0 ;  /* 0x000000ffff047224 */ /* 0x000fe200078e0000 */
[----:B------:R-:W-:Y:S01]  /*a040*/  UMOV UR55, UR44 ;  /* 0x0000002c00377c82 */ /* 0x000fe20008000000 */
[----:B------:R-:W-:Y:S01]  /*a050*/  ULDC UR49, c[0x0][0x9e4] ;  /* 0x0002790000317ab9 */ /* 0x000fe20000000800 */
[----:B------:R-:W-:Y:S01]  /*a060*/  ULDC UR53, c[0x0][0x288] ;  /* 0x0000a20000357ab9 */ /* 0x000fe20000000800 */
[----:B------:R-:W-:Y:S01]  /*a070*/  ULDC UR54, c[0x0][0x9dc] ;  /* 0x0002770000367ab9 */ /* 0x000fe20000000800 */
[----:B------:R-:W-:-:S05]  /*a080*/  ULDC UR52, c[0x0][0x9e0] ;  /* 0x0002780000347ab9 */ /* 0x000fca0000000800 */
.L_x_1173:
        /* <DEDUP_REMOVED lines=9> */
.L_x_1158:
[----:B------:R-:W-:Y:S01]  /*a120*/  ULEA UR6, UR44, UR41, 0x3 ;  /* 0x000000292c067291 */ /* 0x000fe2000f8e183f */
[----:B------:R-:W-:-:S05]  /*a130*/  IMAD.U32 R0, RZ, RZ, UR45 ;  /* 0x0000002dff007e24 */ /* 0x000fca000f8e00ff */
[----:B------:R-:W-:-:S04]  /*a140*/  SHF.L.U32 R0, R0, 0x1f, RZ ;  /* 0x0000001f00007819 */ /* 0x000fc800000006ff */
[----:B------:R0:W1:Y:S01]  /*a150*/  SYNCS.PHASECHK.TRANS64.TRYWAIT P3, [UR6+0x28830], R0 ;  /* 0x02883000ff0075a7 */ /* 0x0000620008060146 */
[----:B------:R-:W-:Y:S05]  /*a160*/  @!P0 BRA `(.L_x_1159) ;  /* 0x0000000000048947 */ /* 0x000fea0003800000 */
[----:B------:R-:W-:Y:S01]  /*a170*/  BPT.TRAP 0x1 ;  /* 0x000000040000795c */ /* 0x000fe20000300000 */
.L_x_1159:
[----:B-1----:R-:W-:Y:S05]  /*a180*/  @P3 BRA `(.L_x_1157) ;  /* 0x0000000000083947 */ /* 0x002fea0003800000 */
[----:B------:R-:W1:Y:S02]  /*a190*/  SYNCS.PHASECHK.TRANS64.TRYWAIT P3, [UR6+0x28830], R0 ;  /* 0x02883000ff0075a7 */ /* 0x000e640008060146 */
[----:B-1----:R-:W-:Y:S05]  /*a1a0*/  @!P3 BRA `(.L_x_1160) ;  /* 0x000000a00058b947 */ /* 0x002fea0003800000 */
.L_x_1157:
        /* <DEDUP_REMOVED lines=45> */
.L_x_1162:
[----:B------:R-:W-:Y:S01]  /*a480*/  ULEA UR6, UR55, UR41, 0x3 ;  /* 0x0000002937067291 */ /* 0x000fe2000f8e183f */
[----:B------:R-:W-:-:S05]  /*a490*/  IMAD.U32 R0, RZ, RZ, UR56 ;  /* 0x00000038ff007e24 */ /* 0x000fca000f8e00ff */
[----:B------:R-:W-:-:S04]  /*a4a0*/  SHF.L.U32 R0, R0, 0x1f, RZ ;  /* 0x0000001f00007819 */ /* 0x000fc800000006ff */
[----:B------:R0:W1:Y:S01]  /*a4b0*/  SYNCS.PHASECHK.TRANS64.TRYWAIT P2, [UR6+0x28850], R0 ;  /* 0x02885000ff0075a7 */ /* 0x0000620008040146 */
[----:B------:R-:W-:Y:S05]  /*a4c0*/  @!P0 BRA `(.L_x_1163) ;  /* 0x0000000000048947 */ /* 0x000fea0003800000 */
[----:B------:R-:W-:Y:S01]  /*a4d0*/  BPT.TRAP 0x1 ;  /* 0x000000040000795c */ /* 0x000fe20000300000 */
.L_x_1163:
[----:B-1----:R-:W-:Y:S05]  /*a4e0*/  @P2 BRA `(.L_x_1161) ;  /* 0x0000000000082947 */ /* 0x002fea0003800000 */
[----:B------:R-:W1:Y:S02]  /*a4f0*/  SYNCS.PHASECHK.TRANS64.TRYWAIT P2, [UR6+0x28850], R0 ;  /* 0x02885000ff0075a7 */ /* 0x000e640008040146 */
[----:B-1----:R-:W-:Y:S05]  /*a500*/  @!P2 BRA `(.L_x_1164) ;  /* 0x0000009c0098a947 */ /* 0x002fea0003800000 */
.L_x_1161:
[----:B------:R-:W-:Y:S01]  /*a510*/  UIADD3 UR6, UR41, 0x400, URZ ;  /* 0x0000040029067890 */ /* 0x000fe2000fffe03f */
[----:B------:R-:W-:Y:S01]  /*a520*/  WARPGROUP.ARRIVE ;  /* 0x00000000000079c5 */ /* 0x000fe20000000000 */
[----:B------:R-:W-:Y:S01]  /*a530*/  UMOV UR7, 0x40000040 ;  /* 0x4000004000077882 */ /* 0x000fe20000000000 */
[----:B-1----:R-:W1:Y:S01]  /*a540*/  @P5 LDC R7, c[0x0][0x44c] ;  /* 0x00011300ff075b82 */ /* 0x002e620000000800 */
[----:B------:R-:W-:Y:S01]  /*a550*/  USHF.R.U32.HI UR6, URZ, 0x4, UR6 ;  /* 0x000000043f067899 */ /* 0x000fe20008011606 */
[----:B0-----:R-:W-:Y:S02]  /*a560*/  VIADD R0, R17, UR36 ;  /* 0x0000002411007c36 */ /* 0x001fe40008000000 */
[----:B------:R-:W-:Y:S01]  /*a570*/  IMAD.U32 R10, RZ, RZ, UR44 ;  /* 0x0000002cff0a7e24 */ /* 0x000fe2000f8e00ff */
[----:B------:R-:W-:-:S03]  /*a580*/  ULOP3.LUT UR6, UR6, 0x3fff, URZ, 0xc0, !UPT ;  /* 0x00003fff06067892 */ /* 0x000fc6000f8ec03f */
[----:B------:R-:W0:Y:S01]  /*a590*/  @P5 LDC R9, c[0x0][0x450] ;  /* 0x00011400ff095b82 */ /* 0x000e220000000800 */
[----:B------:R-:W-:-:S04]  /*a5a0*/  ULOP3.LUT UR6, UR6, 0x4000000, URZ, 0xfc, !UPT ;  /* 0x0400000006067892 */ /* 0x000fc8000f8efc3f */
[----:B------:R-:W-:-:S07]  /*a5b0*/  ULEA UR10, UR55, UR6, 0xb ;  /* 0x00000006370a7291 */ /* 0x000fce000f8e583f */
[----:B------:R-:W-:Y:S02]  /*a5c0*/  UMOV UR6, UR10 ;  /* 0x0000000a00067c82 */ /* 0x000fe40008000000 */
[----:B------:R-:W-:Y:S01]  /*a5d0*/  HGMMA.64x128x16.F32 R88, R180, gdesc[UR4].tnspB, R88, gsb0 ;  /* 0x41e00004b4587df0 */ /* 0x000fe20008000858 */
[----:B------:R-:W-:Y:S01]  /*a5e0*/  UIADD3 UR6, UR10, 0x80, URZ ;  /* 0x000000800a067890 */ /* 0x000fe2000fffe03f */
[----:B-1----:R-:W-:Y:S01]  /*a5f0*/  @P5 IMAD.HI.U32 R8, R0, R7, RZ ;  /* 0x0000000700085227 */ /* 0x002fe200078e00ff */
[----:B------:R-:W-:Y:S01]  /*a600*/  UMOV UR7, 0x40000040 ;  /* 0x4000004000077882 */ /* 0x000fe20000000000 */
[----:B------:R-:W-:Y:S02]  /*a610*/  @!P1 LEA R7, R10, UR41, 0x3 ;  /* 0x000000290a079c11 */ /* 0x000fe4000f8e18ff */
[----:B------:R-:W-:Y:S02]  /*a620*/  IADD3 R10, -R23, 0xb, RZ ;  /* 0x0000000b170a7810 */ /* 0x000fe40007ffe1ff */
[----:B0-----:R-:W-:Y:S01]  /*a630*/  @P5 SHF.R.U32.HI R0, RZ, R9, R8 ;  /* 0x00000009ff005219 */ /* 0x001fe20000011608 */
[----:B------:R-:W-:-:S05]  /*a640*/  @!P1 VIADD R8, R7, 0x28840 ;  /* 0x0002884007089836 */ /* 0x000fca0000000000 */
[----:B------:R-:W-:Y:S02]  /*a650*/  @!P1 PRMT R9, RZ, 0x654, R8 ;  /* 0x00000654ff099816 */ /* 0x000fe40000000008 */
[----:B------:R-:W0:Y:S01]  /*a660*/  SHFL.IDX PT, R8, R0, RZ, 0x1c1f ;  /* 0x001c1fff00087589 */ /* 0x000e2200000e0000 */
        /* <DEDUP_REMOVED lines=32> */
[----:B------:R-:W-:Y:S01]  /*a870*/  IMAD R7, R16, -0x2, R7 ;  /* 0xfffffffe10077824 */ /* 0x000fe200078e0207 */
[----:B------:R-:W-:Y:S02]  /*a880*/  WARPGROUP.DEPBAR.LE gsb0, 0x0 ;  /* 0x00008000000079c5 */ /* 0x000fe40000010000 */
[----:B------:R-:W-:-:S06]  /*a890*/  WARPGROUP.ARRIVE ;  /* 0x00000000000079c5 */ /* 0x000fcc0000000000 */
[----:B------:R-:W-:Y:S01]  /*a8a0*/  HGMMA.64x128x16.F32 R88, R152, gdesc[UR4].tnspB, R88, gsb0 ;  /* 0x41e0000498587df0 */ /* 0x000fe20008000858 */
[----:B------:R-:W-:Y:S02]  /*a8b0*/  ULOP3.LUT UR6, URZ, UR54, URZ, 0x33, !UPT ;  /* 0x000000363f067292 */ /* 0x000fe4000f8e333f */
[----:B------:R-:W-:Y:S02]  /*a8c0*/  WARPGROUP.DEPBAR.LE gsb0, 0x0 ;  /* 0x00008000000079c5 */ /* 0x000fe40000010000 */
[----:B------:R-:W1:Y:S08]  /*a8d0*/  LDC R153, c[0x0][0x2f0] ;  /* 0x0000bc00ff997b82 */ /* 0x000e700000000800 */
[----:B------:R2:W-:Y:S06]  /*a8e0*/  BAR.ARV R10, 0x100 ;  /* 0x0004000a0000751d */ /* 0x0005ec0000002000 */
[----:B------:R3:W-:Y:S01]  /*a8f0*/  @!P1 SYNCS.ARRIVE.TRANS64.RED.A1T0 RZ, [R9+URZ], RZ ;  /* 0x000000ff09ff99a7 */ /* 0x0007e2000810043f */
[----:B-1----:R-:W-:-:S04]  /*a900*/  IMAD R7, R153, UR42, R7 ;  /* 0x0000002a99077c24 */ /* 0x002fc8000f8e0207 */
[----:B------:R-:W-:-:S04]  /*a910*/  VIADD R7, R7, -UR53 ;  /* 0x8000003507077c36 */ /* 0x000fc80008000000 */
[C---:B------:R-:W-:Y:S02]  /*a920*/  VIADD R15, R7.reuse, UR52 ;  /* 0x00000034070f7c36 */ /* 0x040fe40008000000 */
[----:B------:R-:W-:Y:S02]  /*a930*/  VIADD R21, R7, UR6 ;  /* 0x0000000607157c36 */ /* 0x000fe40008000000 */
[--C-:B0-----:R-:W-:Y:S02]  /*a940*/  IMAD.IADD R7, R15, 0x1, R8.reuse ;  /* 0x000000010f077824 */ /* 0x101fe400078e0208 */
[----:B---3--:R-:W-:Y:S01]  /*a950*/  IMAD.IADD R9, R21, 0x1, R8 ;  /* 0x0000000115097824 */ /* 0x008fe200078e0208 */
[----:B--2---:R-:W-:Y:S06]  /*a960*/  @!P6 BRA `(.L_x_1165) ;  /* 0x00000000005ce947 */ /* 0x004fec0003800000 */
[----:B------:R-:W-:Y:S01]  /*a970*/  IMAD R8, R153, UR42, R8 ;  /* 0x0000002a99087c24 */ /* 0x000fe2000f8e0208 */
[----:B------:R-:W-:Y:S03]  /*a980*/  BSSY B0, `(.L_x_1166) ;  /* 0x0000011000007945 */ /* 0x000fe60003800000 */
[----:B------:R-:W-:-:S05]  /*a990*/  VIADD R11, R8, -UR53 ;  /* 0x80000035080b7c36 */ /* 0x000fca0008000000 */
        /* <DEDUP_REMOVED lines=10> */
.L_x_1167:
[----:B------:R-:W-:-:S05]  /*aa40*/  IMAD.U32 R10, RZ, RZ, UR49 ;  /* 0x00000031ff0a7e24 */ /* 0x000fca000f8e00ff */
[----:B------:R-:W-:-:S13]  /*aa50*/  ISETP.NE.AND P2, PT, R10, 0x1, PT ;  /* 0x000000010a00780c */ /* 0x000fda0003f45270 */
[----:B------:R-:W0:Y:S02]  /*aa60*/  @P2 LDC.64 R12, c[0x0][0x9e8] ;  /* 0x00027a00ff0c2b82 */ /* 0x000e240000000a00 */
[----:B0-----:R-:W-:-:S05]  /*aa70*/  @P2 IMAD.HI.U32 R8, R11, R12, RZ ;  /* 0x0000000c0b082227 */ /* 0x001fca00078e00ff */
[----:B------:R-:W-:-:S07]  /*aa80*/  @P2 SHF.R.U32.HI R11, RZ, R13, R8 ;  /* 0x0000000dff0b2219 */ /* 0x000fce0000011608 */
.L_x_1168:
[----:B------:R-:W-:Y:S05]  /*aa90*/  BSYNC B0 ;  /* 0x0000000000007941 */ /* 0x000fea0003800000 */
.L_x_1166:
[----:B------:R-:W-:-:S04]  /*aaa0*/  IMAD R11, R11, R10, -R162 ;  /* 0x0000000a0b0b7224 */ /* 0x000fc800078e0aa2 */
[----:B------:R-:W-:-:S05]  /*aab0*/  IMAD R8, R16, -0x2, R11 ;  /* 0xfffffffe10087824 */ /* 0x000fca00078e020b */
[----:B------:R-:W-:Y:S02]  /*aac0*/  VIADDMNMX R7, R8, R10, R7, PT ;  /* 0x0000000a08077246 */ /* 0x000fe40003800107 */
[----:B------:R-:W-:-:S07]  /*aad0*/  VIMNMX R9, R9, R8, !PT ;  /* 0x0000000809097248 */ /* 0x000fce0007fe0100 */
.L_x_1165:
[----:B------:R-:W-:Y:S01]  /*aae0*/  ISETP.GT.AND P2, PT, R6, -0x1, PT ;  /* 0xffffffff0600780c */ /* 0x000fe20003f44270 */
[----:B------:R-:W0:Y:S03]  /*aaf0*/  SHFL.IDX PT, R0, R0, 0x1, 0x1c1f ;  /* 0x003c1f0000007f89 */ /* 0x000e2600000e0000 */
[C---:B------:R-:W-:Y:S02]  /*ab00*/  ISETP.GT.AND P4, PT, R9.reuse, RZ, P2 ;  /* 0x000000ff0900720c */ /* 0x040fe40001784270 */
[----:B------:R-:W-:Y:S02]  /*ab10*/  ISETP.GT.AND P3, PT, R9, 0x1, P2 ;  /* 0x000000010900780c */ /* 0x000fe40001764270 */
[C---:B------:R-:W-:Y:S02]  /*ab20*/  ISETP.LT.OR P4, PT, R7.reuse, 0x1, P4 ;  /* 0x000000010700780c */ /* 0x040fe40002781670 */
[----:B------:R-:W-:-:S02]  /*ab30*/  ISETP.LT.OR P3, PT, R7, 0x2, P3 ;  /* 0x000000020700780c */ /* 0x000fc40001f61670 */
[----:B------:R-:W-:Y:S02]  /*ab40*/  FSEL R13, R24, -INF , !P4 ;  /* 0xff800000180d7808 */ /* 0x000fe40006000000 */
[----:B------:R-:W-:Y:S02]  /*ab50*/  ISETP.GT.AND P4, PT, R9, 0x8, P2 ;  /* 0x000000080900780c */ /* 0x000fe40001784270 */
[----:B------:R-:W-:Y:S02]  /*ab60*/  FSEL R198, R25, -INF , !P3 ;  /* 0xff80000019c67808 */ /* 0x000fe40005800000 */
[----:B------:R-:W-:Y:S02]  /*ab70*/  ISETP.GT.AND P3, PT, R9, 0x9, P2 ;  /* 0x000000090900780c */ /* 0x000fe40001764270 */
[C---:B------:R-:W-:Y:S02]  /*ab80*/  ISETP.LT.OR P4, PT, R7.reuse, 0x9, P4 ;  /* 0x000000090700780c */ /* 0x040fe40002781670 */
[----:B------:R-:W-:-:S02]  /*ab90*/  ISETP.LT.OR P3, PT, R7, 0xa, P3 ;  /* 0x0000000a0700780c */ /* 0x000fc40001f61670 */
[----:B------:R-:W-:Y:S01]  /*aba0*/  FSEL R182, R28, -INF , !P4 ;  /* 0xff8000001cb67808 */ /* 0x000fe20006000000 */
[----:B0-----:R-:W-:Y:S01]  /*abb0*/  IMAD.IADD R11, R21, 0x1, R0 ;  /* 0x00000001150b7824 */ /* 0x001fe200078e0200 */
[----:B------:R-:W-:Y:S02]  /*abc0*/  ISETP.GT.AND P4, PT, R9, 0x10, P2 ;  /* 0x000000100900780c */ /* 0x000fe40001784270 */
[----:B------:R-:W-:Y:S02]  /*abd0*/  FSEL R196, R29, -INF , !P3 ;  /* 0xff8000001dc47808 */ /* 0x000fe40005800000 */
        /* <DEDUP_REMOVED lines=22> */
[----:B------:R-:W-:Y:S02]  /*ad40*/  FSEL R44, R45, -INF , !P3 ;  /* 0xff8000002d2c7808 */ /* 0x000fe40005800000 */
[C---:B------:R-:W-:Y:S02]  /*ad50*/  ISETP.GT.AND P4, PT, R9.reuse, 0x30, P2 ;  /* 0x000000300900780c */ /* 0x040fe40001784270 */
        /* <DEDUP_REMOVED lines=54> */
[----:B------:R-:W-:Y:S01]  /*b0c0*/  ISETP.GT.AND P3, PT, R9, 0x79, P2 ;  /* 0x000000790900780c */ /* 0x000fe20001764270 */
[----:B------:R-:W-:Y:S01]  /*b0d0*/  IMAD.IADD R9, R15, 0x1, R0 ;  /* 0x000000010f097824 */ /* 0x000fe200078e0200 */
[C---:B------:R-:W-:Y:S02]  /*b0e0*/  ISETP.LT.OR P4, PT, R7.reuse, 0x79, P4 ;  /* 0x000000790700780c */ /* 0x040fe40002781670 */
[----:B------:R-:W-:-:S02]  /*b0f0*/  ISETP.LT.OR P3, PT, R7, 0x7a, P3 ;  /* 0x0000007a0700780c */ /* 0x000fc40001f61670 */
[----:B------:R-:W-:Y:S02]  /*b100*/  FSEL R84, R84, -INF , !P4 ;  /* 0xff80000054547808 */ /* 0x000fe40006000000 */
[----:B------:R-:W-:Y:S01]  /*b110*/  FSEL R32, R85, -INF , !P3 ;  /* 0xff80000055207808 */ /* 0x000fe20005800000 */
[----:B------:R-:W-:Y:S08]  /*b120*/  @!P6 BRA `(.L_x_1169) ;  /* 0x00000000005ce947 */ /* 0x000ff00003800000 */
        /* <DEDUP_REMOVED lines=13> */
.L_x_1171:
[----:B------:R-:W-:-:S05]  /*b200*/  IMAD.U32 R15, RZ, RZ, UR49 ;  /* 0x00000031ff0f7e24 */ /* 0x000fca000f8e00ff */
[----:B------:R-:W-:-:S13]  /*b210*/  ISETP.NE.AND P3, PT, R15, 0x1, PT ;  /* 0x000000010f00780c */ /* 0x000fda0003f65270 */
[----:B------:R-:W0:Y:S02]  /*b220*/  @P3 LDC.64 R164, c[0x0][0x9e8] ;  /* 0x00027a00ffa43b82 */ /* 0x000e240000000a00 */
[----:B0-----:R-:W-:-:S05]  /*b230*/  @P3 IMAD.HI.U32 R0, R7, R164, RZ ;  /* 0x000000a407003227 */ /* 0x001fca00078e00ff */
[----:B------:R-:W-:-:S07]  /*b240*/  @P3 SHF.R.U32.HI R7, RZ, R165, R0 ;  /* 0x000000a5ff073219 */ /* 0x000fce0000011600 */
.L_x_1172:
[----:B------:R-:W-:Y:S05]  /*b250*/  BSYNC B0 ;  /* 0x0000000000007941 */ /* 0x000fea0003800000 */
.L_x_1170:
[----:B------:R-:W-:-:S04]  /*b260*/  IMAD R7, R7, R15, -R162 ;  /* 0x0000000f07077224 */ /* 0x000fc800078e0aa2 */
[----:B------:R-:W-:-:S05]  /*b270*/  IMAD R0, R16, -0x2, R7 ;  /* 0xfffffffe10007824 */ /* 0x000fca00078e0207 */
[----:B------:R-:W-:Y:S02]  /*b280*/  VIADDMNMX R9, R0, R15, R9, PT ;  /* 0x0000000f00097246 */ /* 0x000fe40003800109 */
[----:B------:R-:W-:-:S07]  /*b290*/  VIMNMX R11, R11, R0, !PT ;  /* 0x000000000b0b7248 */ /* 0x000fce0007fe0100 */
.L_x_1169:
[----:B------:R-:W-:Y:S01]  /*b2a0*/  FMNMX.FTZ R7, R13, R4, !PT ;  /* 0x000000040d077209 */ /* 0x000fe20007810000 */
[----:B------:R-:W-:Y:S01]  /*b2b0*/  IMAD.U32 R53, RZ, RZ, UR55 ;  /* 0x00000037ff357e24 */ /* 0x000fe2000f8e00ff */
[----:B------:R-:W-:Y:S01]  /*b2c0*/  ISETP.GT.AND P3, PT, R11, 0x8, P2 ;  /* 0x000000080b00780c */ /* 0x000fe20001764270 */
[----:B------:R-:W-:Y:S01]  /*b2d0*/  UMOV UR56, UR45 ;  /* 0x0000002d00387c82 */ /* 0x000fe20008000000 */
[----:B------:R-:W-:Y:S01]  /*b2e0*/  FMNMX.FTZ R7, R198, R7, !PT ;  /* 0x00000007c6077209 */ /* 0x000fe20007810000 */
[----:B------:R-:W-:Y:S01]  /*b2f0*/  UMOV UR55, UR44 ;  /* 0x0000002c00377c82 */ /* 0x000fe20008000000 */
[----:B------:R-:W-:Y:S02]  /*b300*/  ISETP.LT.OR P3, PT, R9, 0x9, P3 ;  /* 0x000000090900780c */ /* 0x000fe40001f61670 */
        /* <DEDUP_REMOVED lines=9> */
[----:B------:R-:W-:Y:S02]  /*b3a0*/  FSEL R162, R34, -INF , !P3 ;  /* 0xff80000022a27808 */ /* 0x000fe40005800000 */
[----:B------:R-:W-:Y:S02]  /*b3b0*/  FMNMX.FTZ R7, R158, R7, !PT ;  /* 0x000000079e077209 */ /* 0x000fe40007810000 */
        /* <DEDUP_REMOVED lines=49> */
[C---:B------:R-:W-:Y:S01]  /*b6d0*/  ISETP.LT.OR P4, PT, R9.reuse, 0x22, P4 ;  /* 0x000000220900780c */ /* 0x040fe20002781670 */
[----:B------:R-:W0:Y:S01]  /*b6e0*/  SHFL.BFLY PT, R0, R7, 0x2, 0x1f ;  /* 0x0c401f0007007f89 */ /* 0x000e2200000e0000 */
[----:B------:R-:W-:-:S02]  /*b6f0*/  ISETP.LT.OR P3, PT, R9, 0x39, P3 ;  /* 0x000000390900780c */ /* 0x000fc40001f61670 */
[----:B------:R-:W-:Y:S02]  /*b700*/  FSEL R168, R43, -INF , !P4 ;  /* 0xff8000002ba87808 */ /* 0x000fe40006000000 */
[C---:B------:R-:W-:Y:S02]  /*b710*/  ISETP.GT.AND P4, PT, R11.reuse, 0x29, P2 ;  /* 0x000000290b00780c */ /* 0x040fe40001784270 */
[----:B------:R-:W-:Y:S02]  /*b720*/  FSEL R54, R54, -INF , !P3 ;  /* 0xff80000036367808 */ /* 0x000fe40005800000 */
[----:B------:R-:W-:Y:S02]  /*b730*/  ISETP.GT.AND P3, PT, R11, 0x40, P2 ;  /* 0x000000400b00780c */ /* 0x000fe40001764270 */
[C---:B------:R-:W-:Y:S02]  /*b740*/  ISETP.LT.OR P4, PT, R9.reuse, 0x2a, P4 ;  /* 0x0000002a0900780c */ /* 0x040fe40002781670 */
[----:B------:R-:W-:-:S02]  /*b750*/  ISETP.LT.OR P3, PT, R9, 0x41, P3 ;  /* 0x000000410900780c */ /* 0x000fc40001f61670 */
[----:B------:R-:W-:Y:S02]  /*b760*/  FSEL R34, R47, -INF , !P4 ;  /* 0xff8000002f227808 */ /* 0x000fe40006000000 */
[C---:B------:R-:W-:Y:S02]  /*b770*/  ISETP.GT.AND P4, PT, R11.reuse, 0x31, P2 ;  /* 0x000000310b00780c */ /* 0x040fe40001784270 */
[----:B------:R-:W-:Y:S02]  /*b780*/  FSEL R58, R58, -INF , !P3 ;  /* 0xff8000003a3a7808 */ /* 0x000fe40005800000 */
[----:B------:R-:W-:Y:S02]  /*b790*/  ISETP.GT.AND P3, PT, R11, 0x41, P2 ;  /* 0x000000410b00780c */ /* 0x000fe40001764270 */
[----:B------:R-:W-:Y:S02]  /*b7a0*/  ISETP.LT.OR P4, PT, R9, 0x32, P4 ;  /* 0x000000320900780c */ /* 0x000fe40002781670 */
[----:B0-----:R-:W-:-:S02]  /*b7b0*/  FMNMX.FTZ R0, R7, R0, !PT ;  /* 0x0000000007007209 */ /* 0x001fc40007810000 */
[----:B------:R-:W0:Y:S01]  /*b7c0*/  LDC R7, c[0x0][0x988] ;  /* 0x00026200ff077b82 */ /* 0x000e220000000800 */
[----:B------:R-:W-:Y:S02]  /*b7d0*/  ISETP.LT.OR P3, PT, R9, 0x42, P3 ;  /* 0x000000420900780c */ /* 0x000fe40001f61670 */
[----:B------:R-:W1:Y:S01]  /*b7e0*/  SHFL.BFLY PT, R15, R0, 0x1, 0x1f ;  /* 0x0c201f00000f7f89 */ /* 0x000e6200000e0000 */
[----:B------:R-:W-:Y:S02]  /*b7f0*/  FSEL R46, R51, -INF , !P4 ;  /* 0xff800000332e7808 */ /* 0x000fe40006000000 */
[----:B------:R-:W-:Y:S02]  /*b800*/  ISETP.GT.AND P4, PT, R11, 0x39, P2 ;  /* 0x000000390b00780c */ /* 0x000fe40001784270 */
[----:B------:R-:W-:Y:S02]  /*b810*/  FSEL R178, R59, -INF , !P3 ;  /* 0xff8000003bb27808 */ /* 0x000fe40005800000 */
[----:B------:R-:W-:-:S02]  /*b820*/  ISETP.GT.AND P3, PT, R11, 0x48, P2 ;  /* 0x000000480b00780c */ /* 0x000fc40001764270 */
[C---:B------:R-:W-:Y:S02]  /*b830*/  ISETP.LT.OR P4, PT, R9.reuse, 0x3a, P4 ;  /* 0x0000003a0900780c */ /* 0x040fe40002781670 */
[----:B------:R-:W-:Y:S02]  /*b840*/  ISETP.LT.OR P3, PT, R9, 0x49, P3 ;  /* 0x000000490900780c */ /* 0x000fe40001f61670 */
[----:B------:R-:W-:Y:S02]  /*b850*/  FSEL R30, R55, -INF , !P4 ;  /* 0xff800000371e7808 */ /* 0x000fe40006000000 */
[----:B------:R-:W-:Y:S02]  /*b860*/  FSEL R62, R62, -INF , !P3 ;  /* 0xff8000003e3e7808 */ /* 0x000fe40005800000 */
[----:B------:R-:W-:Y:S02]  /*b870*/  ISETP.GT.AND P3, PT, R11, RZ, P2 ;  /* 0x000000ff0b00720c */ /* 0x000fe40001764270 */
[----:B------:R-:W-:-:S02]  /*b880*/  @!P1 LEA R53, R53, UR41, 0x3 ;  /* 0x0000002935359c11 */ /* 0x000fc4000f8e18ff */
[----:B------:R-:W-:Y:S02]  /*b890*/  ISETP.LT.OR P3, PT, R9, 0x1, P3 ;  /* 0x000000010900780c */ /* 0x000fe40001f61670 */
[----:B-1----:R-:W-:-:S04]  /*b8a0*/  FMNMX.FTZ R0, R0, R15, !PT ;  /* 0x0000000f00007209 */ /* 0x002fc80007810000 */
[C---:B------:R-:W-:Y:S01]  /*b8b0*/  FSETP.NEU.FTZ.AND P4, PT, R0.reuse, -INF , PT ;  /* 0xff8000000000780b */ /* 0x040fe20003f9d000 */
[----:B0-----:R-:W-:-:S03]  /*b8c0*/  FMUL.FTZ R29, R0, R7 ;  /* 0x00000007001d7220 */ /* 0x001fc60000410000 */
[----:B------:R-:W-:Y:S02]  /*b8d0*/  FSEL R49, R0, RZ, P4 ;  /* 0x000000ff00317208 */ /* 0x000fe40002000000 */
[----:B------:R-:W-:-:S05]  /*b8e0*/  FSEL R29, R29, RZ, P4 ;  /* 0x000000ff1d1d7208 */ /* 0x000fca0002000000 */
[-CC-:B------:R-:W-:Y:S01]  /*b8f0*/  FFMA.FTZ R15, R196, R7.reuse, -R29.reuse ;  /* 0x00000007c40f7223 */ /* 0x180fe2000001081d */
[----:B------:R-:W-:Y:S01]  /*b900*/  FSEL R196, R26, -INF , !P3 ;  /* 0xff8000001ac47808 */ /* 0x000fe20005800000 */
        /* <DEDUP_REMOVED lines=8> */
[--C-:B------:R-:W-:Y:S01]  /*b990*/  FFMA.FTZ R48, R48, R7, -R29.reuse ;  /* 0x0000000730307223 */ /* 0x100fe2000001081d */
[----:B------:R-:W-:Y:S01]  /*b9a0*/  FSEL R194, R63, -INF , !P3 ;  /* 0xff8000003fc27808 */ /* 0x000fe20005800000 */
[----:B------:R0:W-:Y:S01]  /*b9b0*/  MUFU.EX2 R21, R31 ;  /* 0x0000001f00157308 */ /* 0x0001e20000000800 */
        /* <DEDUP_REMOVED lines=10> */
[----:B------:R-:W-:Y:S01]  /*ba60*/  FSEL R66, R66, -INF , !P3 ;  /* 0xff80000042427808 */ /* 0x000fe20005800000 */
[--C-:B------:R-:W-:Y:S01]  /*ba70*/  FFMA.FTZ R26, R192, R7, -R29.reuse ;  /* 0x00000007c01a7223 */ /* 0x100fe2000001081d */
[----:B------:R-:W-:Y:S01]  /*ba80*/  FMNMX.FTZ R27, R172, R25, !PT ;  /* 0x00000019ac1b7209 */ /* 0x000fe20007810000 */
[--C-:B------:R-:W-:Y:S01]  /*ba90*/  FFMA.FTZ R158, R158, R7, -R29.reuse ;  /* 0x000000079e9e7223 */ /* 0x100fe2000001081d */
[----:B------:R-:W-:Y:S01]  /*baa0*/  ISETP.GT.AND P3, PT, R11, 0x51, P2 ;  /* 0x000000510b00780c */ /* 0x000fe20001764270 */
[----:B------:R1:W-:Y:S01]  /*bab0*/  MUFU.EX2 R25, R33 ;  /* 0x0000002100197308 */ /* 0x0003e20000000800 */
        /* <DEDUP_REMOVED lines=12> */
[----:B0-----:R-:W-:Y:S01]  /*bb80*/  FMNMX.FTZ R31, R168, R27, !PT ;  /* 0x0000001ba81f7209 */ /* 0x001fe20007810000 */
[--C-:B------:R-:W-:Y:S01]  /*bb90*/  FFMA.FTZ R14, R14, R7, -R29.reuse ;  /* 0x000000070e0e7223 */ /* 0x100fe2000001081d */
[----:B------:R-:W-:Y:S01]  /*bba0*/  ISETP.LT.OR P3, PT, R9, 0x59, P3 ;  /* 0x000000590900780c */ /* 0x000fe20001f61670 */
[----:B------:R0:W-:Y:S01]  /*bbb0*/  MUFU.EX2 R27, R35 ;  /* 0x00000023001b7308 */ /* 0x0001e20000000800 */
        /* <DEDUP_REMOVED lines=11> */
[----:B------:R-:W-:Y:S01]  /*bc70*/  FFMA.FTZ R84, R84, R7, -R29 ;  /* 0x0000000754547223 */ /* 0x000fe2000001081d */
[----:B-1----:R-:W-:Y:S01]  /*bc80*/  FMNMX.FTZ R33, R46, R31, !PT ;  /* 0x0000001f2e217209 */ /* 0x002fe20007810000 */
[----:B------:R-:W-:Y:S01]  /*bc90*/  MUFU.EX2 R180, R180 ;  /* 0x000000b400b47308 */ /* 0x000fe20000000800 */
[----:B------:R-:W-:-:S02]  /*bca0*/  FSEL R156, R71, -INF , !P3 ;  /* 0xff800000479c7808 */ /* 0x000fc40005800000 */
[----:B------:R-:W-:Y:S02]  /*bcb0*/  ISETP.GT.AND P3, PT, R11, 0x60, P2 ;  /* 0x000000600b00780c */ /* 0x000fe40001764270 */
[----:B------:R-:W-:Y:S02]  /*bcc0*/  FMNMX.FTZ R33, R54, R33, !PT ;  /* 0x0000002136217209 */ /* 0x000fe40007810000 */
[----:B------:R-:W-:Y:S01]  /*bcd0*/  ISETP.LT.OR P3, PT, R9, 0x61, P3 ;  /* 0x000000610900780c */ /* 0x000fe20001f61670 */
[----:B------:R1:W-:Y:S01]  /*bce0*/  MUFU.EX2 R31, R37 ;  /* 0x00000025001f7308 */ /* 0x0003e20000000800 */
[----:B------:R-:W-:Y:S02]  /*bcf0*/  FMNMX.FTZ R33, R30, R33, !PT ;  /* 0x000000211e217209 */ /* 0x000fe40007810000 */
[----:B------:R-:W-:Y:S02]  /*bd00*/  FSEL R74, R74, -INF , !P3 ;  /* 0xff8000004a4a7808 */ /* 0x000fe40005800000 */
[----:B------:R-:W-:-:S02]  /*bd10*/  ISETP.GT.AND P3, PT, R11, 0x61, P2 ;  /* 0x000000610b00780c */ /* 0x000fc40001764270 */
[----:B------:R-:W-:Y:S01]  /*bd20*/  FMNMX.FTZ R33, R58, R33, !PT ;  /* 0x000000213a217209 */ /* 0x000fe20007810000 */
[----:B------:R-:W-:Y:S01]  /*bd30*/  MUFU.EX2 R13, R13 ;  /* 0x0000000d000d7308 */ /* 0x000fe20000000800 */
[----:B------:R-:W-:Y:S02]  /*bd40*/  ISETP.LT.OR P3, PT, R9, 0x62, P3 ;  /* 0x000000620900780c */ /* 0x000fe40001f61670 */
[----:B0-----:R-:W-:Y:S02]  /*bd50*/  FMNMX.FTZ R35, R178, R33, !PT ;  /* 0x00000021b2237209 */ /* 0x001fe40007810000 */
[----:B------:R-:W-:Y:S02]  /*bd60*/  FSEL R152, R75, -INF , !P3 ;  /* 0xff8000004b987808 */ /* 0x000fe40005800000 */
[----:B------:R-:W-:Y:S01]  /*bd70*/  ISETP.GT.AND P3, PT, R11, 0x68, P2 ;  /* 0x000000680b00780c */ /* 0x000fe20001764270 */
[----:B------:R0:W-:Y:S01]  /*bd80*/  MUFU.EX2 R33, R48 ;  /* 0x0000003000217308 */ /* 0x0001e20000000800 */
[----:B------:R-:W-:-:S02]  /*bd90*/  FMNMX.FTZ R35, R62, R35, !PT ;  /* 0x000000233e237209 */ /* 0x000fc40007810000 */
[----:B------:R-:W-:Y:S02]  /*bda0*/  ISETP.LT.OR P3, PT, R9, 0x69, P3 ;  /* 0x000000690900780c */ /* 0x000fe40001f61670 */
[----:B------:R-:W-:Y:S02]  /*bdb0*/  FMNMX.FTZ R35, R194, R35, !PT ;  /* 0x00000023c2237209 */ /* 0x000fe40007810000 */
[----:B------:R-:W-:Y:S01]  /*bdc0*/  FSEL R78, R78, -INF , !P3 ;  /* 0xff8000004e4e7808 */ /* 0x000fe20005800000 */
[----:B------:R-:W-:Y:S01]  /*bdd0*/  MUFU.EX2 R182, R182 ;  /* 0x000000b600b67308 */ /* 0x000fe20000000800 */
[----:B------:R-:W-:Y:S02]  /*bde0*/  FMNMX.FTZ R35, R66, R35, !PT ;  /* 0x0000002342237209 */ /* 0x000fe40007810000 */
[----:B------:R-:W-:Y:S02]  /*bdf0*/  ISETP.GT.AND P3, PT, R11, 0x69, P2 ;  /* 0x000000690b00780c */ /* 0x000fe40001764270 */
[----:B-1----:R-:W-:-:S02]  /*be00*/  FMNMX.FTZ R37, R160, R35, !PT ;  /* 0x00000023a0257209 */ /* 0x002fc40007810000 */
[----:B------:R-:W-:Y:S01]  /*be10*/  ISETP.LT.OR P3, PT, R9, 0x6a, P3 ;  /* 0x0000006a0900780c */ /* 0x000fe20001f61670 */
[----:B------:R1:W-:Y:S01]  /*be20*/  MUFU.EX2 R35, R52 ;  /* 0x0000003400237308 */ /* 0x0003e20000000800 */
[----:B------:R-:W-:Y:S02]  /*be30*/  FMNMX.FTZ R37, R70, R37, !PT ;  /* 0x0000002546257209 */ /* 0x000fe40007810000 */
[----:B0-----:R-:W-:Y:S02]  /*be40*/  FSEL R48, R79, -INF , !P3 ;  /* 0xff8000004f307808 */ /* 0x001fe40005800000 */
[----:B------:R-:W-:Y:S02]  /*be50*/  ISETP.GT.AND P3, PT, R11, 0x70, P2 ;  /* 0x000000700b00780c */ /* 0x000fe40001764270 */
[----:B------:R-:W-:Y:S01]  /*be60*/  FMNMX.FTZ R37, R156, R37, !PT ;  /* 0x000000259c257209 */ /* 0x000fe20007810000 */
[----:B------:R-:W-:Y:S01]  /*be70*/  MUFU.EX2 R15, R15 ;  /* 0x0000000f000f7308 */ /* 0x000fe20000000800 */
[----:B------:R-:W-:-:S02]  /*be80*/  ISETP.LT.OR P3, PT, R9, 0x71, P3 ;  /* 0x000000710900780c */ /* 0x000fc40001f61670 */
[----:B------:R-:W-:Y:S02]  /*be90*/  FMNMX.FTZ R37, R74, R37, !PT ;  /* 0x000000254a257209 */ /* 0x000fe40007810000 */
[----:B------:R-:W-:Y:S02]  /*bea0*/  FSEL R82, R82, -INF , !P3 ;  /* 0xff80000052527808 */ /* 0x000fe40005800000 */
[----:B------:R-:W-:Y:S01]  /*beb0*/  ISETP.GT.AND P3, PT, R11, 0x71, P2 ;  /* 0x000000710b00780c */ /* 0x000fe20001764270 */
[----:B------:R-:W-:Y:S01]  /*bec0*/  MUFU.EX2 R26, R26 ;  /* 0x0000001a001a7308 */ /* 0x000fe20000000800 */
[----:B------:R-:W-:Y:S02]  /*bed0*/  FMNMX.FTZ R39, R152, R37, !PT ;  /* 0x0000002598277209 */ /* 0x000fe40007810000 */
[----:B------:R-:W-:Y:S02]  /*bee0*/  ISETP.LT.OR P3, PT, R9, 0x72, P3 ;  /* 0x000000720900780c */ /* 0x000fe40001f61670 */
[----:B------:R-:W-:-:S02]  /*bef0*/  FMNMX.FTZ R39, R78, R39, !PT ;  /* 0x000000274e277209 */ /* 0x000fc40007810000 */
[----:B-1----:R-:W-:Y:S01]  /*bf00*/  FSEL R52, R83, -INF , !P3 ;  /* 0xff80000053347808 */ /* 0x002fe20005800000 */
[----:B------:R0:W-:Y:S01]  /*bf10*/  MUFU.EX2 R37, R56 ;  /* 0x0000003800257308 */ /* 0x0001e20000000800 */
[C---:B------:R-:W-:Y:S02]  /*bf20*/  ISETP.GT.AND P3, PT, R11.reuse, 0x78, P2 ;  /* 0x000000780b00780c */ /* 0x040fe40001764270 */
[----:B------:R-:W-:Y:S02]  /*bf30*/  FMNMX.FTZ R39, R48, R39, !PT ;  /* 0x0000002730277209 */ /* 0x000fe40007810000 */
[----:B------:R-:W-:Y:S01]  /*bf40*/  ISETP.GT.AND P2, PT, R11, 0x79, P2 ;  /* 0x000000790b00780c */ /* 0x000fe20001744270 */
[--C-:B------:R-:W-:Y:S01]  /*bf50*/  FFMA.FTZ R11, R64, R7, -R29.reuse ;  /* 0x00000007400b7223 */ /* 0x100fe2000001081d */
[----:B------:R-:W-:Y:S01]  /*bf60*/  ISETP.LT.OR P3, PT, R9, 0x79, P3 ;  /* 0x000000790900780c */ /* 0x000fe20001f61670 */
[----:B------:R-:W-:Y:S01]  /*bf70*/  FADD.FTZ R64, -R49, R4 ;  /* 0x0000000431407221 */ /* 0x000fe20000010100 */
[----:B------:R-:W-:Y:S01]  /*bf80*/  FMNMX.FTZ R39, R82, R39, !PT ;  /* 0x0000002752277209 */ /* 0x000fe20007810000 */
[-CC-:B------:R-:W-:Y:S01]  /*bf90*/  FFMA.FTZ R4, R32, R7.reuse, -R29.reuse ;  /* 0x0000000720047223 */ /* 0x180fe2000001081d */
[----:B------:R-:W-:Y:S01]  /*bfa0*/  ISETP.LT.OR P2, PT, R9, 0x7a, P2 ;  /* 0x0000007a0900780c */ /* 0x000fe20001741670 */
[----:B------:R-:W-:Y:S01]  /*bfb0*/  FFMA.FTZ R9, R60, R7, -R29 ;  /* 0x000000073c097223 */ /* 0x000fe2000001081d */
[----:B------:R-:W-:Y:S01]  /*bfc0*/  FSEL R86, R86, -INF , !P3 ;  /* 0xff80000056567808 */ /* 0x000fe20005800000 */
[----:B------:R-:W-:Y:S01]  /*bfd0*/  MUFU.EX2 R158, R158 ;  /* 0x0000009e009e7308 */ /* 0x000fe20000000800 */
[----:B------:R-:W-:-:S02]  /*bfe0*/  FMNMX.FTZ R39, R52, R39, !PT ;  /* 0x0000002734277209 */ /* 0x000fc40007810000 */
[----:B0-----:R-:W-:Y:S02]  /*bff0*/  FSEL R56, R87, -INF , !P2 ;  /* 0xff80000057387808 */ /* 0x001fe40005000000 */
[----:B------:R-:W-:-:S03]  /*c000*/  FMNMX.FTZ R39, R86, R39, !PT ;  /* 0x0000002756277209 */ /* 0x000fc60007810000 */
[----:B------:R-:W-:Y:S01]  /*c010*/  MUFU.EX2 R154, R154 ;  /* 0x0000009a009a7308 */ /* 0x000fe20000000800 */
[----:B------:R-:W-:Y:S01]  /*c020*/  FMNMX.FTZ R43, R56, R39, !PT ;  /* 0x00000027382b7209 */ /* 0x000fe20007810000 */
[----:B------:R-:W-:-:S04]  /*c030*/  FFMA.FTZ R39, R68, R7, -R29 ;  /* 0x0000000744277223 */ /* 0x000fc8000001081d */
        /* <DEDUP_REMOVED lines=11> */
[----:B------:R-:W2:Y:S08]  /*c0f0*/  MUFU.EX2 R9, R9 ;  /* 0x0000000900097308 */ /* 0x000eb00000000800 */
[----:B------:R-:W-:Y:S01]  /*c100*/  MUFU.EX2 R10, R10 ;  /* 0x0000000a000a7308 */ /* 0x000fe20000000800 */
[----:B-1----:R-:W-:Y:S01]  /*c110*/  FFMA.FTZ R72, R29, R3, R180 ;  /* 0x000000031d487223 */ /* 0x002fe200000100b4 */
[----:B0-----:R-:W-:Y:S01]  /*c120*/  FMNMX.FTZ R8, R47, R8, !PT ;  /* 0x000000082f087209 */ /* 0x001fe20007810000 */
[----:B------:R-:W-:Y:S01]  /*c130*/  FMUL.FTZ R88, R88, R29 ;  /* 0x0000001d58587220 */ /* 0x000fe20000410000 */
[C---:B------:R-:W-:Y:S01]  /*c140*/  F2FP.F16.F32.PACK_AB R180, R13.reuse, R180 ;  /* 0x000000b40db4723e */ /* 0x040fe200000000ff */
[----:B------:R-:W-:Y:S01]  /*c150*/  FADD.FTZ R3, R13, R72 ;  /* 0x000000480d037221 */ /* 0x000fe20000010000 */
[C---:B------:R-:W-:Y:S01]  /*c160*/  FSETP.NEU.FTZ.AND P2, PT, R8.reuse, -INF , PT ;  /* 0xff8000000800780b */ /* 0x040fe20003f5d000 */
[----:B------:R-:W-:Y:S01]  /*c170*/  FMUL.FTZ R32, R8, R7 ;  /* 0x0000000708207220 */ /* 0x000fe20000410000 */
[----:B------:R-:W-:Y:S01]  /*c180*/  MUFU.EX2 R11, R11 ;  /* 0x0000000b000b7308 */ /* 0x000fe20000000800 */
[----:B------:R-:W-:Y:S01]  /*c190*/  FADD.FTZ R72, R182, R3 ;  /* 0x00000003b6487221 */ /* 0x000fe20000010000 */
[----:B------:R-:W-:Y:S01]  /*c1a0*/  F2FP.F16.F32.PACK_AB R182, R15, R182 ;  /* 0x000000b60fb6723e */ /* 0x000fe200000000ff */
[-C--:B------:R-:W-:Y:S01]  /*c1b0*/  FMUL.FTZ R89, R89, R29.reuse ;  /* 0x0000001d59597220 */ /* 0x080fe20000410000 */
[----:B------:R-:W-:Y:S01]  /*c1c0*/  FSEL R49, R32, RZ, P2 ;  /* 0x000000ff20317208 */ /* 0x000fe20001000000 */
[----:B------:R-:W-:Y:S01]  /*c1d0*/  FADD.FTZ R72, R15, R72 ;  /* 0x000000480f487221 */ /* 0x000fe20000010000 */
[-C--:B------:R-:W-:Y:S01]  /*c1e0*/  FMUL.FTZ R92, R92, R29.reuse ;  /* 0x0000001d5c5c7220 */ /* 0x080fe20000410000 */
[----:B------:R-:W-:Y:S01]  /*c1f0*/  FMUL.FTZ R93, R93, R29 ;  /* 0x0000001d5d5d7220 */ /* 0x000fe20000410000 */
[----:B------:R-:W-:Y:S01]  /*c200*/  MUFU.EX2 R14, R14 ;  /* 0x0000000e000e7308 */ /* 0x000fe20000000800 */
[----:B------:R-:W-:Y:S01]  /*c210*/  FADD.FTZ R3, R21, R72 ;  /* 0x0000004815037221 */ /* 0x000fe20000010000 */
[-CC-:B------:R-:W-:Y:S01]  /*c220*/  FFMA.FTZ R169, R50, R7.reuse, -R49.reuse ;  /* 0x0000000732a97223 */ /* 0x180fe20000010831 */
[-CC-:B------:R-:W-:Y:S01]  /*c230*/  FFMA.FTZ R171, R54, R7.reuse, -R49.reuse ;  /* 0x0000000736ab7223 */ /* 0x180fe20000010831 */
[-C--:B------:R-:W-:Y:S01]  /*c240*/  FFMA.FTZ R181, R196, R7.reuse, -R49 ;  /* 0x00000007c4b57223 */ /* 0x080fe20000010831 */
[----:B------:R-:W-:Y:S01]  /*c250*/  FADD.FTZ R50, R26, R3 ;  /* 0x000000031a327221 */ /* 0x000fe20000010000 */
[-CC-:B------:R-:W-:Y:S01]  /*c260*/  FFMA.FTZ R32, R176, R7.reuse, -R49.reuse ;  /* 0x00000007b0207223 */ /* 0x180fe20000010831 */
[-CC-:B------:R-:W-:Y:S01]  /*c270*/  FFMA.FTZ R183, R164, R7.reuse, -R49.reuse ;  /* 0x00000007a4b77223 */ /* 0x180fe20000010831 */
[-CC-:B------:R-:W-:Y:S01]  /*c280*/  FFMA.FTZ R64, R174, R7.reuse, -R49.reuse ;  /* 0x00000007ae407223 */ /* 0x180fe20000010831 */
[----:B------:R-:W-:Y:S01]  /*c290*/  FADD.FTZ R3, R25, R50 ;  /* 0x0000003219037221 */ /* 0x000fe20000010000 */
[----:B------:R-:W-:Y:S01]  /*c2a0*/  MUFU.EX2 R181, R181 ;  /* 0x000000b500b57308 */ /* 0x000fe20000000800 */
        /* <DEDUP_REMOVED lines=15> */
[----:B------:R-:W-:Y:S01]  /*c3a0*/  FSEL R50, R8, RZ, P2 ;  /* 0x000000ff08327208 */ /* 0x000fe20001000000 */
[----:B------:R-:W-:Y:S01]  /*c3b0*/  MUFU.EX2 R183, R183 ;  /* 0x000000b700b77308 */ /* 0x000fe20000000800 */
[----:B------:R-:W-:Y:S01]  /*c3c0*/  FFMA.FTZ R46, R46, R7, -R49 ;  /* 0x000000072e2e7223 */ /* 0x000fe20000010831 */
[----:B------:R-:W-:Y:S01]  /*c3d0*/  FADD.FTZ R54, R44, R51 ;  /* 0x000000332c367221 */ /* 0x000fe20000010000 */
[----:B------:R-:W-:-:S02]  /*c3e0*/  @!P1 VIADD R51, R53, 0x28860 ;  /* 0x0002886035339836 */ /* 0x000fc40000000000 */
[----:B------:R-:W-:Y:S01]  /*c3f0*/  FADD.FTZ R30, -R50, R5 ;  /* 0x00000005321e7221 */ /* 0x000fe20000010100 */
[-CC-:B------:R-:W-:Y:S01]  /*c400*/  FFMA.FTZ R62, R62, R7.reuse, -R49.reuse ;  /* 0x000000073e3e7223 */ /* 0x180fe20000010831 */
[----:B------:R-:W-:Y:S01]  /*c410*/  FADD.FTZ R5, R33, R54 ;  /* 0x0000003621057221 */ /* 0x000fe20000010000 */
[-C--:B------:R-:W-:Y:S01]  /*c420*/  FFMA.FTZ R194, R194, R7.reuse, -R49 ;  /* 0x00000007c2c27223 */ /* 0x080fe20000010831 */
[-C--:B------:R-:W-:Y:S01]  /*c430*/  FMUL.FTZ R30, R30, R7.reuse ;  /* 0x000000071e1e7220 */ /* 0x080fe20000410000 */
[----:B------:R0:W-:Y:S01]  /*c440*/  MUFU.EX2 R50, R3 ;  /* 0x0000000300327308 */ /* 0x0001e20000000800 */
[----:B------:R-:W-:Y:S01]  /*c450*/  FADD.FTZ R54, R40, R5 ;  /* 0x0000000528367221 */ /* 0x000fe20000010000 */
[----:B------:R-:W-:Y:S01]  /*c460*/  @!P1 PRMT R51, RZ, 0x654, R51 ;  /* 0x00000654ff339816 */ /* 0x000fe20000000033 */
[-CC-:B------:R-:W-:Y:S01]  /*c470*/  FFMA.FTZ R66, R66, R7.reuse, -R49.reuse ;  /* 0x0000000742427223 */ /* 0x180fe20000010831 */
[-CC-:B------:R-:W-:Y:S01]  /*c480*/  FFMA.FTZ R160, R160, R7.reuse, -R49.reuse ;  /* 0x00000007a0a07223 */ /* 0x180fe20000010831 */
[----:B------:R-:W-:Y:S01]  /*c490*/  FADD.FTZ R5, R35, R54 ;  /* 0x0000003623057221 */ /* 0x000fe20000010000 */
[----:B------:R1:W-:Y:S01]  /*c4a0*/  @!P1 SYNCS.ARRIVE.TRANS64.RED.A1T0 RZ, [R51+URZ], RZ ;  /* 0x000000ff33ff99a7 */ /* 0x0003e2000810043f */
[-C--:B------:R-:W-:Y:S01]  /*c4b0*/  FFMA.FTZ R54, R178, R7.reuse, -R49 ;  /* 0x00000007b2367223 */ /* 0x080fe20000010831 */
[----:B------:R-:W3:Y:S01]  /*c4c0*/  MUFU.EX2 R30, R30 ;  /* 0x0000001e001e7308 */ /* 0x000ee20000000800 */
[----:B------:R-:W-:Y:S01]  /*c4d0*/  FADD.FTZ R58, R36, R5 ;  /* 0x00000005243a7221 */ /* 0x000fe20000010000 */
[-CC-:B------:R-:W-:Y:S01]  /*c4e0*/  FFMA.FTZ R70, R70, R7.reuse, -R49.reuse ;  /* 0x0000000746467223 */ /* 0x180fe20000010831 */
[-CC-:B------:R-:W-:Y:S01]  /*c4f0*/  FFMA.FTZ R5, R156, R7.reuse, -R49.reuse ;  /* 0x000000079c057223 */ /* 0x180fe20000010831 */
[-CC-:B------:R-:W-:Y:S01]  /*c500*/  FFMA.FTZ R74, R74, R7.reuse, -R49.reuse ;  /* 0x000000074a4a7223 */ /* 0x180fe20000010831 */
[----:B0-----:R-:W-:Y:S01]  /*c510*/  FADD.FTZ R3, R37, R58 ;  /* 0x0000003a25037221 */ /* 0x001fe20000010000 */
[-CC-:B-1----:R-:W-:Y:S01]  /*c520*/  FFMA.FTZ R51, R152, R7.reuse, -R49.reuse ;  /* 0x0000000798337223 */ /* 0x182fe20000010831 */
[-C--:B------:R-:W-:Y:S01]  /*c530*/  FFMA.FTZ R78, R78, R7.reuse, -R49 ;  /* 0x000000074e4e7223 */ /* 0x080fe20000010831 */
[----:B------:R-:W0:Y:S01]  /*c540*/  MUFU.EX2 R64, R64 ;  /* 0x0000004000407308 */ /* 0x000e220000000800 */
[----:B------:R-:W-:Y:S01]  /*c550*/  FADD.FTZ R58, R28, R3 ;  /* 0x000000031c3a7221 */ /* 0x000fe20000010000 */
[-CC-:B------:R-:W-:Y:S01]  /*c560*/  FFMA.FTZ R48, R48, R7.reuse, -R49.reuse ;  /* 0x0000000730307223 */ /* 0x180fe20000010831 */
[-CC-:B------:R-:W-:Y:S01]  /*c570*/  FFMA.FTZ R82, R82, R7.reuse, -R49.reuse ;  /* 0x0000000752527223 */ /* 0x180fe20000010831 */
[-CC-:B------:R-:W-:Y:S01]  /*c580*/  FFMA.FTZ R52, R52, R7.reuse, -R49.reuse ;  /* 0x0000000734347223 */ /* 0x180fe20000010831 */
[----:B--2---:R-:W-:Y:S01]  /*c590*/  FADD.FTZ R53, R9, R58 ;  /* 0x0000003a09357221 */ /* 0x004fe20000010000 */
[-CC-:B------:R-:W-:Y:S01]  /*c5a0*/  FFMA.FTZ R86, R86, R7.reuse, -R49.reuse ;  /* 0x0000000756567223 */ /* 0x180fe20000010831 */
[----:B------:R-:W-:Y:S01]  /*c5b0*/  FFMA.FTZ R49, R56, R7, -R49 ;  /* 0x0000000738317223 */ /* 0x000fe20000010831 */
[----:B------:R-:W1:Y:S01]  /*c5c0*/  MUFU.EX2 R177, R177 ;  /* 0x000000b100b17308 */ /* 0x000e620000000800 */
[----:B---3--:R-:W-:Y:S01]  /*c5d0*/  FFMA.FTZ R3, R30, R2, R181 ;  /* 0x000000021e037223 */ /* 0x008fe200000100b5 */
[----:B------:R-:W-:Y:S01]  /*c5e0*/  FADD.FTZ R58, R10, R53 ;  /* 0x000000350a3a7221 */ /* 0x000fe20000010000 */
[----:B------:R-:W-:Y:S01]  /*c5f0*/  F2FP.F16.F32.PACK_AB R176, R26, R21 ;  /* 0x000000151ab0723e */ /* 0x000fe200000000ff */
[----:B------:R-:W-:Y:S01]  /*c600*/  FMUL.FTZ R96, R96, R29 ;  /* 0x0000001d60607220 */ /* 0x000fe20000410000 */
[----:B------:R-:W-:Y:S01]  /*c610*/  FADD.FTZ R2, R32, R3 ;  /* 0x0000000320027221 */ /* 0x000fe20000010000 */
[----:B------:R-:W-:Y:S01]  /*c620*/  FADD.FTZ R53, R11, R58 ;  /* 0x0000003a0b357221 */ /* 0x000fe20000010000 */
[----:B------:R-:W-:Y:S01]  /*c630*/  F2FP.F16.F32.PACK_AB R166, R10, R9 ;  /* 0x000000090aa6723e */ /* 0x000fe200000000ff */
[----:B------:R-:W2:Y:S01]  /*c640*/  MUFU.EX2 R39, R39 ;  /* 0x0000002700277308 */ /* 0x000ea20000000800 */
[----:B------:R-:W-:Y:S01]  /*c650*/  FADD.FTZ R3, R183, R2 ;  /* 0x00000002b7037221 */ /* 0x000fe20000010000 */
[----:B------:R-:W-:Y:S01]  /*c660*/  FADD.FTZ R56, R14, R53 ;  /* 0x000000350e387221 */ /* 0x000fe20000010000 */
[----:B------:R-:W-:Y:S01]  /*c670*/  ISETP.GT.AND P2, PT, R6, UR39, PT ;  /* 0x0000002706007c0c */ /* 0x000fe2000bf44270 */
[----:B------:R-:W-:Y:S01]  /*c680*/  FMUL.FTZ R97, R97, R29 ;  /* 0x0000001d61617220 */ /* 0x000fe20000410000 */
[----:B0-----:R-:W-:Y:S01]  /*c690*/  FADD.FTZ R2, R64, R3 ;  /* 0x0000000340027221 */ /* 0x001fe20000010000 */
        /* <DEDUP_REMOVED lines=13> */
[----:B------:R-:W-:Y:S01]  /*c770*/  FMUL.FTZ R108, R108, R29 ;  /* 0x0000001d6c6c7220 */ /* 0x000fe20000410000 */
[----:B------:R-:W-:Y:S01]  /*c780*/  F2FP.F16.F32.PACK_AB R164, R28, R37 ;  /* 0x000000251ca4723e */ /* 0x000fe200000000ff */
[-C--:B------:R-:W-:Y:S01]  /*c790*/  FMUL.FTZ R109, R109, R29.reuse ;  /* 0x0000001d6d6d7220 */ /* 0x080fe20000410000 */
[-C--:B------:R-:W-:Y:S01]  /*c7a0*/  FMUL.FTZ R112, R112, R29.reuse ;  /* 0x0000001d70707220 */ /* 0x080fe20000410000 */
[-C--:B------:R-:W-:Y:S01]  /*c7b0*/  FMUL.FTZ R113, R113, R29.reuse ;  /* 0x0000001d71717220 */ /* 0x080fe20000410000 */
[----:B------:R-:W2:Y:S01]  /*c7c0*/  MUFU.EX2 R179, R179 ;  /* 0x000000b300b37308 */ /* 0x000ea20000000800 */
[----:B0-----:R-:W-:Y:S01]  /*c7d0*/  FADD.FTZ R2, R68, R3 ;  /* 0x0000000344027221 */ /* 0x001fe20000010000 */
[-C--:B------:R-:W-:Y:S01]  /*c7e0*/  FMUL.FTZ R116, R116, R29.reuse ;  /* 0x0000001d74747220 */ /* 0x080fe20000410000 */
[-C--:B------:R-:W-:Y:S01]  /*c7f0*/  FMUL.FTZ R117, R117, R29.reuse ;  /* 0x0000001d75757220 */ /* 0x080fe20000410000 */
[-C--:B------:R-:W-:Y:S01]  /*c800*/  FMUL.FTZ R120, R120, R29.reuse ;  /* 0x0000001d78787220 */ /* 0x080fe20000410000 */
[-C--:B------:R-:W-:Y:S01]  /*c810*/  FMUL.FTZ R121, R121, R29.reuse ;  /* 0x0000001d79797220 */ /* 0x080fe20000410000 */
[-C--:B------:R-:W-:Y:S01]  /*c820*/  FMUL.FTZ R124, R124, R29.reuse ;  /* 0x0000001d7c7c7220 */ /* 0x080fe20000410000 */
[----:B------:R-:W-:Y:S01]  /*c830*/  FMUL.FTZ R125, R125, R29 ;  /* 0x0000001d7d7d7220 */ /* 0x000fe20000410000 */
[----:B------:R-:W0:Y:S01]  /*c840*/  MUFU.EX2 R41, R41 ;  /* 0x0000002900297308 */ /* 0x000e220000000800 */
[C---:B-1----:R-:W-:Y:S01]  /*c850*/  FADD.FTZ R26, R12.reuse, R13 ;  /* 0x0000000d0c1a7221 */ /* 0x042fe20000010000 */
[----:B------:R-:W-:Y:S01]  /*c860*/  F2FP.F16.F32.PACK_AB R162, R12, R39 ;  /* 0x000000270ca2723e */ /* 0x000fe200000000ff */
        /* <DEDUP_REMOVED lines=11> */
[-C--:B------:R-:W-:Y:S01]  /*c920*/  FMUL.FTZ R145, R145, R29.reuse ;  /* 0x0000001d91917220 */ /* 0x080fe20000410000 */
[-C--:B------:R-:W-:Y:S01]  /*c930*/  FMUL.FTZ R148, R148, R29.reuse ;  /* 0x0000001d94947220 */ /* 0x080fe20000410000 */
[----:B------:R-:W2:Y:S01]  /*c940*/  MUFU.EX2 R60, R60 ;  /* 0x0000003c003c7308 */ /* 0x000ea20000000800 */
[----:B0-----:R-:W-:Y:S01]  /*c950*/  FADD.FTZ R13, R41, R26 ;  /* 0x0000001a290d7221 */ /* 0x001fe20000010000 */
[----:B------:R-:W-:Y:S01]  /*c960*/  FMUL.FTZ R149, R149, R29 ;  /* 0x0000001d95957220 */ /* 0x000fe20000410000 */
[----:B------:R-:W-:Y:S01]  /*c970*/  F2FP.F16.F32.PACK_AB R181, R32, R181 ;  /* 0x000000b520b5723e */ /* 0x000fe200000000ff */
[----:B------:R-:W-:Y:S01]  /*c980*/  VIADD R6, R6, 0xffffffff ;  /* 0xffffffff06067836 */ /* 0x000fe20000000000 */
[----:B------:R-:W-:Y:S01]  /*c990*/  F2FP.F16.F32.PACK_AB R183, R64, R183 ;  /* 0x000000b740b7723e */ /* 0x000fe200000000ff */
[-C--:B------:R-:W-:Y:S01]  /*c9a0*/  FMUL.FTZ R90, R90, R30.reuse ;  /* 0x0000001e5a5a7220 */ /* 0x080fe20000410000 */
[----:B------:R-:W-:Y:S01]  /*c9b0*/  F2FP.F16.F32.PACK_AB R177, R68, R177 ;  /* 0x000000b144b1723e */ /* 0x000fe200000000ff */
        /* <DEDUP_REMOVED lines=9> */
[C---:B--2---:R-:W-:Y:S01]  /*ca50*/  FADD.FTZ R26, R60.reuse, R13 ;  /* 0x0000000d3c1a7221 */ /* 0x044fe20000010000 */
[----:B------:R-:W-:Y:S01]  /*ca60*/  F2FP.F16.F32.PACK_AB R156, R60, R41 ;  /* 0x000000293c9c723e */ /* 0x000fe200000000ff */
[-C--:B------:R-:W-:Y:S01]  /*ca70*/  FMUL.FTZ R102, R102, R30.reuse ;  /* 0x0000001e66667220 */ /* 0x080fe20000410000 */
[-C--:B------:R-:W-:Y:S01]  /*ca80*/  FMUL.FTZ R103, R103, R30.reuse ;  /* 0x0000001e67677220 */ /* 0x080fe20000410000 */
        /* <DEDUP_REMOVED lines=28> */
[C---:B0-----:R-:W-:Y:S01]  /*cc50*/  FADD.FTZ R26, R24.reuse, R13 ;  /* 0x0000000d181a7221 */ /* 0x041fe20000010000 */
[----:B------:R-:W-:Y:S01]  /*cc60*/  F2FP.F16.F32.PACK_AB R158, R24, R43 ;  /* 0x0000002b189e723e */ /* 0x000fe200000000ff */
[-C--:B------:R-:W-:Y:S01]  /*cc70*/  FMUL.FTZ R146, R146, R30.reuse ;  /* 0x0000001e92927220 */ /* 0x080fe20000410000 */
[-C--:B------:R-:W-:Y:S01]  /*cc80*/  FMUL.FTZ R147, R147, R30.reuse ;  /* 0x0000001e93937220 */ /* 0x080fe20000410000 */
[-C--:B------:R-:W-:Y:S01]  /*cc90*/  FMUL.FTZ R150, R150, R30.reuse ;  /* 0x0000001e96967220 */ /* 0x080fe20000410000 */
[----:B------:R-:W-:-:S02]  /*cca0*/  FMUL.FTZ R151, R151, R30 ;  /* 0x0000001e97977220 */ /* 0x000fc40000410000 */
        /* <DEDUP_REMOVED lines=15> */
[----:B------:R-:W0:Y:S08]  /*cda0*/  MUFU.EX2 R54, R54 ;  /* 0x0000003600367308 */ /* 0x000e300000000800 */
[----:B------:R-:W3:Y:S08]  /*cdb0*/  MUFU.EX2 R62, R62 ;  /* 0x0000003e003e7308 */ /* 0x000ef00000000800 */
[----:B------:R1:W-:Y:S08]  /*cdc0*/  MUFU.EX2 R163, R5 ;  /* 0x0000000500a37308 */ /* 0x0003f00000000800 */
[----:B------:R-:W4:Y:S01]  /*cdd0*/  MUFU.EX2 R167, R194 ;  /* 0x000000c200a77308 */ /* 0x000f220000000800 */
[----:B-1----:R-:W-:Y:S01]  /*cde0*/  FADD.FTZ R5, R171, R2 ;  /* 0x00000002ab057221 */ /* 0x002fe20000010000 */
[----:B------:R-:W-:-:S03]  /*cdf0*/  F2FP.F16.F32.PACK_AB R171, R50, R171 ;  /* 0x000000ab32ab723e */ /* 0x000fc600000000ff */
[----:B------:R-:W-:-:S03]  /*ce00*/  FADD.FTZ R2, R50, R5 ;  /* 0x0000000532027221 */ /* 0x000fc60000010000 */
[----:B------:R-:W1:Y:S01]  /*ce10*/  MUFU.EX2 R66, R66 ;  /* 0x0000004200427308 */ /* 0x000e620000000800 */
[----:B--2---:R-:W-:Y:S01]  /*ce20*/  FADD.FTZ R5, R165, R2 ;  /* 0x00000002a5057221 */ /* 0x004fe20000010000 */
[----:B0-----:R-:W-:-:S03]  /*ce30*/  F2FP.F16.F32.PACK_AB R165, R54, R165 ;  /* 0x000000a536a5723e */ /* 0x001fc600000000ff */
[----:B------:R-:W-:-:S03]  /*ce40*/  FADD.FTZ R5, R54, R5 ;  /* 0x0000000536057221 */ /* 0x000fc60000010000 */
[----:B------:R0:W2:Y:S01]  /*ce50*/  MUFU.EX2 R161, R160 ;  /* 0x000000a000a17308 */ /* 0x0000a20000000800 */
[----:B---3--:R-:W-:-:S04]  /*ce60*/  FADD.FTZ R5, R62, R5 ;  /* 0x000000053e057221 */ /* 0x008fc80000010000 */
[C---:B----4-:R-:W-:Y:S01]  /*ce70*/  FADD.FTZ R5, R167.reuse, R5 ;  /* 0x00000005a7057221 */ /* 0x050fe20000010000 */
[----:B------:R-:W-:Y:S02]  /*ce80*/  F2FP.F16.F32.PACK_AB R167, R167, R62 ;  /* 0x0000003ea7a7723e */ /* 0x000fe400000000ff */
[----:B------:R-:W3:Y:S01]  /*ce90*/  MUFU.EX2 R70, R70 ;  /* 0x0000004600467308 */ /* 0x000ee20000000800 */
[----:B-1----:R-:W-:Y:S01]  /*cea0*/  FADD.FTZ R5, R66, R5 ;  /* 0x0000000542057221 */ /* 0x002fe20000010000 */
[----:B0-----:R-:W-:-:S06]  /*ceb0*/  F2FP.F16.F32.PACK_AB R160, R14, R11 ;  /* 0x0000000b0ea0723e */ /* 0x001fcc00000000ff */
[----:B------:R-:W0:Y:S01]  /*cec0*/  MUFU.EX2 R74, R74 ;  /* 0x0000004a004a7308 */ /* 0x000e220000000800 */
[C---:B--2---:R-:W-:Y:S01]  /*ced0*/  FADD.FTZ R5, R161.reuse, R5 ;  /* 0x00000005a1057221 */ /* 0x044fe20000010000 */
[----:B------:R-:W-:-:S06]  /*cee0*/  F2FP.F16.F32.PACK_AB R161, R161, R66 ;  /* 0x00000042a1a1723e */ /* 0x000fcc00000000ff */
[----:B------:R-:W1:Y:S01]  /*cef0*/  MUFU.EX2 R51, R51 ;  /* 0x0000003300337308 */ /* 0x000e620000000800 */
[----:B---3--:R-:W-:-:S04]  /*cf00*/  FADD.FTZ R5, R70, R5 ;  /* 0x0000000546057221 */ /* 0x008fc80000010000 */
[C---:B------:R-:W-:Y:S01]  /*cf10*/  FADD.FTZ R5, R163.reuse, R5 ;  /* 0x00000005a3057221 */ /* 0x040fe20000010000 */
[----:B------:R-:W-:Y:S02]  /*cf20*/  F2FP.F16.F32.PACK_AB R163, R163, R70 ;  /* 0x00000046a3a3723e */ /* 0x000fe400000000ff */
        /* <DEDUP_REMOVED lines=18> */
[----:B-1----:R-:W-:Y:S01]  /*d050*/  FADD.FTZ R5, R86, R5 ;  /* 0x0000000556057221 */ /* 0x002fe20000010000 */
[C---:B--2---:R-:W-:Y:S01]  /*d060*/  FADD.FTZ R3, R4.reuse, R3 ;  /* 0x0000000304037221 */ /* 0x044fe20000010000 */
[----:B------:R-:W-:Y:S01]  /*d070*/  F2FP.F16.F32.PACK_AB R154, R4, R47 ;  /* 0x0000002f049a723e */ /* 0x000fe200000000ff */
[----:B------:R-:W-:Y:S02]  /*d080*/  IMAD.MOV.U32 R4, RZ, RZ, R0 ;  /* 0x000000ffff047224 */ /* 0x000fe400078e0000 */
[C---:B0-----:R-:W-:Y:S01]  /*d090*/  FADD.FTZ R2, R49.reuse, R5 ;  /* 0x0000000531027221 */ /* 0x041fe20000010000 */
[----:B------:R-:W-:Y:S01]  /*d0a0*/  F2FP.F16.F32.PACK_AB R155, R49, R86 ;  /* 0x00000056319b723e */ /* 0x000fe200000000ff */
[----:B------:R-:W-:Y:S01]  /*d0b0*/  IMAD.MOV.U32 R5, RZ, RZ, R8 ;  /* 0x000000ffff057224 */ /* 0x000fe200078e0008 */
[----:B------:R-:W-:Y:S06]  /*d0c0*/  @P2 BRA `(.L_x_1173) ;  /* 0xffffffcc00f02947 */ /* 0x000fec000383ffff */
.L_x_1156:
[----:B------:R-:W-:Y:S06]  /*d0d0*/  BAR.ARV 0x8, 0x180 ;  /* 0x0206000000007b1d */ /* 0x000fec0000002000 */
[----:B------:R-:W-:Y:S05]  /*d0e0*/  @!P0 BRA `(.L_x_1174) ;  /* 0x0000000000048947 */ /* 0x000fea0003800000 */
[----:B------:R-:W-:Y:S01]  /*d0f0*/  BPT.TRAP 0x1 ;  /* 0x000000040000795c */ /* 0x000fe20000300000 */
.L_x_1174:
[----:B------:R-:W-:Y:S01]  /*d100*/  ULEA UR5, UR44, UR41, 0x3 ;  /* 0x000000292c057291 */ /* 0x000fe2000f8e183f */
[----:B------:R-:W-:-:S05]  /*d110*/  IMAD.U32 R4, RZ, RZ, UR45 ;  /* 0x0000002dff047e24 */ /* 0x000fca000f8e00ff */
[----:B------:R-:W-:-:S04]  /*d120*/  SHF.L.U32 R4, R4, 0x1f, RZ ;  /* 0x0000001f04047819 */ /* 0x000fc800000006ff */
[----:B------:R0:W1:Y:S01]  /*d130*/  SYNCS.PHASECHK.TRANS64.TRYWAIT P2, [UR5+0x28850], R4 ;  /* 0x02885004ff0075a7 */ /* 0x0000620008040145 */
[----:B------:R-:W-:Y:S05]  /*d140*/  @!P0 BRA `(.L_x_1175) ;  /* 0x0000000000048947 */ /* 0x000fea0003800000 */
[----:B------:R-:W-:Y:S01]  /*d150*/  BPT.TRAP 0x1 ;  /* 0x000000040000795c */ /* 0x000fe20000300000 */
.L_x_1175:
[----:B-1----:R-:W-:Y:S05]  /*d160*/  @P2 BRA `(.L_x_1176) ;  /* 0x0000000000082947 */ /* 0x002fea0003800000 */
[----:B------:R-:W1:Y:S02]  /*d170*/  SYNCS.PHASECHK.TRANS64.TRYWAIT P0, [UR5+0x28850], R4 ;  /* 0x02885004ff0075a7 */ /* 0x000e640008000145 */
[----:B-1----:R-:W-:Y:S05]  /*d180*/  @!P0 BRA `(.L_x_1177) ;  /* 0x0000007000908947 */ /* 0x002fea0003800000 */
.L_x_1176:
[----:B------:R-:W-:Y:S01]  /*d190*/  UIADD3 UR41, UR41, 0x400, URZ ;  /* 0x0000040029297890 */ /* 0x000fe2000fffe03f */
[----:B------:R-:W-:Y:S01]  /*d1a0*/  WARPGROUP.ARRIVE ;  /* 0x00000000000079c5 */ /* 0x000fe20000000000 */
[----:B------:R-:W-:Y:S01]  /*d1b0*/  UMOV UR7, 0x40000040 ;  /* 0x4000004000077882 */ /* 0x000fe20000000000 */
[----:B01----:R-:W0:Y:S01]  /*d1c0*/  SHFL.BFLY PT, R4, R3, 0x2, 0x1f ;  /* 0x0c401f0003047f89 */ /* 0x003e2200000e0000 */
[----:B------:R-:W-:Y:S01]  /*d1d0*/  USHF.R.U32.HI UR41, URZ, 0x4, UR41 ;  /* 0x000000043f297899 */ /* 0x000fe20008011629 */
[----:B------:R-:W-:Y:S01]  /*d1e0*/  IMAD.MOV.U32 R37, RZ, RZ, -0x800000 ;  /* 0xff800000ff257424 */ /* 0x000fe200078e00ff */
[----:B------:R-:W-:Y:S01]  /*d1f0*/  UIADD3 UR46, UR46, 0x1, URZ ;  /* 0x000000012e2e7890 */ /* 0x000fe2000fffe03f */
[----:B------:R-:W1:Y:S01]  /*d200*/  SHFL.BFLY PT, R5, R2, 0x2, 0x1f ;  /* 0x0c401f0002057f89 */ /* 0x000e6200000e0000 */
[----:B------:R-:W-:Y:S01]  /*d210*/  ULOP3.LUT UR41, UR41, 0x3fff, URZ, 0xc0, !UPT ;  /* 0x00003fff29297892 */ /* 0x000fe2000f8ec03f */
[----:B------:R-:W-:-:S03]  /*d220*/  IMAD.MOV.U32 R36, RZ, RZ, -0x800000 ;  /* 0xff800000ff247424 */ /* 0x000fc600078e00ff */
[----:B------:R-:W-:-:S04]  /*d230*/  ULOP3.LUT UR4, UR41, 0x4000000, URZ, 0xfc, !UPT ;  /* 0x0400000029047892 */ /* 0x000fc8000f8efc3f */
[----:B------:R-:W-:Y:S02]  /*d240*/  ULEA UR4, UR44, UR4, 0xb ;  /* 0x000000042c047291 */ /* 0x000fe4000f8e583f */
[----:B------:R-:W-:-:S04]  /*d250*/  UIADD3 UR44, UR44, 0x1, URZ ;  /* 0x000000012c2c7890 */ /* 0x000fc8000fffe03f */
[----:B------:R-:W-:Y:S01]  /*d260*/  UISETP.NE.AND UP0, UPT, UR44, 0x2, UPT ;  /* 0x000000022c00788c */ /* 0x000fe2000bf05270 */
[----:B------:R-:W-:Y:S02]  /*d270*/  UMOV UR6, UR4 ;  /* 0x0000000400067c82 */ /* 0x000fe40008000000 */
[----:B------:R-:W-:Y:S01]  /*d280*/  HGMMA.64x128x16.F32 R88, R180, gdesc[UR4].tnspB, R88, gsb0 ;  /* 0x41e00004b4587df0 */ /* 0x000fe20008000858 */
[----:B------:R-:W-:Y:S01]  /*d290*/  UIADD3 UR6, UR4, 0x80, URZ ;  /* 0x0000008004067890 */ /* 0x000fe2000fffe03f */
[----:B0-----:R-:W-:Y:S01]  /*d2a0*/  FADD.FTZ R4, R4, R3 ;  /* 0x0000000304047221 */ /* 0x001fe20000010000 */
[----:B------:R-:W-:Y:S01]  /*d2b0*/  UMOV UR7, 0x40000040 ;  /* 0x4000004000077882 */ /* 0x000fe20000000000 */
[----:B------:R-:W-:Y:S01]  /*d2c0*/  USEL UR44, UR44, URZ, UP0 ;  /* 0x0000003f2c2c7287 */ /* 0x000fe20008000000 */
[----:B-1----:R-:W-:Y:S01]  /*d2d0*/  FADD.FTZ R6, R5, R2 ;  /* 0x0000000205067221 */ /* 0x002fe20000010000 */
[----:B------:R-:W-:Y:S01]  /*d2e0*/  IMAD.MOV.U32 R2, RZ, RZ, RZ ;  /* 0x000000ffff027224 */ /* 0x000fe200078e00ff */
[----:B------:R-:W0:Y:S04]  /*d2f0*/  SHFL.BFLY PT, R5, R4, 0x1, 0x1f ;  /* 0x0c201f0004057f89 */ /* 0x000e2800000e0000 */
[----:B------:R-:W1:Y:S01]  /*d300*/  SHFL.BFLY PT, R9, R6, 0x1, 0x1f ;  /* 0x0c201f0006097f89 */ /* 0x000e6200000e0000 */
[----:B0-----:R-:W-:Y:S01]  /*d310*/  FADD.FTZ R11, R4, R5 ;  /* 0x00000005040b7221 */ /* 0x001fe20000010000 */
[----:B-1----:R-:W-:-:S04]  /*d320*/  FADD.FTZ R12, R6, R9 ;  /* 0x00000009060c7221 */ /* 0x002fc80000010000 */
[----:B------:R-:W-:Y:S01]  /*d330*/  FSETP.NE.FTZ.AND P0, PT, R11, RZ, PT ;  /* 0x000000ff0b00720b */ /* 0x000fe20003f15000 */
[----:B------:R-:W-:Y:S02]  /*d340*/  IMAD.U32 R6, RZ, RZ, UR5 ;  /* 0x00000005ff067e24 */ /* 0x000fe4000f8e00ff */
[----:B------:R-:W-:Y:S01]  /*d350*/  IMAD.MOV.U32 R9, RZ, RZ, RZ ;  /* 0x000000ffff097224 */ /* 0x000fe200078e00ff */
[----:B------:R-:W-:Y:S01]  /*d360*/  FSETP.NE.FTZ.AND P2, PT, R12, RZ, PT ;  /* 0x000000ff0c00720b */ /* 0x000fe20003f55000 */
[----:B------:R-:W-:-:S08]  /*d370*/  @!P1 VIADD R6, R6, 0x28860 ;  /* 0x0002886006069836 */ /* 0x000fd00000000000 */
[----:B------:R-:W0:Y:S01]  /*d380*/  @P0 MUFU.LG2 R5, R11 ;  /* 0x0000000b00050308 */ /* 0x000e220000000c00 */
[----:B------:R-:W-:-:S03]  /*d390*/  @P0 FMUL.FTZ R3, R7, 0.69314718246459960938 ;  /* 0x3f31721807030820 */ /* 0x000fc60000410000 */
[----:B------:R-:W-:-:S04]  /*d3a0*/  @P2 FMUL.FTZ R14, R7, 0.69314718246459960938 ;  /* 0x3f317218070e2820 */ /* 0x000fc80000410000 */
[----:B------:R-:W1:Y:S08]  /*d3b0*/  @P2 MUFU.LG2 R10, R12 ;  /* 0x0000000c000a2308 */ /* 0x000e700000000c00 */
[----:B------:R-:W2:Y:S01]  /*d3c0*/  @P0 MUFU.RCP R2, R11 ;  /* 0x0000000b00020308 */ /* 0x000ea20000001000 */
[----:B0-----:R-:W-:-:S04]  /*d3d0*/  @P0 FMUL.FTZ R4, R5, 0.69314718246459960938 ;  /* 0x3f31721805040820 */ /* 0x001fc80000410000 */
[----:B------:R-:W-:Y:S01]  /*d3e0*/  @P0 FFMA.FTZ R37, R3, R0, R4 ;  /* 0x0000000003250223 */ /* 0x000fe20000010004 */
[----:B------:R-:W-:Y:S02]  /*d3f0*/  @!P1 PRMT R0, RZ, 0x654, R6 ;  /* 0x00000654ff009816 */ /* 0x000fe40000000006 */
[----:B------:R-:W0:Y:S01]  /*d400*/  @P2 MUFU.RCP R9, R12 ;  /* 0x0000000c00092308 */ /* 0x000e220000001000 */
[----:B-1----:R-:W-:Y:S01]  /*d410*/  @P2 FMUL.FTZ R5, R10, 0.69314718246459960938 ;  /* 0x3f3172180a052820 */ /* 0x002fe20000410000 */
[----:B------:R-:W-:-:S03]  /*d420*/  PLOP3.LUT P0, PT, PT, PT, PT, 0x8, 0x0 ;  /* 0x000000000000781c */ /* 0x000fc60003f0e170 */
[----:B------:R-:W-:Y:S01]  /*d430*/  @P2 FFMA.FTZ R36, R14, R8, R5 ;  /* 0x000000080e242223 */ /* 0x000fe20000010005 */
        /* <DEDUP_REMOVED lines=31> */
[----:B------:R-:W-:-:S04]  /*d630*/  USEL UR4, URZ, 0x1, UP0 ;  /* 0x000000013f047887 */ /* 0x000fc80008000000 */
[----:B------:R-:W-:Y:S01]  /*d640*/  ULOP3.LUT UR45, UR45, UR4, URZ, 0x3c, !UPT ;  /* 0x000000042d2d7292 */ /* 0x000fe2000f8e3c3f */
[----:B------:R-:W-:Y:S02]  /*d650*/  WARPGROUP.DEPBAR.LE gsb0, 0x0 ;  /* 0x00008000000079c5 */ /* 0x000fe40000010000 */
[----:B------:R-:W-:-:S06]  /*d660*/  WARPGROUP.ARRIVE ;  /* 0x00000000000079c5 */ /* 0x000fcc0000000000 */
[----:B------:R-:W-:Y:S03]  /*d670*/  HGMMA.64x128x16.F32 R88, R152, gdesc[UR4].tnspB, R88, gsb0 ;  /* 0x41e0000498587df0 */ /* 0x000fe60008000858 */
        /* <DEDUP_REMOVED lines=65> */
[----:B-1----:R-:W-:-:S07]  /*da90*/  FMUL.FTZ R151, R151, R9 ;  /* 0x0000000997977220 */ /* 0x002fce0000410000 */
.L_x_1107:
[----:B------:R-:W0:Y:S01]  /*daa0*/  S2R R3, SR_CgaCtaId ;  /* 0x0000000000037919 */ /* 0x000e220000008800 */
[----:B------:R-:W-:Y:S01]  /*dab0*/  MOV R0, 0x400 ;  /* 0x0000040000007802 */ /* 0x000fe20000000f00 */
[----:B------:R-:W-:Y:S01]  /*dac0*/  BSSY B0, `(.L_x_1178) ;  /* 0x00001c5000007945 */ /* 0x000fe20003800000 */
[----:B------:R-:W-:Y:S02]  /*dad0*/  BAR.SYNC.DEFER_BLOCKING 0x5, 0x180 ;  /* 0x0146000000007b1d */ /* 0x000fe40000010000 */
[----:B0-----:R-:W-:-:S05]  /*dae0*/  LEA R0, R3, R0, 0x18 ;  /* 0x0000000003007211 */ /* 0x001fca00078ec0ff */
[----:B------:R-:W0:Y:S02]  /*daf0*/  LDS R2, [R0+0x288d0] ;  /* 0x0288d00000027984 */ /* 0x000e240000000800 */
[----:B0-----:R-:W-:Y:S01]  /*db00*/  R2UR UR4, R2 ;  /* 0x00000000020472ca */ /* 0x001fe200000e0000 */
[----:B------:R-:W-:Y:S06]  /*db10*/  BAR.ARV 0x4, 0x180 ;  /* 0x0106000000007b1d */ /* 0x000fec0000002000 */
[----:B------:R-:W-:Y:S08]  /*db20*/  @P0 BRA `(.L_x_1179) ;  /* 0x0000001000a40947 */ /* 0x000ff00003800000 */
[----:B------:R-:W0:Y:S01]  /*db30*/  S2R R3, SR_SWINHI ;  /* 0x0000000000037919 */ /* 0x000e220000002f00 */
[----:B------:R-:W1:Y:S01]  /*db40*/  LDC R44, c[0x0][0xbe8] ;  /* 0x0002fa00ff2c7b82 */ /* 0x000e620000000800 */
[----:B------:R-:W-:Y:S01]  /*db50*/  F2FP.F16.F32.PACK_AB R6, R93, R6 ;  /* 0x000000065d06723e */ /* 0x000fe200000000ff */
[----:B------:R-:W-:Y:S01]  /*db60*/  USHF.R.S32.HI UR12, URZ, 0x1f, UR37 ;  /* 0x0000001f3f0c7899 */ /* 0x000fe20008011425 */
[----:B------:R-:W-:Y:S01]  /*db70*/  F2FP.F16.F32.PACK_AB R136, R137, R136 ;  /* 0x000000888988723e */ /* 0x000fe200000000ff */
[----:B------:R-:W-:Y:S01]  /*db80*/  ULDC.64 UR8, c[0x0][0xb90] ;  /* 0x0002e40000087ab9 */ /* 0x000fe20000000a00 */
[----:B------:R-:W-:Y:S01]  /*db90*/  USHF.R.S32.HI UR13, URZ, 0x1f, UR43 ;  /* 0x0000001f3f0d7899 */ /* 0x000fe2000801142b */
[----:B------:R-:W-:Y:S01]  /*dba0*/  F2FP.F16.F32.PACK_AB R137, R139, R138 ;  /* 0x0000008a8b89723e */ /* 0x000fe200000000ff */
[----:B------:R-:W-:Y:S01]  /*dbb0*/  UIMAD UR5, UR12, UR8, URZ ;  /* 0x000000080c0572a4 */ /* 0x000fe2000f8e023f */
[----:B------:R-:W-:Y:S01]  /*dbc0*/  F2FP.F16.F32.PACK_AB R144, R145, R144 ;  /* 0x000000909190723e */ /* 0x000fe200000000ff */
[----:B------:R-:W-:Y:S01]  /*dbd0*/  UIMAD.WIDE.U32 UR6, UR37, UR8, URZ ;  /* 0x00000008250672a5 */ /* 0x000fe2000f8e003f */
[----:B------:R-:W-:Y:S01]  /*dbe0*/  F2FP.F16.F32.PACK_AB R138, R141, R140 ;  /* 0x0000008c8d8a723e */ /* 0x000fe200000000ff */
[----:B------:R-:W-:Y:S01]  /*dbf0*/  UIMAD UR5, UR37, UR9, UR5 ;  /* 0x00000009250572a4 */ /* 0x000fe2000f8e0205 */
[----:B------:R-:W-:Y:S01]  /*dc00*/  F2FP.F16.F32.PACK_AB R139, R143, R142 ;  /* 0x0000008e8f8b723e */ /* 0x000fe200000000ff */
[----:B------:R-:W-:Y:S01]  /*dc10*/  ULDC.64 UR10, c[0x0][0xb98] ;  /* 0x0002e600000a7ab9 */ /* 0x000fe20000000a00 */
[----:B------:R-:W-:Y:S01]  /*dc20*/  F2FP.F16.F32.PACK_AB R145, R147, R146 ;  /* 0x000000929391723e */ /* 0x000fe200000000ff */
[----:B------:R-:W-:Y:S01]  /*dc30*/  UIMAD UR8, UR13, UR10, URZ ;  /* 0x0000000a0d0872a4 */ /* 0x000fe2000f8e023f */
[----:B------:R-:W-:Y:S01]  /*dc40*/  F2FP.F16.F32.PACK_AB R146, R149, R148 ;  /* 0x000000949592723e */ /* 0x000fe200000000ff */
[----:B------:R-:W-:Y:S01]  /*dc50*/  UIADD3 UR7, UR7, UR5, URZ ;  /* 0x0000000507077290 */ /* 0x000fe2000fffe03f */
[----:B------:R-:W-:Y:S01]  /*dc60*/  F2FP.F16.F32.PACK_AB R147, R151, R150 ;  /* 0x000000969793723e */ /* 0x000fe200000000ff */
[----:B------:R-:W-:-:S02]  /*dc70*/  UIMAD UR8, UR43, UR11, UR8 ;  /* 0x0000000b2b0872a4 */ /* 0x000fc4000f8e0208 */
[----:B------:R-:W-:Y:S01]  /*dc80*/  UIMAD.WIDE.U32 UR6, UR43, UR10, UR6 ;  /* 0x0000000a2b0672a5 */ /* 0x000fe2000f8e0006 */
[----:B------:R-:W-:Y:S02]  /*dc90*/  ULDC UR5, c[0x0][0xa88] ;  /* 0x0002a20000057ab9 */ /* 0x000fe40000000800 */
[----:B------:R-:W-:Y:S01]  /*dca0*/  ULDC.64 UR10, c[0x0][0xaf0] ;  /* 0x0002bc00000a7ab9 */ /* 0x000fe20000000a00 */
[----:B------:R-:W-:Y:S02]  /*dcb0*/  MOV R34, R0 ;  /* 0x0000000000227202 */ /* 0x000fe40000000f00 */
[----:B0-----:R-:W-:Y:S01]  /*dcc0*/  MOV R35, R3 ;  /* 0x0000000300237202 */ /* 0x001fe20000000f00 */
[----:B------:R-:W-:Y:S02]  /*dcd0*/  IMAD R3, R184, 0x40, R18 ;  /* 0x00000040b8037824 */ /* 0x000fe400078e0212 */
[----:B------:R-:W-:-:S04]  /*dce0*/  IMAD.WIDE R4, R188, 0x2, R34 ;  /* 0x00000002bc047825 */ /* 0x000fc800078e0222 */
[----:B------:R-:W-:Y:S01]  /*dcf0*/  IMAD.WIDE R34, R3, 0x2, R34 ;  /* 0x0000000203227825 */ /* 0x000fe200078e0222 */
[C---:B------:R-:W-:Y:S02]  /*dd00*/  LOP3.LUT R3, R4.reuse, 0x380, RZ, 0xc0, !PT ;  /* 0x0000038004037812 */ /* 0x040fe400078ec0ff */
[C---:B------:R-:W-:Y:S02]  /*dd10*/  IADD3 R29, P1, R4.reuse, 0x4040, RZ ;  /* 0x00004040041d7810 */ /* 0x040fe40007f3e0ff */
[C---:B------:R-:W-:Y:S02]  /*dd20*/  IADD3 R21, P6, R4.reuse, 0x20, RZ ;  /* 0x0000002004157810 */ /* 0x040fe40007fde0ff */
[----:B------:R-:W-:Y:S01]  /*dd30*/  SHF.R.U64 R3, R3, 0x3, RZ ;  /* 0x0000000303037819 */ /* 0x000fe200000012ff */
[--C-:B------:R-:W-:Y:S01]  /*dd40*/  IMAD.X R41, RZ, RZ, R5.reuse, P1 ;  /* 0x000000ffff297224 */ /* 0x100fe200008e0605 */
[C---:B------:R-:W-:Y:S01]  /*dd50*/  IADD3 R27, P2, R4.reuse, 0x4020, RZ ;  /* 0x00004020041b7810 */ /* 0x040fe20007f5e0ff */
[----:B------:R-:W-:Y:S01]  /*dd60*/  IMAD.X R13, RZ, RZ, R5, P6 ;  /* 0x000000ffff0d7224 */ /* 0x000fe200030e0605 */
[----:B------:R-:W-:-:S02]  /*dd70*/  IADD3 R10, P3, R4, 0x4000, RZ ;  /* 0x00004000040a7810 */ /* 0x000fc40007f7e0ff */
[C---:B------:R-:W-:Y:S01]  /*dd80*/  IADD3 R43, P0, R4.reuse, 0x4060, RZ ;  /* 0x00004060042b7810 */ /* 0x040fe20007f1e0ff */
[--C-:B------:R-:W-:Y:S01]  /*dd90*/  IMAD.X R39, RZ, RZ, R5.reuse, P2 ;  /* 0x000000ffff277224 */ /* 0x100fe200010e0605 */
[C---:B------:R-:W-:Y:S01]  /*dda0*/  IADD3 R8, P4, R4.reuse, 0x60, RZ ;  /* 0x0000006004087810 */ /* 0x040fe20007f9e0ff */
[--C-:B------:R-:W-:Y:S01]  /*ddb0*/  IMAD.X R15, RZ, RZ, R5.reuse, P3 ;  /* 0x000000ffff0f7224 */ /* 0x100fe200018e0605 */
[----:B------:R-:W-:Y:S02]  /*ddc0*/  IADD3 R25, P5, R4, 0x40, RZ ;  /* 0x0000004004197810 */ /* 0x000fe40007fbe0ff */
[----:B------:R-:W-:Y:S01]  /*ddd0*/  LOP3.LUT R4, R3, R4, RZ, 0x3c, !PT ;  /* 0x0000000403047212 */ /* 0x000fe200078e3cff */
[--C-:B------:R-:W-:Y:S01]  /*dde0*/  IMAD.X R11, RZ, RZ, R5.reuse, P4 ;  /* 0x000000ffff0b7224 */ /* 0x100fe200020e0605 */
[----:B------:R-:W-:Y:S01]  /*ddf0*/  LOP3.LUT R14, R29, 0x380, RZ, 0xc0, !PT ;  /* 0x000003801d0e7812 */ /* 0x000fe200078ec0ff */
[----:B------:R-:W-:Y:S01]  /*de00*/  IMAD.X R9, RZ, RZ, R5, P5 ;  /* 0x000000ffff097224 */ /* 0x000fe200028e0605 */
[----:B------:R-:W-:-:S02]  /*de10*/  LOP3.LUT R12, R27, 0x380, RZ, 0xc0, !PT ;  /* 0x000003801b0c7812 */ /* 0x000fc400078ec0ff */
[----:B------:R-:W-:Y:S02]  /*de20*/  LOP3.LUT R3, R10, 0x380, RZ, 0xc0, !PT ;  /* 0x000003800a037812 */ /* 0x000fe400078ec0ff */
[----:B------:R-:W-:Y:S02]  /*de30*/  LOP3.LUT R2, R21, 0x380, RZ, 0xc0, !PT ;  /* 0x0000038015027812 */ /* 0x000fe400078ec0ff */
[----:B------:R-:W-:Y:S02]  /*de40*/  IADD3 R33, P6, R34, 0x1000, RZ ;  /* 0x0000100022217810 */ /* 0x000fe40007fde0ff */
[----:B------:R-:W-:Y:S02]  /*de50*/  SHF.R.U64 R14, R14, 0x3, RZ ;  /* 0x000000030e0e7819 */ /* 0x000fe400000012ff */
[----:B------:R-:W-:Y:S02]  /*de60*/  SHF.R.U64 R12, R12, 0x3, RZ ;  /* 0x000000030c0c7819 */ /* 0x000fe400000012ff */
[----:B------:R-:W-:-:S02]  /*de70*/  SHF.R.U64 R3, R3, 0x3, RZ ;  /* 0x0000000303037819 */ /* 0x000fc400000012ff */
[----:B------:R-:W-:Y:S02]  /*de80*/  SHF.R.U64 R2, R2, 0x3, RZ ;  /* 0x0000000302027819 */ /* 0x000fe400000012ff */
[----:B------:R-:W-:Y:S02]  /*de90*/  LOP3.LUT R32, R33, 0x380, RZ, 0xc0, !PT ;  /* 0x0000038021207812 */ /* 0x000fe400078ec0ff */
[----:B------:R-:W-:Y:S02]  /*dea0*/  LOP3.LUT R40, R14, R29, RZ, 0x3c, !PT ;  /* 0x0000001d0e287212 */ /* 0x000fe400078e3cff */
[----:B------:R-:W-:Y:S02]  /*deb0*/  LOP3.LUT R38, R12, R27, RZ, 0x3c, !PT ;  /* 0x0000001b0c267212 */ /* 0x000fe400078e3cff */
[----:B------:R-:W-:Y:S02]  /*dec0*/  LOP3.LUT R14, R3, R10, RZ, 0x3c, !PT ;  /* 0x0000000a030e7212 */ /* 0x000fe400078e3cff */
[----:B------:R-:W-:-:S02]  /*ded0*/  LOP3.LUT R12, R2, R21, RZ, 0x3c, !PT ;  /* 0x00000015020c7212 */ /* 0x000fc400078e3cff */
[----:B------:R-:W-:Y:S02]  /*dee0*/  LOP3.LUT R3, R8, 0x380, RZ, 0xc0, !PT ;  /* 0x0000038008037812 */ /* 0x000fe400078ec0ff */
[----:B------:R-:W-:Y:S02]  /*def0*/  SHF.R.U64 R32, R32, 0x3, RZ ;  /* 0x0000000320207819 */ /* 0x000fe400000012ff */
[----:B------:R-:W-:Y:S02]  /*df00*/  LOP3.LUT R2, R25, 0x380, RZ, 0xc0, !PT ;  /* 0x0000038019027812 */ /* 0x000fe400078ec0ff */
[----:B-1----:R-:W-:Y:S02]  /*df10*/  ISETP.NE.AND P1, PT, R44, 0x1, PT ;  /* 0x000000012c00780c */ /* 0x002fe40003f25270 */
[----:B------:R-:W-:Y:S02]  /*df20*/  SHF.R.U64 R3, R3, 0x3, RZ ;  /* 0x0000000303037819 */ /* 0x000fe400000012ff */
[----:B------:R-:W-:Y:S01]  /*df30*/  LOP3.LUT R32, R32, R33, RZ, 0x3c, !PT ;  /* 0x0000002120207212 */ /* 0x000fe200078e3cff */
[----:B------:R-:W-:Y:S01]  /*df40*/  IMAD.X R33, RZ, RZ, R35, P6 ;  /* 0x000000ffff217224 */ /* 0x000fe200030e0623 */
[----:B------:R-:W-:-:S02]  /*df50*/  SHF.R.U64 R2, R2, 0x3, RZ ;  /* 0x0000000302027819 */ /* 0x000fc400000012ff */
[----:B------:R-:W-:Y:S02]  /*df60*/  IADD3 R45, P6, R34, 0x7000, RZ ;  /* 0x00007000222d7810 */ /* 0x000fe40007fde0ff */
[----:B------:R-:W-:Y:S02]  /*df70*/  LOP3.LUT R10, R3, R8, RZ, 0x3c, !PT ;  /* 0x00000008030a7212 */ /* 0x000fe400078e3cff */
[----:B------:R-:W-:Y:S01]  /*df80*/  LOP3.LUT R8, R2, R25, RZ, 0x3c, !PT ;  /* 0x0000001902087212 */ /* 0x000fe200078e3cff */
[----:B------:R-:W0:Y:S01]  /*df90*/  @P1 LDC R47, c[0x0][0xbec] ;  /* 0x0002fb00ff2f1b82 */ /* 0x000e220000000800 */
[----:B------:R-:W-:Y:S02]  /*dfa0*/  LOP3.LUT R2, R45, 0x380, RZ, 0xc0, !PT ;  /* 0x000003802d027812 */ /* 0x000fe400078ec0ff */
[----:B------:R-:W-:Y:S02]  /*dfb0*/  LOP3.LUT R42, R43, 0x380, RZ, 0xc0, !PT ;  /* 0x000003802b2a7812 */ /* 0x000fe400078ec0ff */
[----:B------:R-:W-:-:S02]  /*dfc0*/  SHF.R.U64 R2, R2, 0x3, RZ ;  /* 0x0000000302027819 */ /* 0x000fc400000012ff */
[----:B------:R-:W-:Y:S02]  /*dfd0*/  SHF.R.U64 R42, R42, 0x3, RZ ;  /* 0x000000032a2a7819 */ /* 0x000fe400000012ff */
[----:B------:R-:W-:Y:S02]  /*dfe0*/  LOP3.LUT R2, R2, R45, RZ, 0x3c, !PT ;  /* 0x0000002d02027212 */ /* 0x000fe400078e3cff */
[----:B------:R-:W-:Y:S02]  /*dff0*/  MOV R45, R4 ;  /* 0x00000004002d7202 */ /* 0x000fe40000000f00 */
[----:B------:R-:W-:Y:S02]  /*e000*/  F2FP.F16.F32.PACK_AB R4, R46, R7 ;  /* 0x000000072e04723e */ /* 0x000fe400000000ff */
[----:B------:R-:W1:Y:S01]  /*e010*/  @P1 LDC R46, c[0x0][0xbf0] ;  /* 0x0002fc00ff2e1b82 */ /* 0x000e620000000800 */
[----:B------:R-:W-:Y:S01]  /*e020*/  LOP3.LUT R42, R42, R43, RZ, 0x3c, !PT ;  /* 0x0000002b2a2a7212 */ /* 0x000fe200078e3cff */
[----:B------:R-:W-:Y:S01]  /*e030*/  IMAD.X R43, RZ, RZ, R5, P0 ;  /* 0x000000ffff2b7224 */ /* 0x000fe200000e0605 */
[----:B------:R-:W-:-:S02]  /*e040*/  F2FP.F16.F32.PACK_AB R5, R91, R90 ;  /* 0x0000005a5b05723e */ /* 0x000fc400000000ff */
[----:B------:R-:W-:-:S03]  /*e050*/  F2FP.F16.F32.PACK_AB R7, R95, R94 ;  /* 0x0000005e5f07723e */ /* 0x000fc600000000ff */
[----:B------:R-:W-:Y:S01]  /*e060*/  BAR.SYNC.DEFER_BLOCKING 0x1, 0x100 ;  /* 0x0044000000007b1d */ /* 0x000fe20000010000 */
[----:B------:R-:W-:Y:S01]  /*e070*/  MOV R65, R40 ;  /* 0x0000002800417202 */ /* 0x000fe20000000f00 */
[----:B------:R-:W-:Y:S01]  /*e080*/  VIADD R40, R17, UR36 ;  /* 0x0000002411287c36 */ /* 0x000fe20008000000 */
[----:B------:R-:W-:Y:S02]  /*e090*/  IADD3 R21, P0, R34, 0x6000, RZ ;  /* 0x0000600022157810 */ /* 0x000fe40007f1e0ff */
[----:B------:R-:W-:Y:S02]  /*e0a0*/  MOV R58, R10 ;  /* 0x0000000a003a7202 */ /* 0x000fe40000000f00 */
[----:B------:R-:W-:Y:S02]  /*e0b0*/  LOP3.LUT R20, R21, 0x380, RZ, 0xc0, !PT ;  /* 0x0000038015147812 */ /* 0x000fe400078ec0ff */
[----:B------:R-:W-:Y:S02]  /*e0c0*/  MOV R57, R14 ;  /* 0x0000000e00397202 */ /* 0x000fe40000000f00 */
[----:B------:R-:W-:-:S02]  /*e0d0*/  SHF.R.U64 R20, R20, 0x3, RZ ;  /* 0x0000000314147819 */ /* 0x000fc400000012ff */
[----:B------:R-:W-:Y:S02]  /*e0e0*/  MOV R15, R12 ;  /* 0x0000000c000f7202 */ /* 0x000fe40000000f00 */
[----:B------:R-:W-:Y:S01]  /*e0f0*/  LOP3.LUT R20, R20, R21, RZ, 0x3c, !PT ;  /* 0x0000001514147212 */ /* 0x000fe200078e3cff */
[----:B------:R-:W-:Y:S01]  /*e100*/  IMAD.X R21, RZ, RZ, R35, P0 ;  /* 0x000000ffff157224 */ /* 0x000fe200000e0623 */
[C---:B------:R-:W-:Y:S02]  /*e110*/  IADD3 R27, P3, R34.reuse, 0x4000, RZ ;  /* 0x00004000221b7810 */ /* 0x040fe40007f7e0ff */
[----:B------:R-:W-:Y:S02]  /*e120*/  IADD3 R25, P2, R34, 0x5000, RZ ;  /* 0x0000500022197810 */ /* 0x000fe40007f5e0ff */
[----:B------:R-:W-:Y:S02]  /*e130*/  LOP3.LUT R26, R27, 0x380, RZ, 0xc0, !PT ;  /* 0x000003801b1a7812 */ /* 0x000fe400078ec0ff */
[----:B------:R-:W-:Y:S01]  /*e140*/  LOP3.LUT R24, R25, 0x380, RZ, 0xc0, !PT ;  /* 0x0000038019187812 */ /* 0x000fe200078ec0ff */
[----:B------:R0:W-:Y:S01]  /*e150*/  STSM.16.M88.4 [R45], R4 ;  /* 0x000000042d007844 */ /* 0x0001e20000000200 */
[----:B------:R-:W-:-:S02]  /*e160*/  SHF.R.U64 R26, R26, 0x3, RZ ;  /* 0x000000031a1a7819 */ /* 0x000fc400000012ff */
[----:B------:R-:W-:Y:S01]  /*e170*/  MOV R56, R38 ;  /* 0x0000002600387202 */ /* 0x000fe20000000f00 */
[----:B------:R-:W-:Y:S01]  /*e180*/  VIADD R38, R187, UR36 ;  /* 0x00000024bb267c36 */ /* 0x000fe20008000000 */
[----:B------:R-:W-:Y:S02]  /*e190*/  SHF.R.U64 R24, R24, 0x3, RZ ;  /* 0x0000000318187819 */ /* 0x000fe400000012ff */
[----:B------:R-:W-:Y:S01]  /*e1a0*/  LOP3.LUT R26, R26, R27, RZ, 0x3c, !PT ;  /* 0x0000001b1a1a7212 */ /* 0x000fe200078e3cff */
[----:B------:R-:W-:Y:S01]  /*e1b0*/  IMAD.X R27, RZ, RZ, R35, P3 ;  /* 0x000000ffff1b7224 */ /* 0x000fe200018e0623 */
[----:B------:R-:W-:Y:S02]  /*e1c0*/  MOV R14, R8 ;  /* 0x00000008000e7202 */ /* 0x000fe40000000f00 */
[----:B------:R-:W-:Y:S02]  /*e1d0*/  F2FP.F16.F32.PACK_AB R8, R105, R104 ;  /* 0x000000686908723e */ /* 0x000fe400000000ff */
[----:B------:R-:W-:-:S02]  /*e1e0*/  F2FP.F16.F32.PACK_AB R9, R107, R106 ;  /* 0x0000006a6b09723e */ /* 0x000fc400000000ff */
[----:B------:R-:W-:Y:S01]  /*e1f0*/  LOP3.LUT R24, R24, R25, RZ, 0x3c, !PT ;  /* 0x0000001918187212 */ /* 0x000fe200078e3cff */
[----:B0-----:R-:W-:Y:S01]  /*e200*/  @P1 IMAD.HI.U32 R5, R40, R47, RZ ;  /* 0x0000002f28051227 */ /* 0x001fe200078e00ff */
[----:B------:R-:W-:Y:S02]  /*e210*/  MOV R64, R42 ;  /* 0x0000002a00407202 */ /* 0x000fe40000000f00 */
[----:B------:R-:W-:Y:S01]  /*e220*/  IADD3 R29, P4, R34, 0x3000, RZ ;  /* 0x00003000221d7810 */ /* 0x000fe20007f9e0ff */
[----:B------:R-:W-:Y:S01]  /*e230*/  IMAD.MOV.U32 R4, RZ, RZ, R40 ;  /* 0x000000ffff047224 */ /* 0x000fe200078e0028 */
[----:B-1----:R-:W-:Y:S01]  /*e240*/  @P1 SHF.R.U32.HI R4, RZ, R46, R5 ;  /* 0x0000002eff041219 */ /* 0x002fe20000011605 */
[----:B------:R-:W-:Y:S01]  /*e250*/  IMAD.U32 R6, RZ, RZ, UR8 ;  /* 0x00000008ff067e24 */ /* 0x000fe2000f8e00ff */
[----:B------:R-:W-:Y:S01]  /*e260*/  LOP3.LUT R28, R29, 0x380, RZ, 0xc0, !PT ;  /* 0x000003801d1c7812 */ /* 0x000fe200078ec0ff */
[----:B------:R-:W-:Y:S01]  /*e270*/  IMAD R45, R44, UR5, RZ ;  /* 0x000000052c2d7c24 */ /* 0x000fe2000f8e02ff */
[--C-:B------:R-:W-:Y:S01]  /*e280*/  SHF.R.S32.HI R5, RZ, 0x1f, R4.reuse ;  /* 0x0000001fff057819 */ /* 0x100fe20000011404 */
[----:B------:R-:W-:Y:S01]  /*e290*/  IMAD.MOV R7, RZ, RZ, -R4 ;  /* 0x000000ffff077224 */ /* 0x000fe200078e0a04 */
[----:B------:R-:W-:Y:S01]  /*e2a0*/  IADD3 R12, P0, R4, UR6, RZ ;  /* 0x00000006040c7c10 */ /* 0x000fe2000ff1e0ff */
[----:B------:R-:W-:Y:S01]  /*e2b0*/  IMAD.X R25, RZ, RZ, R35, P2 ;  /* 0x000000ffff197224 */ /* 0x000fe200010e0623 */
[----:B------:R-:W-:Y:S01]  /*e2c0*/  F2FP.F16.F32.PACK_AB R4, R97, R96 ;  /* 0x000000606104723e */ /* 0x000fe200000000ff */
[----:B------:R-:W-:Y:S01]  /*e2d0*/  IMAD R11, R44, R7, R40 ;  /* 0x000000072c0b7224 */ /* 0x000fe200078e0228 */
[----:B------:R-:W-:Y:S01]  /*e2e0*/  IADD3.X R13, R5, UR7, R6, P0, !PT ;  /* 0x00000007050d7c10 */ /* 0x000fe200087fe406 */
[----:B------:R-:W-:Y:S01]  /*e2f0*/  ULDC.64 UR6, c[0x0][0xb88] ;  /* 0x0002e20000067ab9 */ /* 0x000fe20000000a00 */
[----:B------:R-:W-:Y:S01]  /*e300*/  F2FP.F16.F32.PACK_AB R5, R99, R98 ;  /* 0x000000626305723e */ /* 0x000fe200000000ff */
[----:B------:R-:W-:Y:S01]  /*e310*/  ULDC.64 UR8, c[0x0][0xae8] ;  /* 0x0002ba0000087ab9 */ /* 0x000fe20000000a00 */
[----:B------:R-:W-:Y:S01]  /*e320*/  SHF.R.S32.HI R10, RZ, 0x1f, R11 ;  /* 0x0000001fff0a7819 */ /* 0x000fe2000001140b */
[----:B------:R-:W-:Y:S01]  /*e330*/  IMAD.WIDE.U32 R12, R11, UR6, R12 ;  /* 0x000000060b0c7c25 */ /* 0x000fe2000f8e000c */
[----:B------:R-:W-:-:S02]  /*e340*/  F2FP.F16.F32.PACK_AB R6, R101, R100 ;  /* 0x000000646506723e */ /* 0x000fc400000000ff */
[----:B------:R-:W-:Y:S01]  /*e350*/  F2FP.F16.F32.PACK_AB R7, R103, R102 ;  /* 0x000000666707723e */ /* 0x000fe200000000ff */
[----:B------:R-:W-:Y:S01]  /*e360*/  IMAD R10, R10, UR6, RZ ;  /* 0x000000060a0a7c24 */ /* 0x000fe2000f8e02ff */
[----:B------:R-:W-:Y:S02]  /*e370*/  LOP3.LUT P0, RZ, R185, 0x3, RZ, 0xc0, !PT ;  /* 0x00000003b9ff7812 */ /* 0x000fe4000780c0ff */
[----:B------:R-:W-:Y:S01]  /*e380*/  SHF.R.U64 R28, R28, 0x3, RZ ;  /* 0x000000031c1c7819 */ /* 0x000fe200000012ff */
[----:B------:R-:W-:Y:S01]  /*e390*/  IMAD R39, R11, UR7, R10 ;  /* 0x000000070b277c24 */ /* 0x000fe2000f8e020a */
[----:B------:R0:W-:Y:S01]  /*e3a0*/  STSM.16.M88.4 [R15], R4 ;  /* 0x000000040f007844 */ /* 0x0001e20000000200 */
[----:B------:R-:W-:Y:S01]  /*e3b0*/  ULDC.64 UR6, c[0x0][0xb50] ;  /* 0x0002d40000067ab9 */ /* 0x000fe20000000a00 */
[----:B------:R-:W-:Y:S02]  /*e3c0*/  F2FP.F16.F32.PACK_AB R10, R109, R108 ;  /* 0x0000006c6d0a723e */ /* 0x000fe400000000ff */
[----:B------:R-:W-:-:S02]  /*e3d0*/  F2FP.F16.F32.PACK_AB R11, R111, R110 ;  /* 0x0000006e6f0b723e */ /* 0x000fc400000000ff */
[----:B------:R-:W-:Y:S02]  /*e3e0*/  LEA R40, P3, R12, UR6, 0x2 ;  /* 0x000000060c287c11 */ /* 0x000fe4000f8610ff */
[----:B------:R-:W-:Y:S01]  /*e3f0*/  ISETP.GE.OR P2, PT, R38, R45, P0 ;  /* 0x0000002d2600720c */ /* 0x000fe20000746670 */
[----:B------:R1:W-:Y:S01]  /*e400*/  STSM.16.M88.4 [R14], R8 ;  /* 0x000000080e007844 */ /* 0x0003e20000000200 */
[----:B------:R-:W-:Y:S01]  /*e410*/  LOP3.LUT R28, R28, R29, RZ, 0x3c, !PT ;  /* 0x0000001d1c1c7212 */ /* 0x000fe200078e3cff */
[----:B------:R-:W-:Y:S01]  /*e420*/  IMAD.X R29, RZ, RZ, R35, P4 ;  /* 0x000000ffff1d7224 */ /* 0x000fe200020e0623 */
[C---:B------:R-:W-:Y:S01]  /*e430*/  LOP3.LUT R3, R34.reuse, 0x380, RZ, 0xc0, !PT ;  /* 0x0000038022037812 */ /* 0x040fe200078ec0ff */
[----:B------:R-:W-:Y:S01]  /*e440*/  SHFL.IDX PT, R46, R40, 0x1, 0x1c1f ;  /* 0x003c1f00282e7f89 */ /* 0x000fe200000e0000 */
[----:B------:R-:W-:Y:S01]  /*e450*/  IADD3 R31, P5, R34, 0x2000, RZ ;  /* 0x00002000221f7810 */ /* 0x000fe20007fbe0ff */
[----:B0-----:R-:W-:Y:S01]  /*e460*/  VIADD R4, R38, 0x8 ;  /* 0x0000000826047836 */ /* 0x001fe20000000000 */
[----:B------:R-:W-:Y:S01]  /*e470*/  F2FP.F16.F32.PACK_AB R6, R117, R116 ;  /* 0x000000747506723e */ /* 0x000fe200000000ff */
[----:B------:R-:W-:Y:S01]  /*e480*/  IMAD.IADD R5, R13, 0x1, R39 ;  /* 0x000000010d057824 */ /* 0x000fe200078e0227 */
[----:B------:R-:W-:Y:S01]  /*e490*/  F2FP.F16.F32.PACK_AB R7, R119, R118 ;  /* 0x000000767707723e */ /* 0x000fe200000000ff */
[----:B------:R-:W-:Y:S01]  /*e4a0*/  SHFL.IDX PT, R38, R40, RZ, 0x1c1f ;  /* 0x001c1fff28267589 */ /* 0x000fe200000e0000 */
[----:B------:R-:W-:-:S02]  /*e4b0*/  ISETP.GE.OR P0, PT, R4, R45, P0 ;  /* 0x0000002d0400720c */ /* 0x000fc40000706670 */
[----:B------:R-:W-:Y:S02]  /*e4c0*/  LEA.HI.X R41, R12, UR7, R5, 0x2, P3 ;  /* 0x000000070c297c11 */ /* 0x000fe400098f1405 */
[----:B------:R-:W-:Y:S02]  /*e4d0*/  F2FP.F16.F32.PACK_AB R4, R113, R112 ;  /* 0x000000707104723e */ /* 0x000fe400000000ff */
[----:B------:R-:W-:Y:S01]  /*e4e0*/  F2FP.F16.F32.PACK_AB R5, R115, R114 ;  /* 0x000000727305723e */ /* 0x000fe200000000ff */
[----:B------:R-:W0:Y:S01]  /*e4f0*/  SHFL.IDX PT, R39, R41, RZ, 0x1c1f ;  /* 0x001c1fff29277589 */ /* 0x000e2200000e0000 */
[----:B------:R-:W-:Y:S02]  /*e500*/  F2FP.F16.F32.PACK_AB R12, R121, R120 ;  /* 0x00000078790c723e */ /* 0x000fe400000000ff */
[----:B------:R-:W-:Y:S01]  /*e510*/  F2FP.F16.F32.PACK_AB R13, R123, R122 ;  /* 0x0000007a7b0d723e */ /* 0x000fe200000000ff */
[----:B------:R-:W-:Y:S01]  /*e520*/  STSM.16.M88.4 [R58], R4 ;  /* 0x000000043a007844 */ /* 0x000fe20000000200 */
[----:B-1----:R-:W-:-:S02]  /*e530*/  F2FP.F16.F32.PACK_AB R14, R125, R124 ;  /* 0x0000007c7d0e723e */ /* 0x002fc400000000ff */
[----:B------:R-:W-:Y:S01]  /*e540*/  F2FP.F16.F32.PACK_AB R15, R127, R126 ;  /* 0x0000007e7f0f723e */ /* 0x000fe200000000ff */
[----:B------:R-:W1:Y:S01]  /*e550*/  SHFL.IDX PT, R47, R41, 0x1, 0x1c1f ;  /* 0x003c1f00292f7f89 */ /* 0x000e6200000e0000 */
[----:B------:R-:W-:Y:S02]  /*e560*/  F2FP.F16.F32.PACK_AB R8, R129, R128 ;  /* 0x000000808108723e */ /* 0x000fe400000000ff */
[----:B------:R-:W-:Y:S01]  /*e570*/  F2FP.F16.F32.PACK_AB R9, R131, R130 ;  /* 0x000000828309723e */ /* 0x000fe200000000ff */
[----:B------:R-:W-:Y:S01]  /*e580*/  STSM.16.M88.4 [R57], R12 ;  /* 0x0000000c39007844 */ /* 0x000fe20000000200 */
[----:B------:R-:W-:Y:S02]  /*e590*/  F2FP.F16.F32.PACK_AB R10, R133, R132 ;  /* 0x00000084850a723e */ /* 0x000fe400000000ff */
[----:B------:R-:W-:Y:S02]  /*e5a0*/  F2FP.F16.F32.PACK_AB R11, R135, R134 ;  /* 0x00000086870b723e */ /* 0x000fe400000000ff */
[----:B------:R-:W-:Y:S01]  /*e5b0*/  SHF.R.U64 R3, R3, 0x3, RZ ;  /* 0x0000000303037819 */ /* 0x000fe200000012ff */
[----:B------:R-:W-:Y:S01]  /*e5c0*/  UIMAD UR5, UR12, UR8, URZ ;  /* 0x000000080c0572a4 */ /* 0x000fe2000f8e023f */
[----:B------:R-:W-:Y:S01]  /*e5d0*/  LOP3.LUT R30, R31, 0x380, RZ, 0xc0, !PT ;  /* 0x000003801f1e7812 */ /* 0x000fe200078ec0ff */
[----:B------:R-:W-:Y:S01]  /*e5e0*/  STSM.16.M88.4 [R56], R8 ;  /* 0x0000000838007844 */ /* 0x000fe20000000200 */
[----:B------:R-:W-:Y:S01]  /*e5f0*/  LOP3.LUT R34, R3, R34, RZ, 0x3c, !PT ;  /* 0x0000002203227212 */ /* 0x000fe200078e3cff */
[----:B------:R-:W-:Y:S01]  /*e600*/  IMAD.X R3, RZ, RZ, R35, P6 ;  /* 0x000000ffff037224 */ /* 0x000fe200030e0623 */
[----:B------:R-:W-:Y:S01]  /*e610*/  UIMAD.WIDE.U32 UR6, UR37, UR8, URZ ;  /* 0x00000008250672a5 */ /* 0x000fe2000f8e003f */
[----:B------:R2:W-:Y:S01]  /*e620*/  STSM.16.M88.4 [R65], R136 ;  /* 0x0000008841007844 */ /* 0x0005e20000000200 */
[----:B------:R-:W-:Y:S01]  /*e630*/  UIMAD UR5, UR37, UR9, UR5 ;  /* 0x00000009250572a4 */ /* 0x000fe2000f8e0205 */
[----:B------:R-:W-:-:S02]  /*e640*/  SHF.R.U64 R30, R30, 0x3, RZ ;  /* 0x000000031e1e7819 */ /* 0x000fc400000012ff */
[----:B------:R-:W-:Y:S01]  /*e650*/  STSM.16.M88.4 [R64], R144 ;  /* 0x0000009040007844 */ /* 0x000fe20000000200 */
[----:B--2---:R-:W2:Y:S08]  /*e660*/  @P1 LDC R65, c[0x0][0xbec] ;  /* 0x0002fb00ff411b82 */ /* 0x004eb00000000800 */
[----:B------:R-:W-:Y:S01]  /*e670*/  BAR.SYNC.DEFER_BLOCKING 0x1, 0x100 ;  /* 0x0044000000007b1d */ /* 0x000fe20000010000 */
[----:B------:R-:W-:Y:S01]  /*e680*/  UIMAD UR8, UR13, UR10, URZ ;  /* 0x0000000a0d0872a4 */ /* 0x000fe2000f8e023f */
[----:B------:R-:W-:Y:S01]  /*e690*/  LOP3.LUT R30, R30, R31, RZ, 0x3c, !PT ;  /* 0x0000001f1e1e7212 */ /* 0x000fe200078e3cff */
[----:B------:R-:W-:Y:S01]  /*e6a0*/  UIADD3 UR7, UR7, UR5, URZ ;  /* 0x0000000507077290 */ /* 0x000fe2000fffe03f */
[----:B------:R-:W-:-:S02]  /*e6b0*/  IMAD.X R31, RZ, RZ, R35, P5 ;  /* 0x000000ffff1f7224 */ /* 0x000fc400028e0623 */
[----:B0-----:R0:W-:Y:S04]  /*e6c0*/  @!P2 ST.E desc[UR50][R38.64], R37 ;  /* 0x000000252600a985 */ /* 0x0011e8000c101932 */
[----:B-1----:R1:W-:Y:S04]  /*e6d0*/  @!P0 ST.E desc[UR50][R46.64], R36 ;  /* 0x000000242e008985 */ /* 0x0023e8000c101932 */
[----:B------:R3:W5:Y:S01]  /*e6e0*/  LD.E.128 R4, desc[UR50][R28.64] ;  /* 0x000000321c047980 */ /* 0x000762000c101d00 */
[----:B0-----:R-:W0:Y:S03]  /*e6f0*/  @P1 LDC R37, c[0x0][0xbf0] ;  /* 0x0002fc00ff251b82 */ /* 0x001e260000000800 */
[----:B------:R2:W5:Y:S01]  /*e700*/  LD.E.128 R8, desc[UR50][R2.64] ;  /* 0x0000003202087980 */ /* 0x000562000c101d00 */
[----:B------:R-:W-:-:S03]  /*e710*/  UIMAD UR5, UR43, UR11, UR8 ;  /* 0x0000000b2b0572a4 */ /* 0x000fc6000f8e0208 */
[----:B------:R4:W5:Y:S01]  /*e720*/  LD.E.128 R12, desc[UR50][R20.64] ;  /* 0x00000032140c7980 */ /* 0x000962000c101d00 */
[----:B---3--:R-:W-:Y:S01]  /*e730*/  IMAD R28, R22, 0x20, R184 ;  /* 0x00000020161c7824 */ /* 0x008fe200078e02b8 */
[----:B------:R-:W-:Y:S02]  /*e740*/  UIMAD.WIDE.U32 UR6, UR43, UR10, UR6 ;  /* 0x0000000a2b0672a5 */ /* 0x000fe4000f8e0006 */
[----:B------:R3:W5:Y:S01]  /*e750*/  LD.E.128 R56, desc[UR50][R24.64] ;  /* 0x0000003218387980 */ /* 0x000762000c101d00 */
[----:B------:R-:W-:Y:S01]  /*e760*/  VIADD R28, R28, UR36 ;  /* 0x000000241c1c7c36 */ /* 0x000fe20008000000 */
[----:B------:R-:W-:Y:S02]  /*e770*/  ULDC.64 UR8, c[0x0][0xae0] ;  /* 0x0002b80000087ab9 */ /* 0x000fe40000000a00 */
[----:B------:R-:W5:Y:S01]  /*e780*/  LD.E.128 R52, desc[UR50][R34.64] ;  /* 0x0000003222347980 */ /* 0x000f62000c101d00 */
[----:B--2---:R-:W-:-:S03]  /*e790*/  @P1 IMAD.HI.U32 R2, R28, R65, RZ ;  /* 0x000000411c021227 */ /* 0x004fc600078e00ff */
[----:B------:R-:W5:Y:S01]  /*e7a0*/  LD.E.128 R48, desc[UR50][R32.64] ;  /* 0x0000003220307980 */ /* 0x000f62000c101d00 */
[----:B----4-:R-:W-:Y:S01]  /*e7b0*/  IMAD.MOV.U32 R21, RZ, RZ, R28 ;  /* 0x000000ffff157224 */ /* 0x010fe200078e001c */
[----:B------:R-:W-:Y:S02]  /*e7c0*/  UIADD3 UR5, UR7, UR5, URZ ;  /* 0x0000000507057290 */ /* 0x000fe4000fffe03f */
[----:B------:R-:W5:Y:S01]  /*e7d0*/  LD.E.128 R40, desc[UR50][R30.64] ;  /* 0x000000321e287980 */ /* 0x000f62000c101d00 */
[----:B0-----:R-:W-:-:S03]  /*e7e0*/  @P1 SHF.R.U32.HI R21, RZ, R37, R2 ;  /* 0x00000025ff151219 */ /* 0x001fc60000011602 */
[----:B------:R0:W5:Y:S01]  /*e7f0*/  LD.E.128 R60, desc[UR50][R26.64] ;  /* 0x000000321a3c7980 */ /* 0x000162000c101d00 */
[--C-:B------:R-:W-:Y:S01]  /*e800*/  SHF.R.S32.HI R20, RZ, 0x1f, R21.reuse ;  /* 0x0000001fff147819 */ /* 0x100fe20000011415 */
[----:B---3--:R-:W-:Y:S01]  /*e810*/  IMAD.MOV R25, RZ, RZ, -R21 ;  /* 0x000000ffff197224 */ /* 0x008fe200078e0a15 */
[----:B------:R-:W-:Y:S01]  /*e820*/  @!PT LDS RZ, [RZ] ;  /* 0x00000000fffff984 */ /* 0x000fe20000000800 */
[----:B------:R-:W-:Y:S01]  /*e830*/  @!PT LDS RZ, [RZ] ;  /* 0x00000000fffff984 */ /* 0x000fe20000000800 */
[----:B------:R-:W-:Y:S01]  /*e840*/  @!PT LDS RZ, [RZ] ;  /* 0x00000000fffff984 */ /* 0x000fe20000000800 */
[----:B------:R-:W-:Y:S01]  /*e850*/  @!PT LDS RZ, [RZ] ;  /* 0x00000000fffff984 */ /* 0x000fe20000000800 */
[----:B------:R2:W-:Y:S06]  /*e860*/  MEMBAR.ALL.CTA ;  /* 0x0000000000007992 */ /* 0x0005ec0000008000 */
[----:B--2---:R-:W2:Y:S01]  /*e870*/  FENCE.VIEW.ASYNC.S ;  /* 0x00000000000073c6 */ /* 0x004ea20000000000 */
[----:B------:R-:W-:-:S02]  /*e880*/  IMAD.U32 R3, RZ, RZ, UR7 ;  /* 0x00000007ff037e24 */ /* 0x000fc4000f8e00ff */
[----:B------:R-:W-:Y:S02]  /*e890*/  IMAD R20, R20, UR8, RZ ;  /* 0x0000000814147c24 */ /* 0x000fe4000f8e02ff */
[----:B------:R-:W-:Y:S02]  /*e8a0*/  IMAD R25, R44, R25, R28 ;  /* 0x000000192c197224 */ /* 0x000fe400078e021c */
[----:B------:R-:W-:Y:S01]  /*e8b0*/  IMAD.U32 R2, RZ, RZ, UR6 ;  /* 0x00000006ff027e24 */ /* 0x000fe2000f8e00ff */
[----:B------:R-:W-:Y:S01]  /*e8c0*/  ULDC.64 UR6, c[0x0][0xad8] ;  /* 0x0002b60000067ab9 */ /* 0x000fe20000000a00 */
[----:B------:R-:W-:Y:S02]  /*e8d0*/  IMAD.U32 R3, RZ, RZ, UR5 ;  /* 0x00000005ff037e24 */ /* 0x000fe4000f8e00ff */
[C---:B0-----:R-:W-:Y:S01]  /*e8e0*/  IMAD R27, R21.reuse, UR9, R20 ;  /* 0x00000009151b7c24 */ /* 0x041fe2000f8e0214 */
[----:B------:R-:W-:Y:S01]  /*e8f0*/  SHF.R.S32.HI R20, RZ, 0x1f, R25 ;  /* 0x0000001fff147819 */ /* 0x000fe20000011419 */
[----:B------:R-:W-:-:S04]  /*e900*/  IMAD.WIDE.U32 R2, R21, UR8, R2 ;  /* 0x0000000815027c25 */ /* 0x000fc8000f8e0002 */
[----:B------:R-:W-:Y:S02]  /*e910*/  IMAD.IADD R3, R3, 0x1, R27 ;  /* 0x0000000103037824 */ /* 0x000fe400078e021b */
[----:B------:R-:W-:Y:S02]  /*e920*/  IMAD R24, R20, UR6, RZ ;  /* 0x0000000614187c24 */ /* 0x000fe4000f8e02ff */
[----:B------:R-:W-:Y:S02]  /*e930*/  VIADD R26, R184, UR36 ;  /* 0x00000024b81a7c36 */ /* 0x000fe40008000000 */
[C---:B------:R-:W-:Y:S02]  /*e940*/  IMAD R21, R25.reuse, UR7, R24 ;  /* 0x0000000719157c24 */ /* 0x040fe4000f8e0218 */
[----:B------:R-:W-:Y:S01]  /*e950*/  IMAD.WIDE.U32 R2, R25, UR6, R2 ;  /* 0x0000000619027c25 */ /* 0x000fe2000f8e0002 */
[----:B------:R-:W-:Y:S01]  /*e960*/  ISETP.GE.AND P2, PT, R26, R45, PT ;  /* 0x0000002d1a00720c */ /* 0x000fe20003f46270 */
[----:B------:R-:W-:-:S02]  /*e970*/  ULDC.64 UR6, c[0x0][0xa80] ;  /* 0x0002a00000067ab9 */ /* 0x000fc40000000a00 */
[----:B------:R-:W-:Y:S02]  /*e980*/  VIADD R20, R26, 0x20 ;  /* 0x000000201a147836 */ /* 0x000fe40000000000 */
[----:B------:R-:W-:Y:S01]  /*e990*/  VIADD R0, R0, 0x28820 ;  /* 0x0002882000007836 */ /* 0x000fe20000000000 */
[----:B------:R-:W-:Y:S01]  /*e9a0*/  LEA R24, P3, R2, UR6, 0x1 ;  /* 0x0000000602187c11 */ /* 0x000fe2000f8608ff */
[----:B------:R-:W-:Y:S01]  /*e9b0*/  IMAD.IADD R3, R3, 0x1, R21 ;  /* 0x0000000103037824 */ /* 0x000fe200078e0215 */
[-C--:B------:R-:W-:Y:S01]  /*e9c0*/  ISETP.GE.AND P0, PT, R20, R45.reuse, PT ;  /* 0x0000002d1400720c */ /* 0x080fe20003f06270 */
[----:B------:R-:W-:Y:S01]  /*e9d0*/  VIADD R20, R26, 0x40 ;  /* 0x000000401a147836 */ /* 0x000fe20000000000 */
[----:B------:R-:W-:Y:S02]  /*e9e0*/  PRMT R0, RZ, 0x654, R0 ;  /* 0x00000654ff007816 */ /* 0x000fe40000000000 */
[----:B------:R-:W-:Y:S01]  /*e9f0*/  LEA.HI.X R25, R2, UR7, R3, 0x1, P3 ;  /* 0x0000000702197c11 */ /* 0x000fe200098f0c03 */
[----:B------:R-:W-:Y:S01]  /*ea00*/  BSSY B1, `(.L_x_1180) ;  /* 0x000000f000017945 */ /* 0x000fe20003800000 */
[----:B------:R-:W-:Y:S01]  /*ea10*/  ISETP.GE.AND P1, PT, R20, R45, PT ;  /* 0x0000002d1400720c */ /* 0x000fe20003f26270 */
[----:B--2---:R0:W-:Y:S01]  /*ea20*/  SYNCS.ARRIVE.TRANS64.RED.A1T0 RZ, [R0+URZ], RZ ;  /* 0x000000ff00ff79a7 */ /* 0x0041e2000810043f */
[----:B------:R1:W2:Y:S04]  /*ea30*/  SHFL.IDX PT, R20, R24, RZ, 0x181f ;  /* 0x00181fff18147589 */ /* 0x0002a800000e0000 */
[----:B0-----:R1:W0:Y:S01]  /*ea40*/  SHFL.IDX PT, R0, R25, RZ, 0x181f ;  /* 0x00181fff19007589 */ /* 0x00122200000e0000 */
[----:B------:R-:W-:Y:S06]  /*ea50*/  @P2 BRA `(.L_x_1181) ;  /* 0x0000000000242947 */ /* 0x000fec0003800000 */
[----:B------:R-:W-:Y:S02]  /*ea60*/  ULDC UR5, c[0x0][0xac8] ;  /* 0x0002b20000057ab9 */ /* 0x000fe40000000800 */
[----:B------:R-:W-:Y:S02]  /*ea70*/  ISETP.GE.AND P2, PT, R18, UR5, PT ;  /* 0x0000000512007c0c */ /* 0x000fe4000bf46270 */
[----:B------:R-:W-:-:S11]  /*ea80*/  ISETP.GE.AND P3, PT, R19, UR5, PT ;  /* 0x0000000513007c0c */ /* 0x000fd6000bf66270 */
[CC--:B--2---:R-:W-:Y:S02]  /*ea90*/  @!P2 LEA R2, P4, R18.reuse, R20.reuse, 0x1 ;  /* 0x000000141202a211 */ /* 0x0c4fe400078808ff */
[C---:B------:R-:W-:Y:S02]  /*eaa0*/  @!P3 LEA R20, P5, R19.reuse, R20, 0x1 ;  /* 0x000000141314b211 */ /* 0x040fe400078a08ff */
[-C--:B0-----:R-:W-:Y:S02]  /*eab0*/  @!P2 LEA.HI.X R3, R18, R0.reuse, R190, 0x1, P4 ;  /* 0x000000001203a211 */ /* 0x081fe400020f0cbe */
[----:B------:R-:W-:-:S03]  /*eac0*/  @!P3 LEA.HI.X R21, R19, R0, R189, 0x1, P5 ;  /* 0x000000001315b211 */ /* 0x000fc600028f0cbd */
[----:B-----5:R3:W-:Y:S04]  /*ead0*/  @!P2 ST.E.128 desc[UR50][R2.64], R52 ;  /* 0x000000340200a985 */ /* 0x0207e8000c101d32 */
[----:B------:R3:W-:Y:S02]  /*eae0*/  @!P3 ST.E.128 desc[UR50][R20.64], R60 ;  /* 0x0000003c1400b985 */ /* 0x0007e4000c101d32 */
.L_x_1181:
[----:B------:R-:W-:Y:S05]  /*eaf0*/  BSYNC B1 ;  /* 0x0000000000017941 */ /* 0x000fea0003800000 */
.L_x_1180:
[----:B0-----:R0:W4:Y:S01]  /*eb00*/  SHFL.IDX PT, R0, R25, 0x1, 0x181f ;  /* 0x00381f0019007f89 */ /* 0x00112200000e0000 */
[----:B------:R-:W-:Y:S03]  /*eb10*/  BSSY B1, `(.L_x_1182) ;  /* 0x000000c000017945 */ /* 0x000fe60003800000 */
[----:B--23--:R0:W2:Y:S01]  /*eb20*/  SHFL.IDX PT, R20, R24, 0x1, 0x181f ;  /* 0x00381f0018147f89 */ /* 0x00c0a200000e0000 */
[----:B------:R-:W-:Y:S05]  /*eb30*/  @P0 BRA `(.L_x_1183) ;  /* 0x0000000000240947 */ /* 0x000fea0003800000 */
[----:B------:R-:W-:Y:S02]  /*eb40*/  ULDC UR5, c[0x0][0xac8] ;  /* 0x0002b20000057ab9 */ /* 0x000fe40000000800 */
[----:B------:R-:W-:Y:S02]  /*eb50*/  ISETP.GE.AND P3, PT, R18, UR5, PT ;  /* 0x0000000512007c0c */ /* 0x000fe4000bf66270 */
[----:B------:R-:W-:-:S11]  /*eb60*/  ISETP.GE.AND P4, PT, R19, UR5, PT ;  /* 0x0000000513007c0c */ /* 0x000fd6000bf86270 */
[CC--:B--2---:R-:W-:Y:S02]  /*eb70*/  @!P3 LEA R2, P0, R18.reuse, R20.reuse, 0x1 ;  /* 0x000000141202b211 */ /* 0x0c4fe400078008ff */
[C---:B------:R-:W-:Y:S02]  /*eb80*/  @!P4 LEA R20, P2, R19.reuse, R20, 0x1 ;  /* 0x000000141314c211 */ /* 0x040fe400078408ff */
[-C--:B----4-:R-:W-:Y:S02]  /*eb90*/  @!P3 LEA.HI.X R3, R18, R0.reuse, R190, 0x1, P0 ;  /* 0x000000001203b211 */ /* 0x090fe400000f0cbe */
[----:B------:R-:W-:-:S03]  /*eba0*/  @!P4 LEA.HI.X R21, R19, R0, R189, 0x1, P2 ;  /* 0x000000001315c211 */ /* 0x000fc600010f0cbd */
[----:B-----5:R3:W-:Y:S04]  /*ebb0*/  @!P3 ST.E.128 desc[UR50][R2.64], R48 ;  /* 0x000000300200b985 */ /* 0x0207e8000c101d32 */
[----:B------:R3:W-:Y:S02]  /*ebc0*/  @!P4 ST.E.128 desc[UR50][R20.64], R56 ;  /* 0x000000381400c985 */ /* 0x0007e4000c101d32 */
.L_x_1183:
[----:B------:R-:W-:Y:S05]  /*ebd0*/  BSYNC B1 ;  /* 0x0000000000017941 */ /* 0x000fea0003800000 */
.L_x_1182:
[----:B----4-:R4:W0:Y:S01]  /*ebe0*/  SHFL.IDX PT, R0, R25, 0x2, 0x181f ;  /* 0x00581f0019007f89 */ /* 0x01082200000e0000 */
        /* <DEDUP_REMOVED lines=12> */
.L_x_1185:
[----:B------:R-:W-:Y:S05]  /*ecb0*/  BSYNC B1 ;  /* 0x0000000000017941 */ /* 0x000fea0003800000 */
.L_x_1184:
[----:B0-----:R-:W-:Y:S01]  /*ecc0*/  VIADD R0, R26, 0x60 ;  /* 0x000000601a007836 */ /* 0x001fe20000000000 */
[----:B-1--4-:R-:W0:Y:S04]  /*ecd0*/  SHFL.IDX PT, R25, R25, 0x3, 0x181f ;  /* 0x00781f0019197f89 */ /* 0x012e2800000e0000 */
[----:B------:R-:W-:Y:S01]  /*ece0*/  ISETP.GE.AND P0, PT, R0, R45, PT ;  /* 0x0000002d0000720c */ /* 0x000fe20003f06270 */
[----:B------:R-:W1:-:S12]  /*ecf0*/  SHFL.IDX PT, R24, R24, 0x3, 0x181f ;  /* 0x00781f0018187f89 */ /* 0x000e5800000e0000 */
[----:B------:R-:W-:Y:S05]  /*ed00*/  @P0 BRA `(.L_x_1186) ;  /* 0x0000000800800947 */ /* 0x000fea0003800000 */
[----:B------:R-:W-:Y:S02]  /*ed10*/  ULDC UR5, c[0x0][0xac8] ;  /* 0x0002b20000057ab9 */ /* 0x000fe40000000800 */
[----:B------:R-:W-:-:S13]  /*ed20*/  ISETP.GE.AND P1, PT, R18, UR5, PT ;  /* 0x0000000512007c0c */ /* 0x000fda000bf26270 */
[----:B-1-3--:R-:W-:-:S04]  /*ed30*/  @!P1 LEA R2, P0, R18, R24, 0x1 ;  /* 0x0000001812029211 */ /* 0x00afc800078008ff */
[----:B0-----:R-:W-:Y:S02]  /*ed40*/  @!P1 LEA.HI.X R3, R18, R25, R190, 0x1, P0 ;  /* 0x0000001912039211 */ /* 0x001fe400000f0cbe */
[----:B------:R-:W-:-:S03]  /*ed50*/  ISETP.GE.AND P0, PT, R19, UR5, PT ;  /* 0x0000000513007c0c */ /* 0x000fc6000bf06270 */
[----:B-----5:R0:W-:Y:S10]  /*ed60*/  @!P1 ST.E.128 desc[UR50][R2.64], R4 ;  /* 0x0000000402009985 */ /* 0x0201f4000c101d32 */
[----:B------:R-:W-:Y:S05]  /*ed70*/  @P0 BRA `(.L_x_1186) ;  /* 0x0000000800640947 */ /* 0x000fea0003800000 */
[----:B0-----:R-:W-:-:S04]  /*ed80*/  LEA R2, P0, R19, R24, 0x1 ;  /* 0x0000001813027211 */ /* 0x001fc800078008ff */
[----:B------:R-:W-:-:S05]  /*ed90*/  LEA.HI.X R3, R19, R25, R189, 0x1, P0 ;  /* 0x0000001913037211 */ /* 0x000fca00000f0cbd */
[----:B------:R0:W-:Y:S01]  /*eda0*/  ST.E.128 desc[UR50][R2.64], R8 ;  /* 0x0000000802007985 */ /* 0x0001e2000c101d32 */
[----:B------:R-:W-:Y:S05]  /*edb0*/  BRA `(.L_x_1186) ;  /* 0x0000000800547947 */ /* 0x000fea0003800000 */
.L_x_1179:
[----:B------:R-:W0:Y:S01]  /*edc0*/  LDC R8, c[0x0][0xbe8] ;  /* 0x0002fa00ff087b82 */ /* 0x000e220000000800 */
[----:B------:R-:W-:Y:S01]  /*edd0*/  ISETP.GE.AND P0, PT, R191, 0x80, PT ;  /* 0x00000080bf00780c */ /* 0x000fe20003f06270 */
[----:B------:R-:W-:Y:S01]  /*ede0*/  USHF.R.S32.HI UR8, URZ, 0x1f, UR37 ;  /* 0x0000001f3f087899 */ /* 0x000fe20008011425 */
[----:B------:R-:W-:Y:S01]  /*edf0*/  BSSY B1, `(.L_x_1187) ;  /* 0x000002f000017945 */ /* 0x000fe20003800000 */
[----:B------:R-:W-:Y:S01]  /*ee00*/  USHF.R.S32.HI UR9, URZ, 0x1f, UR43 ;  /* 0x0000001f3f097899 */ /* 0x000fe2000801142b */
[----:B------:R-:W-:Y:S01]  /*ee10*/  IMAD R6, R22, 0x20, R184 ;  /* 0x0000002016067824 */ /* 0x000fe200078e02b8 */
[----:B0-----:R-:W-:-:S13]  /*ee20*/  ISETP.NE.AND P1, PT, R8, 0x1, PT ;  /* 0x000000010800780c */ /* 0x001fda0003f25270 */
[----:B------:R-:W0:Y:S08]  /*ee30*/  @P1 LDC R9, c[0x0][0xbec] ;  /* 0x0002fb00ff091b82 */ /* 0x000e300000000800 */
[----:B------:R-:W1:Y:S01]  /*ee40*/  @P1 LDC R11, c[0x0][0xbf0] ;  /* 0x0002fc00ff0b1b82 */ /* 0x000e620000000800 */
[----:B------:R-:W-:Y:S05]  /*ee50*/  @P0 BRA `(.L_x_1188) ;  /* 0x0000000000a00947 */ /* 0x000fea0003800000 */
[----:B------:R-:W2:Y:S01]  /*ee60*/  S2R R0, SR_TID.X ;  /* 0x0000000000007919 */ /* 0x000ea20000002100 */
[----:B------:R-:W3:Y:S01]  /*ee70*/  LDC R3, c[0x0][0xbe8] ;  /* 0x0002fa00ff037b82 */ /* 0x000ee20000000800 */
[----:B------:R-:W-:Y:S01]  /*ee80*/  IMAD.U32 R4, RZ, RZ, UR36 ;  /* 0x00000024ff047e24 */ /* 0x000fe2000f8e00ff */
[----:B------:R-:W-:Y:S02]  /*ee90*/  ULDC UR5, c[0x0][0xa88] ;  /* 0x0002a20000057ab9 */ /* 0x000fe40000000800 */
[----:B---3--:R-:W-:Y:S02]  /*eea0*/  IMAD R5, R3, UR5, RZ ;  /* 0x0000000503057c24 */ /* 0x008fe4000f8e02ff */
[----:B--2---:R-:W-:-:S04]  /*eeb0*/  IADD3 R4, R4, -0x80, R0 ;  /* 0xffffff8004047810 */ /* 0x004fc80007ffe000 */
[----:B------:R-:W-:-:S13]  /*eec0*/  ISETP.GE.AND P0, PT, R4, R5, PT ;  /* 0x000000050400720c */ /* 0x000fda0003f06270 */
[----:B------:R-:W-:Y:S05]  /*eed0*/  @P0 BRA `(.L_x_1188) ;  /* 0x0000000000800947 */ /* 0x000fea0003800000 */
[----:B------:R-:W-:Y:S01]  /*eee0*/  ISETP.NE.AND P0, PT, R3, 0x1, PT ;  /* 0x000000010300780c */ /* 0x000fe20003f05270 */
[----:B------:R-:W-:Y:S01]  /*eef0*/  ULDC.64 UR10, c[0x0][0xb90] ;  /* 0x0002e400000a7ab9 */ /* 0x000fe20000000a00 */
[----:B------:R-:W-:Y:S01]  /*ef00*/  IMAD.MOV.U32 R2, RZ, RZ, R4 ;  /* 0x000000ffff027224 */ /* 0x000fe200078e0004 */
[----:B------:R-:W-:Y:S02]  /*ef10*/  UIMAD UR5, UR8, UR10, URZ ;  /* 0x0000000a080572a4 */ /* 0x000fe4000f8e023f */
[----:B------:R-:W-:Y:S02]  /*ef20*/  UIMAD.WIDE.U32 UR6, UR37, UR10, URZ ;  /* 0x0000000a250672a5 */ /* 0x000fe4000f8e003f */
[----:B------:R-:W-:-:S03]  /*ef30*/  UIMAD UR5, UR37, UR11, UR5 ;  /* 0x0000000b250572a4 */ /* 0x000fc6000f8e0205 */
[----:B------:R-:W-:Y:S01]  /*ef40*/  ULDC.64 UR10, c[0x0][0xb98] ;  /* 0x0002e600000a7ab9 */ /* 0x000fe20000000a00 */
[----:B------:R-:W-:Y:S02]  /*ef50*/  UIADD3 UR7, UR7, UR5, URZ ;  /* 0x0000000507077290 */ /* 0x000fe4000fffe03f */
[----:B------:R-:W2:Y:S01]  /*ef60*/  @P0 LDC R5, c[0x0][0xbec] ;  /* 0x0002fb00ff050b82 */ /* 0x000ea20000000800 */
[----:B------:R-:W-:Y:S02]  /*ef70*/  UIMAD UR5, UR9, UR10, URZ ;  /* 0x0000000a090572a4 */ /* 0x000fe4000f8e023f */
[----:B------:R-:W-:Y:S02]  /*ef80*/  UIMAD.WIDE.U32 UR6, UR43, UR10, UR6 ;  /* 0x0000000a2b0672a5 */ /* 0x000fe4000f8e0006 */
[----:B------:R-:W-:-:S03]  /*ef90*/  UIMAD UR5, UR43, UR11, UR5 ;  /* 0x0000000b2b0572a4 */ /* 0x000fc6000f8e0205 */
[----:B------:R-:W3:Y:S01]  /*efa0*/  @P0 LDC R7, c[0x0][0xbf0] ;  /* 0x0002fc00ff070b82 */ /* 0x000ee20000000800 */
[----:B------:R-:W-:Y:S01]  /*efb0*/  ULDC.64 UR10, c[0x0][0xb88] ;  /* 0x0002e200000a7ab9 */ /* 0x000fe20000000a00 */
[----:B--2---:R-:W-:-:S05]  /*efc0*/  @P0 IMAD.HI.U32 R0, R4, R5, RZ ;  /* 0x0000000504000227 */ /* 0x004fca00078e00ff */
[----:B---3--:R-:W-:-:S05]  /*efd0*/  @P0 SHF.R.U32.HI R2, RZ, R7, R0 ;  /* 0x00000007ff020219 */ /* 0x008fca0000011600 */
[----:B------:R-:W-:-:S04]  /*efe0*/  IMAD.MOV R5, RZ, RZ, -R2 ;  /* 0x000000ffff057224 */ /* 0x000fc800078e0a02 */
[----:B------:R-:W-:Y:S01]  /*eff0*/  IMAD R5, R3, R5, R4 ;  /* 0x0000000503057224 */ /* 0x000fe200078e0204 */
[----:B------:R-:W-:Y:S01]  /*f000*/  SHF.R.S32.HI R3, RZ, 0x1f, R2 ;  /* 0x0000001fff037819 */ /* 0x000fe20000011402 */
[----:B------:R-:W-:Y:S01]  /*f010*/  IMAD.U32 R4, RZ, RZ, UR5 ;  /* 0x00000005ff047e24 */ /* 0x000fe2000f8e00ff */
[----:B------:R-:W-:Y:S02]  /*f020*/  IADD3 R2, P0, R2, UR6, RZ ;  /* 0x0000000602027c10 */ /* 0x000fe4000ff1e0ff */
[----:B------:R-:W-:Y:S02]  /*f030*/  SHF.R.S32.HI R0, RZ, 0x1f, R5 ;  /* 0x0000001fff007819 */ /* 0x000fe40000011405 */
[----:B------:R-:W-:Y:S01]  /*f040*/  IADD3.X R3, R3, UR7, R4, P0, !PT ;  /* 0x0000000703037c10 */ /* 0x000fe200087fe404 */
[----:B------:R-:W-:Y:S02]  /*f050*/  ULDC.64 UR6, c[0x0][0xb50] ;  /* 0x0002d40000067ab9 */ /* 0x000fe40000000a00 */
[----:B------:R-:W-:-:S02]  /*f060*/  IMAD R0, R0, UR10, RZ ;  /* 0x0000000a00007c24 */ /* 0x000fc4000f8e02ff */
[----:B------:R-:W-:-:S04]  /*f070*/  IMAD.WIDE.U32 R2, R5, UR10, R2 ;  /* 0x0000000a05027c25 */ /* 0x000fc8000f8e0002 */
[----:B------:R-:W-:Y:S01]  /*f080*/  IMAD R7, R5, UR11, R0 ;  /* 0x0000000b05077c24 */ /* 0x000fe2000f8e0200 */
[----:B------:R-:W-:-:S03]  /*f090*/  LEA R4, P0, R2, UR6, 0x2 ;  /* 0x0000000602047c11 */ /* 0x000fc6000f8010ff */
[----:B------:R-:W-:-:S05]  /*f0a0*/  IMAD.IADD R3, R3, 0x1, R7 ;  /* 0x0000000103037824 */ /* 0x000fca00078e0207 */
[----:B------:R-:W-:Y:S01]  /*f0b0*/  LEA.HI.X R5, R2, UR7, R3, 0x2, P0 ;  /* 0x0000000702057c11 */ /* 0x000fe200080f1403 */
[----:B------:R-:W-:-:S05]  /*f0c0*/  IMAD.MOV.U32 R3, RZ, RZ, -0x800000 ;  /* 0xff800000ff037424 */ /* 0x000fca00078e00ff */
[----:B------:R2:W-:Y:S02]  /*f0d0*/  STG.E desc[UR50][R4.64], R3 ;  /* 0x0000000304007986 */ /* 0x0005e4000c101932 */
.L_x_1188:
[----:B------:R-:W-:Y:S05]  /*f0e0*/  BSYNC B1 ;  /* 0x0000000000017941 */ /* 0x000fea0003800000 */
.L_x_1187:
[----:B------:R-:W-:Y:S01]  /*f0f0*/  ULDC.64 UR10, c[0x0][0xae8] ;  /* 0x0002ba00000a7ab9 */ /* 0x000fe20000000a00 */
[----:B------:R-:W-:Y:S01]  /*f100*/  VIADD R6, R6, UR36 ;  /* 0x0000002406067c36 */ /* 0x000fe20008000000 */
[----:B------:R-:W-:Y:S01]  /*f110*/  UIMAD UR5, UR8, UR10, URZ ;  /* 0x0000000a080572a4 */ /* 0x000fe2000f8e023f */
[----:B------:R-:W-:Y:S01]  /*f120*/  BSSY B1, `(.L_x_1189) ;  /* 0x0000034000017945 */ /* 0x000fe20003800000 */
[----:B------:R-:W-:Y:S01]  /*f130*/  UIMAD.WIDE.U32 UR6, UR37, UR10, URZ ;  /* 0x0000000a250672a5 */ /* 0x000fe2000f8e003f */
[----:B0-----:R-:W-:Y:S01]  /*f140*/  @P1 IMAD.HI.U32 R0, R6, R9, RZ ;  /* 0x0000000906001227 */ /* 0x001fe200078e00ff */
[----:B------:R-:W-:-:S03]  /*f150*/  UIMAD UR5, UR37, UR11, UR5 ;  /* 0x0000000b250572a4 */ /* 0x000fc6000f8e0205 */
[----:B------:R-:W-:Y:S01]  /*f160*/  ULDC.64 UR10, c[0x0][0xaf0] ;  /* 0x0002bc00000a7ab9 */ /* 0x000fe20000000a00 */
[----:B------:R-:W-:Y:S01]  /*f170*/  UIADD3 UR7, UR7, UR5, URZ ;  /* 0x0000000507077290 */ /* 0x000fe2000fffe03f */
[----:B--2---:R-:W-:Y:S01]  /*f180*/  IMAD.MOV.U32 R5, RZ, RZ, R6 ;  /* 0x000000ffff057224 */ /* 0x004fe200078e0006 */
[----:B------:R-:W-:Y:S01]  /*f190*/  UIMAD UR5, UR9, UR10, URZ ;  /* 0x0000000a090572a4 */ /* 0x000fe2000f8e023f */
[----:B-1----:R-:W-:Y:S01]  /*f1a0*/  @P1 SHF.R.U32.HI R5, RZ, R11, R0 ;  /* 0x0000000bff051219 */ /* 0x002fe20000011600 */
[----:B------:R-:W-:Y:S02]  /*f1b0*/  UIMAD.WIDE.U32 UR6, UR43, UR10, UR6 ;  /* 0x0000000a2b0672a5 */ /* 0x000fe4000f8e0006 */
[----:B------:R-:W-:Y:S01]  /*f1c0*/  UIMAD UR5, UR43, UR11, UR5 ;  /* 0x0000000b2b0572a4 */ /* 0x000fe2000f8e0205 */
[--C-:B------:R-:W-:Y:S01]  /*f1d0*/  SHF.R.S32.HI R0, RZ, 0x1f, R5.reuse ;  /* 0x0000001fff007819 */ /* 0x100fe20000011405 */
[----:B------:R-:W-:Y:S01]  /*f1e0*/  IMAD.MOV R7, RZ, RZ, -R5 ;  /* 0x000000ffff077224 */ /* 0x000fe200078e0a05 */
[----:B------:R-:W-:Y:S01]  /*f1f0*/  ULDC.64 UR8, c[0x0][0xae0] ;  /* 0x0002b80000087ab9 */ /* 0x000fe20000000a00 */
[----:B------:R-:W-:-:S02]  /*f200*/  UIADD3 UR5, UR7, UR5, URZ ;  /* 0x0000000507057290 */ /* 0x000fc4000fffe03f */
[----:B------:R-:W-:Y:S02]  /*f210*/  IMAD.U32 R3, RZ, RZ, UR7 ;  /* 0x00000007ff037e24 */ /* 0x000fe4000f8e00ff */
[----:B------:R-:W-:Y:S02]  /*f220*/  IMAD R0, R0, UR8, RZ ;  /* 0x0000000800007c24 */ /* 0x000fe4000f8e02ff */
[----:B------:R-:W-:Y:S02]  /*f230*/  IMAD R7, R8, R7, R6 ;  /* 0x0000000708077224 */ /* 0x000fe400078e0206 */
[----:B------:R-:W-:Y:S01]  /*f240*/  IMAD.U32 R2, RZ, RZ, UR6 ;  /* 0x00000006ff027e24 */ /* 0x000fe2000f8e00ff */
[----:B------:R-:W-:Y:S01]  /*f250*/  ULDC.64 UR6, c[0x0][0xad8] ;  /* 0x0002b60000067ab9 */ /* 0x000fe20000000a00 */
[----:B------:R-:W-:Y:S01]  /*f260*/  IMAD.U32 R3, RZ, RZ, UR5 ;  /* 0x00000005ff037e24 */ /* 0x000fe2000f8e00ff */
[----:B------:R-:W-:Y:S01]  /*f270*/  ULDC UR5, c[0x0][0xa88] ;  /* 0x0002a20000057ab9 */ /* 0x000fe20000000800 */
[C---:B------:R-:W-:Y:S01]  /*f280*/  IMAD R9, R5.reuse, UR9, R0 ;  /* 0x0000000905097c24 */ /* 0x040fe2000f8e0200 */
[----:B------:R-:W-:Y:S01]  /*f290*/  SHF.R.S32.HI R0, RZ, 0x1f, R7 ;  /* 0x0000001fff007819 */ /* 0x000fe20000011407 */
[----:B------:R-:W-:-:S04]  /*f2a0*/  IMAD.WIDE.U32 R2, R5, UR8, R2 ;  /* 0x0000000805027c25 */ /* 0x000fc8000f8e0002 */
[----:B------:R-:W-:Y:S02]  /*f2b0*/  IMAD.IADD R3, R3, 0x1, R9 ;  /* 0x0000000103037824 */ /* 0x000fe400078e0209 */
[----:B------:R-:W-:Y:S02]  /*f2c0*/  IMAD R4, R0, UR6, RZ ;  /* 0x0000000600047c24 */ /* 0x000fe4000f8e02ff */
[----:B------:R-:W-:Y:S02]  /*f2d0*/  VIADD R6, R184, UR36 ;  /* 0x00000024b8067c36 */ /* 0x000fe40008000000 */
[----:B------:R-:W-:Y:S02]  /*f2e0*/  IMAD R9, R8, UR5, RZ ;  /* 0x0000000508097c24 */ /* 0x000fe4000f8e02ff */
        /* <DEDUP_REMOVED lines=10> */
[----:B------:R0:W1:Y:S02]  /*f390*/  SHFL.IDX PT, R2, R4, RZ, 0x181f ;  /* 0x00181fff04027589 */ /* 0x00006400000e0000 */
[----:B------:R-:W-:Y:S02]  /*f3a0*/  ISETP.GE.AND P0, PT, R0, R9, PT ;  /* 0x000000090000720c */ /* 0x000fe40003f06270 */
[----:B------:R0:W2:Y:S01]  /*f3b0*/  SHFL.IDX PT, R0, R5, RZ, 0x181f ;  /* 0x00181fff05007589 */ /* 0x0000a200000e0000 */
[----:B------:R-:W-:Y:S10]  /*f3c0*/  @P2 BRA `(.L_x_1190) ;  /* 0x0000000000242947 */ /* 0x000ff40003800000 */
[----:B------:R-:W-:Y:S02]  /*f3d0*/  ULDC UR5, c[0x0][0xac8] ;  /* 0x0002b20000057ab9 */ /* 0x000fe40000000800 */
[----:B------:R-:W-:Y:S02]  /*f3e0*/  ISETP.GE.AND P4, PT, R18, UR5, PT ;  /* 0x0000000512007c0c */ /* 0x000fe4000bf86270 */
[----:B------:R-:W-:-:S11]  /*f3f0*/  ISETP.GE.AND P5, PT, R19, UR5, PT ;  /* 0x0000000513007c0c */ /* 0x000fd6000bfa6270 */
[CC--:B-1----:R-:W-:Y:S02]  /*f400*/  @!P4 LEA R10, P2, R18.reuse, R2.reuse, 0x1 ;  /* 0x00000002120ac211 */ /* 0x0c2fe400078408ff */
[C---:B------:R-:W-:Y:S02]  /*f410*/  @!P5 LEA R2, P3, R19.reuse, R2, 0x1 ;  /* 0x000000021302d211 */ /* 0x040fe400078608ff */
[-C--:B--2---:R-:W-:Y:S02]  /*f420*/  @!P4 LEA.HI.X R11, R18, R0.reuse, R190, 0x1, P2 ;  /* 0x00000000120bc211 */ /* 0x084fe400010f0cbe */
[----:B------:R-:W-:-:S03]  /*f430*/  @!P5 LEA.HI.X R3, R19, R0, R189, 0x1, P3 ;  /* 0x000000001303d211 */ /* 0x000fc600018f0cbd */
[----:B------:R3:W-:Y:S04]  /*f440*/  @!P4 ST.E.128 desc[UR50][R10.64], RZ ;  /* 0x000000ff0a00c985 */ /* 0x0007e8000c101d32 */
[----:B------:R3:W-:Y:S02]  /*f450*/  @!P5 ST.E.128 desc[UR50][R2.64], RZ ;  /* 0x000000ff0200d985 */ /* 0x0007e4000c101d32 */
.L_x_1190:
[----:B------:R-:W-:Y:S05]  /*f460*/  BSYNC B1 ;  /* 0x0000000000017941 */ /* 0x000fea0003800000 */
.L_x_1189:
[----:B--2---:R2:W4:Y:S01]  /*f470*/  SHFL.IDX PT, R0, R5, 0x1, 0x181f ;  /* 0x00381f0005007f89 */ /* 0x00452200000e0000 */
[----:B------:R-:W-:Y:S03]  /*f480*/  BSSY B1, `(.L_x_1191) ;  /* 0x000000c000017945 */ /* 0x000fe60003800000 */
[----:B-1-3--:R2:W1:Y:S01]  /*f490*/  SHFL.IDX PT, R2, R4, 0x1, 0x181f ;  /* 0x00381f0004027f89 */ /* 0x00a46200000e0000 */
[----:B------:R-:W-:Y:S05]  /*f4a0*/  @P1 BRA `(.L_x_1192) ;  /* 0x0000000000241947 */ /* 0x000fea0003800000 */
[----:B------:R-:W-:Y:S02]  /*f4b0*/  ULDC UR5, c[0x0][0xac8] ;  /* 0x0002b20000057ab9 */ /* 0x000fe40000000800 */
[----:B------:R-:W-:Y:S02]  /*f4c0*/  ISETP.GE.AND P3, PT, R18, UR5, PT ;  /* 0x0000000512007c0c */ /* 0x000fe4000bf66270 */
[----:B------:R-:W-:-:S11]  /*f4d0*/  ISETP.GE.AND P4, PT, R19, UR5, PT ;  /* 0x0000000513007c0c */ /* 0x000fd6000bf86270 */
[CC--:B-1----:R-:W-:Y:S02]  /*f4e0*/  @!P3 LEA R10, P1, R18.reuse, R2.reuse, 0x1 ;  /* 0x00000002120ab211 */ /* 0x0c2fe400078208ff */
[C---:B------:R-:W-:Y:S02]  /*f4f0*/  @!P4 LEA R2, P2, R19.reuse, R2, 0x1 ;  /* 0x000000021302c211 */ /* 0x040fe400078408ff */
[-C--:B----4-:R-:W-:Y:S02]  /*f500*/  @!P3 LEA.HI.X R11, R18, R0.reuse, R190, 0x1, P1 ;  /* 0x00000000120bb211 */ /* 0x090fe400008f0cbe */
[----:B------:R-:W-:-:S03]  /*f510*/  @!P4 LEA.HI.X R3, R19, R0, R189, 0x1, P2 ;  /* 0x000000001303c211 */ /* 0x000fc600010f0cbd */
[----:B------:R3:W-:Y:S04]  /*f520*/  @!P3 ST.E.128 desc[UR50][R10.64], RZ ;  /* 0x000000ff0a00b985 */ /* 0x0007e8000c101d32 */
[----:B------:R3:W-:Y:S02]  /*f530*/  @!P4 ST.E.128 desc[UR50][R2.64], RZ ;  /* 0x000000ff0200c985 */ /* 0x0007e4000c101d32 */
.L_x_1192:
[----:B------:R-:W-:Y:S05]  /*f540*/  BSYNC B1 ;  /* 0x0000000000017941 */ /* 0x000fea0003800000 */
.L_x_1191:
[----:B----4-:R4:W0:Y:S01]  /*f550*/  SHFL.IDX PT, R0, R5, 0x2, 0x181f ;  /* 0x00581f0005007f89 */ /* 0x01082200000e0000 */
        /* <DEDUP_REMOVED lines=8> */
[-C--:B0-----:R-:W-:Y:S02]  /*f5e0*/  @!P2 LEA.HI.X R11, R18, R0.reuse, R190, 0x1, P0 ;  /* 0x00000000120ba211 */ /* 0x081fe400000f0cbe */
[----:B------:R-:W-:-:S03]  /*f5f0*/  @!P3 LEA.HI.X R3, R19, R0, R189, 0x1, P1 ;  /* 0x000000001303b211 */ /* 0x000fc600008f0cbd */
[----:B------:R3:W-:Y:S04]  /*f600*/  @!P2 ST.E.128 desc[UR50][R10.64], RZ ;  /* 0x000000ff0a00a985 */ /* 0x0007e8000c101d32 */
[----:B------:R3:W-:Y:S02]  /*f610*/  @!P3 ST.E.128 desc[UR50][R2.64], RZ ;  /* 0x000000ff0200b985 */ /* 0x0007e4000c101d32 */
.L_x_1194:
[----:B------:R-:W-:Y:S05]  /*f620*/  BSYNC B1 ;  /* 0x0000000000017941 */ /* 0x000fea0003800000 */
.L_x_1193:
[----:B---3--:R-:W-:Y:S01]  /*f630*/  VIADD R3, R6, 0x60 ;  /* 0x0000006006037836 */ /* 0x008fe20000000000 */
[----:B0-----:R0:W3:Y:S04]  /*f640*/  SHFL.IDX PT, R0, R5, 0x3, 0x181f ;  /* 0x00781f0005007f89 */ /* 0x0010e800000e0000 */
[----:B------:R-:W-:Y:S01]  /*f650*/  ISETP.GE.AND P0, PT, R3, R9, PT ;  /* 0x000000090300720c */ /* 0x000fe20003f06270 */
[----:B-1----:R0:W1:-:S12]  /*f660*/  SHFL.IDX PT, R2, R4, 0x3, 0x181f ;  /* 0x00781f0004027f89 */ /* 0x00205800000e0000 */
[----:B0-----:R-:W-:Y:S05]  /*f670*/  @P0 BRA `(.L_x_1186) ;  /* 0x0000000000240947 */ /* 0x001fea0003800000 */
[----:B------:R-:W-:Y:S02]  /*f680*/  ULDC UR5, c[0x0][0xac8] ;  /* 0x0002b20000057ab9 */ /* 0x000fe40000000800 */
[----:B------:R-:W-:Y:S02]  /*f690*/  ISETP.GE.AND P2, PT, R18, UR5, PT ;  /* 0x0000000512007c0c */ /* 0x000fe4000bf46270 */
[----:B------:R-:W-:-:S11]  /*f6a0*/  ISETP.GE.AND P3, PT, R19, UR5, PT ;  /* 0x0000000513007c0c */ /* 0x000fd6000bf66270 */
[CC--:B-12-4-:R-:W-:Y:S02]  /*f6b0*/  @!P2 LEA R4, P0, R18.reuse, R2.reuse, 0x1 ;  /* 0x000000021204a211 */ /* 0x0d6fe400078008ff */
[C---:B------:R-:W-:Y:S02]  /*f6c0*/  @!P3 LEA R2, P1, R19.reuse, R2, 0x1 ;  /* 0x000000021302b211 */ /* 0x040fe400078208ff */
[-C--:B---3--:R-:W-:Y:S02]  /*f6d0*/  @!P2 LEA.HI.X R5, R18, R0.reuse, R190, 0x1, P0 ;  /* 0x000000001205a211 */ /* 0x088fe400000f0cbe */
[----:B------:R-:W-:-:S03]  /*f6e0*/  @!P3 LEA.HI.X R3, R19, R0, R189, 0x1, P1 ;  /* 0x000000001303b211 */ /* 0x000fc600008f0cbd */
[----:B------:R0:W-:Y:S04]  /*f6f0*/  @!P2 ST.E.128 desc[UR50][R4.64], RZ ;  /* 0x000000ff0400a985 */ /* 0x0001e8000c101d32 */
[----:B------:R0:W-:Y:S02]  /*f700*/  @!P3 ST.E.128 desc[UR50][R2.64], RZ ;  /* 0x000000ff0200b985 */ /* 0x0001e4000c101d32 */
.L_x_1186:
[----:B------:R-:W-:Y:S05]  /*f710*/  BSYNC B0 ;  /* 0x0000000000007941 */ /* 0x000fea0003800000 */
.L_x_1178:
[----:B------:R-:W-:Y:S02]  /*f720*/  ULDC UR5, c[0x0][0xc38] ;  /* 0x00030e0000057ab9 */ /* 0x000fe40000000800 */
[----:B------:R-:W-:-:S06]  /*f730*/  UISETP.GE.AND UP0, UPT, UR4, UR5, UPT ;  /* 0x000000050400728c */ /* 0x000fcc000bf06270 */
[----:B------:R-:W-:-:S13]  /*f740*/  PLOP3.LUT P0, PT, PT, PT, UP0, 0x80, 0x0 ;  /* 0x000000000000781c */ /* 0x000fda0003f0f008 */
[----:B------:R-:W-:Y:S05]  /*f750*/  @!P0 BRA `(.L_x_1195) ;  /* 0xffffff1400908947 */ /* 0x000fea000383ffff */
[----:B------:R-:W-:Y:S05]  /*f760*/  EXIT ;  /* 0x000000000000794d */ /* 0x000fea0003800000 */
.L_x_1097:
[----:B------:R-:W-:-:S08]  /*f770*/  NOP ;  /* 0x0000000000007918 */ /* 0x000fd00000000000 */
[----:B------:R-:W0:-:S00]  /*f780*/  USETMAXREG.DEALLOC.CTAPOOL 0x18 ;  /* 0x00000018000079c8 */ /* 0x000e0000080e0500 */
[----:B0-----:R-:W-:-:S06]  /*f790*/  LOP3.LUT R0, R0, 0x3, RZ, 0xc0, !PT ;  /* 0x0000000300007812 */ /* 0x001fcc00078ec0ff */
[----:B------:R-:W0:Y:S01]  /*f7a0*/  S2UR UR6, SR_CTAID.X ;  /* 0x00000000000679c3 */ /* 0x000e220000002500 */
[----:B------:R-:W-:Y:S01]  /*f7b0*/  LOP3.LUT R19, R19, 0xfffffffb, RZ, 0xc0, !PT ;  /* 0xfffffffb13137812 */ /* 0x000fe200078ec0ff */
[----:B------:R-:W-:Y:S01]  /*f7c0*/  STL [R1+0x18], RZ ;  /* 0x000018ff01007387 */ /* 0x000fe20000100800 */
[----:B------:R-:W-:-:S03]  /*f7d0*/  IMAD.MOV.U32 R18, RZ, RZ, RZ ;  /* 0x000000ffff127224 */ /* 0x000fc600078e00ff */
[----:B------:R-:W1:Y:S02]  /*f7e0*/  SHFL.IDX PT, R0, R0, RZ, 0x1f ;  /* 0x00001fff00007589 */ /* 0x000e6400000e0000 */
[----:B-1----:R-:W-:Y:S02]  /*f7f0*/  ISETP.NE.AND P0, PT, R0, RZ, PT ;  /* 0x000000ff0000720c */ /* 0x002fe40003f05270 */
[----:B------:R-:W0:Y:S11]  /*f800*/  LDC R0, c[0x0][0xc38] ;  /* 0x00030e00ff007b82 */ /* 0x000e360000000800 */
[----:B------:R-:W-:Y:S01]  /*f810*/  @P0 LOP3.LUT R19, R19, 0x4, RZ, 0xfc, !PT ;  /* 0x0000000413130812 */ /* 0x000fe200078efcff */
[----:B------:R-:W-:Y:S06]  /*f820*/  @P0 BAR.ARV 0x4, 0x180 ;  /* 0x0106000000000b1d */ /* 0x000fec0000002000 */
[----:B0-----:R-:W-:Y:S01]  /*f830*/  ISETP.LE.AND P0, PT, R0, UR6, PT ;  /* 0x0000000600007c0c */ /* 0x001fe2000bf03270 */
[----:B------:R-:W-:-:S05]  /*f840*/  IMAD.MOV.U32 R0, RZ, RZ, 0x1 ;  /* 0x00000001ff007424 */ /* 0x000fca00078e00ff */
[----:B------:R0:W-:Y:S07]  /*f850*/  STL [R1+0x8], R0 ;  /* 0x0000080001007387 */ /* 0x0001ee0000100800 */
[----:B------:R-:W-:Y:S05]  /*f860*/  @P0 BRA `(.L_x_1196) ;  /* 0x0000004400300947 */ /* 0x000fea0003800000 */
[----:B------:R-:W1:Y:S01]  /*f870*/  S2R R6, SR_TID.X ;  /* 0x0000000000067919 */ /* 0x000e620000002100 */
[----:B------:R-:W2:Y:S01]  /*f880*/  S2UR UR5, SR_CgaCtaId ;  /* 0x00000000000579c3 */ /* 0x000ea20000008800 */
[----:B------:R-:W-:Y:S01]  /*f890*/  UMOV UR4, 0x400 ;  /* 0x0000040000047882 */ /* 0x000fe20000000000 */
[----:B------:R-:W-:Y:S01]  /*f8a0*/  IMAD.MOV.U32 R18, RZ, RZ, RZ ;  /* 0x000000ffff127224 */ /* 0x000fe200078e00ff */
[----:B------:R-:W-:Y:S01]  /*f8b0*/  ULDC UR42, c[0x0][0xc] ;  /* 0x00000300002a7ab9 */ /* 0x000fe20000000800 */
[----:B------:R-:W-:Y:S01]  /*f8c0*/  ULDC.64 UR44, c[0x0][0x198] ;  /* 0x00006600002c7ab9 */ /* 0x000fe20000000a00 */
[----:B--2---:R-:W-:-:S06]  /*f8d0*/  ULEA UR4, UR5, UR4, 0x18 ;  /* 0x0000000405047291 */ /* 0x004fcc000f8ec03f */
[----:B------:R-:W-:Y:S01]  /*f8e0*/  IMAD.U32 R17, RZ, RZ, UR4 ;  /* 0x00000004ff117e24 */ /* 0x000fe2000f8e00ff */
[C---:B-1----:R-:W-:Y:S01]  /*f8f0*/  LOP3.LUT R5, R6.reuse, 0x7f, RZ, 0xc0, !PT ;  /* 0x0000007f06057812 */ /* 0x042fe200078ec0ff */
[----:B0-----:R-:W-:-:S05]  /*f900*/  IMAD.SHL.U32 R0, R6, 0x8, RZ ;  /* 0x0000000806007824 */ /* 0x001fca00078e00ff */
[C---:B------:R-:W-:Y:S02]  /*f910*/  LOP3.LUT R2, R0.reuse, 0x1f8, RZ, 0xc0, !PT ;  /* 0x000001f800027812 */ /* 0x040fe400078ec0ff */
[----:B------:R-:W-:Y:S02]  /*f920*/  LOP3.LUT R0, R0, 0x38, RZ, 0xc0, !PT ;  /* 0x0000003800007812 */ /* 0x000fe400078ec0ff */
[----:B------:R-:W-:Y:S01]  /*f930*/  LOP3.LUT R3, R2, 0x38, R6, 0x78, !PT ;  /* 0x0000003802037812 */ /* 0x000fe200078e7806 */
[----:B------:R-:W-:Y:S01]  /*f940*/  IMAD.SHL.U32 R2, R5, 0x8, RZ ;  /* 0x0000000805027824 */ /* 0x000fe200078e00ff */
[----:B------:R-:W-:-:S04]  /*f950*/  LOP3.LUT R0, R0, 0x40, RZ, 0xfc, !PT ;  /* 0x0000004000007812 */ /* 0x000fc800078efcff */
[----:B------:R-:W-:Y:S01]  /*f960*/  LOP3.LUT R4, R3, 0x200, R2, 0xf8, !PT ;  /* 0x0000020003047812 */ /* 0x000fe200078ef802 */
[----:B------:R-:W-:Y:S01]  /*f970*/  IMAD.SHL.U32 R2, R6, 0x10, RZ ;  /* 0x0000001006027824 */ /* 0x000fe200078e00ff */
[----:B------:R-:W-:-:S03]  /*f980*/  SHF.R.U32.HI R3, RZ, 0x3, R5 ;  /* 0x00000003ff037819 */ /* 0x000fc60000011605 */
[----:B------:R-:W-:Y:S01]  /*f990*/  IMAD R4, R4, 0x2, R17 ;  /* 0x0000000204047824 */ /* 0x000fe200078e0211 */
[----:B------:R-:W-:Y:S01]  /*f9a0*/  LOP3.LUT R2, R3, 0x70, R2, 0xf8, !PT ;  /* 0x0000007003027812 */ /* 0x000fe200078ef802 */
[----:B------:R-:W-:Y:S02]  /*f9b0*/  IMAD.U32 R3, RZ, RZ, UR6 ;  /* 0x00000006ff037e24 */ /* 0x000fe4000f8e00ff */
[----:B------:R-:W-:Y:S01]  /*f9c0*/  IMAD.MOV.U32 R2, RZ, RZ, 0x1 ;  /* 0x00000001ff027424 */ /* 0x000fe200078e00ff */
[----:B------:R0:W-:Y:S04]  /*f9d0*/  STL [R1+0x10], R4 ;  /* 0x0000100401007387 */ /* 0x0001e80000100800 */
[----:B------:R0:W-:Y:S04]  /*f9e0*/  STL [R1+0x14], R3 ;  /* 0x0000140301007387 */ /* 0x0001e80000100800 */
[----:B------:R0:W-:Y:S04]  /*f9f0*/  STL [R1+0x18], RZ ;  /* 0x000018ff01007387 */ /* 0x0001e80000100800 */
[----:B------:R0:W-:Y:S02]  /*fa00*/  STL [R1+0x8], R2 ;  /* 0x0000080201007387 */ /* 0x0001e40000100800 */
.L_x_1289:
[----:B--2---:R-:W2:Y:S01]  /*fa10*/  LDL R0, [R1+0x14] ;  /* 0x0000140001007983 */ /* 0x004ea20000100800 */
[----:B------:R-:W-:Y:S02]  /*fa20*/  ULDC UR8, c[0x0][0xc60] ;  /* 0x0003180000087ab9 */ /* 0x000fe40000000800 */
[----:B------:R-:W-:-:S11]  /*fa30*/  UISETP.NE.AND UP0, UPT, UR8, 0x1, UPT ;  /* 0x000000010800788c */ /* 0x000fd6000bf05270 */
[----:B------:R-:W-:Y:S01]  /*fa40*/  @UP0 ULDC UR4, c[0x0][0xc64] ;  /* 0x0003190000040ab9 */ /* 0x000fe20000000800 */
[----:B------:R-:W-:Y:S01]  /*fa50*/  @UP0 ULDC UR9, c[0x0][0xc68] ;  /* 0x00031a0000090ab9 */ /* 0x000fe20000000800 */
[C---:B--2---:R-:W-:Y:S02]  /*fa60*/  R2UR UR7, R0.reuse ;  /* 0x00000000000772ca */ /* 0x044fe400000e0000 */
[----:B------:R-:W-:-:S11]  /*fa70*/  R2UR UR6, R0 ;  /* 0x00000000000672ca */ /* 0x000fd600000e0000 */
[----:B------:R-:W-:-:S04]  /*fa80*/  UIMAD.WIDE.U32 UR4, UR7, UR4, URZ ;  /* 0x00000004070472a5 */ /* 0x000fc8000f8e003f */
[----:B------:R-:W-:-:S03]  /*fa90*/  @UP0 USHF.R.U32.HI UR7, URZ, UR9, UR5 ;  /* 0x000000093f070299 */ /* 0x000fc60008011605 */
[----:B------:R-:W-:Y:S02]  /*faa0*/  ULDC UR4, c[0x0][0xc78] ;  /* 0x00031e0000047ab9 */ /* 0x000fe40000000800 */
[----:B------:R-:W-:Y:S02]  /*fab0*/  UISETP.GE.AND UP0, UPT, UR7, UR4, UPT ;  /* 0x000000040700728c */ /* 0x000fe4000bf06270 */
[----:B------:R-:W-:-:S04]  /*fac0*/  UIADD3 UR4, -UR7, URZ, URZ ;  /* 0x0000003f07047290 */ /* 0x000fc8000fffe13f */
[----:B------:R-:W-:Y:S01]  /*fad0*/  PLOP3.LUT P0, PT, PT, PT, UP0, 0x80, 0x0 ;  /* 0x000000000000781c */ /* 0x000fe20003f0f008 */
[----:B------:R-:W-:-:S12]  /*fae0*/  UIMAD UR8, UR8, UR4, UR6 ;  /* 0x00000004080872a4 */ /* 0x000fd8000f8e0206 */
[----:B---34-:R-:W-:Y:S05]  /*faf0*/  @!P0 BRA `(.L_x_1197) ;  /* 0x0000000000208947 */ /* 0x018fea0003800000 */
        /* <DEDUP_REMOVED lines=8> */
.L_x_1197:
[----:B------:R-:W-:Y:S01]  /*fb80*/  ULDC UR9, c[0x0][0xc54] ;  /* 0x0003150000097ab9 */ /* 0x000fe20000000800 */
[----:B------:R-:W-:Y:S01]  /*fb90*/  UMOV UR6, UR8 ;  /* 0x0000000800067c82 */ /* 0x000fe20008000000 */
[----:B------:R-:W-:-:S11]  /*fba0*/  UISETP.NE.AND UP0, UPT, UR9, 0x1, UPT ;  /* 0x000000010900788c */ /* 0x000fd6000bf05270 */
[----:B------:R-:W-:Y:S02]  /*fbb0*/  @UP0 ULDC.64 UR10, c[0x0][0xc58] ;  /* 0x00031600000a0ab9 */ /* 0x000fe40000000a00 */
[----:B------:R-:W-:-:S04]  /*fbc0*/  UIMAD.WIDE.U32 UR4, UR8, UR10, URZ ;  /* 0x0000000a080472a5 */ /* 0x000fc8000f8e003f */
[----:B------:R-:W-:-:S04]  /*fbd0*/  @UP0 USHF.R.U32.HI UR6, URZ, UR11, UR5 ;  /* 0x0000000b3f060299 */ /* 0x000fc80008011605 */
[----:B------:R-:W-:-:S12]  /*fbe0*/  UIMAD UR4, UR6, UR9, URZ ;  /* 0x00000009060472a4 */ /* 0x000fd8000f8e023f */
.L_x_1198:
[----:B------:R-:W-:Y:S02]  /*fbf0*/  UIADD3 UR4, UR8, -UR4, URZ ;  /* 0x8000000408047290 */ /* 0x000fe4000fffe03f */
[----:B------:R-:W-:Y:S01]  /*fc00*/  ULOP3.LUT UR5, URZ, UR6, URZ, 0x33, !UPT ;  /* 0x000000063f057292 */ /* 0x000fe2000f8e333f */
[----:B------:R-:W-:Y:S01]  /*fc10*/  ULDC UR14, c[0x0][0xc48] ;  /* 0x00031200000e7ab9 */ /* 0x000fe20000000800 */
[----:B------:R-:W-:Y:S01]  /*fc20*/  ULDC UR8, c[0x0][0x448] ;  /* 0x0001120000087ab9 */ /* 0x000fe20000000800 */
[----:B------:R-:W-:Y:S01]  /*fc30*/  ULDC UR41, c[0x0][0xc3c] ;  /* 0x00030f0000297ab9 */ /* 0x000fe20000000800 */
[----:B------:R-:W-:Y:S02]  /*fc40*/  UISETP.NE.AND UP2, UPT, UR14, 0x1, UPT ;  /* 0x000000010e00788c */ /* 0x000fe4000bf45270 */
[----:B------:R-:W-:Y:S02]  /*fc50*/  UISETP.NE.AND UP1, UPT, UR8, 0x1, UPT ;  /* 0x000000010800788c */ /* 0x000fe4000bf25270 */
[----:B------:R-:W-:Y:S01]  /*fc60*/  UIADD3 UR41, UR5, UR41, URZ ;  /* 0x0000002905297290 */ /* 0x000fe2000fffe03f */
[----:B------:R-:W-:Y:S01]  /*fc70*/  ULDC.64 UR10, c[0x0][0x418] ;  /* 0x00010600000a7ab9 */ /* 0x000fe20000000a00 */
[----:B------:R-:W-:Y:S01]  /*fc80*/  ULDC UR13, c[0x0][0xc54] ;  /* 0x00031500000d7ab9 */ /* 0x000fe20000000800 */
[----:B------:R-:W-:-:S02]  /*fc90*/  UISETP.NE.U32.AND UP0, UPT, UR10, URZ, UPT ;  /* 0x0000003f0a00728c */ /* 0x000fc4000bf05070 */
[----:B------:R-:W-:Y:S02]  /*fca0*/  UIMAD UR13, UR7, UR13, UR4 ;  /* 0x0000000d070d72a4 */ /* 0x000fe4000f8e0204 */
[----:B------:R-:W-:Y:S01]  /*fcb0*/  USHF.L.U32 UR41, UR41, 0x7, URZ ;  /* 0x0000000729297899 */ /* 0x000fe2000800063f */
[----:B------:R-:W-:Y:S01]  /*fcc0*/  ULDC.64 UR4, c[0x0][0x9e0] ;  /* 0x0002780000047ab9 */ /* 0x000fe20000000a00 */
[----:B------:R-:W-:Y:S02]  /*fcd0*/  UISETP.NE.AND.EX UP0, UPT, UR11, URZ, UPT, UP0 ;  /* 0x0000003f0b00728c */ /* 0x000fe4000bf05300 */
[----:B------:R-:W-:Y:S02]  /*fce0*/  UISETP.GE.AND UP3, UPT, UR5, 0x1, UPT ;  /* 0x000000010500788c */ /* 0x000fe4000bf66270 */
[----:B------:R-:W-:Y:S01]  /*fcf0*/  UIADD3 UR12, UR41, 0x7f, URZ ;  /* 0x0000007f290c7890 */ /* 0x000fe2000fffe03f */
[----:B------:R-:W-:Y:S01]  /*fd00*/  ULDC UR10, c[0x0][0x424] ;  /* 0x00010900000a7ab9 */ /* 0x000fe20000000800 */
[----:B------:R-:W-:Y:S01]  /*fd10*/  ULDC UR6, c[0x0][0x288] ;  /* 0x0000a20000067ab9 */ /* 0x000fe20000000800 */
[----:B------:R-:W-:Y:S01]  /*fd20*/  @UP2 ULDC UR8, c[0x0][0xc4c] ;  /* 0x0003130000082ab9 */ /* 0x000fe20000000800 */
[----:B------:R-:W-:Y:S01]  /*fd30*/  @UP1 ULDC UR11, c[0x0][0x44c] ;  /* 0x00011300000b1ab9 */ /* 0x000fe20000000800 */
[----:B------:R-:W-:Y:S01]  /*fd40*/  USEL UR15, UR10, 0x1, UP0 ;  /* 0x000000010a0f7887 */ /* 0x000fe20008000000 */
[----:B------:R-:W-:Y:S01]  /*fd50*/  PLOP3.LUT P1, PT, PT, PT, UP3, 0x80, 0x0 ;  /* 0x000000000000781c */ /* 0x000fe20003f2f038 */
[----:B------:R-:W-:-:S02]  /*fd60*/  UIADD3 UR16, -UR6, 0x1, URZ ;  /* 0x0000000106107890 */ /* 0x000fc4000fffe13f */
[----:B------:R-:W-:Y:S02]  /*fd70*/  UIMAD.WIDE.U32 UR8, UR13, UR8, URZ ;  /* 0x000000080d0872a5 */ /* 0x000fe4000f8e003f */
[----:B------:R-:W-:Y:S01]  /*fd80*/  UIMAD.WIDE.U32 UR10, UR12, UR11, URZ ;  /* 0x0000000b0c0a72a5 */ /* 0x000fe2000f8e003f */
[----:B------:R-:W-:Y:S01]  /*fd90*/  ULDC UR7, c[0x0][0x2f0] ;  /* 0x0000bc0000077ab9 */ /* 0x000fe20000000800 */
[----:B------:R-:W-:Y:S01]  /*fda0*/  @UP2 ULDC UR17, c[0x0][0xc50] ;  /* 0x0003140000112ab9 */ /* 0x000fe20000000800 */
[----:B------:R-:W-:Y:S01]  /*fdb0*/  @UP1 ULDC UR18, c[0x0][0x450] ;  /* 0x0001140000121ab9 */ /* 0x000fe20000000800 */
[----:B------:R-:W-:Y:S01]  /*fdc0*/  UMOV UR43, UR13 ;  /* 0x0000000d002b7c82 */ /* 0x000fe20008000000 */
[----:B------:R-:W-:Y:S02]  /*fdd0*/  UIMAD UR16, UR15, UR7, UR16 ;  /* 0x000000070f1072a4 */ /* 0x000fe4000f8e0210 */
[----:B------:R-:W-:Y:S02]  /*fde0*/  @UP2 USHF.R.U32.HI UR43, URZ, UR17, UR9 ;  /* 0x000000113f2b2299 */ /* 0x000fe40008011609 */
[----:B------:R-:W-:-:S02]  /*fdf0*/  @UP1 USHF.R.U32.HI UR12, URZ, UR18, UR11 ;  /* 0x000000123f0c1299 */ /* 0x000fc4000801160b */
[----:B------:R-:W-:Y:S02]  /*fe00*/  UIADD3 UR36, -UR43, URZ, URZ ;  /* 0x0000003f2b247290 */ /* 0x000fe4000fffe13f */
[----:B------:R-:W-:Y:S02]  /*fe10*/  UIADD3 UR12, UR16, UR12, URZ ;  /* 0x0000000c100c7290 */ /* 0x000fe4000fffe03f */
[----:B------:R-:W-:Y:S02]  /*fe20*/  UIMAD UR36, UR14, UR36, UR13 ;  /* 0x000000240e2472a4 */ /* 0x000fe4000f8e020d */
[----:B------:R-:W-:Y:S01]  /*fe30*/  UIADD3 UR4, UR12, UR4, URZ ;  /* 0x000000040c047290 */ /* 0x000fe2000fffe03f */
[----:B------:R-:W-:Y:S11]  /*fe40*/  @!P1 BRA `(.L_x_1199) ;  /* 0x0000000000449947 */ /* 0x000ff60003800000 */
        /* <DEDUP_REMOVED lines=10> */
.L_x_1200:
[----:B------:R-:W-:-:S11]  /*fef0*/  UISETP.NE.AND UP0, UPT, UR5, 0x1, UPT ;  /* 0x000000010500788c */ /* 0x000fd6000bf05270 */
[----:B------:R-:W-:Y:S02]  /*ff00*/  @UP0 ULDC.64 UR12, c[0x0][0x9e8] ;  /* 0x00027a00000c0ab9 */ /* 0x000fe40000000a00 */
[----:B------:R-:W-:-:S04]  /*ff10*/  UIMAD.WIDE.U32 UR8, UR10, UR12, URZ ;  /* 0x0000000c0a0872a5 */ /* 0x000fc8000f8e003f */
[----:B------:R-:W-:-:S12]  /*ff20*/  @UP0 USHF.R.U32.HI UR10, URZ, UR13, UR9 ;  /* 0x0000000d3f0a0299 */ /* 0x000fd80008011609 */
.L_x_1201:
[----:B------:R-:W-:-:S04]  /*ff30*/  UIMAD UR10, UR10, UR5, UR5 ;  /* 0x000000050a0a72a4 */ /* 0x000fc8000f8e0205 */
[----:B------:R-:W-:-:S04]  /*ff40*/  UISETP.LT.AND UP0, UPT, UR4, UR10, UPT ;  /* 0x0000000a0400728c */ /* 0x000fc8000bf01270 */
[----:B------:R-:W-:-:S12]  /*ff50*/  USEL UR4, UR4, UR10, UP0 ;  /* 0x0000000a04047287 */ /* 0x000fd80008000000 */
.L_x_1199:
[----:B------:R-:W-:Y:S02]  /*ff60*/  UIMAD UR12, UR15, UR7, 0x7f ;  /* 0x0000007f0f0c74a4 */ /* 0x000fe4000f8e0207 */
[----:B------:R-:W-:Y:S02]  /*ff70*/  UIADD3 UR4, UR4, 0x7f, URZ ;  /* 0x0000007f04047890 */ /* 0x000fe4000fffe03f */
[----:B------:R-:W-:Y:S02]  /*ff80*/  USHF.R.S32.HI UR13, URZ, 0x1f, UR12 ;  /* 0x0000001f3f0d7899 */ /* 0x000fe4000801140c */
[----:B------:R-:W-:Y:S01]  /*ff90*/  USHF.R.S32.HI UR10, URZ, 0x1f, UR4 ;  /* 0x0000001f3f0a7899 */ /* 0x000fe20008011404 */
[----:B------:R-:W-:Y:S01]  /*ffa0*/  @UP1 ULDC UR8, c[0x0][0x44c] ;  /* 0x0001130000081ab9 */ /* 0x000fe20000000800 */
[----:B------:R-:W-:Y:S02]  /*ffb0*/  ULEA.HI UR13, UR13, UR12, URZ, 0x7 ;  /* 0x0000000c0d0d7291 */ /* 0x000fe4000f8f383f */
[----:B------:R-:W-:-:S02]  /*ffc0*/  UIMAD.WIDE.U32 UR8, UR41, UR8, URZ ;  /* 0x00000008290872a5 */ /* 0x000fc4000f8e003f */
[----:B------:R-:W-:Y:S01]  /*ffd0*/  ULEA.HI UR10, UR10, UR4, URZ, 0x7 ;  /* 0x000000040a0a7291 */ /* 0x000fe2000f8f383f */
[----:B------:R-:W-:Y:S01]  /*ffe0*/  @UP1 ULDC UR14, c[0x0][0x450] ;  /* 0x00011400000e1ab9 */ /* 0x000fe20000000800 */
[----:B------:R-:W-:Y:S01]  /*fff0*/  UMOV UR11, UR41 ;  /* 0x00000029000b7c82 */ /* 0x000fe20008000000 */
[----:B------:R-:W-:Y:S02]  /*10000*/  UIMAD UR4, UR15, UR7, -UR6 ;  /* 0x000000070f0472a4 */ /* 0x000fe4000f8e0a06 */
[----:B------:R-:W-:Y:S02]  /*10010*/  USHF.R.S32.HI UR13, URZ, 0x7, UR13 ;  /* 0x000000073f0d7899 */ /* 0x000fe4000801140d */
[----:B------:R-:W-:Y:S02]  /*10020*/  USHF.R.S32.HI UR10, URZ, 0x7, UR10 ;  /* 0x000000073f0a7899 */ /* 0x000fe4000801140a */
[----:B------:R-:W-:Y:S02]  /*10030*/  @UP1 USHF.R.U32.HI UR11, URZ, UR14, UR9 ;  /* 0x0000000e3f0b1299 */ /* 0x000fe40008011609 */
[----:B------:R-:W-:-:S02]  /*10040*/  UISETP.LT.AND UP0, UPT, UR13, UR10, UPT ;  /* 0x0000000a0d00728c */ /* 0x000fc4000bf01270 */
[----:B------:R-:W-:Y:S01]  /*10050*/  UIADD3 UR4, UR4, UR11, URZ ;  /* 0x0000000b04047290 */ /* 0x000fe2000fffe03f */
[----:B------:R-:W-:Y:S01]  /*10060*/  ULDC UR8, c[0x0][0x9dc] ;  /* 0x0002770000087ab9 */ /* 0x000fe20000000800 */
[----:B------:R-:W-:Y:S02]  /*10070*/  USEL UR40, UR13, UR10, UP0 ;  /* 0x0000000a0d287287 */ /* 0x000fe40008000000 */
        /* <DEDUP_REMOVED lines=12> */
.L_x_1203:
[----:B------:R-:W-:-:S11]  /*10140*/  UISETP.NE.AND UP0, UPT, UR5, 0x1, UPT ;  /* 0x000000010500788c */ /* 0x000fd6000bf05270 */
[----:B------:R-:W-:Y:S02]  /*10150*/  @UP0 ULDC.64 UR10, c[0x0][0x9e8] ;  /* 0x00027a00000a0ab9 */ /* 0x000fe40000000a00 */
[----:B------:R-:W-:-:S04]  /*10160*/  UIMAD.WIDE.U32 UR6, UR4, UR10, URZ ;  /* 0x0000000a040672a5 */ /* 0x000fc8000f8e003f */
[----:B------:R-:W-:-:S12]  /*10170*/  @UP0 USHF.R.U32.HI UR4, URZ, UR11, UR7 ;  /* 0x0000000b3f040299 */ /* 0x000fd80008011607 */
.L_x_1204:
[----:B------:R-:W-:-:S04]  /*10180*/  UIMAD UR4, UR4, UR5, URZ ;  /* 0x00000005040472a4 */ /* 0x000fc8000f8e023f */
[----:B------:R-:W-:-:S04]  /*10190*/  UISETP.LT.AND UP0, UPT, UR8, UR4, UPT ;  /* 0x000000040800728c */ /* 0x000fc8000bf01270 */
[----:B------:R-:W-:-:S12]  /*101a0*/  USEL UR8, UR8, UR4, !UP0 ;  /* 0x0000000408087287 */ /* 0x000fd8000c000000 */
.L_x_1202:
[----:B------:R-:W-:Y:S01]  /*101b0*/  USHF.R.S32.HI UR4, URZ, 0x1f, UR8 ;  /* 0x0000001f3f047899 */ /* 0x000fe20008011408 */
[----:B------:R-:W-:Y:S03]  /*101c0*/  BSSY B7, `(.L_x_1205) ;  /* 0x000039a000077945 */ /* 0x000fe60003800000 */
[----:B------:R-:W-:-:S04]  /*101d0*/  ULEA.HI UR4, UR4, UR8, URZ, 0x7 ;  /* 0x0000000804047291 */ /* 0x000fc8000f8f383f */
[----:B------:R-:W-:-:S04]  /*101e0*/  USHF.R.S32.HI UR4, URZ, 0x7, UR4 ;  /* 0x000000073f047899 */ /* 0x000fc80008011404 */
[----:B------:R-:W-:-:S04]  /*101f0*/  UISETP.LT.AND UP0, UPT, URZ, UR4, UPT ;  /* 0x000000043f00728c */ /* 0x000fc8000bf01270 */
[----:B------:R-:W-:-:S04]  /*10200*/  USEL UR39, URZ, UR4, !UP0 ;  /* 0x000000043f277287 */ /* 0x000fc8000c000000 */
[----:B------:R-:W-:-:S06]  /*10210*/  UISETP.GT.AND UP0, UPT, UR40, UR39, UPT ;  /* 0x000000272800728c */ /* 0x000fcc000bf04270 */
[----:B------:R-:W-:-:S13]  /*10220*/  PLOP3.LUT P0, PT, PT, PT, UP0, 0x80, 0x0 ;  /* 0x000000000000781c */ /* 0x000fda0003f0f008 */
[----:B------:R-:W-:Y:S05]  /*10230*/  @P0 BRA `(.L_x_1206) ;  /* 0x0000000000480947 */ /* 0x000fea0003800000 */
[----:B------:R-:W1:Y:S02]  /*10240*/  S2R R0, SR_TID.X ;  /* 0x0000000000007919 */ /* 0x000e640000002100 */
[----:B-1----:R-:W-:-:S04]  /*10250*/  LOP3.LUT R0, R0, 0x7f, RZ, 0xc0, !PT ;  /* 0x0000007f00007812 */ /* 0x002fc800078ec0ff */
[----:B------:R-:W-:-:S13]  /*10260*/  ISETP.NE.AND P1, PT, R0, RZ, PT ;  /* 0x000000ff0000720c */ /* 0x000fda0003f25270 */
[----:B------:R-:W-:Y:S05]  /*10270*/  @P1 BRA `(.L_x_1207) ;  /* 0x0000003800381947 */ /* 0x000fea0003800000 */
[----:B------:R-:W1:Y:S01]  /*10280*/  S2R R5, SR_LANEID ;  /* 0x0000000000057919 */ /* 0x000e620000000000 */
[----:B------:R-:W-:Y:S01]  /*10290*/  VOTEU.ANY UR4, UPT, PT ;  /* 0x0000000000047886 */ /* 0x000fe200038e0100 */
[----:B0-----:R-:W0:Y:S01]  /*102a0*/  LDC.64 R2, c[0x0][0xc80] ;  /* 0x00032000ff027b82 */ /* 0x001e220000000a00 */
[----:B------:R-:W1:Y:S02]  /*102b0*/  FLO.U32 R0, UR4 ;  /* 0x0000000400007d00 */ /* 0x000e6400080e0000 */
[----:B-1----:R-:W-:-:S06]  /*102c0*/  ISETP.EQ.U32.AND P0, PT, R0, R5, PT ;  /* 0x000000050000720c */ /* 0x002fcc0003f02070 */
[----:B------:R-:W0:Y:S07]  /*102d0*/  POPC R5, UR4 ;  /* 0x0000000400057d09 */ /* 0x000e2e0008000000 */
[----:B0-----:R-:W2:Y:S01]  /*102e0*/  @P0 ATOMG.E.ADD.STRONG.GPU PT, R3, desc[UR50][R2.64], R5 ;  /* 0x00000005020309a8 */ /* 0x001ea200081ee1f2 */
[----:B------:R-:W0:Y:S02]  /*102f0*/  S2R R4, SR_LTMASK ;  /* 0x0000000000047919 */ /* 0x000e240000003900 */
[----:B0-----:R-:W-:-:S04]  /*10300*/  LOP3.LUT R4, R4, UR4, RZ, 0xc0, !PT ;  /* 0x0000000404047c12 */ /* 0x001fc8000f8ec0ff */
[----:B------:R-:W0:Y:S01]  /*10310*/  POPC R7, R4 ;  /* 0x0000000400077309 */ /* 0x000e220000000000 */
[----:B--2---:R-:W0:Y:S02]  /*10320*/  SHFL.IDX PT, R0, R3, R0, 0x1f ;  /* 0x00001f0003007589 */ /* 0x004e2400000e0000 */
[----:B0-----:R-:W-:-:S05]  /*10330*/  IADD3 R0, R0, UR42, R7 ;  /* 0x0000002a00007c10 */ /* 0x001fca000fffe007 */
[----:B------:R1:W-:Y:S01]  /*10340*/  STL [R1+0x14], R0 ;  /* 0x0000140001007387 */ /* 0x0003e20000100800 */
[----:B------:R-:W-:Y:S05]  /*10350*/  BRA `(.L_x_1207) ;  /* 0x0000003800007947 */ /* 0x000fea0003800000 */
.L_x_1206:
[----:B------:R-:W-:Y:S01]  /*10360*/  VIADD R0, R17, 0x18400 ;  /* 0x0001840011007836 */ /* 0x000fe20000000000 */
[----:B------:R-:W-:Y:S04]  /*10370*/  BSSY B6, `(.L_x_1208) ;  /* 0x0000013000067945 */ /* 0x000fe80003800000 */
[----:B------:R-:W-:-:S13]  /*10380*/  LOP3.LUT P0, RZ, R0, 0x3ff, RZ, 0xc0, !PT ;  /* 0x000003ff00ff7812 */ /* 0x000fda000780c0ff */
[----:B------:R-:W-:Y:S05]  /*10390*/  @!P0 BRA `(.L_x_1209) ;  /* 0x0000000000408947 */ /* 0x000fea0003800000 */
[----:B0-----:R-:W-:Y:S01]  /*103a0*/  MOV R2, 0x0 ;  /* 0x0000000000027802 */ /* 0x001fe20000000f00 */
        /* <DEDUP_REMOVED lines=15> */
.L_x_1209:
[----:B------:R-:W-:Y:S05]  /*104a0*/  BSYNC B6 ;  /* 0x0000000000067941 */ /* 0x000fea0003800000 */
.L_x_1208:
[----:B------:R-:W-:Y:S01]  /*104b0*/  VIADD R0, R17, 0x400 ;  /* 0x0000040011007836 */ /* 0x000fe20000000000 */
[----:B------:R-:W-:Y:S04]  /*104c0*/  BSSY B6, `(.L_x_1210) ;  /* 0x0000022000067945 */ /* 0x000fe80003800000 */
[----:B------:R-:W-:-:S13]  /*104d0*/  LOP3.LUT P0, RZ, R0, 0x3ff, RZ, 0xc0, !PT ;  /* 0x000003ff00ff7812 */ /* 0x000fda000780c0ff */
[----:B------:R-:W-:Y:S05]  /*104e0*/  @!P0 BRA `(.L_x_1211) ;  /* 0x00000000007c8947 */ /* 0x000fea0003800000 */
[----:B------:R-:W-:Y:S01]  /*104f0*/  MOV R16, 0x0 ;  /* 0x0000000000107802 */ /* 0x000fe20000000f00 */
[----:B------:R-:W-:Y:S01]  /*10500*/  ULDC.64 UR6, c[0x4][0xa0] ;  /* 0x0100280000067ab9 */ /* 0x000fe20000000a00 */
[----:B------:R-:W-:Y:S01]  /*10510*/  ULDC.64 UR8, c[0x4][0xa8] ;  /* 0x01002a0000087ab9 */ /* 0x000fe20000000a00 */
[----:B------:R-:W-:Y:S01]  /*10520*/  ULDC.64 UR4, c[0x4][0x10] ;  /* 0x0100040000047ab9 */ /* 0x000fe20000000a00 */
[----:B0-----:R0:W1:Y:S01]  /*10530*/  LDC.64 R2, c[0x4][R16] ;  /* 0x0100000010027b82 */ /* 0x0010620000000a00 */
        /* <DEDUP_REMOVED lines=11> */
.L_x_1212:
        /* <DEDUP_REMOVED lines=15> */
.L_x_1211:
[----:B------:R-:W-:Y:S05]  /*106e0*/  BSYNC B6 ;  /* 0x0000000000067941 */ /* 0x000fea0003800000 */
.L_x_1210:
[----:B------:R-:W-:Y:S01]  /*106f0*/  ULDC.64 UR4, c[0x0][0x9f8] ;  /* 0x00027e0000047ab9 */ /* 0x000fe20000000a00 */
[----:B------:R-:W-:Y:S01]  /*10700*/  IMAD.U32 R7, RZ, RZ, UR43 ;  /* 0x0000002bff077e24 */ /* 0x000fe2000f8e00ff */
[----:B------:R-:W-:-:S04]  /*10710*/  UISETP.NE.U32.AND UP0, UPT, UR4, URZ, UPT ;  /* 0x0000003f0400728c */ /* 0x000fc8000bf05070 */
[----:B------:R-:W-:-:S06]  /*10720*/  UISETP.NE.AND.EX UP0, UPT, UR5, URZ, UPT, UP0 ;  /* 0x0000003f0500728c */ /* 0x000fcc000bf05300 */
[----:B------:R-:W-:-:S05]  /*10730*/  PLOP3.LUT P0, PT, PT, PT, UP0, 0x80, 0x0 ;  /* 0x000000000000781c */ /* 0x000fca0003f0f008 */
[----:B------:R-:W-:Y:S02]  /*10740*/  @UP0 ULDC.64 UR4, c[0x0][0x9f8] ;  /* 0x00027e0000040ab9 */ /* 0x000fe40000000a00 */
[----:B------:R-:W-:-:S06]  /*10750*/  @UP0 UIMAD.WIDE UR4, UR43, 0x4, UR4 ;  /* 0x000000042b0408a5 */ /* 0x000fcc000f8e0204 */
[----:B0-----:R-:W-:Y:S02]  /*10760*/  IMAD.U32 R2, RZ, RZ, UR4 ;  /* 0x00000004ff027e24 */ /* 0x001fe4000f8e00ff */
[----:B------:R-:W-:-:S05]  /*10770*/  IMAD.U32 R3, RZ, RZ, UR5 ;  /* 0x00000005ff037e24 */ /* 0x000fca000f8e00ff */
[----:B------:R0:W2:Y:S01]  /*10780*/  @P0 LDG.E R7, desc[UR50][R2.64] ;  /* 0x0000003202070981 */ /* 0x0000a2000c1e1900 */
[----:B------:R-:W-:Y:S01]  /*10790*/  UMOV UR4, 0xffffffff ;  /* 0xffffffff00047882 */ /* 0x000fe20000000000 */
[----:B------:R-:W-:Y:S01]  /*107a0*/  IMAD.U32 R0, RZ, RZ, UR40 ;  /* 0x00000028ff007e24 */ /* 0x000fe2000f8e00ff */
[----:B------:R-:W-:Y:S01]  /*107b0*/  LOP3.LUT R19, R19, 0xfffffffe, RZ, 0xc0, !PT ;  /* 0xfffffffe13137812 */ /* 0x000fe200078ec0ff */
[----:B------:R-:W1:Y:S02]  /*107c0*/  S2R R4, SR_TID.X ;  /* 0x0000000000047919 */ /* 0x000e640000002100 */
[----:B------:R-:W-:Y:S01]  /*107d0*/  VIADD R0, R0, 0xffffffff ;  /* 0xffffffff00007836 */ /* 0x000fe20000000000 */
[----:B0-----:R-:W0:Y:S02]  /*107e0*/  LDC.64 R2, c[0x0][0x418] ;  /* 0x00010600ff027b82 */ /* 0x001e240000000a00 */
[----:B0-----:R-:W-:Y:S02]  /*107f0*/  ISETP.NE.U32.AND P0, PT, R2, RZ, PT ;  /* 0x000000ff0200720c */ /* 0x001fe40003f05070 */
[----:B-1----:R-:W-:-:S02]  /*10800*/  SHF.R.U32.HI R4, RZ, 0x5, R4 ;  /* 0x00000005ff047819 */ /* 0x002fc40000011604 */
[----:B------:R-:W-:Y:S02]  /*10810*/  ISETP.NE.AND.EX P1, PT, R3, RZ, PT, P0 ;  /* 0x000000ff0300720c */ /* 0x000fe40003f25300 */
[----:B------:R-:W-:-:S11]  /*10820*/  LOP3.LUT R4, R4, 0x3, RZ, 0xc0, !PT ;  /* 0x0000000304047812 */ /* 0x000fd600078ec0ff */
[----:B------:R-:W-:Y:S02]  /*10830*/  @P1 LOP3.LUT R19, R19, 0x1, RZ, 0xfc, !PT ;  /* 0x0000000113131812 */ /* 0x000fe400078efcff */
[----:B--2---:R-:W-:Y:S01]  /*10840*/  SHF.R.S32.HI R8, RZ, 0x1f, R7 ;  /* 0x0000001fff087819 */ /* 0x004fe20000011407 */
[----:B------:R0:W-:Y:S01]  /*10850*/  STL [R1+0x4], R7 ;  /* 0x0000040701007387 */ /* 0x0001e20000100800 */
[----:B------:R-:W-:-:S03]  /*10860*/  SEL R16, R7, RZ, !P1 ;  /* 0x000000ff07107207 */ /* 0x000fc60004800000 */
[----:B------:R0:W-:Y:S01]  /*10870*/  STL [R1+0xc], R8 ;  /* 0x00000c0801007387 */ /* 0x0001e20000100800 */
[----:B------:R-:W-:Y:S05]  /*10880*/  BRA.DIV UR4, `(.L_x_1213) ;  /* 0x0000003a04e87947 */ /* 0x000fea000b800000 */
[----:B------:R1:W2:Y:S02]  /*10890*/  SHFL.IDX PT, R14, R4, RZ, 0x1f ;  /* 0x00001fff040e7589 */ /* 0x0002a400000e0000 */
.L_x_1304:
[----:B------:R3:W-:Y:S01]  /*108a0*/  STL [R1], R0 ;  /* 0x0000000001007387 */ /* 0x0007e20000100800 */
[----:B--2---:R-:W-:Y:S02]  /*108b0*/  ISETP.NE.AND P0, PT, R14, RZ, PT ;  /* 0x000000ff0e00720c */ /* 0x004fe40003f05270 */
[----:B------:R-:W-:Y:S02]  /*108c0*/  PLOP3.LUT P2, PT, PT, PT, PT, 0x8, 0x0 ;  /* 0x000000000000781c */ /* 0x000fe40003f4e170 */
[----:B------:R-:W-:-:S11]  /*108d0*/  LOP3.LUT R19, R19, 0xfffffffd, RZ, 0xc0, !PT ;  /* 0xfffffffd13137812 */ /* 0x000fd600078ec0ff */
[----:B------:R-:W-:Y:S01]  /*108e0*/  @P2 LOP3.LUT R19, R19, 0x2, RZ, 0xfc, !PT ;  /* 0x0000000213132812 */ /* 0x000fe200078efcff */
[----:B---3--:R-:W-:Y:S06]  /*108f0*/  @P0 BRA `(.L_x_1214) ;  /* 0x00000004000c0947 */ /* 0x008fec0003800000 */
[----:B------:R-:W-:-:S03]  /*10900*/  UMOV UR4, 0xffffffff ;  /* 0xffffffff00047882 */ /* 0x000fc60000000000 */
[----:B------:R-:W-:Y:S05]  /*10910*/  BRA.DIV UR4, `(.L_x_1215) ;  /* 0x0000003a04e47947 */ /* 0x000fea000b800000 */
[----:B------:R-:W-:-:S13]  /*10920*/  ELECT P6, URZ, PT ;  /* 0x00000000003f782f */ /* 0x000fda00038c0000 */
.L_x_1307:
[----:B------:R-:W-:Y:S05]  /*10930*/  @!P6 BRA `(.L_x_1214) ;  /* 0x0000000000fce947 */ /* 0x000fea0003800000 */
[----:B------:R-:W-:Y:S01]  /*10940*/  IMAD.MOV.U32 R16, RZ, RZ, R7 ;  /* 0x000000ffff107224 */ /* 0x000fe200078e0007 */
[----:B------:R-:W-:Y:S06]  /*10950*/  @!P1 BRA `(.L_x_1216) ;  /* 0x00000000004c9947 */ /* 0x000fec0003800000 */
[----:B------:R-:W2:Y:S01]  /*10960*/  LDC R6, c[0x0][0x43c] ;  /* 0x00010f00ff067b82 */ /* 0x000ea20000000800 */
[----:B------:R-:W-:Y:S01]  /*10970*/  IMAD.MOV.U32 R9, RZ, RZ, R0 ;  /* 0x000000ffff097224 */ /* 0x000fe200078e0000 */
[----:B------:R-:W-:Y:S01]  /*10980*/  ULDC.64 UR4, c[0x0][0x428] ;  /* 0x00010a0000047ab9 */ /* 0x000fe20000000a00 */
[----:B--2---:R-:W-:-:S13]  /*10990*/  ISETP.NE.AND P0, PT, R6, 0x1, PT ;  /* 0x000000010600780c */ /* 0x004fda0003f05270 */
[----:B-1----:R-:W1:Y:S02]  /*109a0*/  @P0 LDC.64 R4, c[0x0][0x440] ;  /* 0x00011000ff040b82 */ /* 0x002e640000000a00 */
[----:B-1----:R-:W-:-:S04]  /*109b0*/  @P0 IMAD.HI.U32 R0, R9, R4, RZ ;  /* 0x0000000409000227 */ /* 0x002fc800078e00ff */
[----:B------:R-:W-:Y:S01]  /*109c0*/  IMAD.MOV.U32 R4, RZ, RZ, R9 ;  /* 0x000000ffff047224 */ /* 0x000fe200078e0009 */
[----:B------:R-:W-:-:S04]  /*109d0*/  @P0 SHF.R.U32.HI R4, RZ, R5, R0 ;  /* 0x00000005ff040219 */ /* 0x000fc80000011600 */
[--C-:B------:R-:W-:Y:S01]  /*109e0*/  SHF.R.S32.HI R5, RZ, 0x1f, R4.reuse ;  /* 0x0000001fff057819 */ /* 0x100fe20000011404 */
[----:B------:R-:W-:-:S04]  /*109f0*/  IMAD.MOV R0, RZ, RZ, -R4 ;  /* 0x000000ffff007224 */ /* 0x000fc800078e0a04 */
[----:B------:R-:W-:Y:S02]  /*10a00*/  IMAD R9, R6, R0, R9 ;  /* 0x0000000006097224 */ /* 0x000fe400078e0209 */
[----:B------:R-:W-:Y:S02]  /*10a10*/  IMAD R0, R8, UR4, RZ ;  /* 0x0000000408007c24 */ /* 0x000fe4000f8e02ff */
[C---:B------:R-:W-:Y:S01]  /*10a20*/  IMAD.WIDE.U32 R4, R7.reuse, UR4, R4 ;  /* 0x0000000407047c25 */ /* 0x040fe2000f8e0004 */
[----:B------:R2:W-:Y:S03]  /*10a30*/  STL [R1], R9 ;  /* 0x0000000901007387 */ /* 0x0005e60000100800 */
[----:B------:R-:W-:Y:S01]  /*10a40*/  IMAD R0, R7, UR5, R0 ;  /* 0x0000000507007c24 */ /* 0x000fe2000f8e0200 */
[----:B------:R-:W-:-:S03]  /*10a50*/  LEA R2, P0, R4, R2, 0x2 ;  /* 0x0000000204027211 */ /* 0x000fc600078010ff */
[----:B------:R-:W-:-:S05]  /*10a60*/  IMAD.IADD R0, R5, 0x1, R0 ;  /* 0x0000000105007824 */ /* 0x000fca00078e0200 */
[----:B------:R-:W-:-:S05]  /*10a70*/  LEA.HI.X R3, R4, R3, R0, 0x2, P0 ;  /* 0x0000000304037211 */ /* 0x000fca00000f1400 */
[----:B------:R2:W5:Y:S02]  /*10a80*/  LDG.E R16, desc[UR50][R2.64] ;  /* 0x0000003202107981 */ /* 0x000564000c1e1900 */
.L_x_1216:
[----:B------:R-:W3:Y:S01]  /*10a90*/  LDL R0, [R1+0x8] ;  /* 0x0000080001007983 */ /* 0x000ee20000100800 */
[----:B--2---:R-:W-:Y:S01]  /*10aa0*/  IMAD R3, R18, 0x8, R17 ;  /* 0x0000000812037824 */ /* 0x004fe200078e0211 */
[----:B---3--:R-:W-:-:S04]  /*10ab0*/  SHF.L.U32 R0, R0, 0x1f, RZ ;  /* 0x0000001f00007819 */ /* 0x008fc800000006ff */
[----:B------:R-:W2:Y:S02]  /*10ac0*/  SYNCS.PHASECHK.TRANS64.TRYWAIT P0, [R3+URZ+0x28840], R0 ;  /* 0x02884000030075a7 */ /* 0x000ea4000800017f */
[----:B--2---:R-:W-:Y:S05]  /*10ad0*/  @!P0 BRA `(.L_x_1217) ;  /* 0x0000003800948947 */ /* 0x004fea0003800000 */
.L_x_1308:
[----:B------:R-:W3:Y:S02]  /*10ae0*/  S2R R2, SR_TID.X ;  /* 0x0000000000027919 */ /* 0x000ee40000002100 */
        /* <DEDUP_REMOVED lines=10> */
.L_x_1218:
[----:B------:R-:W3:Y:S01]  /*10b90*/  LDL R2, [R1] ;  /* 0x0000000001027983 */ /* 0x000ee20000100800 */
[----:B--2---:R-:W-:Y:S01]  /*10ba0*/  IMAD R0, R18, 0x8000, R17 ;  /* 0x0000800012007824 */ /* 0x004fe200078e0211 */
[----:B------:R-:W-:Y:S01]  /*10bb0*/  R2UR UR33, R3 ;  /* 0x00000000032172ca */ /* 0x000fe200000e0000 */
[----:B------:R-:W-:Y:S01]  /*10bc0*/  UIADD3 UR4, UP0, UR44, 0x370, URZ ;  /* 0x000003702c047890 */ /* 0x000fe2000ff1e03f */
[----:B-----5:R-:W-:Y:S01]  /*10bd0*/  R2UR UR37, R16 ;  /* 0x00000000102572ca */ /* 0x020fe200000e0000 */
[----:B------:R-:W-:Y:S01]  /*10be0*/  UMOV UR6, 0x0 ;  /* 0x0000000000067882 */ /* 0x000fe20000000000 */
[----:B------:R-:W-:Y:S01]  /*10bf0*/  R2UR UR8, R0 ;  /* 0x00000000000872ca */ /* 0x000fe200000e0000 */
[----:B------:R-:W-:Y:S01]  /*10c00*/  UIADD3.X UR5, URZ, UR45, URZ, UP0, !UPT ;  /* 0x0000002d3f057290 */ /* 0x000fe200087fe43f */
[----:B------:R-:W-:Y:S01]  /*10c10*/  PLOP3.LUT P0, PT, PT, PT, PT, 0x80, 0x0 ;  /* 0x000000000000781c */ /* 0x000fe20003f0f070 */
[----:B------:R-:W-:Y:S01]  /*10c20*/  UMOV UR7, 0x14f00000 ;  /* 0x14f0000000077882 */ /* 0x000fe20000000000 */
[----:B------:R-:W-:Y:S01]  /*10c30*/  UMOV UR34, URZ ;  /* 0x0000003f00227c82 */ /* 0x000fe20008000000 */
[----:B------:R-:W-:Y:S01]  /*10c40*/  UMOV UR10, 0x40 ;  /* 0x00000040000a7882 */ /* 0x000fe20000000000 */
[----:B------:R-:W-:Y:S01]  /*10c50*/  UMOV UR12, UR36 ;  /* 0x00000024000c7c82 */ /* 0x000fe20008000000 */
[----:B------:R-:W-:-:S02]  /*10c60*/  LOP3.LUT R19, R19, 0xfffffffd, RZ, 0xc0, !PT ;  /* 0xfffffffd13137812 */ /* 0x000fc400078ec0ff */
[----:B------:R-:W-:Y:S02]  /*10c70*/  UIADD3 UR33, UR33, 0x28830, URZ ;  /* 0x0002883021217890 */ /* 0x000fe4000fffe03f */
[----:B------:R-:W-:Y:S02]  /*10c80*/  UMOV UR13, UR37 ;  /* 0x00000025000d7c82 */ /* 0x000fe40008000000 */
[----:B------:R-:W-:Y:S02]  /*10c90*/  UIADD3 UR32, UR8, 0x18400, URZ ;  /* 0x0001840008207890 */ /* 0x000fe4000fffe03f */
[----:B------:R-:W-:Y:S01]  /*10ca0*/  UIADD3 UR8, UR8, 0x1c400, URZ ;  /* 0x0001c40008087890 */ /* 0x000fe2000fffe03f */
[----:B------:R-:W-:Y:S01]  /*10cb0*/  @P0 LOP3.LUT R19, R19, 0x2, RZ, 0xfc, !PT ;  /* 0x0000000213130812 */ /* 0x000fe200078efcff */
[----:B------:R-:W-:Y:S01]  /*10cc0*/  UMOV UR9, UR33 ;  /* 0x0000002100097c82 */ /* 0x000fe20008000000 */
[----:B---3--:R-:W-:-:S13]  /*10cd0*/  R2UR UR35, R2 ;  /* 0x00000000022372ca */ /* 0x008fda00000e0000 */
[----:B------:R-:W-:-:S07]  /*10ce0*/  USHF.L.U32 UR35, UR35, 0x7, URZ ;  /* 0x0000000723237899 */ /* 0x000fce000800063f */
[----:B------:R-:W-:Y:S02]  /*10cf0*/  UMOV UR11, UR35 ;  /* 0x00000023000b7c82 */ /* 0x000fe40008000000 */
[----:B------:R2:W-:Y:S01]  /*10d00*/  UTMALDG.4D [UR32], [UR4], desc[UR6] ;  /* 0x00000620040075b4 */ /* 0x0005e20008019000 */
[----:B------:R2:W-:Y:S02]  /*10d10*/  UTMALDG.4D [UR8], [UR4], desc[UR6] ;  /* 0x00000608040075b4 */ /* 0x0005e40008019000 */
[----:B--2---:R-:W-:Y:S01]  /*10d20*/  NOP ;  /* 0x0000000000007918 */ /* 0x004fe20000000000 */
.L_x_1214:
[----:B------:R-:W-:Y:S01]  /*10d30*/  VIADD R0, R17, 0x10400 ;  /* 0x0001040011007836 */ /* 0x000fe20000000000 */
[----:B------:R-:W-:Y:S05]  /*10d40*/  WARPSYNC.ALL ;  /* 0x0000000000007948 */ /* 0x000fea0003800000 */
[----:B------:R-:W-:Y:S01]  /*10d50*/  BAR.SYNC.DEFER_BLOCKING 0x8, 0x180 ;  /* 0x0206000000007b1d */ /* 0x000fe20000010000 */
[----:B------:R-:W-:-:S05]  /*10d60*/  LOP3.LUT P0, RZ, R0, 0x3ff, RZ, 0xc0, !PT ;  /* 0x000003ff00ff7812 */ /* 0x000fca000780c0ff */
[----:B------:R-:W-:Y:S08]  /*10d70*/  BSSY B6, `(.L_x_1219) ;  /* 0x0000012000067945 */ /* 0x000ff00003800000 */
[----:B------:R-:W-:Y:S05]  /*10d80*/  @!P0 BRA `(.L_x_1220) ;  /* 0x0000000000408947 */ /* 0x000fea0003800000 */
[----:B------:R-:W-:Y:S01]  /*10d90*/  MOV R2, 0x0 ;  /* 0x0000000000027802 */ /* 0x000fe20000000f00 */
[----:B------:R-:W-:Y:S01]  /*10da0*/  ULDC.64 UR4, c[0x4][0xa0] ;  /* 0x0100280000047ab9 */ /* 0x000fe20000000a00 */
[----:B------:R-:W-:Y:S01]  /*10db0*/  ULDC.64 UR6, c[0x4][0xa8] ;  /* 0x01002a0000067ab9 */ /* 0x000fe20000000a00 */
[----:B------:R-:W-:Y:S01]  /*10dc0*/  ULDC.64 UR8, c[0x4][0x20] ;  /* 0x0100080000087ab9 */ /* 0x000fe20000000a00 */
[----:B-1----:R-:W-:Y:S02]  /*10dd0*/  IMAD.U32 R4, RZ, RZ, UR4 ;  /* 0x00000004ff047e24 */ /* 0x002fe4000f8e00ff */
[----:B------:R-:W1:Y:S01]  /*10de0*/  LDC.64 R2, c[0x4][R2] ;  /* 0x0100000002027b82 */ /* 0x000e620000000a00 */
        /* <DEDUP_REMOVED lines=9> */
[----:B-1----:R-:W-:Y:S05]  /*10e80*/  CALL.ABS.NOINC R2 ;  /* 0x0000000002007343 */ /* 0x002fea0003c00000 */
.L_x_1220:
[----:B------:R-:W-:Y:S05]  /*10e90*/  BSYNC B6 ;  /* 0x0000000000067941 */ /* 0x000fea0003800000 */
.L_x_1219:
[----:B------:R-:W2:Y:S01]  /*10ea0*/  S2R R2, SR_TID.X ;  /* 0x0000000000027919 */ /* 0x000ea20000002100 */
[----:B0-----:R-:W0:Y:S01]  /*10eb0*/  LDC R7, c[0x0][0x448] ;  /* 0x00011200ff077b82 */ /* 0x001e220000000800 */
[----:B------:R-:W-:Y:S01]  /*10ec0*/  USHF.R.S32.HI UR4, URZ, 0x1f, UR36 ;  /* 0x0000001f3f047899 */ /* 0x000fe20008011424 */
[----:B------:R-:W-:Y:S01]  /*10ed0*/  ULDC.64 UR8, c[0x0][0x2d8] ;  /* 0x0000b60000087ab9 */ /* 0x000fe20000000a00 */
[----:B------:R-:W3:Y:S02]  /*10ee0*/  S2R R9, SR_TID.X ;  /* 0x0000000000097919 */ /* 0x000ee40000002100 */
[----:B------:R-:W-:Y:S02]  /*10ef0*/  UIMAD UR6, UR4, UR8, URZ ;  /* 0x00000008040672a4 */ /* 0x000fe4000f8e023f */
[----:B------:R-:W-:Y:S01]  /*10f00*/  UIMAD.WIDE.U32 UR4, UR36, UR8, URZ ;  /* 0x00000008240472a5 */ /* 0x000fe2000f8e003f */
[----:B------:R-:W4:Y:S01]  /*10f10*/  S2R R8, SR_TID.X ;  /* 0x0000000000087919 */ /* 0x000f220000002100 */
[----:B------:R-:W-:-:S02]  /*10f20*/  UIMAD UR6, UR36, UR9, UR6 ;  /* 0x00000009240672a4 */ /* 0x000fc4000f8e0206 */
[----:B------:R-:W-:Y:S02]  /*10f30*/  USHF.R.S32.HI UR7, URZ, 0x1f, UR43 ;  /* 0x0000001f3f077899 */ /* 0x000fe4000801142b */
[----:B------:R-:W-:Y:S01]  /*10f40*/  UIADD3 UR5, UR5, UR6, URZ ;  /* 0x0000000605057290 */ /* 0x000fe2000fffe03f */
[----:B------:R-:W-:-:S03]  /*10f50*/  ULDC.64 UR8, c[0x0][0x2e0] ;  /* 0x0000b80000087ab9 */ /* 0x000fc60000000a00 */
[----:B------:R-:W-:Y:S02]  /*10f60*/  UIMAD.WIDE.U32 UR4, UR43, UR8, UR4 ;  /* 0x000000082b0472a5 */ /* 0x000fe4000f8e0004 */
[----:B------:R-:W-:-:S04]  /*10f70*/  UIMAD UR6, UR7, UR8, URZ ;  /* 0x00000008070672a4 */ /* 0x000fc8000f8e023f */
[----:B------:R-:W-:Y:S01]  /*10f80*/  UIMAD UR6, UR43, UR9, UR6 ;  /* 0x000000092b0672a4 */ /* 0x000fe2000f8e0206 */
[----:B0-----:R-:W-:Y:S01]  /*10f90*/  ISETP.NE.AND P0, PT, R7, 0x1, PT ;  /* 0x000000010700780c */ /* 0x001fe20003f05270 */
[----:B-1----:R-:W-:Y:S02]  /*10fa0*/  IMAD.U32 R4, RZ, RZ, UR4 ;  /* 0x00000004ff047e24 */ /* 0x002fe4000f8e00ff */
[----:B------:R-:W-:Y:S02]  /*10fb0*/  UIADD3 UR6, UR5, UR6, URZ ;  /* 0x0000000605067290 */ /* 0x000fe4000fffe03f */
[----:B------:R-:W-:Y:S01]  /*10fc0*/  IMAD.U32 R5, RZ, RZ, UR5 ;  /* 0x00000005ff057e24 */ /* 0x000fe2000f8e00ff */
[----:B------:R-:W-:Y:S01]  /*10fd0*/  ULDC.64 UR4, c[0x0][0x2d0] ;  /* 0x0000b40000047ab9 */ /* 0x000fe20000000a00 */
[C---:B--2---:R-:W-:Y:S01]  /*10fe0*/  LOP3.LUT R0, R2.reuse, 0x7f, RZ, 0xc0, !PT ;  /* 0x0000007f02007812 */ /* 0x044fe200078ec0ff */
[----:B------:R-:W-:-:S03]  /*10ff0*/  IMAD.SHL.U32 R2, R2, 0x10, RZ ;  /* 0x0000001002027824 */ /* 0x000fc600078e00ff */
[----:B------:R-:W-:Y:S01]  /*11000*/  SHF.R.U32.HI R0, RZ, 0x3, R0 ;  /* 0x00000003ff007819 */ /* 0x000fe20000011600 */
[----:B---3--:R-:W-:Y:S01]  /*11010*/  IMAD.SHL.U32 R9, R9, 0x8, RZ ;  /* 0x0000000809097824 */ /* 0x008fe200078e00ff */
[----:B------:R-:W0:Y:S02]  /*11020*/  @P0 LDC R3, c[0x0][0x44c] ;  /* 0x00011300ff030b82 */ /* 0x000e240000000800 */
[----:B------:R-:W-:Y:S01]  /*11030*/  LOP3.LUT R2, R0, 0x70, R2, 0xf8, !PT ;  /* 0x0000007000027812 */ /* 0x000fe200078ef802 */
[----:B----4-:R-:W-:Y:S01]  /*11040*/  IMAD.SHL.U32 R10, R8, 0x8, RZ ;  /* 0x00000008080a7824 */ /* 0x010fe200078e00ff */
[----:B------:R-:W-:-:S03]  /*11050*/  LOP3.LUT R9, R9, 0x38, RZ, 0xc0, !PT ;  /* 0x0000003809097812 */ /* 0x000fc600078ec0ff */
[----:B------:R-:W-:Y:S01]  /*11060*/  VIADD R2, R2, UR41 ;  /* 0x0000002902027c36 */ /* 0x000fe20008000000 */
[----:B------:R-:W1:Y:S01]  /*11070*/  @P0 LDC R0, c[0x0][0x450] ;  /* 0x00011400ff000b82 */ /* 0x000e620000000800 */
[----:B------:R-:W-:Y:S02]  /*11080*/  LOP3.LUT R9, R9, 0x40, RZ, 0xfc, !PT ;  /* 0x0000004009097812 */ /* 0x000fe400078efcff */
[----:B------:R-:W-:Y:S01]  /*11090*/  IMAD.MOV.U32 R6, RZ, RZ, R2 ;  /* 0x000000ffff067224 */ /* 0x000fe200078e0002 */
[----:B------:R-:W-:Y:S01]  /*110a0*/  LOP3.LUT R10, R10, 0x38, RZ, 0xc0, !PT ;  /* 0x000000380a0a7812 */ /* 0x000fe200078ec0ff */
[----:B0-----:R-:W-:-:S05]  /*110b0*/  @P0 IMAD.HI.U32 R3, R2, R3, RZ ;  /* 0x0000000302030227 */ /* 0x001fca00078e00ff */
[----:B-1----:R-:W-:Y:S01]  /*110c0*/  @P0 SHF.R.U32.HI R6, RZ, R0, R3 ;  /* 0x00000000ff060219 */ /* 0x002fe20000011603 */
[----:B------:R-:W-:Y:S01]  /*110d0*/  IMAD.U32 R3, RZ, RZ, UR6 ;  /* 0x00000006ff037e24 */ /* 0x000fe2000f8e00ff */
[----:B------:R-:W-:-:S03]  /*110e0*/  ULDC.64 UR6, c[0x0][0x280] ;  /* 0x0000a00000067ab9 */ /* 0x000fc60000000a00 */
[----:B------:R-:W-:-:S04]  /*110f0*/  IMAD.MOV R0, RZ, RZ, -R6 ;  /* 0x000000ffff007224 */ /* 0x000fc800078e0a06 */
[----:B------:R-:W-:Y:S02]  /*11100*/  IMAD R0, R7, R0, R2 ;  /* 0x0000000007007224 */ /* 0x000fe400078e0202 */
[----:B------:R-:W-:Y:S01]  /*11110*/  IMAD.MOV.U32 R2, RZ, RZ, R4 ;  /* 0x000000ffff027224 */ /* 0x000fe200078e0004 */
[----:B------:R-:W-:-:S03]  /*11120*/  SHF.R.S32.HI R4, RZ, 0x1f, R6 ;  /* 0x0000001fff047819 */ /* 0x000fc60000011406 */
[----:B------:R-:W-:-:S04]  /*11130*/  IMAD.WIDE.U32 R2, R6, UR4, R2 ;  /* 0x0000000406027c25 */ /* 0x000fc8000f8e0002 */
        /* <DEDUP_REMOVED lines=18> */
[----:B------:R-:W-:Y:S02]  /*11260*/  ULDC UR4, c[0x0][0x288] ;  /* 0x0000a20000047ab9 */ /* 0x000fe40000000800 */
[----:B------:R-:W-:Y:S01]  /*11270*/  IMAD R3, R7, UR4, RZ ;  /* 0x0000000407037c24 */ /* 0x000fe2000f8e02ff */
[----:B------:R-:W1:Y:S04]  /*11280*/  SHFL.IDX PT, R6, R0, RZ, 0x181f ;  /* 0x00181fff00067589 */ /* 0x000e6800000e0000 */
[----:B------:R-:W-:Y:S01]  /*11290*/  SHFL.IDX PT, R8, R0, 0x1, 0x181f ;  /* 0x00381f0000087f89 */ /* 0x000fe200000e0000 */
[----:B0-----:R-:W-:-:S04]  /*112a0*/  LOP3.LUT R5, R5, 0x7f, RZ, 0xc0, !PT ;  /* 0x0000007f05057812 */ /* 0x001fc800078ec0ff */
[----:B------:R-:W-:-:S05]  /*112b0*/  SHF.R.U32.HI R5, RZ, 0x3, R5 ;  /* 0x00000003ff057819 */ /* 0x000fca0000011605 */
[----:B------:R-:W-:-:S04]  /*112c0*/  VIADD R2, R5, UR41 ;  /* 0x0000002905027c36 */ /* 0x000fc80008000000 */
[C---:B------:R-:W-:Y:S01]  /*112d0*/  VIADD R5, R2.reuse, 0x10 ;  /* 0x0000001002057836 */ /* 0x040fe20000000000 */
[----:B------:R-:W-:-:S04]  /*112e0*/  ISETP.GE.AND P3, PT, R2, R3, PT ;  /* 0x000000030200720c */ /* 0x000fc80003f66270 */
[----:B------:R-:W-:Y:S02]  /*112f0*/  ISETP.GE.AND P2, PT, R5, R3, PT ;  /* 0x000000030500720c */ /* 0x000fe40003f46270 */
[----:B------:R-:W0:Y:S07]  /*11300*/  SHFL.IDX PT, R5, R4, RZ, 0x181f ;  /* 0x00181fff04057589 */ /* 0x000e2e00000e0000 */
[----:B-1----:R-:W-:-:S05]  /*11310*/  @!P3 LEA R6, P4, R10, R6, 0x1 ;  /* 0x000000060a06b211 */ /* 0x002fca00078808ff */
[----:B0-----:R-:W-:Y:S01]  /*11320*/  @!P3 IMAD.X R7, RZ, RZ, R5, P4 ;  /* 0x000000ffff07b224 */ /* 0x001fe200020e0605 */
[----:B------:R-:W-:Y:S01]  /*11330*/  @!P2 LEA R8, P4, R10, R8, 0x1 ;  /* 0x000000080a08a211 */ /* 0x000fe200078808ff */
[----:B------:R-:W0:Y:S04]  /*11340*/  SHFL.IDX PT, R5, R4, 0x1, 0x181f ;  /* 0x00381f0004057f89 */ /* 0x000e2800000e0000 */
[----:B-----5:R-:W-:Y:S04]  /*11350*/  @!P3 LDGSTS.E.BYPASS.LTC128B.128 [R9+0x10400], desc[UR50][R6.64], !P1 ;  /* 0x104000000609bfae */ /* 0x020fe8000c901d72 */
[----:B------:R1:W-:Y:S02]  /*11360*/  @!P3 LDGSTS.E.BYPASS.LTC128B.128 [R9+0x14400], desc[UR50][R6.64+0x80], !P0 ;  /* 0x144000800609bfae */ /* 0x0003e4000c101d72 */
[----:B-1----:R-:W-:-:S02]  /*11370*/  @!P2 IMAD.MOV.U32 R6, RZ, RZ, R8 ;  /* 0x000000ffff06a224 */ /* 0x002fc400078e0008 */
[----:B0-----:R-:W-:-:S04]  /*11380*/  @!P2 IMAD.X R5, RZ, RZ, R5, P4 ;  /* 0x000000ffff05a224 */ /* 0x001fc800020e0605 */
        /* <DEDUP_REMOVED lines=38> */
[----:B------:R-:W-:Y:S02]  /*115f0*/  @!P2 LDGSTS.E.BYPASS.LTC128B.128 [R9+0x12c00], desc[UR50][R6.64], !P1 ;  /* 0x12c000000609afae */ /* 0x000fe4000c901d72 */
[----:B------:R-:W-:Y:S02]  /*11600*/  ISETP.GE.AND P3, PT, R5, R3, PT ;  /* 0x000000030500720c */ /* 0x000fe40003f66270 */
[----:B------:R0:W-:Y:S04]  /*11610*/  @!P2 LDGSTS.E.BYPASS.LTC128B.128 [R9+0x16c00], desc[UR50][R6.64+0x80], !P0 ;  /* 0x16c000800609afae */ /* 0x0001e8000c101d72 */
[----:B------:R-:W-:Y:S04]  /*11620*/  SHFL.IDX PT, R5, R4, 0x6, 0x181f ;  /* 0x00d81f0004057f89 */ /* 0x000fe800000e0000 */
[----:B------:R-:W-:Y:S04]  /*11630*/  SHFL.IDX PT, R4, R4, 0x7, 0x181f ;  /* 0x00f81f0004047f89 */ /* 0x000fe800000e0000 */
[----:B0-----:R-:W0:Y:S04]  /*11640*/  SHFL.IDX PT, R6, R0, 0x6, 0x181f ;  /* 0x00d81f0000067f89 */ /* 0x001e2800000e0000 */
[----:B------:R-:W1:Y:S01]  /*11650*/  SHFL.IDX PT, R0, R0, 0x7, 0x181f ;  /* 0x00f81f0000007f89 */ /* 0x000e6200000e0000 */
[----:B0-----:R-:W-:-:S05]  /*11660*/  @!P3 LEA R6, P2, R10, R6, 0x1 ;  /* 0x000000060a06b211 */ /* 0x001fca00078408ff */
[----:B------:R-:W-:-:S04]  /*11670*/  @!P3 IMAD.X R5, RZ, RZ, R5, P2 ;  /* 0x000000ffff05b224 */ /* 0x000fc800010e0605 */
[----:B------:R-:W-:-:S05]  /*11680*/  @!P3 IMAD.MOV.U32 R7, RZ, RZ, R5 ;  /* 0x000000ffff07b224 */ /* 0x000fca00078e0005 */
[----:B------:R0:W-:Y:S04]  /*11690*/  @!P3 LDGSTS.E.BYPASS.LTC128B.128 [R9+0x13400], desc[UR50][R6.64], !P1 ;  /* 0x134000000609bfae */ /* 0x0001e8000c901d72 */
[----:B-1----:R0:W-:Y:S02]  /*116a0*/  @!P3 LDGSTS.E.BYPASS.LTC128B.128 [R9+0x17400], desc[UR50][R6.64+0x80], !P0 ;  /* 0x174000800609bfae */ /* 0x0021e4000c101d72 */
.L_x_1325:
        /* <DEDUP_REMOVED lines=11> */
.L_x_1223:
[----:B------:R-:W-:Y:S05]  /*11760*/  BSYNC B0 ;  /* 0x0000000000007941 */ /* 0x000fea0003800000 */
.L_x_1222:
[----:B------:R-:W-:Y:S01]  /*11770*/  NOP ;  /* 0x0000000000007918 */ /* 0x000fe20000000000 */
[----:B------:R-:W-:Y:S01]  /*11780*/  PLOP3.LUT P0, PT, PT, PT, PT, 0x80, 0x0 ;  /* 0x000000000000781c */ /* 0x000fe20003f0f070 */
[----:B0-----:R-:W-:-:S12]  /*11790*/  VIADD R6, R17, 0x28800 ;  /* 0x0002880011067836 */ /* 0x001fd80000000000 */
.L_x_1224:
[----:B------:R-:W-:Y:S02]  /*117a0*/  PLOP3.LUT P1, PT, P1, P0, PT, 0xa2, 0x0 ;  /* 0x000000000000781c */ /* 0x000fe40000f21472 */
[----:B------:R-:W-:-:S08]  /*117b0*/  @P0 R2UR P1, UR4, R17 ;  /* 0x00000000110402ca */ /* 0x000fd00000020000 */
[----:B------:R-:W-:-:S05]  /*117c0*/  @P0 PLOP3.LUT P0, PT, P1, PT, PT, 0x80, 0x0 ;  /* 0x000000000000081c */ /* 0x000fca0000f0f070 */
[----:B------:R-:W-:Y:S01]  /*117d0*/  @!P1 SYNCS.ARRIVE.TRANS64.RED.A0T1 RZ, [UR4+0x28800], RZ ;  /* 0x028800ffffff99a7 */ /* 0x000fe20008200404 */
[----:B------:R-:W-:Y:S07]  /*117e0*/  @!P1 ARRIVES.LDGSTSBAR.64.TRANSCNT [UR4+0x28800] ;  /* 0x02880000ff0099b0 */ /* 0x000fee0008000a84 */
[----:B------:R-:W-:Y:S05]  /*117f0*/  @P0 BRA.U.ANY `(.L_x_1224) ;  /* 0xfffffffd00e80947 */ /* 0x000fea000393ffff */
[----:B-1----:R-:W2:Y:S02]  /*11800*/  LDL.LU R2, [R1+0x18] ;  /* 0x0000180001027983 */ /* 0x002ea40000300800 */
        /* <DEDUP_REMOVED lines=11> */
.L_x_1326:
[----:B------:R-:W-:Y:S05]  /*118c0*/  BSYNC B0 ;  /* 0x0000000000007941 */ /* 0x000fea0003800000 */
.L_x_1225:
[----:B------:R-:W-:-:S04]  /*118d0*/  UIADD3 UR4, UR40, -0x2, URZ ;  /* 0xfffffffe28047890 */ /* 0x000fc8000fffe03f */
[----:B------:R-:W-:-:S06]  /*118e0*/  UISETP.GE.AND UP0, UPT, UR4, UR39, UPT ;  /* 0x000000270400728c */ /* 0x000fcc000bf06270 */
[----:B------:R-:W-:-:S13]  /*118f0*/  PLOP3.LUT P0, PT, PT, PT, UP0, 0x80, 0x0 ;  /* 0x000000000000781c */ /* 0x000fda0003f0f008 */
[----:B------:R-:W-:Y:S05]  /*11900*/  @!P0 BRA `(.L_x_1227) ;  /* 0x0000001c00448947 */ /* 0x000fea0003800000 */
[----:B0-----:R-:W-:Y:S01]  /*11910*/  IMAD R0, RZ, RZ, -UR40 ;  /* 0x80000028ff007e24 */ /* 0x001fe2000f8e02ff */
[----:B------:R-:W-:Y:S01]  /*11920*/  LOP3.LUT R5, RZ, UR39, RZ, 0x33, !PT ;  /* 0x00000027ff057c12 */ /* 0x000fe2000f8e33ff */
[----:B------:R-:W-:-:S03]  /*11930*/  IMAD.U32 R4, RZ, RZ, UR4 ;  /* 0x00000004ff047e24 */ /* 0x000fc6000f8e00ff */
[----:B------:R-:W-:-:S05]  /*11940*/  VIADDMNMX R5, R0, 0x1, R5, !PT ;  /* 0x0000000100057846 */ /* 0x000fca0007800105 */
[----:B------:R-:W-:-:S05]  /*11950*/  VIADD R0, R5, UR40 ;  /* 0x0000002805007c36 */ /* 0x000fca0008000000 */
[----:B------:R-:W-:-:S04]  /*11960*/  LOP3.LUT R0, R0, 0x1, RZ, 0xc0, !PT ;  /* 0x0000000100007812 */ /* 0x000fc800078ec0ff */
[----:B------:R-:W-:-:S13]  /*11970*/  ISETP.NE.U32.AND P0, PT, R0, 0x1, PT ;  /* 0x000000010000780c */ /* 0x000fda0003f05070 */
[----:B------:R-:W-:Y:S05]  /*11980*/  @P0 BRA `(.L_x_1228) ;  /* 0x0000000800640947 */ /* 0x000fea0003800000 */
[----:B------:R-:W2:Y:S01]  /*11990*/  LDL R2, [R1+0x8] ;  /* 0x0000080001027983 */ /* 0x000ea20000100800 */
        /* <DEDUP_REMOVED lines=12> */
[----:B------:R-:W0:Y:S03]  /*11a60*/  LDC R8, c[0x0][0x43c] ;  /* 0x00010f00ff087b82 */ /* 0x000e260000000800 */
[----:B------:R-:W3:Y:S01]  /*11a70*/  LDL R12, [R1+0x4] ;  /* 0x00000400010c7983 */ /* 0x000ee20000100800 */
[----:B------:R-:W-:Y:S01]  /*11a80*/  IMAD.MOV.U32 R7, RZ, RZ, R4 ;  /* 0x000000ffff077224 */ /* 0x000fe200078e0004 */
[----:B------:R-:W-:Y:S01]  /*11a90*/  ULDC.64 UR4, c[0x0][0x428] ;  /* 0x00010a0000047ab9 */ /* 0x000fe20000000a00 */
[----:B0-----:R-:W-:-:S13]  /*11aa0*/  ISETP.NE.AND P0, PT, R8, 0x1, PT ;  /* 0x000000010800780c */ /* 0x001fda0003f05270 */
[----:B------:R-:W0:Y:S02]  /*11ab0*/  @P0 LDC.64 R2, c[0x0][0x440] ;  /* 0x00011000ff020b82 */ /* 0x000e240000000a00 */
[----:B0-----:R-:W-:-:S05]  /*11ac0*/  @P0 IMAD.HI.U32 R2, R4, R2, RZ ;  /* 0x0000000204020227 */ /* 0x001fca00078e00ff */
[----:B------:R-:W-:-:S05]  /*11ad0*/  @P0 SHF.R.U32.HI R7, RZ, R3, R2 ;  /* 0x00000003ff070219 */ /* 0x000fca0000011602 */
[----:B------:R-:W-:-:S04]  /*11ae0*/  IMAD.MOV R2, RZ, RZ, -R7 ;  /* 0x000000ffff027224 */ /* 0x000fc800078e0a07 */
[----:B------:R-:W-:Y:S02]  /*11af0*/  IMAD R4, R8, R2, R4 ;  /* 0x0000000208047224 */ /* 0x000fe400078e0204 */
[----:B------:R-:W0:Y:S01]  /*11b00*/  LDC.64 R2, c[0x0][0x418] ;  /* 0x00010600ff027b82 */ /* 0x000e220000000a00 */
[----:B--2---:R-:W-:Y:S01]  /*11b10*/  IMAD R8, R9, UR4, RZ ;  /* 0x0000000409087c24 */ /* 0x004fe2000f8e02ff */
[----:B------:R-:W-:-:S03]  /*11b20*/  SHF.R.S32.HI R9, RZ, 0x1f, R7 ;  /* 0x0000001fff097819 */ /* 0x000fc60000011407 */
[----:B---3--:R-:W-:Y:S02]  /*11b30*/  IMAD R11, R12, UR5, R8 ;  /* 0x000000050c0b7c24 */ /* 0x008fe4000f8e0208 */
[----:B------:R-:W-:-:S04]  /*11b40*/  IMAD.MOV.U32 R8, RZ, RZ, R7 ;  /* 0x000000ffff087224 */ /* 0x000fc800078e0007 */
[----:B------:R-:W-:-:S04]  /*11b50*/  IMAD.WIDE.U32 R8, R12, UR4, R8 ;  /* 0x000000040c087c25 */ /* 0x000fc8000f8e0008 */
[----:B------:R-:W-:Y:S01]  /*11b60*/  IMAD.IADD R7, R11, 0x1, R9 ;  /* 0x000000010b077824 */ /* 0x000fe200078e0209 */
[----:B0-----:R-:W-:-:S04]  /*11b70*/  LEA R2, P0, R8, R2, 0x2 ;  /* 0x0000000208027211 */ /* 0x001fc800078010ff */
[----:B------:R-:W-:-:S05]  /*11b80*/  LEA.HI.X R3, R8, R3, R7, 0x2, P0 ;  /* 0x0000000308037211 */ /* 0x000fca00000f1407 */
[----:B------:R0:W5:Y:S04]  /*11b90*/  LDG.E R2, desc[UR50][R2.64] ;  /* 0x0000003202027981 */ /* 0x000168000c1e1900 */
.L_x_1231:
[----:B------:R-:W-:Y:S01]  /*11ba0*/  IMAD R7, R0, 0x8, R17 ;  /* 0x0000000800077824 */ /* 0x000fe200078e0211 */
[----:B0-----:R-:W-:Y:S01]  /*11bb0*/  SHF.L.U32 R3, R10, 0x1f, RZ ;  /* 0x0000001f0a037819 */ /* 0x001fe200000006ff */
[----:B------:R-:W-:Y:S03]  /*11bc0*/  BSSY B1, `(.L_x_1232) ;  /* 0x0000003000017945 */ /* 0x000fe60003800000 */
[----:B------:R-:W0:Y:S02]  /*11bd0*/  SYNCS.PHASECHK.TRANS64.TRYWAIT P0, [R7+URZ+0x28840], R3 ;  /* 0x02884003070075a7 */ /* 0x000e24000800017f */
[----:B0-----:R-:W-:Y:S05]  /*11be0*/  @!P0 BRA `(.L_x_1233) ;  /* 0x00000034000c8947 */ /* 0x001fea0003800000 */
.L_x_1327:
[----:B------:R-:W-:Y:S05]  /*11bf0*/  BSYNC B1 ;  /* 0x0000000000017941 */ /* 0x000fea0003800000 */
.L_x_1232:
[----:B------:R-:W1:Y:S01]  /*11c00*/  S2R R8, SR_TID.X ;  /* 0x0000000000087919 */ /* 0x000e620000002100 */
[----:B------:R-:W-:Y:S01]  /*11c10*/  BSSY B1, `(.L_x_1234) ;  /* 0x000000b000017945 */ /* 0x000fe20003800000 */
[----:B-1----:R-:W-:-:S04]  /*11c20*/  LOP3.LUT R8, R8, 0x7f, RZ, 0xc0, !PT ;  /* 0x0000007f08087812 */ /* 0x002fc800078ec0ff */
[----:B------:R-:W-:-:S13]  /*11c30*/  ISETP.NE.AND P1, PT, R8, RZ, PT ;  /* 0x000000ff0800720c */ /* 0x000fda0003f25270 */
[----:B------:R-:W-:Y:S05]  /*11c40*/  @P1 BRA `(.L_x_1235) ;  /* 0x00000000001c1947 */ /* 0x000fea0003800000 */
[----:B------:R-:W1:Y:S01]  /*11c50*/  S2R R8, SR_TID.X ;  /* 0x0000000000087919 */ /* 0x000e620000002100 */
[----:B0-----:R-:W-:-:S04]  /*11c60*/  IMAD.MOV.U32 R3, RZ, RZ, 0x8000 ;  /* 0x00008000ff037424 */ /* 0x001fc800078e00ff */
[----:B------:R2:W-:Y:S01]  /*11c70*/  SYNCS.ARRIVE.TRANS64 RZ, [R7+URZ+0x28830], R3 ;  /* 0x0288300307ff79a7 */ /* 0x0005e2000800003f */
[----:B-1----:R-:W-:-:S04]  /*11c80*/  LOP3.LUT R8, R8, 0x1f, RZ, 0xc0, !PT ;  /* 0x0000001f08087812 */ /* 0x002fc800078ec0ff */
[----:B------:R-:W-:-:S13]  /*11c90*/  ISETP.NE.AND P0, PT, R8, RZ, PT ;  /* 0x000000ff0800720c */ /* 0x000fda0003f05270 */
[----:B--2---:R-:W-:Y:S05]  /*11ca0*/  @!P0 BRA `(.L_x_1235) ;  /* 0x0000000000048947 */ /* 0x004fea0003800000 */
[----:B------:R-:W-:Y:S01]  /*11cb0*/  BPT.TRAP 0x1 ;  /* 0x000000040000795c */ /* 0x000fe20000300000 */
.L_x_1235:
[----:B------:R-:W-:Y:S05]  /*11cc0*/  BSYNC B1 ;  /* 0x0000000000017941 */ /* 0x000fea0003800000 */
.L_x_1234:
[----:B------:R-:W-:Y:S01]  /*11cd0*/  IMAD.MOV.U32 R11, RZ, RZ, RZ ;  /* 0x000000ffff0b7224 */ /* 0x000fe200078e00ff */
[----:B------:R-:W-:Y:S01]  /*11ce0*/  UIADD3 UR4, UP0, UR44, 0x370, URZ ;  /* 0x000003702c047890 */ /* 0x000fe2000ff1e03f */
[----:B0-----:R-:W-:Y:S01]  /*11cf0*/  IMAD R3, R0, 0x8000, R17 ;  /* 0x0000800000037824 */ /* 0x001fe200078e0211 */
[----:B------:R-:W-:Y:S01]  /*11d00*/  PLOP3.LUT P0, PT, PT, PT, PT, 0x80, 0x0 ;  /* 0x000000000000781c */ /* 0x000fe20003f0f070 */
[----:B------:R-:W-:Y:S01]  /*11d10*/  VIADD R7, R7, 0x28830 ;  /* 0x0002883007077836 */ /* 0x000fe20000000000 */
[----:B------:R-:W-:Y:S01]  /*11d20*/  R2UR UR10, R11 ;  /* 0x000000000b0a72ca */ /* 0x000fe200000e0000 */
[----:B------:R-:W-:Y:S01]  /*11d30*/  IMAD.SHL.U32 R8, R4, 0x80, RZ ;  /* 0x0000008004087824 */ /* 0x000fe200078e00ff */
[----:B------:R-:W-:Y:S01]  /*11d40*/  UIADD3.X UR5, URZ, UR45, URZ, UP0, !UPT ;  /* 0x0000002d3f057290 */ /* 0x000fe200087fe43f */
[----:B------:R-:W-:Y:S01]  /*11d50*/  VIADD R9, R3, 0x18400 ;  /* 0x0001840003097836 */ /* 0x000fe20000000000 */
[----:B------:R-:W-:Y:S01]  /*11d60*/  UMOV UR6, 0x0 ;  /* 0x0000000000067882 */ /* 0x000fe20000000000 */
[----:B------:R-:W-:-:S10]  /*11d70*/  UMOV UR7, 0x14f00000 ;  /* 0x14f0000000077882 */ /* 0x000fd40000000000 */
.L_x_1236:
[----:B------:R-:W-:-:S13]  /*11d80*/  @P0 ELECT P2, URZ, PT ;  /* 0x00000000003f082f */ /* 0x000fda0003840000 */
[----:B-----5:R-:W-:Y:S01]  /*11d90*/  @P2 R2UR UR13, R2 ;  /* 0x00000000020d22ca */ /* 0x020fe200000e0000 */
[----:B------:R-:W-:Y:S01]  /*11da0*/  UMOV UR12, UR36 ;  /* 0x00000024000c7c82 */ /* 0x000fe20008000000 */
[----:B------:R-:W-:Y:S02]  /*11db0*/  @P2 R2UR UR11, R8 ;  /* 0x00000000080b22ca */ /* 0x000fe400000e0000 */
[----:B------:R-:W-:Y:S02]  /*11dc0*/  @P2 R2UR UR9, R7 ;  /* 0x00000000070922ca */ /* 0x000fe400000e0000 */
[----:B------:R-:W-:Y:S02]  /*11dd0*/  @P2 R2UR UR8, R9 ;  /* 0x00000000090822ca */ /* 0x000fe400000e0000 */
[----:B------:R-:W-:Y:S02]  /*11de0*/  @P2 PLOP3.LUT P0, PT, P2, PT, PT, 0x8, 0x0 ;  /* 0x000000000000281c */ /* 0x000fe4000170e170 */
        /* <DEDUP_REMOVED lines=9> */
.L_x_1237:
[----:B------:R-:W-:-:S13]  /*11e80*/  @P0 ELECT P2, URZ, PT ;  /* 0x00000000003f082f */ /* 0x000fda0003840000 */
[----:B------:R-:W-:Y:S01]  /*11e90*/  @P2 R2UR UR13, R2 ;  /* 0x00000000020d22ca */ /* 0x000fe200000e0000 */
        /* <DEDUP_REMOVED lines=14> */
.L_x_1328:
[----:B------:R-:W-:Y:S05]  /*11f80*/  BSYNC B1 ;  /* 0x0000000000017941 */ /* 0x000fea0003800000 */
.L_x_1238:
[----:B------:R-:W-:Y:S01]  /*11f90*/  BSSY B1, `(.L_x_1240) ;  /* 0x000000c000017945 */ /* 0x000fe20003800000 */
[----:B------:R-:W-:Y:S02]  /*11fa0*/  IMAD.MOV.U32 R12, RZ, RZ, 0x0 ;  /* 0x00000000ff0c7424 */ /* 0x000fe400078e00ff */
[----:B------:R-:W-:Y:S01]  /*11fb0*/  IMAD.MOV.U32 R13, RZ, RZ, 0x14f00000 ;  /* 0x14f00000ff0d7424 */ /* 0x000fe200078e00ff */
[----:B------:R-:W-:Y:S06]  /*11fc0*/  @P1 BRA `(.L_x_1241) ;  /* 0x0000000000201947 */ /* 0x000fec0003800000 */
[----:B------:R-:W1:Y:S01]  /*11fd0*/  S2R R8, SR_TID.X ;  /* 0x0000000000087919 */ /* 0x000e620000002100 */
[----:B0-----:R-:W-:Y:S02]  /*11fe0*/  IMAD R3, R18, 0x8, R17 ;  /* 0x0000000812037824 */ /* 0x001fe400078e0211 */
[----:B------:R-:W-:-:S04]  /*11ff0*/  IMAD.MOV.U32 R7, RZ, RZ, 0x8000 ;  /* 0x00008000ff077424 */ /* 0x000fc800078e00ff */
[----:B------:R2:W-:Y:S01]  /*12000*/  SYNCS.ARRIVE.TRANS64 RZ, [R3+URZ+0x28850], R7 ;  /* 0x0288500703ff79a7 */ /* 0x0005e2000800003f */
[----:B-1----:R-:W-:-:S04]  /*12010*/  LOP3.LUT R8, R8, 0x1f, RZ, 0xc0, !PT ;  /* 0x0000001f08087812 */ /* 0x002fc800078ec0ff */
[----:B------:R-:W-:-:S13]  /*12020*/  ISETP.NE.AND P0, PT, R8, RZ, PT ;  /* 0x000000ff0800720c */ /* 0x000fda0003f05270 */
[----:B--2---:R-:W-:Y:S05]  /*12030*/  @!P0 BRA `(.L_x_1241) ;  /* 0x0000000000048947 */ /* 0x004fea0003800000 */
[----:B------:R-:W-:Y:S01]  /*12040*/  BPT.TRAP 0x1 ;  /* 0x000000040000795c */ /* 0x000fe20000300000 */
.L_x_1241:
[----:B------:R-:W-:Y:S05]  /*12050*/  BSYNC B1 ;  /* 0x0000000000017941 */ /* 0x000fea0003800000 */
.L_x_1240:
[----:B------:R-:W2:Y:S01]  /*12060*/  LDL.LU R8, [R1] ;  /* 0x0000000001087983 */ /* 0x000ea20000300800 */
[----:B------:R-:W-:Y:S01]  /*12070*/  R2UR UR10, R11 ;  /* 0x000000000b0a72ca */ /* 0x000fe200000e0000 */
[--C-:B0-----:R-:W-:Y:S01]  /*12080*/  IMAD R3, R18, 0x8, R17.reuse ;  /* 0x0000000812037824 */ /* 0x101fe200078e0211 */
[----:B------:R-:W-:Y:S01]  /*12090*/  R2UR UR6, R12 ;  /* 0x000000000c0672ca */ /* 0x000fe200000e0000 */
[----:B------:R-:W-:Y:S01]  /*120a0*/  IMAD R7, R18, 0x8000, R17 ;  /* 0x0000800012077824 */ /* 0x000fe200078e0211 */
[----:B------:R-:W-:Y:S01]  /*120b0*/  R2UR UR7, R13 ;  /* 0x000000000d0772ca */ /* 0x000fe200000e0000 */
[----:B------:R-:W-:Y:S01]  /*120c0*/  UIADD3 UR4, UP0, UR44, 0x470, URZ ;  /* 0x000004702c047890 */ /* 0x000fe2000ff1e03f */
[----:B------:R-:W-:Y:S01]  /*120d0*/  PLOP3.LUT P0, PT, PT, PT, PT, 0x80, 0x0 ;  /* 0x000000000000781c */ /* 0x000fe20003f0f070 */
[----:B------:R-:W-:Y:S02]  /*120e0*/  VIADD R3, R3, 0x28850 ;  /* 0x0002885003037836 */ /* 0x000fe40000000000 */
[----:B------:R-:W-:Y:S01]  /*120f0*/  VIADD R9, R7, 0x400 ;  /* 0x0000040007097836 */ /* 0x000fe20000000000 */
[----:B------:R-:W-:Y:S01]  /*12100*/  UIADD3.X UR5, URZ, UR45, URZ, UP0, !UPT ;  /* 0x0000002d3f057290 */ /* 0x000fe200087fe43f */
[----:B--2---:R-:W-:-:S11]  /*12110*/  IMAD.SHL.U32 R8, R8, 0x80, RZ ;  /* 0x0000008008087824 */ /* 0x004fd600078e00ff */
.L_x_1242:
        /* <DEDUP_REMOVED lines=15> */
.L_x_1243:
        /* <DEDUP_REMOVED lines=10> */
[----:B------:R0:W-:Y:S01]  /*122b0*/  STL [R1], R4 ;  /* 0x0000000401007387 */ /* 0x0001e20000100800 */
[----:B------:R-:W-:-:S07]  /*122c0*/  IMAD.MOV.U32 R16, RZ, RZ, R2 ;  /* 0x000000ffff107224 */ /* 0x000fce00078e0002 */
.L_x_1230:
[----:B------:R-:W-:Y:S05]  /*122d0*/  BSYNC B0 ;  /* 0x0000000000007941 */ /* 0x000fea0003800000 */
.L_x_1229:
[----:B------:R1:W-:Y:S01]  /*122e0*/  STL [R1+0x8], R10 ;  /* 0x0000080a01007387 */ /* 0x0003e20000100800 */
[----:B------:R-:W-:Y:S01]  /*122f0*/  UIADD3 UR4, UR40, -0x3, URZ ;  /* 0xfffffffd28047890 */ /* 0x000fe2000fffe03f */
[----:B------:R-:W-:-:S05]  /*12300*/  IMAD.MOV.U32 R18, RZ, RZ, R0 ;  /* 0x000000ffff127224 */ /* 0x000fca00078e0000 */
[----:B0-----:R-:W-:-:S07]  /*12310*/  IMAD.U32 R4, RZ, RZ, UR4 ;  /* 0x00000004ff047e24 */ /* 0x001fce000f8e00ff */
.L_x_1228:
[----:B------:R-:W-:Y:S01]  /*12320*/  ULOP3.LUT UR4, URZ, UR40, URZ, 0x33, !UPT ;  /* 0x000000283f047292 */ /* 0x000fe2000f8e333f */
[----:B------:R-:W-:Y:S01]  /*12330*/  VIADD R5, R5, 0xfffffffe ;  /* 0xfffffffe05057836 */ /* 0x000fe20000000000 */
[----:B------:R-:W-:Y:S04]  /*12340*/  BSSY B0, `(.L_x_1227) ;  /* 0x000012d000007945 */ /* 0x000fe80003800000 */
[----:B------:R-:W-:-:S13]  /*12350*/  ISETP.NE.AND P0, PT, R5, UR4, PT ;  /* 0x0000000405007c0c */ /* 0x000fda000bf05270 */
[----:B------:R-:W-:Y:S05]  /*12360*/  @!P0 BRA `(.L_x_1244) ;  /* 0x0000001000a88947 */ /* 0x000fea0003800000 */
[----:B------:R-:W-:-:S07]  /*12370*/  IMAD.MOV.U32 R8, RZ, RZ, R16 ;  /* 0x000000ffff087224 */ /* 0x000fce00078e0010 */
.L_x_1275:
[----:B--2---:R-:W2:Y:S01]  /*12380*/  LDL R2, [R1+0x8] ;  /* 0x0000080001027983 */ /* 0x004ea20000100800 */
[----:B------:R-:W-:Y:S01]  /*12390*/  LOP3.LUT P1, RZ, R19, 0x2, RZ, 0xc0, !PT ;  /* 0x0000000213ff7812 */ /* 0x000fe2000782c0ff */
[----:B------:R-:W-:Y:S01]  /*123a0*/  VIADD R0, R18, 0x1 ;  /* 0x0000000112007836 */ /* 0x000fe20000000000 */
[----:B------:R-:W-:Y:S05]  /*123b0*/  YIELD ;  /* 0x0000000000007946 */ /* 0x000fea0003800000 */
[----:B------:R-:W-:Y:S01]  /*123c0*/  ISETP.NE.AND P0, PT, R0, 0x2, PT ;  /* 0x000000020000780c */ /* 0x000fe20003f05270 */
[----:B------:R-:W-:Y:S03]  /*123d0*/  BSSY B1, `(.L_x_1245) ;  /* 0x000008d000017945 */ /* 0x000fe60003800000 */
[----:B------:R-:W-:-:S02]  /*123e0*/  SEL R5, RZ, 0x1, P0 ;  /* 0x00000001ff057807 */ /* 0x000fc40000000000 */
[----:B------:R-:W-:Y:S02]  /*123f0*/  SEL R0, R0, RZ, P0 ;  /* 0x000000ff00007207 */ /* 0x000fe40000000000 */
[----:B--2---:R-:W-:Y:S01]  /*12400*/  LOP3.LUT R5, R2, R5, RZ, 0x3c, !PT ;  /* 0x0000000502057212 */ /* 0x004fe200078e3cff */
[----:B0-----:R-:W-:Y:S06]  /*12410*/  @!P1 BRA `(.L_x_1246) ;  /* 0x0000000800209947 */ /* 0x001fec0003800000 */
[----:B------:R-:W-:Y:S01]  /*12420*/  LOP3.LUT P1, RZ, R19, 0x1, RZ, 0xc0, !PT ;  /* 0x0000000113ff7812 */ /* 0x000fe2000782c0ff */
[----:B------:R-:W-:-:S12]  /*12430*/  IMAD.MOV.U32 R7, RZ, RZ, R4 ;  /* 0x000000ffff077224 */ /* 0x000fd800078e0004 */
[----:B------:R-:W-:Y:S05]  /*12440*/  @!P1 BRA `(.L_x_1247) ;  /* 0x0000000000509947 */ /* 0x000fea0003800000 */
[----:B-1----:R-:W2:Y:S01]  /*12450*/  LDL R10, [R1+0xc] ;  /* 0x00000c00010a7983 */ /* 0x002ea20000100800 */
[----:B------:R-:W0:Y:S01]  /*12460*/  LDC R8, c[0x0][0x43c] ;  /* 0x00010f00ff087b82 */ /* 0x000e220000000800 */
[----:B------:R-:W-:Y:S02]  /*12470*/  ULDC.64 UR4, c[0x0][0x428] ;  /* 0x00010a0000047ab9 */ /* 0x000fe40000000a00 */
[----:B------:R-:W3:Y:S01]  /*12480*/  LDL R9, [R1+0x4] ;  /* 0x0000040001097983 */ /* 0x000ee20000100800 */
        /* <DEDUP_REMOVED lines=16> */
.L_x_1247:
[----:B------:R-:W-:Y:S01]  /*12590*/  IMAD R3, R0, 0x8, R17 ;  /* 0x0000000800037824 */ /* 0x000fe200078e0211 */
[----:B------:R-:W-:Y:S01]  /*125a0*/  SHF.L.U32 R2, R5, 0x1f, RZ ;  /* 0x0000001f05027819 */ /* 0x000fe200000006ff */
[----:B------:R-:W-:Y:S03]  /*125b0*/  BSSY B2, `(.L_x_1248) ;  /* 0x0000003000027945 */ /* 0x000fe60003800000 */
[----:B------:R-:W2:Y:S02]  /*125c0*/  SYNCS.PHASECHK.TRANS64.TRYWAIT P0, [R3+URZ+0x28840], R2 ;  /* 0x02884002030075a7 */ /* 0x000ea4000800017f */
[----:B--2---:R-:W-:Y:S05]  /*125d0*/  @!P0 BRA `(.L_x_1249) ;  /* 0x0000002800b88947 */ /* 0x004fea0003800000 */
.L_x_1329:
[----:B------:R-:W-:Y:S05]  /*125e0*/  BSYNC B2 ;  /* 0x0000000000027941 */ /* 0x000fea0003800000 */
.L_x_1248:
        /* <DEDUP_REMOVED lines=12> */
.L_x_1251:
[----:B------:R-:W-:Y:S05]  /*126b0*/  BSYNC B2 ;  /* 0x0000000000027941 */ /* 0x000fea0003800000 */
.L_x_1250:
[----:B------:R-:W-:Y:S01]  /*126c0*/  IMAD.MOV.U32 R12, RZ, RZ, RZ ;  /* 0x000000ffff0c7224 */ /* 0x000fe200078e00ff */
[----:B------:R-:W-:Y:S01]  /*126d0*/  UIADD3 UR4, UP0, UR44, 0x370, URZ ;  /* 0x000003702c047890 */ /* 0x000fe2000ff1e03f */
[----:B--2---:R-:W-:Y:S01]  /*126e0*/  IMAD R2, R0, 0x8000, R17 ;  /* 0x0000800000027824 */ /* 0x004fe200078e0211 */
[----:B------:R-:W-:Y:S01]  /*126f0*/  PLOP3.LUT P0, PT, PT, PT, PT, 0x80, 0x0 ;  /* 0x000000000000781c */ /* 0x000fe20003f0f070 */
[----:B------:R-:W-:Y:S01]  /*12700*/  VIADD R3, R3, 0x28830 ;  /* 0x0002883003037836 */ /* 0x000fe20000000000 */
[----:B------:R-:W-:Y:S01]  /*12710*/  R2UR UR10, R12 ;  /* 0x000000000c0a72ca */ /* 0x000fe200000e0000 */
[----:B------:R-:W-:Y:S01]  /*12720*/  IMAD.SHL.U32 R9, R7, 0x80, RZ ;  /* 0x0000008007097824 */ /* 0x000fe200078e00ff */
[----:B------:R-:W-:Y:S01]  /*12730*/  UIADD3.X UR5, URZ, UR45, URZ, UP0, !UPT ;  /* 0x0000002d3f057290 */ /* 0x000fe200087fe43f */
[----:B-1----:R-:W-:Y:S01]  /*12740*/  VIADD R10, R2, 0x18400 ;  /* 0x00018400020a7836 */ /* 0x002fe20000000000 */
[----:B------:R-:W-:Y:S01]  /*12750*/  UMOV UR6, 0x0 ;  /* 0x0000000000067882 */ /* 0x000fe20000000000 */
[----:B------:R-:W-:-:S10]  /*12760*/  UMOV UR7, 0x14f00000 ;  /* 0x14f0000000077882 */ /* 0x000fd40000000000 */
.L_x_1252:
        /* <DEDUP_REMOVED lines=16> */
.L_x_1253:
        /* <DEDUP_REMOVED lines=16> */
.L_x_1330:
[----:B------:R-:W-:Y:S05]  /*12970*/  BSYNC B2 ;  /* 0x0000000000027941 */ /* 0x000fea0003800000 */
.L_x_1254:
        /* <DEDUP_REMOVED lines=11> */
.L_x_1257:
[----:B------:R-:W-:Y:S05]  /*12a30*/  BSYNC B2 ;  /* 0x0000000000027941 */ /* 0x000fea0003800000 */
.L_x_1256:
[----:B0-----:R-:W2:Y:S01]  /*12a40*/  LDL.LU R3, [R1] ;  /* 0x0000000001037983 */ /* 0x001ea20000300800 */
        /* <DEDUP_REMOVED lines=9> */
[----:B--2---:R-:W-:-:S11]  /*12ae0*/  IMAD.SHL.U32 R3, R3, 0x80, RZ ;  /* 0x0000008003037824 */ /* 0x004fd600078e00ff */
.L_x_1258:
        /* <DEDUP_REMOVED lines=15> */
.L_x_1259:
        /* <DEDUP_REMOVED lines=12> */
.L_x_1246:
[----:B------:R-:W-:Y:S05]  /*12ca0*/  BSYNC B1 ;  /* 0x0000000000017941 */ /* 0x000fea0003800000 */
.L_x_1245:
[----:B------:R-:W-:Y:S01]  /*12cb0*/  VIADD R18, R0, 0x1 ;  /* 0x0000000100127836 */ /* 0x000fe20000000000 */
[----:B------:R-:W-:Y:S01]  /*12cc0*/  LOP3.LUT P1, RZ, R19, 0x2, RZ, 0xc0, !PT ;  /* 0x0000000213ff7812 */ /* 0x000fe2000782c0ff */
[----:B------:R-:W-:Y:S01]  /*12cd0*/  BSSY B1, `(.L_x_1260) ;  /* 0x0000090000017945 */ /* 0x000fe20003800000 */
[----:B0-----:R-:W-:Y:S02]  /*12ce0*/  VIADD R7, R4, 0xffffffff ;  /* 0xffffffff04077836 */ /* 0x001fe40000000000 */
[----:B------:R-:W-:-:S04]  /*12cf0*/  ISETP.NE.AND P0, PT, R18, 0x2, PT ;  /* 0x000000021200780c */ /* 0x000fc80003f05270 */
[----:B------:R-:W-:Y:S02]  /*12d00*/  SEL R2, RZ, 0x1, P0 ;  /* 0x00000001ff027807 */ /* 0x000fe40000000000 */
[----:B------:R-:W-:Y:S02]  /*12d10*/  SEL R18, R18, RZ, P0 ;  /* 0x000000ff12127207 */ /* 0x000fe40000000000 */
[----:B------:R-:W-:-:S05]  /*12d20*/  LOP3.LUT R11, R5, R2, RZ, 0x3c, !PT ;  /* 0x00000002050b7212 */ /* 0x000fca00078e3cff */
[----:B------:R0:W-:Y:S01]  /*12d30*/  STL [R1+0x8], R11 ;  /* 0x0000080b01007387 */ /* 0x0001e20000100800 */
[----:B------:R-:W-:Y:S05]  /*12d40*/  @!P1 BRA `(.L_x_1261) ;  /* 0x0000000800209947 */ /* 0x000fea0003800000 */
[----:B------:R-:W-:Y:S01]  /*12d50*/  LOP3.LUT P1, RZ, R19, 0x1, RZ, 0xc0, !PT ;  /* 0x0000000113ff7812 */ /* 0x000fe2000782c0ff */
[----:B-1----:R-:W-:-:S12]  /*12d60*/  IMAD.MOV.U32 R10, RZ, RZ, R7 ;  /* 0x000000ffff0a7224 */ /* 0x002fd800078e0007 */
[----:B------:R-:W-:Y:S05]  /*12d70*/  @!P1 BRA `(.L_x_1262) ;  /* 0x0000000000509947 */ /* 0x000fea0003800000 */
[----:B------:R-:W2:Y:S01]  /*12d80*/  LDL R13, [R1+0xc] ;  /* 0x00000c00010d7983 */ /* 0x000ea20000100800 */
[----:B------:R-:W1:Y:S01]  /*12d90*/  LDC R9, c[0x0][0x43c] ;  /* 0x00010f00ff097b82 */ /* 0x000e620000000800 */
[----:B------:R-:W-:Y:S02]  /*12da0*/  ULDC.64 UR4, c[0x0][0x428] ;  /* 0x00010a0000047ab9 */ /* 0x000fe40000000a00 */
[----:B------:R-:W3:Y:S01]  /*12db0*/  LDL R12, [R1+0x4] ;  /* 0x00000400010c7983 */ /* 0x000ee20000100800 */
[----:B-1----:R-:W-:-:S13]  /*12dc0*/  ISETP.NE.AND P0, PT, R9, 0x1, PT ;  /* 0x000000010900780c */ /* 0x002fda0003f05270 */
[----:B------:R-:W1:Y:S02]  /*12dd0*/  @P0 LDC.64 R2, c[0x0][0x440] ;  /* 0x00011000ff020b82 */ /* 0x000e640000000a00 */
[----:B-1----:R-:W-:-:S04]  /*12de0*/  @P0 IMAD.HI.U32 R8, R7, R2, RZ ;  /* 0x0000000207080227 */ /* 0x002fc800078e00ff */
        /* <DEDUP_REMOVED lines=13> */
.L_x_1262:
[----:B------:R-:W-:Y:S01]  /*12ec0*/  IMAD R2, R18, 0x8, R17 ;  /* 0x0000000812027824 */ /* 0x000fe200078e0211 */
[----:B------:R-:W-:Y:S01]  /*12ed0*/  SHF.L.U32 R3, R11, 0x1f, RZ ;  /* 0x0000001f0b037819 */ /* 0x000fe200000006ff */
[----:B------:R-:W-:Y:S03]  /*12ee0*/  BSSY B2, `(.L_x_1263) ;  /* 0x0000003000027945 */ /* 0x000fe60003800000 */
[----:B------:R-:W2:Y:S02]  /*12ef0*/  SYNCS.PHASECHK.TRANS64.TRYWAIT P0, [R2+URZ+0x28840], R3 ;  /* 0x02884003020075a7 */ /* 0x000ea4000800017f */
[----:B--2---:R-:W-:Y:S05]  /*12f00*/  @!P0 BRA `(.L_x_1264) ;  /* 0x0000002000948947 */ /* 0x004fea0003800000 */
.L_x_1331:
[----:B------:R-:W-:Y:S05]  /*12f10*/  BSYNC B2 ;  /* 0x0000000000027941 */ /* 0x000fea0003800000 */
.L_x_1263:
[----:B-1----:R-:W1:Y:S01]  /*12f20*/  S2R R9, SR_TID.X ;  /* 0x0000000000097919 */ /* 0x002e620000002100 */
[----:B------:R-:W-:Y:S01]  /*12f30*/  BSSY B2, `(.L_x_1265) ;  /* 0x000000b000027945 */ /* 0x000fe20003800000 */
[----:B-1----:R-:W-:-:S04]  /*12f40*/  LOP3.LUT R9, R9, 0x7f, RZ, 0xc0, !PT ;  /* 0x0000007f09097812 */ /* 0x002fc800078ec0ff */
[----:B------:R-:W-:-:S13]  /*12f50*/  ISETP.NE.AND P1, PT, R9, RZ, PT ;  /* 0x000000ff0900720c */ /* 0x000fda0003f25270 */
[----:B------:R-:W-:Y:S05]  /*12f60*/  @P1 BRA `(.L_x_1266) ;  /* 0x00000000001c1947 */ /* 0x000fea0003800000 */
[----:B------:R-:W1:Y:S01]  /*12f70*/  S2R R9, SR_TID.X ;  /* 0x0000000000097919 */ /* 0x000e620000002100 */
[----:B--2---:R-:W-:-:S04]  /*12f80*/  IMAD.MOV.U32 R3, RZ, RZ, 0x8000 ;  /* 0x00008000ff037424 */ /* 0x004fc800078e00ff */
[----:B------:R3:W-:Y:S01]  /*12f90*/  SYNCS.ARRIVE.TRANS64 RZ, [R2+URZ+0x28830], R3 ;  /* 0x0288300302ff79a7 */ /* 0x0007e2000800003f */
[----:B-1----:R-:W-:-:S04]  /*12fa0*/  LOP3.LUT R9, R9, 0x1f, RZ, 0xc0, !PT ;  /* 0x0000001f09097812 */ /* 0x002fc800078ec0ff */
[----:B------:R-:W-:-:S13]  /*12fb0*/  ISETP.NE.AND P0, PT, R9, RZ, PT ;  /* 0x000000ff0900720c */ /* 0x000fda0003f05270 */
[----:B---3--:R-:W-:Y:S05]  /*12fc0*/  @!P0 BRA `(.L_x_1266) ;  /* 0x0000000000048947 */ /* 0x008fea0003800000 */
[----:B------:R-:W-:Y:S01]  /*12fd0*/  BPT.TRAP 0x1 ;  /* 0x000000040000795c */ /* 0x000fe20000300000 */
.L_x_1266:
[----:B------:R-:W-:Y:S05]  /*12fe0*/  BSYNC B2 ;  /* 0x0000000000027941 */ /* 0x000fea0003800000 */
.L_x_1265:
        /* <DEDUP_REMOVED lines=8> */
[----:B------:R-:W-:Y:S01]  /*13070*/  IMAD.SHL.U32 R9, R10, 0x80, RZ ;  /* 0x000000800a097824 */ /* 0x000fe200078e00ff */
[----:B------:R-:W-:Y:S01]  /*13080*/  UMOV UR6, 0x0 ;  /* 0x0000000000067882 */ /* 0x000fe20000000000 */
[----:B0-----:R-:W-:Y:S01]  /*13090*/  VIADD R11, R2, 0x18400 ;  /* 0x00018400020b7836 */ /* 0x001fe20000000000 */
[----:B------:R-:W-:-:S09]  /*130a0*/  UMOV UR7, 0x14f00000 ;  /* 0x14f0000000077882 */ /* 0x000fd20000000000 */
.L_x_1267:
        /* <DEDUP_REMOVED lines=16> */
.L_x_1268:
        /* <DEDUP_REMOVED lines=15> */
.L_x_1332:
[----:B------:R-:W-:Y:S05]  /*132a0*/  BSYNC B2 ;  /* 0x0000000000027941 */ /* 0x000fea0003800000 */
.L_x_1269:
[----:B------:R-:W-:Y:S01]  /*132b0*/  BSSY B2, `(.L_x_1271) ;  /* 0x000000b000027945 */ /* 0x000fe20003800000 */
[----:B------:R-:W-:Y:S02]  /*132c0*/  IMAD.MOV.U32 R12, RZ, RZ, 0x0 ;  /* 0x00000000ff0c7424 */ /* 0x000fe400078e00ff */
[----:B------:R-:W-:Y:S01]  /*132d0*/  IMAD.MOV.U32 R13, RZ, RZ, 0x14f00000 ;  /* 0x14f00000ff0d7424 */ /* 0x000fe200078e00ff */
[----:B------:R-:W-:Y:S06]  /*132e0*/  @P1 BRA `(.L_x_1272) ;  /* 0x00000000001c1947 */ /* 0x000fec0003800000 */
[----:B------:R-:W1:Y:S02]  /*132f0*/  S2R R3, SR_TID.X ;  /* 0x0000000000037919 */ /* 0x000e640000002100 */
[----:B-1----:R-:W-:Y:S01]  /*13300*/  LOP3.LUT R9, R3, 0x1f, RZ, 0xc0, !PT ;  /* 0x0000001f03097812 */ /* 0x002fe200078ec0ff */
[----:B------:R-:W-:-:S03]  /*13310*/  IMAD.MOV.U32 R3, RZ, RZ, 0x8000 ;  /* 0x00008000ff037424 */ /* 0x000fc600078e00ff */
[----:B------:R-:W-:Y:S01]  /*13320*/  ISETP.NE.AND P0, PT, R9, RZ, PT ;  /* 0x000000ff0900720c */ /* 0x000fe20003f05270 */
[----:B------:R1:W-:-:S12]  /*13330*/  SYNCS.ARRIVE.TRANS64 RZ, [R2+URZ+0x50], R3 ;  /* 0x0000500302ff79a7 */ /* 0x0003d8000800003f */
[----:B-1----:R-:W-:Y:S05]  /*13340*/  @!P0 BRA `(.L_x_1272) ;  /* 0x0000000000048947 */ /* 0x002fea0003800000 */
[----:B------:R-:W-:Y:S01]  /*13350*/  BPT.TRAP 0x1 ;  /* 0x000000040000795c */ /* 0x000fe20000300000 */
.L_x_1272:
[----:B------:R-:W-:Y:S05]  /*13360*/  BSYNC B2 ;  /* 0x0000000000027941 */ /* 0x000fea0003800000 */
.L_x_1271:
[----:B------:R-:W2:Y:S01]  /*13370*/  LDL.LU R3, [R1] ;  /* 0x0000000001037983 */ /* 0x000ea20000300800 */
        /* <DEDUP_REMOVED lines=9> */
[----:B--2---:R-:W-:-:S11]  /*13410*/  IMAD.SHL.U32 R3, R3, 0x80, RZ ;  /* 0x0000008003037824 */ /* 0x004fd600078e00ff */
.L_x_1273:
        /* <DEDUP_REMOVED lines=15> */
.L_x_1274:
        /* <DEDUP_REMOVED lines=12> */
.L_x_1261:
[----:B------:R-:W-:Y:S05]  /*135d0*/  BSYNC B1 ;  /* 0x0000000000017941 */ /* 0x000fea0003800000 */
.L_x_1260:
[----:B------:R-:W-:Y:S01]  /*135e0*/  ISETP.GT.AND P0, PT, R7, UR39, PT ;  /* 0x0000002707007c0c */ /* 0x000fe2000bf04270 */
[----:B------:R-:W-:-:S12]  /*135f0*/  VIADD R4, R4, 0xfffffffe ;  /* 0xfffffffe04047836 */ /* 0x000fd80000000000 */
[----:B------:R-:W-:Y:S05]  /*13600*/  @P0 BRA `(.L_x_1275) ;  /* 0xffffffec005c0947 */ /* 0x000fea000383ffff */
.L_x_1244:
[----:B------:R-:W-:Y:S05]  /*13610*/  BSYNC B0 ;  /* 0x0000000000007941 */ /* 0x000fea0003800000 */
.L_x_1227:
[----:B0-----:R-:W0:Y:S01]  /*13620*/  S2R R0, SR_TID.X ;  /* 0x0000000000007919 */ /* 0x001e220000002100 */
[----:B------:R-:W-:Y:S01]  /*13630*/  BSSY B0, `(.L_x_1276) ;  /* 0x0000011000007945 */ /* 0x000fe20003800000 */
[----:B0-----:R-:W-:-:S04]  /*13640*/  LOP3.LUT R6, R0, 0x7f, RZ, 0xc0, !PT ;  /* 0x0000007f00067812 */ /* 0x001fc800078ec0ff */
[----:B------:R-:W-:-:S13]  /*13650*/  ISETP.NE.AND P1, PT, R6, RZ, PT ;  /* 0x000000ff0600720c */ /* 0x000fda0003f25270 */
[----:B------:R-:W-:Y:S05]  /*13660*/  @P1 BRA `(.L_x_1277) ;  /* 0x0000000000341947 */ /* 0x000fea0003800000 */
[----:B------:R-:W0:Y:S01]  /*13670*/  S2R R5, SR_LANEID ;  /* 0x0000000000057919 */ /* 0x000e220000000000 */
[----:B------:R-:W-:Y:S01]  /*13680*/  VOTEU.ANY UR4, UPT, PT ;  /* 0x0000000000047886 */ /* 0x000fe200038e0100 */
[----:B------:R-:W3:Y:S01]  /*13690*/  LDC.64 R2, c[0x0][0xc80] ;  /* 0x00032000ff027b82 */ /* 0x000ee20000000a00 */
[----:B------:R-:W0:Y:S02]  /*136a0*/  FLO.U32 R0, UR4 ;  /* 0x0000000400007d00 */ /* 0x000e2400080e0000 */
[----:B0-----:R-:W-:-:S06]  /*136b0*/  ISETP.EQ.U32.AND P0, PT, R0, R5, PT ;  /* 0x000000050000720c */ /* 0x001fcc0003f02070 */
[----:B------:R-:W3:Y:S07]  /*136c0*/  POPC R5, UR4 ;  /* 0x0000000400057d09 */ /* 0x000eee0008000000 */
[----:B---3--:R-:W3:Y:S01]  /*136d0*/  @P0 ATOMG.E.ADD.STRONG.GPU PT, R3, desc[UR50][R2.64], R5 ;  /* 0x00000005020309a8 */ /* 0x008ee200081ee1f2 */
[----:B------:R-:W0:Y:S02]  /*136e0*/  S2R R4, SR_LTMASK ;  /* 0x0000000000047919 */ /* 0x000e240000003900 */
[----:B0-----:R-:W-:-:S04]  /*136f0*/  LOP3.LUT R4, R4, UR4, RZ, 0xc0, !PT ;  /* 0x0000000404047c12 */ /* 0x001fc8000f8ec0ff */
[----:B------:R-:W0:Y:S01]  /*13700*/  POPC R7, R4 ;  /* 0x0000000400077309 */ /* 0x000e220000000000 */
[----:B---3--:R-:W0:Y:S02]  /*13710*/  SHFL.IDX PT, R0, R3, R0, 0x1f ;  /* 0x00001f0003007589 */ /* 0x008e2400000e0000 */
[----:B0-----:R-:W-:-:S05]  /*13720*/  IADD3 R0, R0, UR42, R7 ;  /* 0x0000002a00007c10 */ /* 0x001fca000fffe007 */
[----:B------:R0:W-:Y:S02]  /*13730*/  STL [R1+0x14], R0 ;  /* 0x0000140001007387 */ /* 0x0001e40000100800 */
.L_x_1277:
[----:B------:R-:W-:Y:S05]  /*13740*/  BSYNC B0 ;  /* 0x0000000000007941 */ /* 0x000fea0003800000 */
.L_x_1276:
[----:B------:R-:W-:Y:S01]  /*13750*/  LOP3.LUT P0, RZ, R19, 0x2, RZ, 0xc0, !PT ;  /* 0x0000000213ff7812 */ /* 0x000fe2000780c0ff */
[----:B------:R-:W-:-:S12]  /*13760*/  BSSY B0, `(.L_x_1278) ;  /* 0x0000038000007945 */ /* 0x000fd80003800000 */
[----:B------:R-:W-:Y:S05]  /*13770*/  @!P0 BRA `(.L_x_1279) ;  /* 0x0000000000d88947 */ /* 0x000fea0003800000 */
[----:B0-----:R-:W3:Y:S01]  /*13780*/  LDL R0, [R1+0x8] ;  /* 0x0000080001007983 */ /* 0x001ee20000100800 */
[----:B------:R-:W-:Y:S01]  /*13790*/  IMAD R3, R18, 0x8, R17 ;  /* 0x0000000812037824 */ /* 0x000fe200078e0211 */
[----:B------:R-:W-:Y:S01]  /*137a0*/  BSSY B1, `(.L_x_1280) ;  /* 0x0000005000017945 */ /* 0x000fe20003800000 */
[----:B------:R-:W-:Y:S02]  /*137b0*/  ISETP.NE.AND P2, PT, R6, RZ, PT ;  /* 0x000000ff0600720c */ /* 0x000fe40003f45270 */
[----:B---3--:R-:W-:-:S04]  /*137c0*/  SHF.L.U32 R0, R0, 0x1f, RZ ;  /* 0x0000001f00007819 */ /* 0x008fc800000006ff */
[----:B------:R-:W0:Y:S02]  /*137d0*/  SYNCS.PHASECHK.TRANS64.TRYWAIT P0, [R3+URZ+0x28860], R0 ;  /* 0x02886000030075a7 */ /* 0x000e24000800017f */
[----:B0-----:R-:W-:Y:S05]  /*137e0*/  @!P0 BRA `(.L_x_1281) ;  /* 0x0000001800848947 */ /* 0x001fea0003800000 */
.L_x_1333:
[----:B------:R-:W-:Y:S05]  /*137f0*/  BSYNC B1 ;  /* 0x0000000000017941 */ /* 0x000fea0003800000 */
.L_x_1280:
        /* <DEDUP_REMOVED lines=9> */
.L_x_1283:
[----:B------:R-:W-:Y:S05]  /*13890*/  BSYNC B1 ;  /* 0x0000000000017941 */ /* 0x000fea0003800000 */
.L_x_1282:
[----:B0-----:R-:W3:Y:S01]  /*138a0*/  LDL.LU R0, [R1] ;  /* 0x0000000001007983 */ /* 0x001ee20000300800 */
[----:B------:R-:W-:Y:S01]  /*138b0*/  UIADD3 UR4, UP0, UR44, 0x470, URZ ;  /* 0x000004702c047890 */ /* 0x000fe2000ff1e03f */
[----:B------:R-:W-:Y:S01]  /*138c0*/  PLOP3.LUT P0, PT, PT, PT, PT, 0x80, 0x0 ;  /* 0x000000000000781c */ /* 0x000fe20003f0f070 */
[----:B------:R-:W-:Y:S01]  /*138d0*/  VIADD R3, R3, 0x28850 ;  /* 0x0002885003037836 */ /* 0x000fe20000000000 */
[----:B------:R-:W-:Y:S01]  /*138e0*/  UMOV UR6, 0x0 ;  /* 0x0000000000067882 */ /* 0x000fe20000000000 */
[----:B------:R-:W-:Y:S01]  /*138f0*/  UIADD3.X UR5, URZ, UR45, URZ, UP0, !UPT ;  /* 0x0000002d3f057290 */ /* 0x000fe200087fe43f */
[----:B------:R-:W-:Y:S01]  /*13900*/  UMOV UR7, 0x14f00000 ;  /* 0x14f0000000077882 */ /* 0x000fe20000000000 */
[----:B------:R-:W-:Y:S01]  /*13910*/  UMOV UR10, URZ ;  /* 0x0000003f000a7c82 */ /* 0x000fe20008000000 */
[----:B---3--:R-:W-:Y:S02]  /*13920*/  IMAD.SHL.U32 R2, R0, 0x80, RZ ;  /* 0x0000008000027824 */ /* 0x008fe400078e00ff */
[----:B------:R-:W-:-:S04]  /*13930*/  IMAD R0, R18, 0x8000, R17 ;  /* 0x0000800012007824 */ /* 0x000fc800078e0211 */
[----:B------:R-:W-:-:S07]  /*13940*/  VIADD R4, R0, 0x400 ;  /* 0x0000040000047836 */ /* 0x000fce0000000000 */
.L_x_1284:
        /* <DEDUP_REMOVED lines=15> */
.L_x_1285:
        /* <DEDUP_REMOVED lines=9> */
[----:B---3--:R-:W-:Y:S05]  /*13ad0*/  @P0 BRA.U.ANY `(.L_x_1285) ;  /* 0xfffffffd00d80947 */ /* 0x008fea000393ffff */
.L_x_1279:
[----:B------:R-:W-:Y:S05]  /*13ae0*/  BSYNC B0 ;  /* 0x0000000000007941 */ /* 0x000fea0003800000 */
.L_x_1278:
[----:B------:R-:W3:Y:S01]  /*13af0*/  LDL.LU R4, [R1+0x8] ;  /* 0x0000080001047983 */ /* 0x000ee20000300800 */
[----:B------:R-:W-:-:S05]  /*13b00*/  VIADD R18, R18, 0x1 ;  /* 0x0000000112127836 */ /* 0x000fca0000000000 */
[----:B------:R-:W-:-:S04]  /*13b10*/  ISETP.NE.AND P0, PT, R18, 0x2, PT ;  /* 0x000000021200780c */ /* 0x000fc80003f05270 */
[----:B0-----:R-:W-:Y:S02]  /*13b20*/  SEL R0, RZ, 0x1, P0 ;  /* 0x00000001ff007807 */ /* 0x001fe40000000000 */
[----:B------:R-:W-:Y:S02]  /*13b30*/  SEL R18, R18, RZ, P0 ;  /* 0x000000ff12127207 */ /* 0x000fe40000000000 */
[----:B---3--:R-:W-:-:S05]  /*13b40*/  LOP3.LUT R4, R4, R0, RZ, 0x3c, !PT ;  /* 0x0000000004047212 */ /* 0x008fca00078e3cff */
[----:B------:R3:W-:Y:S02]  /*13b50*/  STL [R1+0x8], R4 ;  /* 0x0000080401007387 */ /* 0x0007e40000100800 */
.L_x_1207:
[----:B------:R-:W-:Y:S05]  /*13b60*/  BSYNC B7 ;  /* 0x0000000000077941 */ /* 0x000fea0003800000 */
.L_x_1205:
[----:B0-----:R0:W5:Y:S01]  /*13b70*/  LDL R2, [R1+0x14] ;  /* 0x0000140001027983 */ /* 0x0011620000100800 */
[----:B------:R-:W-:-:S13]  /*13b80*/  LOP3.LUT P0, RZ, R19, 0x4, RZ, 0xc0, !PT ;  /* 0x0000000413ff7812 */ /* 0x000fda000780c0ff */
[----:B0-----:R-:W-:Y:S05]  /*13b90*/  @!P0 BRA `(.L_x_1286) ;  /* 0x0000000000288947 */ /* 0x001fea0003800000 */
[----:B------:R-:W-:Y:S05]  /*13ba0*/  WARPSYNC.ALL ;  /* 0x0000000000007948 */ /* 0x000fea0003800000 */
[----:B------:R-:W0:Y:S08]  /*13bb0*/  S2UR UR5, SR_CgaCtaId ;  /* 0x00000000000579c3 */ /* 0x000e300000008800 */
[----:B------:R-:W-:Y:S06]  /*13bc0*/  BAR.SYNC.DEFER_BLOCKING 0x5, 0x180 ;  /* 0x0146000000007b1d */ /* 0x000fec0000010000 */
[----:B------:R-:W-:-:S02]  /*13bd0*/  UMOV UR4, 0x400 ;  /* 0x0000040000047882 */ /* 0x000fc40000000000 */
[----:B0-----:R-:W-:-:S06]  /*13be0*/  ULEA UR4, UR5, UR4, 0x18 ;  /* 0x0000000405047291 */ /* 0x001fcc000f8ec03f */
[----:B------:R-:W-:-:S05]  /*13bf0*/  IMAD.U32 R17, RZ, RZ, UR4 ;  /* 0x00000004ff117e24 */ /* 0x000fca000f8e00ff */
[----:B-----5:R-:W0:Y:S04]  /*13c00*/  LDS R2, [R17+0x288d0] ;  /* 0x0288d00011027984 */ /* 0x020e280000000800 */
[----:B0-----:R4:W-:Y:S01]  /*13c10*/  STL [R1+0x14], R2 ;  /* 0x0000140201007387 */ /* 0x0019e20000100800 */
[----:B------:R-:W-:Y:S06]  /*13c20*/  BAR.ARV 0x4, 0x180 ;  /* 0x0106000000007b1d */ /* 0x000fec0000002000 */
[----:B------:R-:W-:Y:S05]  /*13c30*/  BRA `(.L_x_1287) ;  /* 0x00000000002c7947 */ /* 0x000fea0003800000 */
.L_x_1286:
[----:B------:R-:W-:-:S03]  /*13c40*/  UMOV UR4, 0xffffffff ;  /* 0xffffffff00047882 */ /* 0x000fc60000000000 */
[----:B------:R-:W-:Y:S05]  /*13c50*/  BRA.DIV UR4, `(.L_x_1288) ;  /* 0x00000016047c7947 */ /* 0x000fea000b800000 */
[----:B-----5:R0:W4:Y:S02]  /*13c60*/  SHFL.IDX PT, R14, R2, RZ, 0x1f ;  /* 0x00001fff020e7589 */ /* 0x02012400000e0000 */
.L_x_1336:
[----:B------:R-:W5:Y:S01]  /*13c70*/  @!P1 S2R R3, SR_CgaCtaId ;  /* 0x0000000000039919 */ /* 0x000f620000008800 */
[----:B------:R-:W-:Y:S05]  /*13c80*/  WARPSYNC.ALL ;  /* 0x0000000000007948 */ /* 0x000fea0003800000 */
[----:B------:R-:W-:Y:S01]  /*13c90*/  BAR.SYNC.DEFER_BLOCKING 0x4, 0x180 ;  /* 0x0106000000007b1d */ /* 0x000fe20000010000 */
[----:B-1----:R-:W-:-:S05]  /*13ca0*/  @!P1 MOV R0, 0x400 ;  /* 0x0000040000009802 */ /* 0x002fca0000000f00 */
[----:B----4-:R1:W-:Y:S01]  /*13cb0*/  STL [R1+0x14], R14 ;  /* 0x0000140e01007387 */ /* 0x0103e20000100800 */
[----:B-----5:R-:W-:-:S05]  /*13cc0*/  @!P1 LEA R17, R3, R0, 0x18 ;  /* 0x0000000003119211 */ /* 0x020fca00078ec0ff */
[----:B------:R1:W-:Y:S01]  /*13cd0*/  @!P1 STS [R17+0x288d0], R2 ;  /* 0x0288d00211009388 */ /* 0x0003e20000000800 */
[----:B------:R-:W-:Y:S06]  /*13ce0*/  BAR.ARV 0x5, 0x180 ;  /* 0x0146000000007b1d */ /* 0x000fec0000002000 */
.L_x_1287:
[----:B-1----:R-:W5:Y:S01]  /*13cf0*/  LDL R0, [R1+0x14] ;  /* 0x0000140001007983 */ /* 0x002f620000100800 */
[----:B------:R-:W-:Y:S02]  /*13d00*/  ULDC UR4, c[0x0][0xc38] ;  /* 0x00030e0000047ab9 */ /* 0x000fe40000000800 */
[----:B-----5:R-:W-:-:S13]  /*13d10*/  ISETP.GE.AND P0, PT, R0, UR4, PT ;  /* 0x0000000400007c0c */ /* 0x020fda000bf06270 */
[----:B------:R-:W-:Y:S05]  /*13d20*/  @!P0 BRA `(.L_x_1289) ;  /* 0xffffffbc00388947 */ /* 0x000fea000383ffff */
.L_x_1196:
[----:B0-----:R-:W5:Y:S01]  /*13d30*/  LDL.LU R0, [R1+0x18] ;  /* 0x0000180001007983 */ /* 0x001f620000300800 */
[----:B------:R-:W-:Y:S01]  /*13d40*/  BSSY B0, `(.L_x_1290) ;  /* 0x000000b000007945 */ /* 0x000fe20003800000 */
[----:B------:R-:W0:Y:S01]  /*13d50*/  S2R R5, SR_CgaCtaId ;  /* 0x0000000000057919 */ /* 0x000e220000008800 */
[----:B-----5:R-:W-:-:S05]  /*13d60*/  VIADD R0, R0, 0x1 ;  /* 0x0000000100007836 */ /* 0x020fca0000000000 */
[----:B----4-:R-:W-:-:S04]  /*13d70*/  LEA.HI R2, R0, R0, RZ, 0x1 ;  /* 0x0000000000027211 */ /* 0x010fc800078f08ff */
[----:B------:R-:W-:-:S05]  /*13d80*/  LOP3.LUT R3, R2, 0xfffffffe, RZ, 0xc0, !PT ;  /* 0xfffffffe02037812 */ /* 0x000fca00078ec0ff */
[----:B------:R-:W-:Y:S01]  /*13d90*/  IMAD.IADD R3, R0, 0x1, -R3 ;  /* 0x0000000100037824 */ /* 0x000fe200078e0a03 */
[----:B------:R-:W-:-:S04]  /*13da0*/  MOV R0, 0x400 ;  /* 0x0000040000007802 */ /* 0x000fc80000000f00 */
[----:B0-----:R-:W-:Y:S02]  /*13db0*/  LEA R0, R5, R0, 0x18 ;  /* 0x0000000005007211 */ /* 0x001fe400078ec0ff */
[----:B------:R-:W-:-:S04]  /*13dc0*/  SHF.L.U32 R3, R3, 0x1f, RZ ;  /* 0x0000001f03037819 */ /* 0x000fc800000006ff */
[----:B------:R-:W0:Y:S02]  /*13dd0*/  SYNCS.PHASECHK.TRANS64.TRYWAIT P0, [R0+URZ+0x28820], R3 ;  /* 0x02882003000075a7 */ /* 0x000e24000800017f */
[----:B0-----:R-:W-:Y:S05]  /*13de0*/  @!P0 BRA `(.L_x_1291) ;  /* 0x0000001400408947 */ /* 0x001fea0003800000 */
.L_x_1337:
[----:B------:R-:W-:Y:S05]  /*13df0*/  BSYNC B0 ;  /* 0x0000000000007941 */ /* 0x000fea0003800000 */
.L_x_1290:
[----:B------:R-:W-:-:S03]  /*13e00*/  UMOV UR4, 0xffffffff ;  /* 0xffffffff00047882 */ /* 0x000fc60000000000 */
[----:B------:R-:W-:Y:S05]  /*13e10*/  BRA.DIV UR4, `(.L_x_1292) ;  /* 0x0000001604487947 */ /* 0x000fea000b800000 */
[----:B------:R-:W1:Y:S02]  /*13e20*/  S2R R2, SR_TID.X ;  /* 0x0000000000027919 */ /* 0x000e640000002100 */
[----:B-1----:R-:W-:-:S04]  /*13e30*/  SHF.R.U32.HI R2, RZ, 0x5, R2 ;  /* 0x00000005ff027819 */ /* 0x002fc80000011602 */
[----:B------:R-:W-:-:S05]  /*13e40*/  LOP3.LUT R2, R2, 0x3, RZ, 0xc0, !PT ;  /* 0x0000000302027812 */ /* 0x000fca00078ec0ff */
[----:B------:R1:W4:Y:S02]  /*13e50*/  SHFL.IDX PT, R14, R2, RZ, 0x1f ;  /* 0x00001fff020e7589 */ /* 0x00032400000e0000 */
.L_x_1340:
[----:B----4-:R-:W-:Y:S01]  /*13e60*/  ISETP.NE.AND P0, PT, R14, RZ, PT ;  /* 0x000000ff0e00720c */ /* 0x010fe20003f05270 */
[----:B------:R-:W-:-:S12]  /*13e70*/  BSSY B0, `(.L_x_1293) ;  /* 0x0000025000007945 */ /* 0x000fd80003800000 */
[----:B------:R-:W-:Y:S05]  /*13e80*/  @P0 BRA `(.L_x_1294) ;  /* 0x00000000008c0947 */ /* 0x000fea0003800000 */
[----:B------:R-:W-:-:S03]  /*13e90*/  UMOV UR4, 0xffffffff ;  /* 0xffffffff00047882 */ /* 0x000fc60000000000 */
[----:B------:R-:W-:Y:S05]  /*13ea0*/  BRA.DIV UR4, `(.L_x_1295) ;  /* 0x0000001604587947 */ /* 0x000fea000b800000 */
[----:B------:R-:W-:-:S13]  /*13eb0*/  ELECT P6, URZ, PT ;  /* 0x00000000003f782f */ /* 0x000fda00038c0000 */
.L_x_1343:
[----:B------:R-:W-:Y:S05]  /*13ec0*/  @!P6 BRA `(.L_x_1294) ;  /* 0x00000000007ce947 */ /* 0x000fea0003800000 */
[----:B------:R-:W-:-:S06]  /*13ed0*/  ULOP3.LUT UR4, UR38, 0x2, URZ, 0xfc, !UPT ;  /* 0x0000000226047892 */ /* 0x000fcc000f8efc3f */
[----:B-1----:R-:W-:-:S05]  /*13ee0*/  IMAD.U32 R2, RZ, RZ, UR4 ;  /* 0x00000004ff027e24 */ /* 0x002fca000f8e00ff */
[----:B------:R-:W-:-:S13]  /*13ef0*/  ISETP.NE.AND P2, PT, R2, 0x3, PT ;  /* 0x000000030200780c */ /* 0x000fda0003f45270 */
[----:B------:R-:W-:Y:S05]  /*13f00*/  @!P2 BRA `(.L_x_1296) ;  /* 0x000000000004a947 */ /* 0x000fea0003800000 */
[----:B------:R-:W-:Y:S01]  /*13f10*/  BPT.TRAP 0x1 ;  /* 0x000000040000795c */ /* 0x000fe20000300000 */
.L_x_1296:
[----:B------:R-:W4:Y:S01]  /*13f20*/  LDL.LU R7, [R1+0x8] ;  /* 0x0000080001077983 */ /* 0x000f220000300800 */
[----:B0-----:R-:W-:Y:S02]  /*13f30*/  VIADD R3, R0, 0x28840 ;  /* 0x0002884000037836 */ /* 0x001fe40000000000 */
[C---:B------:R-:W-:Y:S02]  /*13f40*/  VIADD R2, R18.reuse, 0x1 ;  /* 0x0000000112027836 */ /* 0x040fe40000000000 */
[----:B------:R-:W-:-:S03]  /*13f50*/  IMAD R6, R18, 0x8, R3 ;  /* 0x0000000812067824 */ /* 0x000fc600078e0203 */
[----:B------:R-:W-:-:S04]  /*13f60*/  ISETP.NE.AND P1, PT, R2, 0x2, PT ;  /* 0x000000020200780c */ /* 0x000fc80003f25270 */
[----:B---3--:R-:W-:Y:S02]  /*13f70*/  SEL R4, RZ, 0x1, P1 ;  /* 0x00000001ff047807 */ /* 0x008fe40000800000 */
[C---:B----4-:R-:W-:Y:S02]  /*13f80*/  SHF.L.U32 R5, R7.reuse, 0x1f, RZ ;  /* 0x0000001f07057819 */ /* 0x050fe400000006ff */
[----:B------:R-:W-:Y:S02]  /*13f90*/  LOP3.LUT R7, R7, R4, RZ, 0x3c, !PT ;  /* 0x0000000407077212 */ /* 0x000fe400078e3cff */
[----:B------:R-:W0:Y:S01]  /*13fa0*/  SYNCS.PHASECHK.TRANS64.TRYWAIT P0, [R6+URZ], R5 ;  /* 0x00000005060075a7 */ /* 0x000e22000800017f */
[----:B------:R-:W-:Y:S02]  /*13fb0*/  SEL R4, R2, RZ, P1 ;  /* 0x000000ff02047207 */ /* 0x000fe40000800000 */
[----:B------:R-:W-:-:S03]  /*13fc0*/  SHF.L.U32 R2, R7, 0x1f, RZ ;  /* 0x0000001f07027819 */ /* 0x000fc600000006ff */
[----:B------:R-:W-:Y:S01]  /*13fd0*/  IMAD R3, R4, 0x8, R3 ;  /* 0x0000000804037824 */ /* 0x000fe200078e0203 */
[----:B0-----:R-:W-:Y:S06]  /*13fe0*/  @!P0 BRA `(.L_x_1297) ;  /* 0x0000001400288947 */ /* 0x001fec0003800000 */
.L_x_1344:
[----:B------:R-:W1:Y:S02]  /*13ff0*/  SYNCS.PHASECHK.TRANS64.TRYWAIT P0, [R3+URZ], R2 ;  /* 0x00000002030075a7 */ /* 0x000e64000800017f */
[----:B-1----:R-:W-:Y:S05]  /*14000*/  @!P0 BRA `(.L_x_1298) ;  /* 0x0000001400348947 */ /* 0x002fea0003800000 */
.L_x_1345:
[----:B------:R-:W-:Y:S05]  /*14010*/  @!P2 BRA `(.L_x_1299) ;  /* 0x000000000004a947 */ /* 0x000fea0003800000 */
[----:B------:R-:W-:Y:S01]  /*14020*/  BPT.TRAP 0x1 ;  /* 0x000000040000795c */ /* 0x000fe20000300000 */
.L_x_1299:
[----:B-1----:R-:W-:-:S04]  /*14030*/  VIADD R3, R0, 0x28860 ;  /* 0x0002886000037836 */ /* 0x002fc80000000000 */
[----:B------:R-:W-:-:S04]  /*14040*/  IMAD R18, R18, 0x8, R3 ;  /* 0x0000000812127824 */ /* 0x000fc800078e0203 */
[----:B------:R-:W1:Y:S02]  /*14050*/  SYNCS.PHASECHK.TRANS64.TRYWAIT P0, [R18+URZ], R5 ;  /* 0x00000005120075a7 */ /* 0x000e64000800017f */
[----:B-1----:R-:W-:Y:S05]  /*14060*/  @!P0 BRA `(.L_x_1300) ;  /* 0x0000001400308947 */ /* 0x002fea0003800000 */
.L_x_1346:
[----:B------:R-:W-:-:S07]  /*14070*/  IMAD R3, R4, 0x8, R3 ;  /* 0x0000000804037824 */ /* 0x000fce00078e0203 */
.L_x_1301:
[----:B---3--:R3:W4:Y:S02]  /*14080*/  SYNCS.PHASECHK.TRANS64.TRYWAIT P0, [R3+URZ], R2 ;  /* 0x00000002030075a7 */ /* 0x008724000800017f */
[----:B----4-:R-:W-:Y:S05]  /*14090*/  @!P0 NANOSLEEP.SYNCS 0x989680 ;  /* 0x009896800000895d */ /* 0x010fea0003900000 */
[----:B------:R-:W4:Y:S02]  /*140a0*/  @!P0 SYNCS.PHASECHK.TRANS64 P0, [R3+URZ], R2 ;  /* 0x00000002030085a7 */ /* 0x000f24000800007f */
[----:B----4-:R-:W-:Y:S05]  /*140b0*/  @!P0 BRA `(.L_x_1301) ;  /* 0xfffffffc00f08947 */ /* 0x010fea000383ffff */
.L_x_1294:
[----:B------:R-:W-:Y:S05]  /*140c0*/  BSYNC B0 ;  /* 0x0000000000007941 */ /* 0x000fea0003800000 */
.L_x_1293:
[----:B------:R-:W-:Y:S05]  /*140d0*/  EXIT ;  /* 0x000000000000794d */ /* 0x000fea0003800000 */
.L_x_1109:
[----:B0-----:R-:W-:-:S04]  /*140e0*/  IMAD.U32 R3, RZ, RZ, UR41 ;  /* 0x00000029ff037e24 */ /* 0x001fc8000f8e00ff */
[----:B------:R0:W1:Y:S03]  /*140f0*/  SYNCS.PHASECHK.TRANS64.TRYWAIT P1, [R3+URZ+0x28800], R0 ;  /* 0x02880000030075a7 */ /* 0x000066000802017f */
[----:B-1----:R-:W-:Y:S05]  /*14100*/  @!P1 NANOSLEEP.SYNCS 0x989680 ;  /* 0x009896800000995d */ /* 0x002fea0003900000 */
[----:B------:R-:W1:Y:S02]  /*14110*/  @!P1 SYNCS.PHASECHK.TRANS64 P1, [R3+URZ+0x28800], R0 ;  /* 0x02880000030095a7 */ /* 0x000e64000802007f */
[----:B-1----:R-:W-:Y:S05]  /*14120*/  @!P1 BRA `(.L_x_1109) ;  /* 0xfffffffc00ec9947 */ /* 0x002fea000383ffff */
[----:B------:R-:W-:Y:S05]  /*14130*/  BRA `(.L_x_1302) ;  /* 0xfffffed8003c7947 */ /* 0x000fea000383ffff */
.L_x_1113:
[----:B-1----:R1:W2:Y:S02]  /*14140*/  SYNCS.PHASECHK.TRANS64.TRYWAIT P2, [R9+URZ+0x28830], R0 ;  /* 0x02883000090075a7 */ /* 0x0022a4000804017f */
[----:B--2---:R-:W-:Y:S05]  /*14150*/  @!P2 NANOSLEEP.SYNCS 0x989680 ;  /* 0x009896800000a95d */ /* 0x004fea0003900000 */
[----:B------:R-:W2:Y:S02]  /*14160*/  @!P2 SYNCS.PHASECHK.TRANS64 P2, [R9+URZ+0x28830], R0 ;  /* 0x028830000900a5a7 */ /* 0x000ea4000804007f */
[----:B--2---:R-:W-:Y:S05]  /*14170*/  @!P2 BRA `(.L_x_1113) ;  /* 0xfffffffc00f0a947 */ /* 0x004fea000383ffff */
[----:B------:R-:W-:Y:S05]  /*14180*/  BRA `(.L_x_1112) ;  /* 0xfffffed800607947 */ /* 0x000fea000383ffff */
.L_x_1129:
[----:B-1----:R-:W-:-:S04]  /*14190*/  IMAD.U32 R5, RZ, RZ, UR6 ;  /* 0x00000006ff057e24 */ /* 0x002fc8000f8e00ff */
[----:B------:R1:W2:Y:S03]  /*141a0*/  SYNCS.PHASECHK.TRANS64.TRYWAIT P2, [R5+URZ+0x28830], R4 ;  /* 0x02883004050075a7 */ /* 0x0002a6000804017f */
[----:B--2---:R-:W-:Y:S05]  /*141b0*/  @!P2 NANOSLEEP.SYNCS 0x989680 ;  /* 0x009896800000a95d */ /* 0x004fea0003900000 */
[----:B------:R-:W2:Y:S02]  /*141c0*/  @!P2 SYNCS.PHASECHK.TRANS64 P2, [R5+URZ+0x28830], R4 ;  /* 0x028830040500a5a7 */ /* 0x000ea4000804007f */
[----:B--2---:R-:W-:Y:S05]  /*141d0*/  @!P2 BRA `(.L_x_1129) ;  /* 0xfffffffc00eca947 */ /* 0x004fea000383ffff */
[----:B------:R-:W-:Y:S05]  /*141e0*/  BRA `(.L_x_1126) ;  /* 0xffffff0c000c7947 */ /* 0x000fea000383ffff */
.L_x_1133:
[----:B-1----:R-:W-:-:S04]  /*141f0*/  IMAD.U32 R5, RZ, RZ, UR6 ;  /* 0x00000006ff057e24 */ /* 0x002fc8000f8e00ff */
[----:B------:R1:W2:Y:S03]  /*14200*/  SYNCS.PHASECHK.TRANS64.TRYWAIT P2, [R5+URZ+0x28850], R4 ;  /* 0x02885004050075a7 */ /* 0x0002a6000804017f */
[----:B--2---:R-:W-:Y:S05]  /*14210*/  @!P2 NANOSLEEP.SYNCS 0x989680 ;  /* 0x009896800000a95d */ /* 0x004fea0003900000 */
[----:B------:R-:W2:Y:S02]  /*14220*/  @!P2 SYNCS.PHASECHK.TRANS64 P2, [R5+URZ+0x28850], R4 ;  /* 0x028850040500a5a7 */ /* 0x000ea4000804007f */
[----:B--2---:R-:W-:Y:S05]  /*14230*/  @!P2 BRA `(.L_x_1133) ;  /* 0xfffffffc00eca947 */ /* 0x004fea000383ffff */
[----:B------:R-:W-:Y:S05]  /*14240*/  BRA `(.L_x_1130) ;  /* 0xffffff0c00cc7947 */ /* 0x000fea000383ffff */
.L_x_1150:
[----:B-1----:R-:W-:-:S04]  /*14250*/  IMAD.U32 R7, RZ, RZ, UR6 ;  /* 0x00000006ff077e24 */ /* 0x002fc8000f8e00ff */
[----:B------:R1:W2:Y:S03]  /*14260*/  SYNCS.PHASECHK.TRANS64.TRYWAIT P3, [R7+URZ+0x28830], R0 ;  /* 0x02883000070075a7 */ /* 0x0002a6000806017f */
[----:B--2---:R-:W-:Y:S05]  /*14270*/  @!P3 NANOSLEEP.SYNCS 0x989680 ;  /* 0x009896800000b95d */ /* 0x004fea0003900000 */
[----:B------:R-:W2:Y:S02]  /*14280*/  @!P3 SYNCS.PHASECHK.TRANS64 P3, [R7+URZ+0x28830], R0 ;  /* 0x028830000700b5a7 */ /* 0x000ea4000806007f */
[----:B--2---:R-:W-:Y:S05]  /*14290*/  @!P3 BRA `(.L_x_1150) ;  /* 0xfffffffc00ecb947 */ /* 0x004fea000383ffff */
[----:B------:R-:W-:Y:S05]  /*142a0*/  BRA `(.L_x_1147) ;  /* 0xffffff3c00b47947 */ /* 0x000fea000383ffff */
.L_x_1154:
[----:B-1----:R-:W-:-:S04]  /*142b0*/  IMAD.U32 R7, RZ, RZ, UR6 ;  /* 0x00000006ff077e24 */ /* 0x002fc8000f8e00ff */
[----:B------:R1:W2:Y:S03]  /*142c0*/  SYNCS.PHASECHK.TRANS64.TRYWAIT P2, [R7+URZ+0x28850], R0 ;  /* 0x02885000070075a7 */ /* 0x0002a6000804017f */
[----:B--2---:R-:W-:Y:S05]  /*142d0*/  @!P2 NANOSLEEP.SYNCS 0x989680 ;  /* 0x009896800000a95d */ /* 0x004fea0003900000 */
[----:B------:R-:W2:Y:S02]  /*142e0*/  @!P2 SYNCS.PHASECHK.TRANS64 P2, [R7+URZ+0x28850], R0 ;  /* 0x028850000700a5a7 */ /* 0x000ea4000804007f */
[----:B--2---:R-:W-:Y:S05]  /*142f0*/  @!P2 BRA `(.L_x_1154) ;  /* 0xfffffffc00eca947 */ /* 0x004fea000383ffff */
[----:B------:R-:W-:Y:S05]  /*14300*/  BRA `(.L_x_1151) ;  /* 0xffffff4000747947 */ /* 0x000fea000383ffff */
.L_x_1160:
[----:B-1----:R-:W-:-:S04]  /*14310*/  IMAD.U32 R7, RZ, RZ, UR6 ;  /* 0x00000006ff077e24 */ /* 0x002fc8000f8e00ff */
[----:B------:R1:W2:Y:S03]  /*14320*/  SYNCS.PHASECHK.TRANS64.TRYWAIT P3, [R7+URZ+0x28830], R0 ;  /* 0x02883000070075a7 */ /* 0x0002a6000806017f */
[----:B--2---:R-:W-:Y:S05]  /*14330*/  @!P3 NANOSLEEP.SYNCS 0x989680 ;  /* 0x009896800000b95d */ /* 0x004fea0003900000 */
[----:B------:R-:W2:Y:S02]  /*14340*/  @!P3 SYNCS.PHASECHK.TRANS64 P3, [R7+URZ+0x28830], R0 ;  /* 0x028830000700b5a7 */ /* 0x000ea4000806007f */
[----:B--2---:R-:W-:Y:S05]  /*14350*/  @!P3 BRA `(.L_x_1160) ;  /* 0xfffffffc00ecb947 */ /* 0x004fea000383ffff */
[----:B------:R-:W-:Y:S05]  /*14360*/  BRA `(.L_x_1157) ;  /* 0xffffff5c00907947 */ /* 0x000fea000383ffff */
.L_x_1164:
[----:B-1----:R-:W-:-:S04]  /*14370*/  IMAD.U32 R7, RZ, RZ, UR6 ;  /* 0x00000006ff077e24 */ /* 0x002fc8000f8e00ff */
[----:B------:R1:W2:Y:S03]  /*14380*/  SYNCS.PHASECHK.TRANS64.TRYWAIT P2, [R7+URZ+0x28850], R0 ;  /* 0x02885000070075a7 */ /* 0x0002a6000804017f */
[----:B--2---:R-:W-:Y:S05]  /*14390*/  @!P2 NANOSLEEP.SYNCS 0x989680 ;  /* 0x009896800000a95d */ /* 0x004fea0003900000 */
[----:B------:R-:W2:Y:S02]  /*143a0*/  @!P2 SYNCS.PHASECHK.TRANS64 P2, [R7+URZ+0x28850], R0 ;  /* 0x028850000700a5a7 */ /* 0x000ea4000804007f */
[----:B--2---:R-:W-:Y:S05]  /*143b0*/  @!P2 BRA `(.L_x_1164) ;  /* 0xfffffffc00eca947 */ /* 0x004fea000383ffff */
[----:B------:R-:W-:Y:S05]  /*143c0*/  BRA `(.L_x_1161) ;  /* 0xffffff6000507947 */ /* 0x000fea000383ffff */
.L_x_1177:
[----:B-1----:R-:W-:-:S04]  /*143d0*/  IMAD.U32 R5, RZ, RZ, UR5 ;  /* 0x00000005ff057e24 */ /* 0x002fc8000f8e00ff */
[----:B------:R1:W2:Y:S03]  /*143e0*/  SYNCS.PHASECHK.TRANS64.TRYWAIT P0, [R5+URZ+0x28850], R4 ;  /* 0x02885004050075a7 */ /* 0x0002a6000800017f */
[----:B--2---:R-:W-:Y:S05]  /*143f0*/  @!P0 NANOSLEEP.SYNCS 0x989680 ;  /* 0x009896800000895d */ /* 0x004fea0003900000 */
[----:B------:R-:W2:Y:S02]  /*14400*/  @!P0 SYNCS.PHASECHK.TRANS64 P0, [R5+URZ+0x28850], R4 ;  /* 0x02885004050085a7 */ /* 0x000ea4000800007f */
[----:B--2---:R-:W-:Y:S05]  /*14410*/  @!P0 BRA `(.L_x_1177) ;  /* 0xfffffffc00ec8947 */ /* 0x004fea000383ffff */
[----:B------:R-:W-:Y:S05]  /*14420*/  BRA `(.L_x_1176) ;  /* 0xffffff8c00587947 */ /* 0x000fea000383ffff */
.L_x_1213:
[----:B------:R-:W-:Y:S02]  /*14430*/  IMAD.MOV.U32 R13, RZ, RZ, R4 ;  /* 0x000000ffff0d7224 */ /* 0x000fe400078e0004 */
[----:B------:R-:W-:Y:S02]  /*14440*/  IMAD.MOV.U32 R12, RZ, RZ, RZ ;  /* 0x000000ffff0c7224 */ /* 0x000fe400078e00ff */
[----:B------:R-:W-:Y:S02]  /*14450*/  IMAD.MOV.U32 R11, RZ, RZ, 0x1f ;  /* 0x0000001fff0b7424 */ /* 0x000fe400078e00ff */
[----:B------:R-:W-:-:S07]  /*14460*/  IMAD.MOV.U32 R15, RZ, RZ, -0x1 ;  /* 0xffffffffff0f7424 */ /* 0x000fce00078e00ff */
[----:B0-----:R-:W-:Y:S05]  /*14470*/  WARPSYNC.COLLECTIVE R15, `(.L_x_1303) ;  /* 0x000000000f087348 */ /* 0x001fea0003c00000 */
[----:B------:R1:W2:Y:S02]  /*14480*/  SHFL.IDX P6, R14, R13, R12, R11 ;  /* 0x0000000c0d0e7389 */ /* 0x0002a400000c000b */
[----:B012---:R-:W-:Y:S01]  /*14490*/  ENDCOLLECTIVE ;  /* 0x000000000000791b */ /* 0x007fe20003800000 */
.L_x_1303:
[----:B------:R-:W-:Y:S05]  /*144a0*/  BRA `(.L_x_1304) ;  /* 0xffffffc000fc7947 */ /* 0x000fea000383ffff */
.L_x_1215:
[----:B------:R-:W-:Y:S01]  /*144b0*/  BSSY B0, `(.L_x_1305) ;  /* 0x0000006000007945 */ /* 0x000fe20003800000 */
[----:B------:R-:W-:-:S07]  /*144c0*/  IMAD.MOV.U32 R15, RZ, RZ, -0x1 ;  /* 0xffffffffff0f7424 */ /* 0x000fce00078e00ff */
[----:B01----:R-:W-:Y:S05]  /*144d0*/  WARPSYNC.COLLECTIVE R15, `(.L_x_1306) ;  /* 0x000000000f0c7348 */ /* 0x003fea0003c00000 */
[----:B------:R-:W-:Y:S02]  /*144e0*/  ELECT P6, UR62, PT ;  /* 0x00000000003e782f */ /* 0x000fe400038c0000 */
[----:B------:R-:W-:Y:S01]  /*144f0*/  MOV R14, UR62 ;  /* 0x0000003e000e7c02 */ /* 0x000fe20008000f00 */
[----:B01----:R-:W-:Y:S10]  /*14500*/  ENDCOLLECTIVE ;  /* 0x000000000000791b */ /* 0x003ff40003800000 */
.L_x_1306:
[----:B------:R-:W-:Y:S05]  /*14510*/  BSYNC B0 ;  /* 0x0000000000007941 */ /* 0x000fea0003800000 */
.L_x_1305:
[----:B------:R-:W-:Y:S05]  /*14520*/  BRA `(.L_x_1307) ;  /* 0xffffffc400007947 */ /* 0x000fea000383ffff */
.L_x_1217:
[----:B--2---:R2:W3:Y:S02]  /*14530*/  SYNCS.PHASECHK.TRANS64.TRYWAIT P0, [R3+URZ+0x28840], R0 ;  /* 0x02884000030075a7 */ /* 0x0044e4000800017f */
[----:B---3--:R-:W-:Y:S05]  /*14540*/  @!P0 NANOSLEEP.SYNCS 0x989680 ;  /* 0x009896800000895d */ /* 0x008fea0003900000 */
[----:B------:R-:W3:Y:S02]  /*14550*/  @!P0 SYNCS.PHASECHK.TRANS64 P0, [R3+URZ+0x28840], R0 ;  /* 0x02884000030085a7 */ /* 0x000ee4000800007f */
[----:B---3--:R-:W-:Y:S05]  /*14560*/  @!P0 BRA `(.L_x_1217) ;  /* 0xfffffffc00f08947 */ /* 0x008fea000383ffff */
[----:B------:R-:W-:Y:S05]  /*14570*/  BRA `(.L_x_1308) ;  /* 0xffffffc400587947 */ /* 0x000fea000383ffff */
.L_x_1221:
[----:B------:R-:W-:Y:S01]  /*14580*/  IMAD.MOV.U32 R13, RZ, RZ, R4 ;  /* 0x000000ffff0d7224 */ /* 0x000fe200078e0004 */
[----:B------:R-:W-:Y:S01]  /*14590*/  LOP3.LUT R8, R8, 0x7f, RZ, 0xc0, !PT ;  /* 0x0000007f08087812 */ /* 0x000fe200078ec0ff */
[----:B------:R-:W-:Y:S02]  /*145a0*/  IMAD.MOV.U32 R12, RZ, RZ, RZ ;  /* 0x000000ffff0c7224 */ /* 0x000fe400078e00ff */
[----:B------:R-:W-:Y:S01]  /*145b0*/  IMAD.MOV.U32 R11, RZ, RZ, 0x181f ;  /* 0x0000181fff0b7424 */ /* 0x000fe200078e00ff */
[----:B------:R-:W-:Y:S01]  /*145c0*/  SHF.R.U32.HI R8, RZ, 0x3, R8 ;  /* 0x00000003ff087819 */ /* 0x000fe20000011608 */
[----:B------:R-:W-:-:S04]  /*145d0*/  IMAD.MOV.U32 R15, RZ, RZ, -0x1 ;  /* 0xffffffffff0f7424 */ /* 0x000fc800078e00ff */
[----:B------:R-:W-:-:S07]  /*145e0*/  VIADD R2, R8, UR41 ;  /* 0x0000002908027c36 */ /* 0x000fce0008000000 */
[----:B-----5:R-:W-:Y:S05]  /*145f0*/  WARPSYNC.COLLECTIVE R15, `(.L_x_1309) ;  /* 0x000000000f087348 */ /* 0x020fea0003c00000 */
[----:B------:R0:W1:Y:S02]  /*14600*/  SHFL.IDX P6, R14, R13, R12, R11 ;  /* 0x0000000c0d0e7389 */ /* 0x00006400000c000b */
[----:B01---5:R-:W-:Y:S01]  /*14610*/  ENDCOLLECTIVE ;  /* 0x000000000000791b */ /* 0x023fe20003800000 */
.L_x_1309:
[----:B------:R-:W-:Y:S02]  /*14620*/  IMAD.MOV.U32 R13, RZ, RZ, R0 ;  /* 0x000000ffff0d7224 */ /* 0x000fe400078e0000 */
[----:B------:R-:W-:-:S07]  /*14630*/  IMAD.MOV.U32 R5, RZ, RZ, R14 ;  /* 0x000000ffff057224 */ /* 0x000fce00078e000e */
[----:B------:R-:W-:Y:S05]  /*14640*/  WARPSYNC.COLLECTIVE R15, `(.L_x_1310) ;  /* 0x000000000f087348 */ /* 0x000fea0003c00000 */
[----:B------:R0:W1:Y:S02]  /*14650*/  SHFL.IDX P6, R14, R13, R12, R11 ;  /* 0x0000000c0d0e7389 */ /* 0x00006400000c000b */
[----:B01----:R-:W-:Y:S01]  /*14660*/  ENDCOLLECTIVE ;  /* 0x000000000000791b */ /* 0x003fe20003800000 */
.L_x_1310:
[----:B------:R-:W-:Y:S02]  /*14670*/  ULDC UR4, c[0x0][0x288] ;  /* 0x0000a20000047ab9 */ /* 0x000fe40000000800 */
[----:B------:R-:W-:-:S05]  /*14680*/  IMAD R3, R7, UR4, RZ ;  /* 0x0000000407037c24 */ /* 0x000fca000f8e02ff */
[----:B------:R-:W-:Y:S01]  /*14690*/  ISETP.GE.AND P2, PT, R2, R3, PT ;  /* 0x000000030200720c */ /* 0x000fe20003f46270 */
[----:B------:R-:W-:Y:S02]  /*146a0*/  IMAD.MOV.U32 R13, RZ, RZ, R4 ;  /* 0x000000ffff0d7224 */ /* 0x000fe400078e0004 */
[----:B------:R-:W-:Y:S02]  /*146b0*/  IMAD.MOV.U32 R12, RZ, RZ, 0x1 ;  /* 0x00000001ff0c7424 */ /* 0x000fe400078e00ff */
[----:B------:R-:W-:-:S08]  /*146c0*/  IMAD.MOV.U32 R6, RZ, RZ, R14 ;  /* 0x000000ffff067224 */ /* 0x000fd000078e000e */
[----:B------:R-:W-:Y:S05]  /*146d0*/  WARPSYNC.COLLECTIVE R15, `(.L_x_1311) ;  /* 0x000000000f087348 */ /* 0x000fea0003c00000 */
[----:B------:R0:W1:Y:S02]  /*146e0*/  SHFL.IDX P6, R14, R13, R12, R11 ;  /* 0x0000000c0d0e7389 */ /* 0x00006400000c000b */
[----:B01----:R-:W-:Y:S01]  /*146f0*/  ENDCOLLECTIVE ;  /* 0x000000000000791b */ /* 0x003fe20003800000 */
.L_x_1311:
[----:B------:R-:W-:-:S05]  /*14700*/  @!P2 LEA R6, P4, R10, R6, 0x1 ;  /* 0x000000060a06a211 */ /* 0x000fca00078808ff */
[----:B------:R-:W-:Y:S02]  /*14710*/  @!P2 IMAD.X R7, RZ, RZ, R5, P4 ;  /* 0x000000ffff07a224 */ /* 0x000fe400020e0605 */
[----:B------:R-:W-:-:S03]  /*14720*/  VIADD R5, R2, 0x10 ;  /* 0x0000001002057836 */ /* 0x000fc60000000000 */
[----:B------:R-:W-:Y:S01]  /*14730*/  @!PT LDS RZ, [RZ] ;  /* 0x00000000fffff984 */ /* 0x000fe20000000800 */
[----:B------:R-:W-:Y:S01]  /*14740*/  @!PT LDS RZ, [RZ] ;  /* 0x00000000fffff984 */ /* 0x000fe20000000800 */
[----:B------:R-:W-:Y:S01]  /*14750*/  @!PT LDS RZ, [RZ] ;  /* 0x00000000fffff984 */ /* 0x000fe20000000800 */
[----:B------:R0:W-:Y:S01]  /*14760*/  @!P2 LDGSTS.E.BYPASS.LTC128B.128 [R9+0x10400], desc[UR50][R6.64], !P1 ;  /* 0x104000000609afae */ /* 0x0001e2000c901d72 */
[----:B------:R-:W-:-:S03]  /*14770*/  IMAD.MOV.U32 R13, RZ, RZ, R0 ;  /* 0x000000ffff0d7224 */ /* 0x000fc600078e0000 */
[----:B------:R0:W-:Y:S01]  /*14780*/  @!P2 LDGSTS.E.BYPASS.LTC128B.128 [R9+0x14400], desc[UR50][R6.64+0x80], !P0 ;  /* 0x144000800609afae */ /* 0x0001e2000c101d72 */
[----:B------:R-:W-:Y:S01]  /*14790*/  ISETP.GE.AND P2, PT, R5, R3, PT ;  /* 0x000000030500720c */ /* 0x000fe20003f46270 */
[----:B------:R-:W-:-:S12]  /*147a0*/  IMAD.MOV.U32 R5, RZ, RZ, R14 ;  /* 0x000000ffff057224 */ /* 0x000fd800078e000e */
[----:B0-----:R-:W-:Y:S05]  /*147b0*/  WARPSYNC.COLLECTIVE R15, `(.L_x_1312) ;  /* 0x000000000f087348 */ /* 0x001fea0003c00000 */
[----:B------:R1:W2:Y:S02]  /*147c0*/  SHFL.IDX P6, R14, R13, R12, R11 ;  /* 0x0000000c0d0e7389 */ /* 0x0002a400000c000b */
[----:B012---:R-:W-:Y:S01]  /*147d0*/  ENDCOLLECTIVE ;  /* 0x000000000000791b */ /* 0x007fe20003800000 */
.L_x_1312:
[----:B------:R-:W-:Y:S02]  /*147e0*/  IMAD.MOV.U32 R13, RZ, RZ, R4 ;  /* 0x000000ffff0d7224 */ /* 0x000fe400078e0004 */
[----:B------:R-:W-:Y:S02]  /*147f0*/  IMAD.MOV.U32 R12, RZ, RZ, 0x2 ;  /* 0x00000002ff0c7424 */ /* 0x000fe400078e00ff */
[----:B------:R-:W-:-:S07]  /*14800*/  IMAD.MOV.U32 R8, RZ, RZ, R14 ;  /* 0x000000ffff087224 */ /* 0x000fce00078e000e */
[----:B------:R-:W-:Y:S05]  /*14810*/  WARPSYNC.COLLECTIVE R15, `(.L_x_1313) ;  /* 0x000000000f087348 */ /* 0x000fea0003c00000 */
[----:B------:R0:W1:Y:S02]  /*14820*/  SHFL.IDX P6, R14, R13, R12, R11 ;  /* 0x0000000c0d0e7389 */ /* 0x00006400000c000b */
[----:B01----:R-:W-:Y:S01]  /*14830*/  ENDCOLLECTIVE ;  /* 0x000000000000791b */ /* 0x003fe20003800000 */
.L_x_1313:
[----:B------:R-:W-:-:S05]  /*14840*/  @!P2 LEA R8, P4, R10, R8, 0x1 ;  /* 0x000000080a08a211 */ /* 0x000fca00078808ff */
[----:B------:R-:W-:Y:S02]  /*14850*/  @!P2 IMAD.X R5, RZ, RZ, R5, P4 ;  /* 0x000000ffff05a224 */ /* 0x000fe400020e0605 */
[----:B------:R-:W-:Y:S02]  /*14860*/  @!P2 IMAD.MOV.U32 R6, RZ, RZ, R8 ;  /* 0x000000ffff06a224 */ /* 0x000fe400078e0008 */
[----:B------:R-:W-:Y:S02]  /*14870*/  @!P2 IMAD.MOV.U32 R7, RZ, RZ, R5 ;  /* 0x000000ffff07a224 */ /* 0x000fe400078e0005 */
[C---:B------:R-:W-:Y:S02]  /*14880*/  VIADD R5, R2.reuse, 0x20 ;  /* 0x0000002002057836 */ /* 0x040fe40000000000 */
[----:B------:R-:W-:Y:S01]  /*14890*/  IMAD.MOV.U32 R13, RZ, RZ, R0 ;  /* 0x000000ffff0d7224 */ /* 0x000fe200078e0000 */
[----:B------:R-:W-:Y:S01]  /*148a0*/  @!PT LDS RZ, [RZ] ;  /* 0x00000000fffff984 */ /* 0x000fe20000000800 */
[----:B------:R-:W-:Y:S01]  /*148b0*/  @!PT LDS RZ, [RZ] ;  /* 0x00000000fffff984 */ /* 0x000fe20000000800 */
[----:B------:R-:W-:Y:S01]  /*148c0*/  @!PT LDS RZ, [RZ] ;  /* 0x00000000fffff984 */ /* 0x000fe20000000800 */
[----:B------:R0:W-:Y:S01]  /*148d0*/  @!P2 LDGSTS.E.BYPASS.LTC128B.128 [R9+0x10c00], desc[UR50][R6.64], !P1 ;  /* 0x10c000000609afae */ /* 0x0001e2000c901d72 */
[----:B------:R-:W-:-:S03]  /*148e0*/  VIADD R8, R2, 0x60 ;  /* 0x0000006002087836 */ /* 0x000fc60000000000 */
[----:B------:R0:W-:Y:S01]  /*148f0*/  @!P2 LDGSTS.E.BYPASS.LTC128B.128 [R9+0x14c00], desc[UR50][R6.64+0x80], !P0 ;  /* 0x14c000800609afae */ /* 0x0001e2000c101d72 */
[----:B------:R-:W-:Y:S01]  /*14900*/  ISETP.GE.AND P2, PT, R5, R3, PT ;  /* 0x000000030500720c */ /* 0x000fe20003f46270 */
[----:B------:R-:W-:-:S12]  /*14910*/  IMAD.MOV.U32 R5, RZ, RZ, R14 ;  /* 0x000000ffff057224 */ /* 0x000fd800078e000e */
[----:B0-----:R-:W-:Y:S05]  /*14920*/  WARPSYNC.COLLECTIVE R15, `(.L_x_1314) ;  /* 0x000000000f087348 */ /* 0x001fea0003c00000 */
[----:B------:R1:W2:Y:S02]  /*14930*/  SHFL.IDX P6, R14, R13, R12, R11 ;  /* 0x0000000c0d0e7389 */ /* 0x0002a400000c000b */
[----:B012---:R-:W-:Y:S01]  /*14940*/  ENDCOLLECTIVE ;  /* 0x000000000000791b */ /* 0x007fe20003800000 */
.L_x_1314:
[----:B------:R-:W-:Y:S02]  /*14950*/  IMAD.MOV.U32 R13, RZ, RZ, R4 ;  /* 0x000000ffff0d7224 */ /* 0x000fe400078e0004 */
[----:B------:R-:W-:Y:S02]  /*14960*/  IMAD.MOV.U32 R12, RZ, RZ, 0x3 ;  /* 0x00000003ff0c7424 */ /* 0x000fe400078e00ff */
[----:B------:R-:W-:-:S07]  /*14970*/  IMAD.MOV.U32 R6, RZ, RZ, R14 ;  /* 0x000000ffff067224 */ /* 0x000fce00078e000e */
[----:B------:R-:W-:Y:S05]  /*14980*/  WARPSYNC.COLLECTIVE R15, `(.L_x_1315) ;  /* 0x000000000f087348 */ /* 0x000fea0003c00000 */
[----:B------:R0:W1:Y:S02]  /*14990*/  SHFL.IDX P6, R14, R13, R12, R11 ;  /* 0x0000000c0d0e7389 */ /* 0x00006400000c000b */
[----:B01----:R-:W-:Y:S01]  /*149a0*/  ENDCOLLECTIVE ;  /* 0x000000000000791b */ /* 0x003fe20003800000 */
.L_x_1315:
[----:B------:R-:W-:-:S05]  /*149b0*/  @!P2 LEA R6, P3, R10, R6, 0x1 ;  /* 0x000000060a06a211 */ /* 0x000fca00078608ff */
[----:B------:R-:W-:-:S04]  /*149c0*/  @!P2 IMAD.X R5, RZ, RZ, R5, P3 ;  /* 0x000000ffff05a224 */ /* 0x000fc800018e0605 */
[----:B------:R-:W-:Y:S02]  /*149d0*/  @!P2 IMAD.MOV.U32 R7, RZ, RZ, R5 ;  /* 0x000000ffff07a224 */ /* 0x000fe400078e0005 */
[----:B------:R-:W-:Y:S02]  /*149e0*/  VIADD R5, R2, 0x30 ;  /* 0x0000003002057836 */ /* 0x000fe40000000000 */
[----:B------:R-:W-:Y:S01]  /*149f0*/  IMAD.MOV.U32 R13, RZ, RZ, R0 ;  /* 0x000000ffff0d7224 */ /* 0x000fe200078e0000 */
[----:B------:R-:W-:Y:S01]  /*14a00*/  @!PT LDS RZ, [RZ] ;  /* 0x00000000fffff984 */ /* 0x000fe20000000800 */
[----:B------:R-:W-:Y:S01]  /*14a10*/  @!PT LDS RZ, [RZ] ;  /* 0x00000000fffff984 */ /* 0x000fe20000000800 */
[----:B------:R-:W-:Y:S01]  /*14a20*/  @!PT LDS RZ, [RZ] ;  /* 0x00000000fffff984 */ /* 0x000fe20000000800 */
[----:B------:R0:W-:Y:S04]  /*14a30*/  @!P2 LDGSTS.E.BYPASS.LTC128B.128 [R9+0x11400], desc[UR50][R6.64], !P1 ;  /* 0x114000000609afae */ /* 0x0001e8000c901d72 */
[----:B------:R0:W-:Y:S01]  /*14a40*/  @!P2 LDGSTS.E.BYPASS.LTC128B.128 [R9+0x15400], desc[UR50][R6.64+0x80], !P0 ;  /* 0x154000800609afae */ /* 0x0001e2000c101d72 */
[----:B------:R-:W-:Y:S01]  /*14a50*/  ISETP.GE.AND P2, PT, R5, R3, PT ;  /* 0x000000030500720c */ /* 0x000fe20003f46270 */
[----:B------:R-:W-:-:S12]  /*14a60*/  IMAD.MOV.U32 R5, RZ, RZ, R14 ;  /* 0x000000ffff057224 */ /* 0x000fd800078e000e */
[----:B0-----:R-:W-:Y:S05]  /*14a70*/  WARPSYNC.COLLECTIVE R15, `(.L_x_1316) ;  /* 0x000000000f087348 */ /* 0x001fea0003c00000 */
[----:B------:R1:W2:Y:S02]  /*14a80*/  SHFL.IDX P6, R14, R13, R12, R11 ;  /* 0x0000000c0d0e7389 */ /* 0x0002a400000c000b */
[----:B012---:R-:W-:Y:S01]  /*14a90*/  ENDCOLLECTIVE ;  /* 0x000000000000791b */ /* 0x007fe20003800000 */
.L_x_1316:
[----:B------:R-:W-:Y:S02]  /*14aa0*/  IMAD.MOV.U32 R13, RZ, RZ, R4 ;  /* 0x000000ffff0d7224 */ /* 0x000fe400078e0004 */
[----:B------:R-:W-:Y:S02]  /*14ab0*/  IMAD.MOV.U32 R12, RZ, RZ, 0x4 ;  /* 0x00000004ff0c7424 */ /* 0x000fe400078e00ff */
[----:B------:R-:W-:-:S07]  /*14ac0*/  IMAD.MOV.U32 R6, RZ, RZ, R14 ;  /* 0x000000ffff067224 */ /* 0x000fce00078e000e */
[----:B------:R-:W-:Y:S05]  /*14ad0*/  WARPSYNC.COLLECTIVE R15, `(.L_x_1317) ;  /* 0x000000000f087348 */ /* 0x000fea0003c00000 */
[----:B------:R0:W1:Y:S02]  /*14ae0*/  SHFL.IDX P6, R14, R13, R12, R11 ;  /* 0x0000000c0d0e7389 */ /* 0x00006400000c000b */
[----:B01----:R-:W-:Y:S01]  /*14af0*/  ENDCOLLECTIVE ;  /* 0x000000000000791b */ /* 0x003fe20003800000 */
.L_x_1317:
        /* <DEDUP_REMOVED lines=15> */
.L_x_1318:
[----:B------:R-:W-:Y:S02]  /*14bf0*/  IMAD.MOV.U32 R13, RZ, RZ, R4 ;  /* 0x000000ffff0d7224 */ /* 0x000fe400078e0004 */
[----:B------:R-:W-:Y:S02]  /*14c00*/  IMAD.MOV.U32 R12, RZ, RZ, 0x5 ;  /* 0x00000005ff0c7424 */ /* 0x000fe400078e00ff */
[----:B------:R-:W-:-:S07]  /*14c10*/  IMAD.MOV.U32 R6, RZ, RZ, R14 ;  /* 0x000000ffff067224 */ /* 0x000fce00078e000e */
[----:B------:R-:W-:Y:S05]  /*14c20*/  WARPSYNC.COLLECTIVE R15, `(.L_x_1319) ;  /* 0x000000000f087348 */ /* 0x000fea0003c00000 */
[----:B------:R0:W1:Y:S02]  /*14c30*/  SHFL.IDX P6, R14, R13, R12, R11 ;  /* 0x0000000c0d0e7389 */ /* 0x00006400000c000b */
[----:B01----:R-:W-:Y:S01]  /*14c40*/  ENDCOLLECTIVE ;  /* 0x000000000000791b */ /* 0x003fe20003800000 */
.L_x_1319:
        /* <DEDUP_REMOVED lines=15> */
.L_x_1320:
[----:B------:R-:W-:Y:S02]  /*14d40*/  IMAD.MOV.U32 R13, RZ, RZ, R4 ;  /* 0x000000ffff0d7224 */ /* 0x000fe400078e0004 */
[----:B------:R-:W-:Y:S02]  /*14d50*/  IMAD.MOV.U32 R12, RZ, RZ, 0x6 ;  /* 0x00000006ff0c7424 */ /* 0x000fe400078e00ff */
[----:B------:R-:W-:-:S07]  /*14d60*/  IMAD.MOV.U32 R6, RZ, RZ, R14 ;  /* 0x000000ffff067224 */ /* 0x000fce00078e000e */
[----:B------:R-:W-:Y:S05]  /*14d70*/  WARPSYNC.COLLECTIVE R15, `(.L_x_1321) ;  /* 0x000000000f087348 */ /* 0x000fea0003c00000 */
[----:B------:R0:W1:Y:S02]  /*14d80*/  SHFL.IDX P6, R14, R13, R12, R11 ;  /* 0x0000000c0d0e7389 */ /* 0x00006400000c000b */
[----:B01----:R-:W-:Y:S01]  /*14d90*/  ENDCOLLECTIVE ;  /* 0x000000000000791b */ /* 0x003fe20003800000 */
.L_x_1321:
[----:B------:R-:W-:-:S05]  /*14da0*/  @!P2 LEA R6, P3, R10, R6, 0x1 ;  /* 0x000000060a06a211 */ /* 0x000fca00078608ff */
[----:B------:R-:W-:Y:S01]  /*14db0*/  @!P2 IMAD.X R5, RZ, RZ, R5, P3 ;  /* 0x000000ffff05a224 */ /* 0x000fe200018e0605 */
[----:B------:R-:W-:-:S03]  /*14dc0*/  ISETP.GE.AND P3, PT, R8, R3, PT ;  /* 0x000000030800720c */ /* 0x000fc60003f66270 */
[----:B------:R-:W-:Y:S02]  /*14dd0*/  @!P2 IMAD.MOV.U32 R7, RZ, RZ, R5 ;  /* 0x000000ffff07a224 */ /* 0x000fe400078e0005 */
[----:B------:R-:W-:-:S03]  /*14de0*/  IMAD.MOV.U32 R13, RZ, RZ, R0 ;  /* 0x000000ffff0d7224 */ /* 0x000fc600078e0000 */
[----:B------:R-:W-:Y:S01]  /*14df0*/  @!PT LDS RZ, [RZ] ;  /* 0x00000000fffff984 */ /* 0x000fe20000000800 */
[----:B------:R-:W-:Y:S01]  /*14e00*/  @!PT LDS RZ, [RZ] ;  /* 0x00000000fffff984 */ /* 0x000fe20000000800 */
[----:B------:R-:W-:Y:S01]  /*14e10*/  @!PT LDS RZ, [RZ] ;  /* 0x00000000fffff984 */ /* 0x000fe20000000800 */
[----:B------:R0:W-:Y:S04]  /*14e20*/  @!P2 LDGSTS.E.BYPASS.LTC128B.128 [R9+0x12c00], desc[UR50][R6.64], !P1 ;  /* 0x12c000000609afae */ /* 0x0001e8000c901d72 */
[----:B------:R0:W-:Y:S01]  /*14e30*/  @!P2 LDGSTS.E.BYPASS.LTC128B.128 [R9+0x16c00], desc[UR50][R6.64+0x80], !P0 ;  /* 0x16c000800609afae */ /* 0x0001e2000c101d72 */
[----:B------:R-:W-:-:S07]  /*14e40*/  IMAD.MOV.U32 R5, RZ, RZ, R14 ;  /* 0x000000ffff057224 */ /* 0x000fce00078e000e */
[----:B0-----:R-:W-:Y:S05]  /*14e50*/  WARPSYNC.COLLECTIVE R15, `(.L_x_1322) ;  /* 0x000000000f087348 */ /* 0x001fea0003c00000 */
[----:B------:R1:W2:Y:S02]  /*14e60*/  SHFL.IDX P6, R14, R13, R12, R11 ;  /* 0x0000000c0d0e7389 */ /* 0x0002a400000c000b */
[----:B012---:R-:W-:Y:S01]  /*14e70*/  ENDCOLLECTIVE ;  /* 0x000000000000791b */ /* 0x007fe20003800000 */
.L_x_1322:
[----:B------:R-:W-:Y:S02]  /*14e80*/  IMAD.MOV.U32 R13, RZ, RZ, R4 ;  /* 0x000000ffff0d7224 */ /* 0x000fe400078e0004 */
[----:B------:R-:W-:Y:S02]  /*14e90*/  IMAD.MOV.U32 R12, RZ, RZ, 0x7 ;  /* 0x00000007ff0c7424 */ /* 0x000fe400078e00ff */
[----:B------:R-:W-:-:S07]  /*14ea0*/  IMAD.MOV.U32 R6, RZ, RZ, R14 ;  /* 0x000000ffff067224 */ /* 0x000fce00078e000e */
[----:B------:R-:W-:Y:S05]  /*14eb0*/  WARPSYNC.COLLECTIVE R15, `(.L_x_1323) ;  /* 0x000000000f087348 */ /* 0x000fea0003c00000 */
[----:B------:R0:W1:Y:S02]  /*14ec0*/  SHFL.IDX P6, R14, R13, R12, R11 ;  /* 0x0000000c0d0e7389 */ /* 0x00006400000c000b */
[----:B01----:R-:W-:Y:S01]  /*14ed0*/  ENDCOLLECTIVE ;  /* 0x000000000000791b */ /* 0x003fe20003800000 */
.L_x_1323:
[----:B------:R-:W-:-:S05]  /*14ee0*/  @!P3 LEA R6, P2, R10, R6, 0x1 ;  /* 0x000000060a06b211 */ /* 0x000fca00078408ff */
[----:B------:R-:W-:-:S04]  /*14ef0*/  @!P3 IMAD.X R5, RZ, RZ, R5, P2 ;  /* 0x000000ffff05b224 */ /* 0x000fc800010e0605 */
        /* <DEDUP_REMOVED lines=11> */
.L_x_1324:
[----:B------:R-:W-:Y:S01]  /*14fb0*/  IMAD.MOV.U32 R0, RZ, RZ, R14 ;  /* 0x000000ffff007224 */ /* 0x000fe200078e000e */
[----:B------:R-:W-:Y:S06]  /*14fc0*/  BRA `(.L_x_1325) ;  /* 0xffffffc400b87947 */ /* 0x000fec000383ffff */
.L_x_1226:
[----:B0-----:R0:W1:Y:S02]  /*14fd0*/  SYNCS.PHASECHK.TRANS64.TRYWAIT P0, [R17+URZ+0x28820], R0 ;  /* 0x02882000110075a7 */ /* 0x001064000800017f */
[----:B-1----:R-:W-:Y:S05]  /*14fe0*/  @!P0 NANOSLEEP.SYNCS 0x989680 ;  /* 0x009896800000895d */ /* 0x002fea0003900000 */
[----:B------:R-:W1:Y:S02]  /*14ff0*/  @!P0 SYNCS.PHASECHK.TRANS64 P0, [R17+URZ+0x28820], R0 ;  /* 0x02882000110085a7 */ /* 0x000e64000800007f */
[----:B-1----:R-:W-:Y:S05]  /*15000*/  @!P0 BRA `(.L_x_1226) ;  /* 0xfffffffc00f08947 */ /* 0x002fea000383ffff */
[----:B------:R-:W-:Y:S05]  /*15010*/  BRA `(.L_x_1326) ;  /* 0xffffffc800287947 */ /* 0x000fea000383ffff */
.L_x_1233:
[----:B0-----:R0:W1:Y:S02]  /*15020*/  SYNCS.PHASECHK.TRANS64.TRYWAIT P0, [R7+URZ+0x28840], R3 ;  /* 0x02884003070075a7 */ /* 0x001064000800017f */
[----:B-1----:R-:W-:Y:S05]  /*15030*/  @!P0 NANOSLEEP.SYNCS 0x989680 ;  /* 0x009896800000895d */ /* 0x002fea0003900000 */
[----:B------:R-:W1:Y:S02]  /*15040*/  @!P0 SYNCS.PHASECHK.TRANS64 P0, [R7+URZ+0x28840], R3 ;  /* 0x02884003070085a7 */ /* 0x000e64000800007f */
[----:B-1----:R-:W-:Y:S05]  /*15050*/  @!P0 BRA `(.L_x_1233) ;  /* 0xfffffffc00f08947 */ /* 0x002fea000383ffff */
[----:B------:R-:W-:Y:S05]  /*15060*/  BRA `(.L_x_1327) ;  /* 0xffffffc800e07947 */ /* 0x000fea000383ffff */
.L_x_1239:
[----:B0-----:R0:W1:Y:S02]  /*15070*/  SYNCS.PHASECHK.TRANS64.TRYWAIT P0, [R7+URZ+0x60], R3 ;  /* 0x00006003070075a7 */ /* 0x001064000800017f */
[----:B-1----:R-:W-:Y:S05]  /*15080*/  @!P0 NANOSLEEP.SYNCS 0x989680 ;  /* 0x009896800000895d */ /* 0x002fea0003900000 */
[----:B------:R-:W1:Y:S02]  /*15090*/  @!P0 SYNCS.PHASECHK.TRANS64 P0, [R7+URZ+0x60], R3 ;  /* 0x00006003070085a7 */ /* 0x000e64000800007f */
[----:B-1----:R-:W-:Y:S05]  /*150a0*/  @!P0 BRA `(.L_x_1239) ;  /* 0xfffffffc00f08947 */ /* 0x002fea000383ffff */
[----:B------:R-:W-:Y:S05]  /*150b0*/  BRA `(.L_x_1328) ;  /* 0xffffffcc00b07947 */ /* 0x000fea000383ffff */
.L_x_1249:
[----:B--2---:R2:W3:Y:S02]  /*150c0*/  SYNCS.PHASECHK.TRANS64.TRYWAIT P0, [R3+URZ+0x28840], R2 ;  /* 0x02884002030075a7 */ /* 0x0044e4000800017f */
[----:B---3--:R-:W-:Y:S05]  /*150d0*/  @!P0 NANOSLEEP.SYNCS 0x989680 ;  /* 0x009896800000895d */ /* 0x008fea0003900000 */
[----:B------:R-:W3:Y:S02]  /*150e0*/  @!P0 SYNCS.PHASECHK.TRANS64 P0, [R3+URZ+0x28840], R2 ;  /* 0x02884002030085a7 */ /* 0x000ee4000800007f */
[----:B---3--:R-:W-:Y:S05]  /*150f0*/  @!P0 BRA `(.L_x_1249) ;  /* 0xfffffffc00f08947 */ /* 0x008fea000383ffff */
[----:B------:R-:W-:Y:S05]  /*15100*/  BRA `(.L_x_1329) ;  /* 0xffffffd400347947 */ /* 0x000fea000383ffff */
.L_x_1255:
[----:B0-----:R0:W1:Y:S02]  /*15110*/  SYNCS.PHASECHK.TRANS64.TRYWAIT P0, [R2+URZ+0x60], R3 ;  /* 0x00006003020075a7 */ /* 0x001064000800017f */
[----:B-1----:R-:W-:Y:S05]  /*15120*/  @!P0 NANOSLEEP.SYNCS 0x989680 ;  /* 0x009896800000895d */ /* 0x002fea0003900000 */
[----:B------:R-:W1:Y:S02]  /*15130*/  @!P0 SYNCS.PHASECHK.TRANS64 P0, [R2+URZ+0x60], R3 ;  /* 0x00006003020085a7 */ /* 0x000e64000800007f */
[----:B-1----:R-:W-:Y:S05]  /*15140*/  @!P0 BRA `(.L_x_1255) ;  /* 0xfffffffc00f08947 */ /* 0x002fea000383ffff */
[----:B------:R-:W-:Y:S05]  /*15150*/  BRA `(.L_x_1330) ;  /* 0xffffffd800047947 */ /* 0x000fea000383ffff */
.L_x_1264:
[----:B--2---:R2:W3:Y:S02]  /*15160*/  SYNCS.PHASECHK.TRANS64.TRYWAIT P0, [R2+URZ+0x28840], R3 ;  /* 0x02884003020075a7 */ /* 0x0044e4000800017f */
[----:B---3--:R-:W-:Y:S05]  /*15170*/  @!P0 NANOSLEEP.SYNCS 0x989680 ;  /* 0x009896800000895d */ /* 0x008fea0003900000 */
[----:B------:R-:W3:Y:S02]  /*15180*/  @!P0 SYNCS.PHASECHK.TRANS64 P0, [R2+URZ+0x28840], R3 ;  /* 0x02884003020085a7 */ /* 0x000ee4000800007f */
[----:B---3--:R-:W-:Y:S05]  /*15190*/  @!P0 BRA `(.L_x_1264) ;  /* 0xfffffffc00f08947 */ /* 0x008fea000383ffff */
[----:B------:R-:W-:Y:S05]  /*151a0*/  BRA `(.L_x_1331) ;  /* 0xffffffdc00587947 */ /* 0x000fea000383ffff */
.L_x_1270:
[----:B0-----:R0:W1:Y:S02]  /*151b0*/  SYNCS.PHASECHK.TRANS64.TRYWAIT P0, [R2+URZ+0x60], R5 ;  /* 0x00006005020075a7 */ /* 0x001064000800017f */
[----:B-1----:R-:W-:Y:S05]  /*151c0*/  @!P0 NANOSLEEP.SYNCS 0x989680 ;  /* 0x009896800000895d */ /* 0x002fea0003900000 */
[----:B------:R-:W1:Y:S02]  /*151d0*/  @!P0 SYNCS.PHASECHK.TRANS64 P0, [R2+URZ+0x60], R5 ;  /* 0x00006005020085a7 */ /* 0x000e64000800007f */
[----:B-1----:R-:W-:Y:S05]  /*151e0*/  @!P0 BRA `(.L_x_1270) ;  /* 0xfffffffc00f08947 */ /* 0x002fea000383ffff */
[----:B------:R-:W-:Y:S05]  /*151f0*/  BRA `(.L_x_1332) ;  /* 0xffffffe000287947 */ /* 0x000fea000383ffff */
.L_x_1281:
[----:B0-----:R0:W3:Y:S02]  /*15200*/  SYNCS.PHASECHK.TRANS64.TRYWAIT P0, [R3+URZ+0x28860], R0 ;  /* 0x02886000030075a7 */ /* 0x0010e4000800017f */
[----:B---3--:R-:W-:Y:S05]  /*15210*/  @!P0 NANOSLEEP.SYNCS 0x989680 ;  /* 0x009896800000895d */ /* 0x008fea0003900000 */
[----:B------:R-:W3:Y:S02]  /*15220*/  @!P0 SYNCS.PHASECHK.TRANS64 P0, [R3+URZ+0x28860], R0 ;  /* 0x02886000030085a7 */ /* 0x000ee4000800007f */
[----:B---3--:R-:W-:Y:S05]  /*15230*/  @!P0 BRA `(.L_x_1281) ;  /* 0xfffffffc00f08947 */ /* 0x008fea000383ffff */
[----:B------:R-:W-:Y:S05]  /*15240*/  BRA `(.L_x_1333) ;  /* 0xffffffe400687947 */ /* 0x000fea000383ffff */
.L_x_1288:
[----:B------:R-:W-:Y:S01]  /*15250*/  BSSY B0, `(.L_x_1334) ;  /* 0x0000008000007945 */ /* 0x000fe20003800000 */
[----:B-----5:R-:W-:Y:S02]  /*15260*/  IMAD.MOV.U32 R13, RZ, RZ, R2 ;  /* 0x000000ffff0d7224 */ /* 0x020fe400078e0002 */
[----:B------:R-:W-:Y:S02]  /*15270*/  IMAD.MOV.U32 R12, RZ, RZ, RZ ;  /* 0x000000ffff0c7224 */ /* 0x000fe400078e00ff */
[----:B------:R-:W-:Y:S02]  /*15280*/  IMAD.MOV.U32 R11, RZ, RZ, 0x1f ;  /* 0x0000001fff0b7424 */ /* 0x000fe400078e00ff */
[----:B------:R-:W-:-:S07]  /*15290*/  IMAD.MOV.U32 R15, RZ, RZ, -0x1 ;  /* 0xffffffffff0f7424 */ /* 0x000fce00078e00ff */
[----:B-123--:R-:W-:Y:S05]  /*152a0*/  WARPSYNC.COLLECTIVE R15, `(.L_x_1335) ;  /* 0x000000000f087348 */ /* 0x00efea0003c00000 */
[----:B------:R0:W4:Y:S02]  /*152b0*/  SHFL.IDX P6, R14, R13, R12, R11 ;  /* 0x0000000c0d0e7389 */ /* 0x00012400000c000b */
[----:B01234-:R-:W-:Y:S01]  /*152c0*/  ENDCOLLECTIVE ;  /* 0x000000000000791b */ /* 0x01ffe20003800000 */
.L_x_1335:
[----:B------:R-:W-:Y:S05]  /*152d0*/  BSYNC B0 ;  /* 0x0000000000007941 */ /* 0x000fea0003800000 */
.L_x_1334:
[----:B------:R-:W-:Y:S05]  /*152e0*/  BRA `(.L_x_1336) ;  /* 0xffffffe800607947 */ /* 0x000fea000383ffff */
.L_x_1291:
[----:B0-----:R0:W1:Y:S02]  /*152f0*/  SYNCS.PHASECHK.TRANS64.TRYWAIT P0, [R0+URZ+0x28820], R3 ;  /* 0x02882003000075a7 */ /* 0x001064000800017f */
[----:B-1----:R-:W-:Y:S05]  /*15300*/  @!P0 NANOSLEEP.SYNCS 0x989680 ;  /* 0x009896800000895d */ /* 0x002fea0003900000 */
[----:B------:R-:W1:Y:S02]  /*15310*/  @!P0 SYNCS.PHASECHK.TRANS64 P0, [R0+URZ+0x28820], R3 ;  /* 0x02882003000085a7 */ /* 0x000e64000800007f */
[----:B-1----:R-:W-:Y:S05]  /*15320*/  @!P0 BRA `(.L_x_1291) ;  /* 0xfffffffc00f08947 */ /* 0x002fea000383ffff */
[----:B------:R-:W-:Y:S05]  /*15330*/  BRA `(.L_x_1337) ;  /* 0xffffffe800ac7947 */ /* 0x000fea000383ffff */
.L_x_1292:
        /* <DEDUP_REMOVED lines=8> */
[----:B0-23--:R-:W-:Y:S05]  /*153c0*/  WARPSYNC.COLLECTIVE R15, `(.L_x_1339) ;  /* 0x000000000f087348 */ /* 0x00dfea0003c00000 */
[----:B------:R1:W4:Y:S02]  /*153d0*/  SHFL.IDX P6, R14, R13, R12, R11 ;  /* 0x0000000c0d0e7389 */ /* 0x00032400000c000b */
[----:B01234-:R-:W-:Y:S01]  /*153e0*/  ENDCOLLECTIVE ;  /* 0x000000000000791b */ /* 0x01ffe20003800000 */
.L_x_1339:
[----:B------:R-:W-:Y:S05]  /*153f0*/  BSYNC B0 ;  /* 0x0000000000007941 */ /* 0x000fea0003800000 */
.L_x_1338:
[----:B------:R-:W-:Y:S05]  /*15400*/  BRA `(.L_x_1340) ;  /* 0xffffffe800947947 */ /* 0x000fea000383ffff */
.L_x_1295:
[----:B------:R-:W-:Y:S01]  /*15410*/  BSSY B1, `(.L_x_1341) ;  /* 0x0000006000017945 */ /* 0x000fe20003800000 */
[----:B------:R-:W-:-:S07]  /*15420*/  IMAD.MOV.U32 R15, RZ, RZ, -0x1 ;  /* 0xffffffffff0f7424 */ /* 0x000fce00078e00ff */
[----:B0123--:R-:W-:Y:S05]  /*15430*/  WARPSYNC.COLLECTIVE R15, `(.L_x_1342) ;  /* 0x000000000f0c7348 */ /* 0x00ffea0003c00000 */
[----:B------:R-:W-:Y:S02]  /*15440*/  ELECT P6, UR62, PT ;  /* 0x00000000003e782f */ /* 0x000fe400038c0000 */
[----:B------:R-:W-:Y:S01]  /*15450*/  MOV R14, UR62 ;  /* 0x0000003e000e7c02 */ /* 0x000fe20008000f00 */
[----:B0123--:R-:W-:Y:S10]  /*15460*/  ENDCOLLECTIVE ;  /* 0x000000000000791b */ /* 0x00fff40003800000 */
.L_x_1342:
[----:B------:R-:W-:Y:S05]  /*15470*/  BSYNC B1 ;  /* 0x0000000000017941 */ /* 0x000fea0003800000 */
.L_x_1341:
[----:B------:R-:W-:Y:S05]  /*15480*/  BRA `(.L_x_1343) ;  /* 0xffffffe8008c7947 */ /* 0x000fea000383ffff */
.L_x_1297:
[----:B0-----:R0:W1:Y:S02]  /*15490*/  SYNCS.PHASECHK.TRANS64.TRYWAIT P0, [R6+URZ], R5 ;  /* 0x00000005060075a7 */ /* 0x001064000800017f */
[----:B-1----:R-:W-:Y:S05]  /*154a0*/  @!P0 NANOSLEEP.SYNCS 0x989680 ;  /* 0x009896800000895d */ /* 0x002fea0003900000 */
[----:B------:R-:W1:Y:S02]  /*154b0*/  @!P0 SYNCS.PHASECHK.TRANS64 P0, [R6+URZ], R5 ;  /* 0x00000005060085a7 */ /* 0x000e64000800007f */
[----:B-1----:R-:W-:Y:S05]  /*154c0*/  @!P0 BRA `(.L_x_1297) ;  /* 0xfffffffc00f08947 */ /* 0x002fea000383ffff */
[----:B------:R-:W-:Y:S05]  /*154d0*/  BRA `(.L_x_1344) ;  /* 0xffffffe800c47947 */ /* 0x000fea000383ffff */
.L_x_1298:
[----:B-1----:R1:W3:Y:S02]  /*154e0*/  SYNCS.PHASECHK.TRANS64.TRYWAIT P0, [R3+URZ], R2 ;  /* 0x00000002030075a7 */ /* 0x0022e4000800017f */
[----:B---3--:R-:W-:Y:S05]  /*154f0*/  @!P0 NANOSLEEP.SYNCS 0x989680 ;  /* 0x009896800000895d */ /* 0x008fea0003900000 */
[----:B------:R-:W3:Y:S02]  /*15500*/  @!P0 SYNCS.PHASECHK.TRANS64 P0, [R3+URZ], R2 ;  /* 0x00000002030085a7 */ /* 0x000ee4000800007f */
[----:B---3--:R-:W-:Y:S05]  /*15510*/  @!P0 BRA `(.L_x_1298) ;  /* 0xfffffffc00f08947 */ /* 0x008fea000383ffff */
[----:B------:R-:W-:Y:S05]  /*15520*/  BRA `(.L_x_1345) ;  /* 0xffffffe800b87947 */ /* 0x000fea000383ffff */
.L_x_1300:
[----:B-1----:R1:W3:Y:S02]  /*15530*/  SYNCS.PHASECHK.TRANS64.TRYWAIT P0, [R18+URZ], R5 ;  /* 0x00000005120075a7 */ /* 0x0022e4000800017f */
[----:B---3--:R-:W-:Y:S05]  /*15540*/  @!P0 NANOSLEEP.SYNCS 0x989680 ;  /* 0x009896800000895d */ /* 0x008fea0003900000 */
[----:B------:R-:W3:Y:S02]  /*15550*/  @!P0 SYNCS.PHASECHK.TRANS64 P0, [R18+URZ], R5 ;  /* 0x00000005120085a7 */ /* 0x000ee4000800007f */
[----:B---3--:R-:W-:Y:S05]  /*15560*/  @!P0 BRA `(.L_x_1300) ;  /* 0xfffffffc00f08947 */ /* 0x008fea000383ffff */
[----:B------:R-:W-:Y:S05]  /*15570*/  BRA `(.L_x_1346) ;  /* 0xffffffe800bc7947 */ /* 0x000fea000383ffff */
.L_x_1347:
        /* <DEDUP_REMOVED lines=16> */
.L_x_3221:


//--------------------- .text._ZN7cutlass13device_kernelIN5flash11enable_sm90INS1_16FlashAttnFwdSm90INS1_25CollectiveMainloopFwdSm90ILi2EN4cute5tupleIJNS5_1CILi1EEES8_S8_EEENS6_IJNS7_ILi128EEESA_SA_EEELi128ENS_6half_tEfNS_4arch4Sm90ELb0ELb1ELb0ELb1ELb0ELb0ELb0ELb1ELb1ELb1ELb0ELb0EEENS1_21CollectiveEpilogueFwdISB_S9_SC_SE_Li256ELb1ELb1ELb0ELb0EEENS1_36VarlenDynamicPersistentTileSchedulerILi128ELi128ELi256ELi128ELb0ELb1ELb1ELb1ELb0ELb1EEEEEEEEEvNT_6ParamsE --------------------------
	.section	.text._ZN7cutlass13device_kernelIN5flash11enable_sm90INS1_16FlashAttnFwdSm90INS1_25CollectiveMainloopFwdSm90ILi2EN4cute5tupleIJNS5_1CILi1EEES8_S8_EEENS6_IJNS7_ILi128EEESA_SA_EEELi128ENS_6half_tEfNS_4arch4Sm90ELb0ELb1ELb0ELb1ELb0ELb0ELb0ELb1ELb1ELb1ELb0ELb0EEENS1_21CollectiveEpilogueFwdISB_S9_SC_SE_Li256ELb1ELb1ELb0ELb0EEENS1_36VarlenDynamicPersistentTileSchedulerILi128ELi128ELi256ELi128ELb0ELb1ELb1ELb1ELb0ELb1EEEEEEEEEvNT_6ParamsE,"ax",@progbits
	.align	128
.text._ZN7cutlass13device_kernelIN5flash11enable_sm90INS1_16FlashAttnFwdSm90INS1_25CollectiveMainloopFwdSm90ILi2EN4cute5tupleIJNS5_1CILi1EEES8_S8_EEENS6_IJNS7_ILi128EEESA_SA_EEELi128ENS_6half_tEfNS_4arch4Sm90ELb0ELb1ELb0ELb1ELb0ELb0ELb0ELb1ELb1ELb1ELb0ELb0EEENS1_21CollectiveEpilogueFwdISB_S9_SC_SE_Li256ELb1ELb1ELb0ELb0EEENS1_36VarlenDynamicPersistentTileSchedulerILi128ELi128ELi256ELi128ELb0ELb1ELb1ELb1ELb0ELb1EEEEEEEEEvNT_6ParamsE:
        .type           _ZN7cutlass13device_kernelIN5flash11enable_sm90INS1_16FlashAttnFwdSm90INS1_25CollectiveMainloopFwdSm90ILi2EN4cute5tupleIJNS5_1CILi1EEES8_S8_EEENS6_IJNS7_ILi128EEESA_SA_EEELi128ENS_6half_tEfNS_4arch4Sm90ELb0ELb1ELb0ELb1ELb0ELb0ELb0ELb1ELb1ELb1ELb0ELb0EEENS1_21CollectiveEpilogueFwdISB_S9_SC_SE_Li256ELb1ELb1ELb0ELb0EEENS1_36VarlenDynamicPersistentTileSchedulerILi128ELi128ELi256ELi128ELb0ELb1ELb1ELb1ELb0ELb1EEEEEEEEEvNT_6ParamsE,@function
        .size           _ZN7cutlass13device_kernelIN5flash11enable_sm90INS1_16FlashAttnFwdSm90INS1_25CollectiveMainloopFwdSm90ILi2EN4cute5tupleIJNS5_1CILi1EEES8_S8_EEENS6_IJNS7_ILi128EEESA_SA_EEELi128ENS_6half_tEfNS_4arch4Sm90ELb0ELb1ELb0ELb1ELb0ELb0ELb0ELb1ELb1ELb1ELb0ELb0EEENS1_21CollectiveEpilogueFwdISB_S9_SC_SE_Li256ELb1ELb1ELb0ELb0EEENS1_36VarlenDynamicPersistentTileSchedulerILi128ELi128ELi256ELi128ELb0ELb1ELb1ELb1ELb0ELb1EEEEEEEEEvNT_6ParamsE,(.L_x_3222 - _ZN7cutlass13device_kernelIN5flash11enable_sm90INS1_16FlashAttnFwdSm90INS1_25CollectiveMainloopFwdSm90ILi2EN4cute5tupleIJNS5_1CILi1EEES8_S8_EEENS6_IJNS7_ILi128EEESA_SA_EEELi128ENS_6half_tEfNS_4arch4Sm90ELb0ELb1ELb0ELb1ELb0ELb0ELb0ELb1ELb1ELb1ELb0ELb0EEENS1_21CollectiveEpilogueFwdISB_S9_SC_SE_Li256ELb1ELb1ELb0ELb0EEENS1_36VarlenDynamicPersistentTileSchedulerILi128ELi128ELi256ELi128ELb0ELb1ELb1ELb1ELb0ELb1EEEEEEEEEvNT_6ParamsE)
        .other          _ZN7cutlass13device_kernelIN5flash11enable_sm90INS1_16FlashAttnFwdSm90INS1_25CollectiveMainloopFwdSm90ILi2EN4cute5tupleIJNS5_1CILi1EEES8_S8_EEENS6_IJNS7_ILi128EEESA_SA_EEELi128ENS_6half_tEfNS_4arch4Sm90ELb0ELb1ELb0ELb1ELb0ELb0ELb0ELb1ELb1ELb1ELb0ELb0EEENS1_21CollectiveEpilogueFwdISB_S9_SC_SE_Li256ELb1ELb1ELb0ELb0EEENS1_36VarlenDynamicPersistentTileSchedulerILi128ELi128ELi256ELi128ELb0ELb1ELb1ELb1ELb0ELb1EEEEEEEEEvNT_6ParamsE,@"STO_CUDA_ENTRY STV_DEFAULT"
_ZN7cutlass13device_kernelIN5flash11enable_sm90INS1_16FlashAttnFwdSm90INS1_25CollectiveMainloopFwdSm90ILi2EN4cute5tupleIJNS5_1CILi1EEES8_S8_EEENS6_IJNS7_ILi128EEESA_SA_EEELi128ENS_6half_tEfNS_4arch4Sm90ELb0ELb1ELb0ELb1ELb0ELb0ELb0ELb1ELb1ELb1ELb0ELb0EEENS1_21CollectiveEpilogueFwdISB_S9_SC_SE_Li256ELb1ELb1ELb0ELb0EEENS1_36VarlenDynamicPersistentTileSchedulerILi128ELi128ELi256ELi128ELb0ELb1ELb1ELb1ELb0ELb1EEEEEEEEEvNT_6ParamsE:
        /* <DEDUP_REMOVED lines=18> */
.L_x_1349:
[----:B------:R-:W-:Y:S05]  /*0120*/  BSYNC B0 ;  /* 0x0000000000007941 */ /* 0x000fea0003800000 */
.L_x_1348:
        /* <DEDUP_REMOVED lines=41> */
.L_x_1350:
        /* <DEDUP_REMOVED lines=22> */
.L_x_1351:
        /* <DEDUP_REMOVED lines=18> */
.L_x_1352:
        /* <DEDUP_REMOVED lines=22> */
.L_x_1353:
        /* <DEDUP_REMOVED lines=22> */
.L_x_1354:
[----:B------:R-:W-:Y:S01]  /*0900*/  PLOP3.LUT P0, PT, PT, PT, UP0, 0x80, 0x0 ;  /* 0x000000000000781c */ /* 0x000fe20003f0f008 */
[----:B------:R-:W-:Y:S01]  /*0910*/  UMOV UR36, 0x1 ;  /* 0x0000000100247882 */ /* 0x000fe20000000000 */
[----:B------:R-:W-:Y:S01]  /*0920*/  NOP ;  /* 0x0000000000007918 */ /* 0x000fe20000000000 */
[----:B------:R-:W-:Y:S01]  /*0930*/  USEL UR36, UR36, 0x2, !UP0 ;  /* 0x0000000224247887 */ /* 0x000fe2000c000000 */
[----:B------:R-:W-:Y:S01]  /*0940*/  ULDC.64 UR50, c[0x0][0x208] ;  /* 0x0000820000327ab9 */ /* 0x000fe20000000a00 */
[----:B012-4-:R-:W-:Y:S08]  /*0950*/  BAR.SYNC.DEFER_BLOCKING 0x0 ;  /* 0x0000000000007b1d */ /* 0x017ff00000010000 */
[----:B------:R-:W-:Y:S05]  /*0960*/  @!P0 BRA `(.L_x_1355) ;  /* 0x000000f000fc8947 */ /* 0x000fea0003800000 */
.L_x_1356:
[----:B------:R-:W-:-:S08]  /*0970*/  NOP ;  /* 0x0000000000007918 */ /* 0x000fd00000000000 */
[----:B------:R-:W0:Y:S02]  /*0980*/  USETMAXREG.TRY_ALLOC.CTAPOOL UP0, 0xf0 ;  /* 0x000000f0000079c8 */ /* 0x000e240008000600 */
[----:B0-----:R-:W-:-:S13]  /*0990*/  PLOP3.LUT P0, PT, PT, PT, UP0, 0x80, 0x0 ;  /* 0x000000000000781c */ /* 0x001fda0003f0f008 */
[----:B------:R-:W-:Y:S05]  /*09a0*/  @!P0 BRA `(.L_x_1356) ;  /* 0xfffffffc00f08947 */ /* 0x000fea000383ffff */
[----:B------:R-:W0:Y:S01]  /*09b0*/  S2R R2, SR_TID.X ;  /* 0x0000000000027919 */ /* 0x000e220000002100 */
        /* <DEDUP_REMOVED lines=13> */
[----:B------:R-:W-:Y:S01]  /*0a90*/  VIADD R191, R2, 0xffffff80 ;  /* 0xffffff8002bf7836 */ /* 0x000fe20000000000 */
[----:B------:R-:W-:Y:S01]  /*0aa0*/  R2UR UR7, R6 ;  /* 0x00000000060772ca */ /* 0x000fe200000e0000 */
[----:B------:R-:W-:Y:S01]  /*0ab0*/  ULOP3.LUT UR48, UR36, 0x1, URZ, 0xfc, !UPT ;  /* 0x0000000124307892 */ /* 0x000fe2000f8efc3f */
[----:B------:R-:W-:Y:S01]  /*0ac0*/  R2UR UR6, R7 ;  /* 0x00000000070672ca */ /* 0x000fe200000e0000 */
[----:B------:R-:W-:Y:S01]  /*0ad0*/  UMOV UR47, URZ ;  /* 0x0000003f002f7c82 */ /* 0x000fe20008000000 */
[----:B------:R-:W-:Y:S01]  /*0ae0*/  SHF.R.S32.HI R0, RZ, 0x1f, R191 ;  /* 0x0000001fff007819 */ /* 0x000fe200000114bf */
[----:B------:R-:W-:Y:S01]  /*0af0*/  UMOV UR46, URZ ;  /* 0x0000003f002e7c82 */ /* 0x000fe20008000000 */
[----:B------:R-:W-:Y:S01]  /*0b00*/  R2UR UR5, R5 ;  /* 0x00000000050572ca */ /* 0x000fe200000e0000 */
[----:B------:R-:W-:Y:S01]  /*0b10*/  UMOV UR45, URZ ;  /* 0x0000003f002d7c82 */ /* 0x000fe20008000000 */
[CC--:B------:R-:W-:Y:S02]  /*0b20*/  LEA.HI R3, R0.reuse, R191.reuse, RZ, 0x7 ;  /* 0x000000bf00037211 */ /* 0x0c0fe400078f38ff */
[----:B------:R-:W-:-:S02]  /*0b30*/  LEA.HI R4, R0, R191, RZ, 0x5 ;  /* 0x000000bf00047211 */ /* 0x000fc400078f28ff */
[----:B------:R-:W-:Y:S02]  /*0b40*/  LOP3.LUT R2, R3, 0xffffff80, RZ, 0xc0, !PT ;  /* 0xffffff8003027812 */ /* 0x000fe400078ec0ff */
[----:B------:R-:W-:Y:S01]  /*0b50*/  SHF.R.S32.HI R186, RZ, 0x7, R3 ;  /* 0x00000007ffba7819 */ /* 0x000fe20000011403 */
[----:B------:R-:W-:Y:S02]  /*0b60*/  IMAD.SHL.U32 R6, R4, 0x20, RZ ;  /* 0x0000002004067824 */ /* 0x000fe400078e00ff */
[----:B------:R-:W-:Y:S01]  /*0b70*/  IMAD.IADD R185, R191, 0x1, -R2 ;  /* 0x00000001bfb97824 */ /* 0x000fe200078e0a02 */
[----:B------:R-:W-:Y:S02]  /*0b80*/  LEA.HI R2, R0, R191, RZ, 0x4 ;  /* 0x000000bf00027211 */ /* 0x000fe400078f20ff */
[----:B------:R-:W-:Y:S02]  /*0b90*/  LOP3.LUT R7, R6, 0xfffffc00, RZ, 0xc0, !PT ;  /* 0xfffffc0006077812 */ /* 0x000fe400078ec0ff */
[----:B------:R-:W-:-:S02]  /*0ba0*/  SHF.R.S32.HI R8, RZ, 0x1f, R185 ;  /* 0x0000001fff087819 */ /* 0x000fc400000114b9 */
[----:B------:R-:W-:Y:S02]  /*0bb0*/  LEA.HI R6, R0, R191, RZ, 0x2 ;  /* 0x000000bf00067211 */ /* 0x000fe400078f10ff */
[----:B------:R-:W-:Y:S02]  /*0bc0*/  LEA.HI R9, R8, R185, RZ, 0x2 ;  /* 0x000000b908097211 */ /* 0x000fe400078f10ff */
[----:B------:R-:W-:Y:S02]  /*0bd0*/  SHF.R.S32.HI R5, RZ, 0x4, R2 ;  /* 0x00000004ff057819 */ /* 0x000fe40000011402 */
[--C-:B------:R-:W-:Y:S02]  /*0be0*/  SHF.R.S32.HI R10, RZ, 0x2, R9.reuse ;  /* 0x00000002ff0a7819 */ /* 0x100fe40000011409 */
[----:B------:R-:W-:Y:S02]  /*0bf0*/  SHF.R.S32.HI R11, RZ, 0x1f, R9 ;  /* 0x0000001fff0b7819 */ /* 0x000fe40000011409 */
[----:B------:R-:W-:-:S02]  /*0c00*/  LOP3.LUT R4, R2, 0x3fffff0, RZ, 0xc0, !PT ;  /* 0x03fffff002047812 */ /* 0x000fc400078ec0ff */
[----:B------:R-:W-:Y:S02]  /*0c10*/  LOP3.LUT R6, R6, 0xfffffffc, RZ, 0xc0, !PT ;  /* 0xfffffffc06067812 */ /* 0x000fe400078ec0ff */
[----:B------:R-:W-:Y:S01]  /*0c20*/  LEA.HI R0, R0, R191, RZ, 0x3 ;  /* 0x000000bf00007211 */ /* 0x000fe200078f18ff */
[----:B------:R-:W-:Y:S01]  /*0c30*/  IMAD.IADD R4, R191, 0x1, -R4 ;  /* 0x00000001bf047824 */ /* 0x000fe200078e0a04 */
[----:B------:R-:W-:Y:S01]  /*0c40*/  LEA.HI R11, R11, R10, RZ, 0x3 ;  /* 0x0000000a0b0b7211 */ /* 0x000fe200078f18ff */
[----:B------:R-:W-:Y:S01]  /*0c50*/  IMAD.IADD R6, R191, 0x1, -R6 ;  /* 0x00000001bf067824 */ /* 0x000fe200078e0a06 */
[----:B------:R-:W-:Y:S01]  /*0c60*/  LEA.HI R2, R2, R5, RZ, 0x1 ;  /* 0x0000000502027211 */ /* 0x000fe200078f08ff */
[----:B------:R-:W-:Y:S01]  /*0c70*/  IMAD R7, R4, 0x40, R7 ;  /* 0x0000004004077824 */ /* 0x000fe200078e0207 */
[----:B------:R-:W-:Y:S02]  /*0c80*/  LOP3.LUT R22, R0, 0xfffffff8, RZ, 0xc0, !PT ;  /* 0xfffffff800167812 */ /* 0x000fe400078ec0ff */
[----:B------:R-:W-:-:S02]  /*0c90*/  LOP3.LUT R11, R11, 0xfffffff8, RZ, 0xc0, !PT ;  /* 0xfffffff80b0b7812 */ /* 0x000fc400078ec0ff */
[----:B------:R-:W-:Y:S01]  /*0ca0*/  LEA.HI R8, R8, R185, RZ, 0x5 ;  /* 0x000000b908087211 */ /* 0x000fe200078f28ff */
[----:B------:R-:W-:Y:S01]  /*0cb0*/  IMAD.IADD R22, R191, 0x1, -R22 ;  /* 0x00000001bf167824 */ /* 0x000fe200078e0a16 */
[----:B------:R-:W-:Y:S01]  /*0cc0*/  LEA.HI R3, R3, R186, RZ, 0x1 ;  /* 0x000000ba03037211 */ /* 0x000fe200078f08ff */
[----:B------:R-:W-:Y:S01]  /*0cd0*/  IMAD.IADD R11, R10, 0x1, -R11 ;  /* 0x000000010a0b7824 */ /* 0x000fe200078e0a0b */
[----:B------:R-:W-:Y:S01]  /*0ce0*/  LOP3.LUT R2, R2, 0x1ffffffe, RZ, 0xc0, !PT ;  /* 0x1ffffffe02027812 */ /* 0x000fe200078ec0ff */
[----:B------:R-:W-:Y:S01]  /*0cf0*/  IMAD.SHL.U32 R18, R22, 0x8, RZ ;  /* 0x0000000816127824 */ /* 0x000fe200078e00ff */
[----:B------:R-:W-:Y:S02]  /*0d00*/  SHF.R.S32.HI R8, RZ, 0x5, R8 ;  /* 0x00000005ff087819 */ /* 0x000fe40000011408 */
[----:B------:R-:W-:Y:S01]  /*0d10*/  LEA.HI R4, R6, R6, RZ, 0x1 ;  /* 0x0000000606047211 */ /* 0x000fe200078f08ff */
[----:B------:R-:W-:Y:S01]  /*0d20*/  IMAD.IADD R2, R5, 0x1, -R2 ;  /* 0x0000000105027824 */ /* 0x000fe200078e0a02 */
[----:B------:R-:W-:Y:S01]  /*0d30*/  LOP3.LUT R3, R3, 0x3fffffe, RZ, 0xc0, !PT ;  /* 0x03fffffe03037812 */ /* 0x000fe200078ec0ff */
[----:B------:R-:W-:Y:S01]  /*0d40*/  IMAD R8, R8, 0x10, R11 ;  /* 0x0000001008087824 */ /* 0x000fe200078e020b */
[----:B------:R-:W-:Y:S01]  /*0d50*/  LOP3.LUT R5, R4, 0x1ffffffe, RZ, 0xc0, !PT ;  /* 0x1ffffffe04057812 */ /* 0x000fe200078ec0ff */
[----:B------:R-:W-:Y:S01]  /*0d60*/  VIADD R19, R18, 0x40 ;  /* 0x0000004012137836 */ /* 0x000fe20000000000 */
[----:B------:R-:W-:Y:S01]  /*0d70*/  LOP3.LUT R16, R9, 0x7ffffffc, RZ, 0xc0, !PT ;  /* 0x7ffffffc09107812 */ /* 0x000fe200078ec0ff */
[----:B------:R-:W-:Y:S01]  /*0d80*/  IMAD.IADD R3, R186, 0x1, -R3 ;  /* 0x00000001ba037824 */ /* 0x000fe200078e0a03 */
[----:B------:R-:W-:Y:S01]  /*0d90*/  SHF.R.S32.HI R184, RZ, 0x3, R0 ;  /* 0x00000003ffb87819 */ /* 0x000fe20000011400 */
[----:B------:R-:W-:Y:S01]  /*0da0*/  IMAD.IADD R6, R6, 0x1, -R5 ;  /* 0x0000000106067824 */ /* 0x000fe200078e0a05 */
[----:B------:R-:W-:Y:S01]  /*0db0*/  SHF.R.S32.HI R190, RZ, 0x1f, R18 ;  /* 0x0000001fffbe7819 */ /* 0x000fe20000011412 */
[----:B------:R-:W-:Y:S01]  /*0dc0*/  IMAD R187, R3, 0x40, R8 ;  /* 0x0000004003bb7824 */ /* 0x000fe200078e0208 */
[----:B------:R-:W-:Y:S01]  /*0dd0*/  SHF.R.S32.HI R189, RZ, 0x1f, R19 ;  /* 0x0000001fffbd7819 */ /* 0x000fe20000011413 */
[----:B------:R-:W-:-:S02]  /*0de0*/  IMAD R188, R2, 0x8, R7 ;  /* 0x0000000802bc7824 */ /* 0x000fc400078e0207 */
[----:B------:R-:W-:Y:S02]  /*0df0*/  IMAD.IADD R16, R185, 0x1, -R16 ;  /* 0x00000001b9107824 */ /* 0x000fe400078e0a10 */
[----:B------:R-:W-:-:S07]  /*0e00*/  IMAD R17, R6, 0x8, R187 ;  /* 0x0000000806117824 */ /* 0x000fce00078e02bb */
.L_x_1456:
[----:B------:R-:W-:Y:S01]  /*0e10*/  ULDC.64 UR8, c[0x0][0xa28] ;  /* 0x00028a0000087ab9 */ /* 0x000fe20000000a00 */
[----:B------:R-:W-:Y:S01]  /*0e20*/  ULDC UR4, c[0x0][0x424] ;  /* 0x0001090000047ab9 */ /* 0x000fe20000000800 */
[----:B------:R-:W-:-:S04]  /*0e30*/  UISETP.NE.U32.AND UP0, UPT, UR8, URZ, UPT ;  /* 0x0000003f0800728c */ /* 0x000fc8000bf05070 */
[----:B------:R-:W-:-:S03]  /*0e40*/  UISETP.NE.AND.EX UP0, UPT, UR9, URZ, UPT, UP0 ;  /* 0x0000003f0900728c */ /* 0x000fc6000bf05300 */
[----:B------:R-:W-:Y:S02]  /*0e50*/  ULDC.64 UR8, c[0x0][0xa18] ;  /* 0x0002860000087ab9 */ /* 0x000fe40000000a00 */
[----:B------:R-:W-:Y:S01]  /*0e60*/  UISETP.NE.U32.AND UP1, UPT, UR8, URZ, UPT ;  /* 0x0000003f0800728c */ /* 0x000fe2000bf25070 */
[----:B------:R-:W-:-:S03]  /*0e70*/  PLOP3.LUT P0, PT, PT, PT, UP0, 0x80, 0x0 ;  /* 0x000000000000781c */ /* 0x000fc60003f0f008 */
[----:B------:R-:W-:-:S03]  /*0e80*/  UISETP.NE.AND.EX UP1, UPT, UR9, URZ, UPT, UP1 ;  /* 0x0000003f0900728c */ /* 0x000fc6000bf25310 */
[----:B------:R-:W-:Y:S02]  /*0e90*/  @UP0 ULDC.64 UR8, c[0x0][0xa28] ;  /* 0x00028a0000080ab9 */ /* 0x000fe40000000a00 */
[----:B------:R-:W-:Y:S01]  /*0ea0*/  @UP0 UIMAD.WIDE UR8, UR6, 0x4, UR8 ;  /* 0x00000004060808a5 */ /* 0x000fe2000f8e0208 */
[----:B------:R-:W-:-:S05]  /*0eb0*/  PLOP3.LUT P2, PT, PT, PT, UP1, 0x80, 0x0 ;  /* 0x000000000000781c */ /* 0x000fca0003f4f018 */
[----:B------:R-:W-:Y:S01]  /*0ec0*/  @UP1 ULDC.64 UR10, c[0x0][0xa18] ;  /* 0x00028600000a1ab9 */ /* 0x000fe20000000a00 */
[----:B0-2-4-:R-:W-:Y:S02]  /*0ed0*/  IMAD.U32 R2, RZ, RZ, UR8 ;  /* 0x00000008ff027e24 */ /* 0x015fe4000f8e00ff */
[----:B------:R-:W-:Y:S01]  /*0ee0*/  IMAD.U32 R3, RZ, RZ, UR9 ;  /* 0x00000009ff037e24 */ /* 0x000fe2000f8e00ff */
[----:B------:R-:W-:-:S04]  /*0ef0*/  @UP1 UIMAD.WIDE UR8, UR6, 0x4, UR10 ;  /* 0x00000004060818a5 */ /* 0x000fc8000f8e020a */
[----:B------:R-:W2:Y:S02]  /*0f00*/  @P0 LDG.E R2, desc[UR50][R2.64] ;  /* 0x0000003202020981 */ /* 0x000ea4000c1e1900 */
[----:B------:R-:W-:Y:S02]  /*0f10*/  IMAD.U32 R4, RZ, RZ, UR8 ;  /* 0x00000008ff047e24 */ /* 0x000fe4000f8e00ff */
[----:B------:R-:W-:Y:S01]  /*0f20*/  IMAD.U32 R5, RZ, RZ, UR9 ;  /* 0x00000009ff057e24 */ /* 0x000fe2000f8e00ff */
[----:B------:R-:W-:-:S04]  /*0f30*/  ULDC.64 UR8, c[0x0][0x418] ;  /* 0x0001060000087ab9 */ /* 0x000fc80000000a00 */
[----:B---3--:R-:W3:Y:S01]  /*0f40*/  @P2 LDG.E R4, desc[UR50][R4.64] ;  /* 0x0000003204042981 */ /* 0x008ee2000c1e1900 */
[----:B------:R-:W-:Y:S01]  /*0f50*/  UISETP.NE.U32.AND UP0, UPT, UR8, URZ, UPT ;  /* 0x0000003f0800728c */ /* 0x000fe2000bf05070 */
[----:B------:R-:W-:Y:S01]  /*0f60*/  UMOV UR39, URZ ;  /* 0x0000003f00277c82 */ /* 0x000fe20008000000 */
[----:B------:R-:W-:Y:S02]  /*0f70*/  ULDC UR44, c[0x0][0x288] ;  /* 0x0000a200002c7ab9 */ /* 0x000fe40000000800 */
[----:B------:R-:W-:Y:S01]  /*0f80*/  UISETP.NE.AND.EX UP0, UPT, UR9, URZ, UPT, UP0 ;  /* 0x0000003f0900728c */ /* 0x000fe2000bf05300 */
[----:B------:R-:W-:Y:S02]  /*0f90*/  UMOV UR42, UR7 ;  /* 0x00000007002a7c82 */ /* 0x000fe40008000000 */
[----:B------:R-:W-:Y:S01]  /*0fa0*/  ULDC.64 UR8, c[0x0][0xa20] ;  /* 0x0002880000087ab9 */ /* 0x000fe20000000a00 */
[----:B------:R-:W-:Y:S01]  /*0fb0*/  USEL UR4, UR4, 0x1, UP0 ;  /* 0x0000000104047887 */ /* 0x000fe20008000000 */
[----:B------:R-:W-:Y:S01]  /*0fc0*/  ISETP.NE.U32.AND P1, PT, RZ, UR8, PT ;  /* 0x00000008ff007c0c */ /* 0x000fe2000bf25070 */
[----:B------:R-:W-:-:S02]  /*0fd0*/  ULDC UR8, c[0x0][0x2f0] ;  /* 0x0000bc0000087ab9 */ /* 0x000fc40000000800 */
[----:B------:R-:W-:Y:S01]  /*0fe0*/  UIMAD UR4, UR4, UR8, URZ ;  /* 0x00000008040472a4 */ /* 0x000fe2000f8e023f */
[----:B------:R-:W-:Y:S02]  /*0ff0*/  ISETP.NE.AND.EX P1, PT, RZ, UR9, PT, P1 ;  /* 0x00000009ff007c0c */ /* 0x000fe4000bf25310 */
[----:B--2---:R-:W-:Y:S02]  /*1000*/  @P0 R2UR UR39, R2 ;  /* 0x00000000022702ca */ /* 0x004fe400000e0000 */
[----:B---3--:R-:W-:Y:S01]  /*1010*/  @P2 R2UR UR44, R4 ;  /* 0x00000000042c22ca */ /* 0x008fe200000e0000 */
[----:B-1----:R-:W-:-:S14]  /*1020*/  @P2 BRA `(.L_x_1357) ;  /* 0x0000000000342947 */ /* 0x002fdc0003800000 */
[----:B------:R-:W-:Y:S02]  /*1030*/  ULDC.64 UR8, c[0x0][0xa00] ;  /* 0x0002800000087ab9 */ /* 0x000fe40000000a00 */
[----:B------:R-:W-:-:S04]  /*1040*/  ISETP.NE.U32.AND P0, PT, RZ, UR8, PT ;  /* 0x00000008ff007c0c */ /* 0x000fc8000bf05070 */
[----:B------:R-:W-:-:S13]  /*1050*/  ISETP.NE.AND.EX P0, PT, RZ, UR9, PT, P0 ;  /* 0x00000009ff007c0c */ /* 0x000fda000bf05300 */
[----:B------:R-:W-:Y:S05]  /*1060*/  @!P0 BRA `(.L_x_1357) ;  /* 0x0000000000248947 */ /* 0x000fea0003800000 */
[----:B------:R-:W-:Y:S02]  /*1070*/  ULDC.64 UR8, c[0x0][0xa00] ;  /* 0x0002800000087ab9 */ /* 0x000fe40000000a00 */
[----:B------:R-:W-:-:S06]  /*1080*/  UIMAD.WIDE UR8, UR6, 0x4, UR8 ;  /* 0x00000004060878a5 */ /* 0x000fcc000f8e0208 */
[----:B------:R-:W-:Y:S02]  /*1090*/  IMAD.U32 R2, RZ, RZ, UR8 ;  /* 0x00000008ff027e24 */ /* 0x000fe4000f8e00ff */
[----:B------:R-:W-:-:S05]  /*10a0*/  IMAD.U32 R3, RZ, RZ, UR9 ;  /* 0x00000009ff037e24 */ /* 0x000fca000f8e00ff */
[----:B------:R-:W2:Y:S04]  /*10b0*/  LDG.E R4, desc[UR50][R2.64] ;  /* 0x0000003202047981 */ /* 0x000ea8000c1e1900 */
[----:B------:R-:W3:Y:S01]  /*10c0*/  LDG.E R0, desc[UR50][R2.64+0x4] ;  /* 0x0000043202007981 */ /* 0x000ee2000c1e1900 */
[----:B--2---:R-:W-:Y:S02]  /*10d0*/  R2UR UR44, R4 ;  /* 0x00000000042c72ca */ /* 0x004fe400000e0000 */
[----:B---3--:R-:W-:-:S13]  /*10e0*/  R2UR UR7, R0 ;  /* 0x00000000000772ca */ /* 0x008fda00000e0000 */
[----:B------:R-:W-:-:S12]  /*10f0*/  UIADD3 UR44, -UR44, UR7, URZ ;  /* 0x000000072c2c7290 */ /* 0x000fd8000fffe13f */
.L_x_1357:
[----:B------:R-:W-:Y:S01]  /*1100*/  UMOV UR37, UR6 ;  /* 0x0000000600257c82 */ /* 0x000fe20008000000 */
[----:B------:R-:W-:Y:S05]  /*1110*/  @!P1 BRA `(.L_x_1358) ;  /* 0x00000000001c9947 */ /* 0x000fea0003800000 */
[----:B------:R-:W-:Y:S02]  /*1120*/  ULDC.64 UR8, c[0x0][0xa20] ;  /* 0x0002880000087ab9 */ /* 0x000fe40000000a00 */
[----:B------:R-:W-:-:S06]  /*1130*/  UIMAD.WIDE UR6, UR6, 0x4, UR8 ;  /* 0x00000004060678a5 */ /* 0x000fcc000f8e0208 */
[----:B------:R-:W-:Y:S02]  /*1140*/  IMAD.U32 R2, RZ, RZ, UR6 ;  /* 0x00000006ff027e24 */ /* 0x000fe4000f8e00ff */
[----:B------:R-:W-:-:S05]  /*1150*/  IMAD.U32 R3, RZ, RZ, UR7 ;  /* 0x00000007ff037e24 */ /* 0x000fca000f8e00ff */
[----:B------:R-:W2:Y:S02]  /*1160*/  LDG.E R2, desc[UR50][R2.64] ;  /* 0x0000003202027981 */ /* 0x000ea4000c1e1900 */
[----:B--2---:R-:W-:Y:S01]  /*1170*/  R2UR UR4, R2 ;  /* 0x00000000020472ca */ /* 0x004fe200000e0000 */
[----:B------:R-:W-:-:S14]  /*1180*/  BRA `(.L_x_1359) ;  /* 0x0000000000347947 */ /* 0x000fdc0003800000 */
.L_x_1358:
        /* <DEDUP_REMOVED lines=13> */
.L_x_1359:
[----:B------:R-:W-:Y:S01]  /*1260*/  ULDC UR6, c[0x0][0x448] ;  /* 0x0001120000067ab9 */ /* 0x000fe20000000800 */
[----:B------:R-:W-:Y:S02]  /*1270*/  USHF.L.U32 UR38, UR5, 0x7, URZ ;  /* 0x0000000705267899 */ /* 0x000fe4000800063f */
[----:B------:R-:W-:Y:S02]  /*1280*/  UISETP.NE.AND UP0, UPT, UR6, 0x1, UPT ;  /* 0x000000010600788c */ /* 0x000fe4000bf05270 */
[----:B------:R-:W-:Y:S02]  /*1290*/  UIADD3 UR8, UR38, 0x7f, URZ ;  /* 0x0000007f26087890 */ /* 0x000fe4000fffe03f */
[----:B------:R-:W-:-:S03]  /*12a0*/  UIADD3 UR39, -UR39, UR4, URZ ;  /* 0x0000000427277290 */ /* 0x000fc6000fffe13f */
[----:B------:R-:W-:Y:S01]  /*12b0*/  ULDC.64 UR4, c[0x0][0x9e0] ;  /* 0x0002780000047ab9 */ /* 0x000fe20000000a00 */
[----:B------:R-:W-:Y:S02]  /*12c0*/  UIADD3 UR9, UR39, 0x1, -UR44 ;  /* 0x0000000127097890 */ /* 0x000fe4000fffe82c */
[----:B------:R-:W-:Y:S01]  /*12d0*/  UISETP.GE.AND UP1, UPT, UR5, 0x1, UPT ;  /* 0x000000010500788c */ /* 0x000fe2000bf26270 */
[----:B------:R-:W-:Y:S01]  /*12e0*/  @UP0 ULDC UR6, c[0x0][0x44c] ;  /* 0x0001130000060ab9 */ /* 0x000fe20000000800 */
[----:B------:R-:W-:Y:S01]  /*12f0*/  @UP0 ULDC UR10, c[0x0][0x450] ;  /* 0x00011400000a0ab9 */ /* 0x000fe20000000800 */
[----:B------:R-:W-:-:S03]  /*1300*/  UIMAD.WIDE.U32 UR6, UR8, UR6, URZ ;  /* 0x00000006080672a5 */ /* 0x000fc6000f8e003f */
[----:B------:R-:W-:Y:S01]  /*1310*/  PLOP3.LUT P1, PT, PT, PT, UP1, 0x80, 0x0 ;  /* 0x000000000000781c */ /* 0x000fe20003f2f018 */
[----:B------:R-:W-:-:S04]  /*1320*/  @UP0 USHF.R.U32.HI UR8, URZ, UR10, UR7 ;  /* 0x0000000a3f080299 */ /* 0x000fc80008011607 */
[----:B------:R-:W-:-:S04]  /*1330*/  UIADD3 UR8, UR9, UR8, URZ ;  /* 0x0000000809087290 */ /* 0x000fc8000fffe03f */
[----:B------:R-:W-:-:S06]  /*1340*/  UIADD3 UR4, UR8, UR4, URZ ;  /* 0x0000000408047290 */ /* 0x000fcc000fffe03f */
[----:B------:R-:W-:Y:S01]  /*1350*/  IMAD.U32 R0, RZ, RZ, UR4 ;  /* 0x00000004ff007e24 */ /* 0x000fe2000f8e00ff */
[----:B------:R-:W-:Y:S06]  /*1360*/  @!P1 BRA `(.L_x_1360) ;  /* 0x0000000000409947 */ /* 0x000fec0003800000 */
        /* <DEDUP_REMOVED lines=10> */
.L_x_1361:
[----:B------:R-:W-:-:S11]  /*1410*/  UISETP.NE.AND UP1, UPT, UR5, 0x1, UPT ;  /* 0x000000010500788c */ /* 0x000fd6000bf25270 */
[----:B------:R-:W-:Y:S02]  /*1420*/  @UP1 ULDC.64 UR8, c[0x0][0x9e8] ;  /* 0x00027a0000081ab9 */ /* 0x000fe40000000a00 */
[----:B------:R-:W-:-:S04]  /*1430*/  UIMAD.WIDE.U32 UR6, UR4, UR8, URZ ;  /* 0x00000008040672a5 */ /* 0x000fc8000f8e003f */
[----:B------:R-:W-:-:S12]  /*1440*/  @UP1 USHF.R.U32.HI UR4, URZ, UR9, UR7 ;  /* 0x000000093f041299 */ /* 0x000fd80008011607 */
.L_x_1362:
[----:B------:R-:W-:-:S06]  /*1450*/  UIMAD UR4, UR4, UR5, UR5 ;  /* 0x00000005040472a4 */ /* 0x000fcc000f8e0205 */
[----:B------:R-:W-:-:S07]  /*1460*/  VIMNMX R0, R0, UR4, PT ;  /* 0x0000000400007c48 */ /* 0x000fce000bfe0100 */
.L_x_1360:
[----:B------:R-:W-:Y:S01]  /*1470*/  UIADD3 UR4, UR39, 0x7f, URZ ;  /* 0x0000007f27047890 */ /* 0x000fe2000fffe03f */
        /* <DEDUP_REMOVED lines=10> */
[----:B------:R-:W-:-:S02]  /*1520*/  UIADD3 UR52, UR39, -UR44, URZ ;  /* 0x8000002c27347290 */ /* 0x000fc4000fffe03f */
        /* <DEDUP_REMOVED lines=17> */
.L_x_1364:
[----:B------:R-:W-:-:S11]  /*1640*/  UISETP.NE.AND UP0, UPT, UR5, 0x1, UPT ;  /* 0x000000010500788c */ /* 0x000fd6000bf05270 */
[----:B------:R-:W-:Y:S02]  /*1650*/  @UP0 ULDC.64 UR10, c[0x0][0x9e8] ;  /* 0x00027a00000a0ab9 */ /* 0x000fe40000000a00 */
[----:B------:R-:W-:-:S04]  /*1660*/  UIMAD.WIDE.U32 UR6, UR4, UR10, URZ ;  /* 0x0000000a040672a5 */ /* 0x000fc8000f8e003f */
[----:B------:R-:W-:-:S12]  /*1670*/  @UP0 USHF.R.U32.HI UR4, URZ, UR11, UR7 ;  /* 0x0000000b3f040299 */ /* 0x000fd80008011607 */
.L_x_1365:
[----:B------:R-:W-:-:S04]  /*1680*/  UIMAD UR4, UR4, UR5, URZ ;  /* 0x00000005040472a4 */ /* 0x000fc8000f8e023f */
[----:B------:R-:W-:-:S04]  /*1690*/  UISETP.LT.AND UP0, UPT, UR9, UR4, UPT ;  /* 0x000000040900728c */ /* 0x000fc8000bf01270 */
[----:B------:R-:W-:-:S12]  /*16a0*/  USEL UR9, UR9, UR4, !UP0 ;  /* 0x0000000409097287 */ /* 0x000fd8000c000000 */
.L_x_1363:
        /* <DEDUP_REMOVED lines=39> */
[----:B------:R-:W-:Y:S02]  /*1920*/  IMAD.MOV.U32 R89, RZ, RZ, RZ ;  /* 0x000000ffff597224 */ /* 0x000fe400078e00ff */
        /* <DEDUP_REMOVED lines=33> */
.L_x_1367:
        /* <DEDUP_REMOVED lines=9> */
.L_x_1586:
[----:B------:R-:W-:Y:S05]  /*1bd0*/  @!P0 BRA `(.L_x_1369) ;  /* 0x0000000000048947 */ /* 0x000fea0003800000 */
[----:B------:R-:W-:Y:S01]  /*1be0*/  BPT.TRAP 0x1 ;  /* 0x000000040000795c */ /* 0x000fe20000300000 */
.L_x_1369:
[----:B------:R-:W-:Y:S02]  /*1bf0*/  IMAD.U32 R5, RZ, RZ, UR45 ;  /* 0x0000002dff057e24 */ /* 0x000fe4000f8e00ff */
[----:B0-----:R-:W-:-:S03]  /*1c00*/  IMAD.U32 R0, RZ, RZ, UR46 ;  /* 0x0000002eff007e24 */ /* 0x001fc6000f8e00ff */
[----:B------:R-:W-:Y:S02]  /*1c10*/  LEA R5, R5, UR41, 0x3 ;  /* 0x0000002905057c11 */ /* 0x000fe4000f8e18ff */
[----:B------:R-:W-:-:S04]  /*1c20*/  SHF.L.U32 R0, R0, 0x1f, RZ ;  /* 0x0000001f00007819 */ /* 0x000fc800000006ff */
[----:B------:R0:W1:Y:S01]  /*1c30*/  SYNCS.PHASECHK.TRANS64.TRYWAIT P2, [R5+URZ+0x28830], R0 ;  /* 0x02883000050075a7 */ /* 0x000062000804017f */
[----:B------:R-:W-:Y:S05]  /*1c40*/  @!P0 BRA `(.L_x_1370) ;  /* 0x0000000000048947 */ /* 0x000fea0003800000 */
[----:B------:R-:W-:Y:S01]  /*1c50*/  BPT.TRAP 0x1 ;  /* 0x000000040000795c */ /* 0x000fe20000300000 */
.L_x_1370:
[----:B------:R-:W2:Y:S02]  /*1c60*/  S2R R2, SR_TID.X ;  /* 0x0000000000027919 */ /* 0x000ea40000002100 */
[----:B--2---:R-:W-:Y:S01]  /*1c70*/  LOP3.LUT P1, RZ, R2, 0x7f, RZ, 0xc0, !PT ;  /* 0x0000007f02ff7812 */ /* 0x004fe2000782c0ff */
[----:B-1----:R-:W-:-:S12]  /*1c80*/  @P2 BRA `(.L_x_1371) ;  /* 0x0000000000082947 */ /* 0x002fd80003800000 */
[----:B------:R-:W1:Y:S02]  /*1c90*/  SYNCS.PHASECHK.TRANS64.TRYWAIT P2, [R5+URZ+0x28830], R0 ;  /* 0x02883000050075a7 */ /* 0x000e64000804017f */
[----:B-1----:R-:W-:Y:S05]  /*1ca0*/  @!P2 BRA `(.L_x_1372) ;  /* 0x000001440040a947 */ /* 0x002fea0003800000 */
.L_x_1371:
[----:B------:R-:W-:Y:S05]  /*1cb0*/  WARPSYNC.ALL ;  /* 0x0000000000007948 */ /* 0x000fea0003800000 */
[----:B------:R-:W-:Y:S01]  /*1cc0*/  UIADD3 UR4, UR41, 0x18400, URZ ;  /* 0x0001840029047890 */ /* 0x000fe2000fffe03f */
[----:B------:R-:W-:Y:S01]  /*1cd0*/  WARPGROUP.ARRIVE ;  /* 0x00000000000079c5 */ /* 0x000fe20000000000 */
[----:B------:R-:W-:Y:S01]  /*1ce0*/  ULOP3.LUT UR32, UR53, 0x10000, URZ, 0xfc, !UPT ;  /* 0x0001000035207892 */ /* 0x000fe2000f8efc3f */
[----:B01----:R-:W-:Y:S01]  /*1cf0*/  VIADD R0, R17, UR38 ;  /* 0x0000002611007c36 */ /* 0x003fe20008000000 */
[----:B------:R-:W-:Y:S01]  /*1d00*/  USHF.R.U32.HI UR4, URZ, 0x4, UR4 ;  /* 0x000000043f047899 */ /* 0x000fe20008011604 */
[----:B------:R-:W-:Y:S01]  /*1d10*/  IMAD.MOV.U32 R3, RZ, RZ, -0x80 ;  /* 0xffffff80ff037424 */ /* 0x000fe200078e00ff */
[----:B------:R-:W-:Y:S01]  /*1d20*/  UMOV UR33, 0x40000040 ;  /* 0x4000004000217882 */ /* 0x000fe20000000000 */
[----:B------:R-:W-:Y:S01]  /*1d30*/  UMOV UR35, 0x40000040 ;  /* 0x4000004000237882 */ /* 0x000fe20000000000 */
[----:B------:R-:W-:Y:S01]  /*1d40*/  ULOP3.LUT UR4, UR4, 0x3fff, URZ, 0xc0, !UPT ;  /* 0x00003fff04047892 */ /* 0x000fe2000f8ec03f */
[----:B------:R-:W-:Y:S01]  /*1d50*/  IMAD.MOV.U32 R4, RZ, RZ, R0 ;  /* 0x000000ffff047224 */ /* 0x000fe200078e0000 */
[----:B------:R-:W-:Y:S01]  /*1d60*/  UMOV UR5, 0x40000040 ;  /* 0x4000004000057882 */ /* 0x000fe20000000000 */
[----:B------:R-:W-:Y:S01]  /*1d70*/  UMOV UR7, 0x40000040 ;  /* 0x4000004000077882 */ /* 0x000fe20000000000 */
[----:B------:R-:W-:Y:S01]  /*1d80*/  ULOP3.LUT UR49, UR4, 0x10000, URZ, 0xfc, !UPT ;  /* 0x0001000004317892 */ /* 0x000fe2000f8efc3f */
[----:B------:R-:W-:Y:S01]  /*1d90*/  IMAD R6, R88, R3, 0x80 ;  /* 0x0000008058067424 */ /* 0x000fe200078e0203 */
[----:B------:R-:W-:Y:S01]  /*1da0*/  UIADD3 UR4, UR32, 0x2, URZ ;  /* 0x0000000220047890 */ /* 0x000fe2000fffe03f */
[----:B------:R-:W-:Y:S01]  /*1db0*/  IMAD.U32 R7, RZ, RZ, UR44 ;  /* 0x0000002cff077e24 */ /* 0x000fe2000f8e00ff */
[----:B------:R-:W-:Y:S01]  /*1dc0*/  ULEA UR34, UR45, UR49, 0xb ;  /* 0x000000312d227291 */ /* 0x000fe2000f8e583f */
[----:B------:R-:W-:Y:S01]  /*1dd0*/  VIADD R3, R6, 0x1 ;  /* 0x0000000106037836 */ /* 0x000fe20000000000 */
[----:B------:R-:W-:Y:S01]  /*1de0*/  UIADD3 UR8, UR32, 0x4, URZ ;  /* 0x0000000420087890 */ /* 0x000fe2000fffe03f */
[----:B------:R-:W-:Y:S01]  /*1df0*/  LEA R11, R88, 0xffffff80, 0x7 ;  /* 0xffffff80580b7811 */ /* 0x000fe200078e38ff */
[----:B------:R-:W-:-:S02]  /*1e00*/  UIADD3 UR6, UR34, 0x2, URZ ;  /* 0x0000000222067890 */ /* 0x000fc4000fffe03f */
[----:B------:R-:W-:Y:S01]  /*1e10*/  UIADD3 UR10, UR34, 0x4, URZ ;  /* 0x00000004220a7890 */ /* 0x000fe2000fffe03f */
[----:B------:R-:W-:Y:S02]  /*1e20*/  UMOV UR9, 0x40000040 ;  /* 0x4000004000097882 */ /* 0x000fe40000000000 */
[----:B------:R-:W-:Y:S01]  /*1e30*/  HGMMA.64x128x16.F32 R24, gdesc[UR32], RZ, !UPT, gsb0 ;  /* 0x01e00000201879f0 */ /* 0x000fe2000c0008ff */
        /* <DEDUP_REMOVED lines=37> */
[----:B------:R-:W0:Y:S04]  /*2090*/  SHFL.IDX PT, R5, R4, RZ, 0x1c1f ;  /* 0x001c1fff04057589 */ /* 0x000e2800000e0000 */
        /* <DEDUP_REMOVED lines=22> */
[----:B-1----:R-:W-:Y:S02]  /*2200*/  IMAD R0, R16, -0x2, R3 ;  /* 0xfffffffe10007824 */ /* 0x002fe400078e0203 */
[----:B------:R-:W-:-:S03]  /*2210*/  VIADD R3, R6, UR39 ;  /* 0x0000002706037c36 */ /* 0x000fc60008000000 */
[----:B------:R-:W-:Y:S01]  /*2220*/  IADD3 R0, -R7, UR39, R0 ;  /* 0x0000002707007c10 */ /* 0x000fe2000fffe100 */
[----:B------:R-:W-:-:S04]  /*2230*/  IMAD R8, R16, -0x2, R3 ;  /* 0xfffffffe10087824 */ /* 0x000fc800078e0203 */
[C---:B------:R-:W-:Y:S02]  /*2240*/  VIADD R13, R0.reuse, UR6 ;  /* 0x00000006000d7c36 */ /* 0x040fe40008000000 */
[----:B------:R-:W-:-:S03]  /*2250*/  VIADD R10, R0, UR10 ;  /* 0x0000000a000a7c36 */ /* 0x000fc60008000000 */
[----:B0-----:R-:W-:Y:S01]  /*2260*/  VIADDMNMX R0, R5, R13, R8, PT ;  /* 0x0000000d05007246 */ /* 0x001fe20003800108 */
[----:B------:R-:W-:Y:S01]  /*2270*/  IMAD.IADD R2, R10, 0x1, R5 ;  /* 0x000000010a027824 */ /* 0x000fe200078e0205 */
[----:B------:R-:W-:Y:S06]  /*2280*/  @P2 BRA `(.L_x_1373) ;  /* 0x00000000005c2947 */ /* 0x000fec0003800000 */
[----:B------:R-:W-:Y:S01]  /*2290*/  IMAD.U32 R12, RZ, RZ, UR44 ;  /* 0x0000002cff0c7e24 */ /* 0x000fe2000f8e00ff */
[----:B------:R-:W-:Y:S04]  /*22a0*/  BSSY B0, `(.L_x_1374) ;  /* 0x0000011000007945 */ /* 0x000fe80003800000 */
[----:B------:R-:W-:-:S04]  /*22b0*/  IADD3 R3, -R12, UR39, R5 ;  /* 0x000000270c037c10 */ /* 0x000fc8000fffe105 */
        /* <DEDUP_REMOVED lines=10> */
.L_x_1375:
[----:B------:R-:W-:-:S06]  /*2360*/  UISETP.NE.AND UP2, UPT, UR7, 0x1, UPT ;  /* 0x000000010700788c */ /* 0x000fcc000bf45270 */
[----:B------:R-:W-:-:S05]  /*2370*/  PLOP3.LUT P2, PT, PT, PT, UP2, 0x80, 0x0 ;  /* 0x000000000000781c */ /* 0x000fca0003f4f028 */
[----:B------:R-:W-:-:S08]  /*2380*/  @UP2 ULDC.64 UR10, c[0x0][0x9e8] ;  /* 0x00027a00000a2ab9 */ /* 0x000fd00000000a00 */
[----:B------:R-:W-:-:S05]  /*2390*/  @P2 IMAD.HI.U32 R5, R3, UR10, RZ ;  /* 0x0000000a03052c27 */ /* 0x000fca000f8e00ff */
[----:B------:R-:W-:-:S07]  /*23a0*/  @P2 SHF.R.U32.HI R3, RZ, UR11, R5 ;  /* 0x0000000bff032c19 */ /* 0x000fce0008011605 */
.L_x_1376:
[----:B------:R-:W-:Y:S05]  /*23b0*/  BSYNC B0 ;  /* 0x0000000000007941 */ /* 0x000fea0003800000 */
.L_x_1374:
[----:B------:R-:W-:-:S04]  /*23c0*/  IMAD R3, R3, UR7, -R11 ;  /* 0x0000000703037c24 */ /* 0x000fc8000f8e0a0b */
[----:B------:R-:W-:-:S05]  /*23d0*/  IMAD R3, R16, -0x2, R3 ;  /* 0xfffffffe10037824 */ /* 0x000fca00078e0203 */
[----:B------:R-:W-:Y:S02]  /*23e0*/  VIMNMX R2, R2, R3, !PT ;  /* 0x0000000302027248 */ /* 0x000fe40007fe0100 */
[----:B------:R-:W-:-:S07]  /*23f0*/  VIADDMNMX R0, R3, UR7, R0, PT ;  /* 0x0000000703007c46 */ /* 0x000fce000b800100 */
.L_x_1373:
[C---:B------:R-:W-:Y:S01]  /*2400*/  ISETP.GE.AND P2, PT, R6.reuse, 0x2, PT ;  /* 0x000000020600780c */ /* 0x040fe20003f46270 */
[----:B------:R-:W0:Y:S01]  /*2410*/  SHFL.IDX PT, R15, R4, 0x1, 0x1c1f ;  /* 0x003c1f00040f7f89 */ /* 0x000e2200000e0000 */
[----:B------:R-:W-:Y:S02]  /*2420*/  ISETP.GE.AND P5, PT, R6, 0xa, PT ;  /* 0x0000000a0600780c */ /* 0x000fe40003fa6270 */
[----:B------:R-:W-:Y:S02]  /*2430*/  ISETP.GT.AND P3, PT, R2, 0x1, !P2 ;  /* 0x000000010200780c */ /* 0x000fe40005764270 */
[----:B------:R-:W-:Y:S02]  /*2440*/  ISETP.GE.AND P4, PT, R6, 0x9, PT ;  /* 0x000000090600780c */ /* 0x000fe40003f86270 */
[----:B------:R-:W-:Y:S02]  /*2450*/  ISETP.LT.OR P3, PT, R0, 0x2, P3 ;  /* 0x000000020000780c */ /* 0x000fe40001f61670 */
[----:B------:R-:W-:-:S02]  /*2460*/  P2R R14, PR, RZ, 0x10 ;  /* 0x00000010ff0e7803 */ /* 0x000fc40000000000 */
[----:B------:R-:W-:Y:S02]  /*2470*/  FSEL R89, R25, -INF , !P3 ;  /* 0xff80000019597808 */ /* 0x000fe40005800000 */
[----:B------:R-:W-:Y:S02]  /*2480*/  ISETP.GT.AND P3, PT, R2, 0x9, !P5 ;  /* 0x000000090200780c */ /* 0x000fe40006f64270 */
        /* <DEDUP_REMOVED lines=143> */
[----:B------:R-:W-:Y:S01]  /*2d80*/  ISETP.GE.AND P6, PT, R6, 0x7a, PT ;  /* 0x0000007a0600780c */ /* 0x000fe20003fc6270 */
[----:B0-----:R-:W-:-:S03]  /*2d90*/  IMAD.IADD R6, R10, 0x1, R15 ;  /* 0x000000010a067824 */ /* 0x001fc600078e020f */
[----:B------:R-:W-:Y:S02]  /*2da0*/  P2R R24, PR, RZ, 0x40 ;  /* 0x00000040ff187803 */ /* 0x000fe40000000000 */
[----:B------:R-:W-:Y:S02]  /*2db0*/  ISETP.GT.AND P6, PT, R2, 0x79, !P6 ;  /* 0x000000790200780c */ /* 0x000fe400077c4270 */
[----:B------:R-:W-:Y:S02]  /*2dc0*/  VIADDMNMX R2, R15, R13, R8, PT ;  /* 0x0000000d0f027246 */ /* 0x000fe40003800108 */
[----:B------:R-:W-:-:S04]  /*2dd0*/  ISETP.LT.OR P6, PT, R0, 0x7a, P6 ;  /* 0x0000007a0000780c */ /* 0x000fc800037c1670 */
[----:B------:R-:W-:Y:S02]  /*2de0*/  FSEL R85, R85, -INF , !P6 ;  /* 0xff80000055557808 */ /* 0x000fe40007000000 */
[----:B------:R-:W-:-:S13]  /*2df0*/  PLOP3.LUT P6, PT, PT, PT, UP1, 0x40, 0x0 ;  /* 0x000000000000781c */ /* 0x000fda0003fce818 */
[----:B------:R-:W-:Y:S05]  /*2e00*/  @P6 BRA `(.L_x_1377) ;  /* 0x0000000000646947 */ /* 0x000fea0003800000 */
        /* <DEDUP_REMOVED lines=14> */
.L_x_1379:
[----:B------:R-:W-:-:S06]  /*2ef0*/  UISETP.NE.AND UP2, UPT, UR7, 0x1, UPT ;  /* 0x000000010700788c */ /* 0x000fcc000bf45270 */
[----:B------:R-:W-:-:S05]  /*2f00*/  PLOP3.LUT P6, PT, PT, PT, UP2, 0x80, 0x0 ;  /* 0x000000000000781c */ /* 0x000fca0003fcf028 */
[----:B------:R-:W-:-:S08]  /*2f10*/  @UP2 ULDC.64 UR10, c[0x0][0x9e8] ;  /* 0x00027a00000a2ab9 */ /* 0x000fd00000000a00 */
[----:B------:R-:W-:Y:S01]  /*2f20*/  @P6 IMAD.HI.U32 R4, R0, UR10, RZ ;  /* 0x0000000a00046c27 */ /* 0x000fe2000f8e00ff */
[----:B------:R-:W-:-:S13]  /*2f30*/  PLOP3.LUT P6, PT, PT, PT, UP2, 0x80, 0x0 ;  /* 0x000000000000781c */ /* 0x000fda0003fcf028 */
[----:B------:R-:W-:-:S07]  /*2f40*/  @P6 SHF.R.U32.HI R0, RZ, UR11, R4 ;  /* 0x0000000bff006c19 */ /* 0x000fce0008011604 */
.L_x_1380:
[----:B------:R-:W-:Y:S05]  /*2f50*/  BSYNC B0 ;  /* 0x0000000000007941 */ /* 0x000fea0003800000 */
.L_x_1378:
[----:B------:R-:W-:-:S04]  /*2f60*/  IMAD R11, R0, UR7, -R11 ;  /* 0x00000007000b7c24 */ /* 0x000fc8000f8e0a0b */
[----:B------:R-:W-:-:S05]  /*2f70*/  IMAD R11, R16, -0x2, R11 ;  /* 0xfffffffe100b7824 */ /* 0x000fca00078e020b */
[----:B------:R-:W-:Y:S02]  /*2f80*/  VIMNMX R6, R6, R11, !PT ;  /* 0x0000000b06067248 */ /* 0x000fe40007fe0100 */
[----:B------:R-:W-:-:S07]  /*2f90*/  VIADDMNMX R2, R11, UR7, R2, PT ;  /* 0x000000070b027c46 */ /* 0x000fce000b800102 */
.L_x_1377:
        /* <DEDUP_REMOVED lines=87> */
[----:B------:R-:W-:Y:S02]  /*3510*/  ISETP.GT.AND P3, PT, R6, 0x70, !P3 ;  /* 0x000000700600780c */ /* 0x000fe40005f64270 */
        /* <DEDUP_REMOVED lines=11> */
[C---:B------:R-:W-:Y:S02]  /*35d0*/  ISETP.LT.OR P5, PT, R2.reuse, 0x79, P5 ;  /* 0x000000790200780c */ /* 0x040fe40002fa1670 */
[----:B------:R-:W-:-:S02]  /*35e0*/  ISETP.LT.OR P2, PT, R2, 0x39, P2 ;  /* 0x000000390200780c */ /* 0x000fc40001741670 */
[----:B------:R-:W-:Y:S02]  /*35f0*/  FSEL R83, R83, -INF , !P4 ;  /* 0xff80000053537808 */ /* 0x000fe40006000000 */
[----:B------:R-:W-:Y:S02]  /*3600*/  FSEL R33, R54, -INF , !P2 ;  /* 0xff80000036217808 */ /* 0x000fe40005000000 */
[----:B------:R-:W-:Y:S02]  /*3610*/  ISETP.GT.AND P2, PT, R6, 0x39, !P6 ;  /* 0x000000390600780c */ /* 0x000fe40007744270 */
[----:B------:R-:W-:Y:S02]  /*3620*/  ISETP.NE.AND P6, PT, R72, RZ, PT ;  /* 0x000000ff4800720c */ /* 0x000fe40003fc5270 */
        /* <DEDUP_REMOVED lines=30> */
[----:B------:R-:W-:Y:S02]  /*3810*/  ISETP.NE.AND P2, PT, R61, RZ, PT ;  /* 0x000000ff3d00720c */ /* 0x000fe40003f45270 */
[----:B------:R-:W0:Y:S02]  /*3820*/  SHFL.BFLY PT, R61, R8, 0x2, 0x1f ;  /* 0x0c401f00083d7f89 */ /* 0x000e2400000e0000 */
[----:B------:R-:W-:-:S04]  /*3830*/  ISETP.GT.AND P2, PT, R6, 0x59, !P2 ;  /* 0x000000590600780c */ /* 0x000fc80005744270 */
[----:B------:R-:W-:-:S04]  /*3840*/  ISETP.LT.OR P2, PT, R2, 0x5a, P2 ;  /* 0x0000005a0200780c */ /* 0x000fc80001741670 */
[----:B------:R-:W-:Y:S02]  /*3850*/  FSEL R71, R71, -INF , !P2 ;  /* 0xff80000047477808 */ /* 0x000fe40005000000 */
[----:B------:R-:W-:-:S04]  /*3860*/  ISETP.NE.AND P2, PT, R64, RZ, PT ;  /* 0x000000ff4000720c */ /* 0x000fc80003f45270 */
[----:B------:R-:W-:-:S04]  /*3870*/  ISETP.GT.AND P2, PT, R6, 0x60, !P2 ;  /* 0x000000600600780c */ /* 0x000fc80005744270 */
[----:B------:R-:W-:Y:S02]  /*3880*/  ISETP.LT.OR P2, PT, R2, 0x61, P2 ;  /* 0x000000610200780c */ /* 0x000fe40001741670 */
[----:B0-----:R-:W-:Y:S02]  /*3890*/  FMNMX.FTZ R61, R8, R61, !PT ;  /* 0x0000003d083d7209 */ /* 0x001fe40007810000 */
[----:B------:R-:W-:Y:S02]  /*38a0*/  FSEL R53, R74, -INF , !P2 ;  /* 0xff8000004a357808 */ /* 0x000fe40005000000 */
[----:B------:R-:W-:Y:S01]  /*38b0*/  ISETP.NE.AND P2, PT, R68, RZ, PT ;  /* 0x000000ff4400720c */ /* 0x000fe20003f45270 */
[----:B------:R-:W0:Y:S03]  /*38c0*/  SHFL.BFLY PT, R0, R61, 0x1, 0x1f ;  /* 0x0c201f003d007f89 */ /* 0x000e2600000e0000 */
[----:B------:R-:W-:-:S04]  /*38d0*/  ISETP.GT.AND P2, PT, R6, 0x61, !P2 ;  /* 0x000000610600780c */ /* 0x000fc80005744270 */
[----:B------:R-:W-:-:S04]  /*38e0*/  ISETP.LT.OR P2, PT, R2, 0x62, P2 ;  /* 0x000000620200780c */ /* 0x000fc80001741670 */
[----:B------:R-:W-:Y:S02]  /*38f0*/  FSEL R75, R75, -INF , !P2 ;  /* 0xff8000004b4b7808 */ /* 0x000fe40005000000 */
[----:B------:R-:W-:Y:S02]  /*3900*/  ISETP.GT.AND P2, PT, R6, 0x68, !P6 ;  /* 0x000000680600780c */ /* 0x000fe40007744270 */
[----:B------:R-:W-:Y:S02]  /*3910*/  ISETP.NE.AND P6, PT, R12, RZ, PT ;  /* 0x000000ff0c00720c */ /* 0x000fe40003fc5270 */
[----:B------:R-:W-:-:S04]  /*3920*/  ISETP.LT.OR P2, PT, R2, 0x69, P2 ;  /* 0x000000690200780c */ /* 0x000fc80001741670 */
        /* <DEDUP_REMOVED lines=10> */
[----:B------:R-:W-:Y:S01]  /*39d0*/  FSEL R113, R82, -INF , !P3 ;  /* 0xff80000052717808 */ /* 0x000fe20005800000 */
        /* <DEDUP_REMOVED lines=19> */
[----:B------:R-:W-:Y:S01]  /*3b10*/  ISETP.GT.AND P6, PT, R6, 0x79, !P6 ;  /* 0x000000790600780c */ /* 0x000fe200077c4270 */
[--C-:B------:R-:W-:Y:S01]  /*3b20*/  FFMA.FTZ R6, R111, R4, -R10.reuse ;  /* 0x000000046f067223 */ /* 0x100fe2000001080a */
[----:B------:R-:W-:Y:S01]  /*3b30*/  FMNMX.FTZ R8, R35, R8, !PT ;  /* 0x0000000823087209 */ /* 0x000fe20007810000 */
[----:B------:R-:W1:Y:S01]  /*3b40*/  MUFU.EX2 R182, R182 ;  /* 0x000000b600b67308 */ /* 0x000e620000000800 */
[----:B------:R-:W-:Y:S01]  /*3b50*/  ISETP.LT.OR P6, PT, R2, 0x7a, P6 ;  /* 0x0000007a0200780c */ /* 0x000fe200037c1670 */
[--C-:B------:R-:W-:Y:S01]  /*3b60*/  FFMA.FTZ R2, R107, R4, -R10.reuse ;  /* 0x000000046b027223 */ /* 0x100fe2000001080a */
[----:B------:R-:W-:Y:S01]  /*3b70*/  FMNMX.FTZ R8, R15, R8, !PT ;  /* 0x000000080f087209 */ /* 0x000fe20007810000 */
[-CC-:B------:R-:W-:Y:S01]  /*3b80*/  FFMA.FTZ R172, R121, R4.reuse, -R10.reuse ;  /* 0x0000000479ac7223 */ /* 0x180fe2000001080a */
[----:B------:R-:W-:Y:S01]  /*3b90*/  FSEL R111, R86, -INF , !P5 ;  /* 0xff800000566f7808 */ /* 0x000fe20006800000 */
[--C-:B------:R-:W-:Y:S01]  /*3ba0*/  FFMA.FTZ R93, R93, R4, -R10.reuse ;  /* 0x000000045d5d7223 */ /* 0x100fe2000001080a */
[----:B------:R-:W-:Y:S01]  /*3bb0*/  FMNMX.FTZ R8, R39, R8, !PT ;  /* 0x0000000827087209 */ /* 0x000fe20007810000 */
[----:B------:R-:W-:Y:S01]  /*3bc0*/  MUFU.EX2 R166, R2 ;  /* 0x0000000200a67308 */ /* 0x000fe20000000800 */
[----:B------:R-:W-:Y:S01]  /*3bd0*/  FSEL R87, R87, -INF , !P6 ;  /* 0xff80000057577808 */ /* 0x000fe20007000000 */
[--C-:B------:R-:W-:Y:S01]  /*3be0*/  FFMA.FTZ R174, R119, R4, -R10.reuse ;  /* 0x0000000477ae7223 */ /* 0x100fe2000001080a */
[----:B------:R-:W-:Y:S01]  /*3bf0*/  FMNMX.FTZ R8, R21, R8, !PT ;  /* 0x0000000815087209 */ /* 0x000fe20007810000 */
[-CC-:B------:R-:W-:Y:S01]  /*3c00*/  FFMA.FTZ R95, R95, R4.reuse, -R10.reuse ;  /* 0x000000045f5f7223 */ /* 0x180fe2000001080a */
[-CC-:B------:R-:W-:Y:S01]  /*3c10*/  FFMA.FTZ R168, R117, R4.reuse, -R10.reuse ;  /* 0x0000000475a87223 */ /* 0x180fe2000001080a */
[--C-:B------:R-:W-:Y:S01]  /*3c20*/  FFMA.FTZ R97, R97, R4, -R10.reuse ;  /* 0x0000000461617223 */ /* 0x100fe2000001080a */
[----:B------:R-:W-:Y:S01]  /*3c30*/  FMNMX.FTZ R8, R43, R8, !PT ;  /* 0x000000082b087209 */ /* 0x000fe20007810000 */
[----:B------:R2:W-:Y:S01]  /*3c40*/  MUFU.EX2 R115, R6 ;  /* 0x0000000600737308 */ /* 0x0005e20000000800 */
        /* <DEDUP_REMOVED lines=8> */
[-CC-:B--2---:R-:W-:Y:S01]  /*3cd0*/  FFMA.FTZ R6, R7, R4.reuse, -R10.reuse ;  /* 0x0000000407067223 */ /* 0x184fe2000001080a */
        /* <DEDUP_REMOVED lines=11> */
[----:B------:R-:W-:-:S02]  /*3d90*/  FFMA.FTZ R10, R85, R4, -R10 ;  /* 0x00000004550a7223 */ /* 0x000fc4000001080a */
[----:B------:R-:W-:Y:S01]  /*3da0*/  FMNMX.FTZ R8, R55, R8, !PT ;  /* 0x0000000837087209 */ /* 0x000fe20007810000 */
[----:B------:R-:W4:Y:S03]  /*3db0*/  MUFU.EX2 R89, R89 ;  /* 0x0000005900597308 */ /* 0x000f260000000800 */
        /* <DEDUP_REMOVED lines=23> */
[----:B------:R-:W-:Y:S04]  /*3f30*/  MUFU.EX2 R97, R97 ;  /* 0x0000006100617308 */ /* 0x000fe80000000800 */
[----:B------:R-:W0:Y:S04]  /*3f40*/  SHFL.BFLY PT, R107, R8, 0x2, 0x1f ;  /* 0x0c401f00086b7f89 */ /* 0x000e2800000e0000 */
        /* <DEDUP_REMOVED lines=14> */
[----:B------:R-:W-:-:S03]  /*4030*/  PLOP3.LUT P2, PT, PT, PT, UP1, 0x40, 0x0 ;  /* 0x000000000000781c */ /* 0x000fc60003f4e818 */
[-CC-:B------:R-:W-:Y:S01]  /*4040*/  FFMA.FTZ R31, R31, R4.reuse, -R2.reuse ;  /* 0x000000041f1f7223 */ /* 0x180fe20000010802 */
[-CC-:B------:R-:W-:Y:S01]  /*4050*/  FFMA.FTZ R26, R26, R4.reuse, -R2.reuse ;  /* 0x000000041a1a7223 */ /* 0x180fe20000010802 */
[-CC-:B------:R-:W-:Y:S01]  /*4060*/  FFMA.FTZ R27, R27, R4.reuse, -R2.reuse ;  /* 0x000000041b1b7223 */ /* 0x180fe20000010802 */
[-CC-:B------:R-:W-:Y:S01]  /*4070*/  FFMA.FTZ R11, R11, R4.reuse, -R2.reuse ;  /* 0x000000040b0b7223 */ /* 0x180fe20000010802 */
[----:B------:R0:W-:Y:S01]  /*4080*/  MUFU.EX2 R8, R31 ;  /* 0x0000001f00087308 */ /* 0x0001e20000000800 */
        /* <DEDUP_REMOVED lines=8> */
[----:B0-----:R-:W-:Y:S01]  /*4110*/  FADD.FTZ R31, R180, R61 ;  /* 0x0000003db41f7221 */ /* 0x001fe20000010000 */
[-CC-:B------:R-:W-:Y:S01]  /*4120*/  FFMA.FTZ R47, R47, R4.reuse, -R2.reuse ;  /* 0x000000042f2f7223 */ /* 0x180fe20000010802 */
[-CC-:B------:R-:W-:Y:S01]  /*4130*/  FFMA.FTZ R29, R29, R4.reuse, -R2.reuse ;  /* 0x000000041d1d7223 */ /* 0x180fe20000010802 */
[-CC-:B------:R-:W-:Y:S01]  /*4140*/  FFMA.FTZ R51, R51, R4.reuse, -R2.reuse ;  /* 0x0000000433337223 */ /* 0x180fe20000010802 */
[----:B-1----:R-:W-:Y:S01]  /*4150*/  FADD.FTZ R30, R182, R31 ;  /* 0x0000001fb61e7221 */ /* 0x002fe20000010000 */
[-CC-:B------:R-:W-:Y:S01]  /*4160*/  FFMA.FTZ R33, R33, R4.reuse, -R2.reuse ;  /* 0x0000000421217223 */ /* 0x180fe20000010802 */
[-C--:B------:R-:W-:Y:S01]  /*4170*/  FFMA.FTZ R55, R55, R4.reuse, -R2 ;  /* 0x0000000437377223 */ /* 0x080fe20000010802 */
[----:B------:R-:W0:Y:S01]  /*4180*/  MUFU.EX2 R27, R27 ;  /* 0x0000001b001b7308 */ /* 0x000e220000000800 */
[----:B---3--:R-:W-:Y:S01]  /*4190*/  FADD.FTZ R31, R65, R30 ;  /* 0x0000001e411f7221 */ /* 0x008fe20000010000 */
[-CC-:B------:R-:W-:Y:S01]  /*41a0*/  FFMA.FTZ R37, R37, R4.reuse, -R2.reuse ;  /* 0x0000000425257223 */ /* 0x180fe20000010802 */
[-CC-:B------:R-:W-:Y:S01]  /*41b0*/  FFMA.FTZ R59, R59, R4.reuse, -R2.reuse ;  /* 0x000000043b3b7223 */ /* 0x180fe20000010802 */
[-CC-:B------:R-:W-:Y:S01]  /*41c0*/  FFMA.FTZ R41, R41, R4.reuse, -R2.reuse ;  /* 0x0000000429297223 */ /* 0x180fe20000010802 */
[----:B--2---:R-:W-:Y:S01]  /*41d0*/  FADD.FTZ R32, R176, R31 ;  /* 0x0000001fb0207221 */ /* 0x004fe20000010000 */
[-CC-:B------:R-:W-:Y:S01]  /*41e0*/  FFMA.FTZ R63, R63, R4.reuse, -R2.reuse ;  /* 0x000000043f3f7223 */ /* 0x180fe20000010802 */
[-C--:B------:R-:W-:Y:S01]  /*41f0*/  FFMA.FTZ R45, R45, R4.reuse, -R2 ;  /* 0x000000042d2d7223 */ /* 0x080fe20000010802 */
[----:B------:R-:W1:Y:S01]  /*4200*/  MUFU.EX2 R11, R11 ;  /* 0x0000000b000b7308 */ /* 0x000e620000000800 */
[----:B----4-:R-:W-:Y:S01]  /*4210*/  FADD.FTZ R31, R89, R32 ;  /* 0x00000020591f7221 */ /* 0x010fe20000010000 */
[-CC-:B------:R-:W-:Y:S01]  /*4220*/  FFMA.FTZ R67, R67, R4.reuse, -R2.reuse ;  /* 0x0000000443437223 */ /* 0x180fe20000010802 */
[-CC-:B------:R-:W-:Y:S01]  /*4230*/  FFMA.FTZ R49, R49, R4.reuse, -R2.reuse ;  /* 0x0000000431317223 */ /* 0x180fe20000010802 */
[-CC-:B------:R-:W-:Y:S01]  /*4240*/  FFMA.FTZ R71, R71, R4.reuse, -R2.reuse ;  /* 0x0000000447477223 */ /* 0x180fe20000010802 */
[----:B-----5:R-:W-:Y:S01]  /*4250*/  FADD.FTZ R32, R178, R31 ;  /* 0x0000001fb2207221 */ /* 0x020fe20000010000 */
[-CC-:B------:R-:W-:Y:S01]  /*4260*/  FFMA.FTZ R53, R53, R4.reuse, -R2.reuse ;  /* 0x0000000435357223 */ /* 0x180fe20000010802 */
[-C--:B------:R-:W-:Y:S01]  /*4270*/  FFMA.FTZ R75, R75, R4.reuse, -R2 ;  /* 0x000000044b4b7223 */ /* 0x080fe20000010802 */
[----:B------:R-:W2:Y:S01]  /*4280*/  MUFU.EX2 R13, R13 ;  /* 0x0000000d000d7308 */ /* 0x000ea20000000800 */
[----:B------:R-:W-:Y:S01]  /*4290*/  FADD.FTZ R31, R91, R32 ;  /* 0x000000205b1f7221 */ /* 0x000fe20000010000 */
[-CC-:B------:R-:W-:Y:S01]  /*42a0*/  FFMA.FTZ R57, R57, R4.reuse, -R2.reuse ;  /* 0x0000000439397223 */ /* 0x180fe20000010802 */
[-CC-:B------:R-:W-:Y:S01]  /*42b0*/  FFMA.FTZ R79, R79, R4.reuse, -R2.reuse ;  /* 0x000000044f4f7223 */ /* 0x180fe20000010802 */
[-CC-:B------:R-:W-:Y:S01]  /*42c0*/  FFMA.FTZ R113, R113, R4.reuse, -R2.reuse ;  /* 0x0000000471717223 */ /* 0x180fe20000010802 */
[----:B------:R-:W-:Y:S01]  /*42d0*/  FADD.FTZ R34, R172, R31 ;  /* 0x0000001fac227221 */ /* 0x000fe20000010000 */
[-CC-:B------:R-:W-:Y:S01]  /*42e0*/  FFMA.FTZ R83, R83, R4.reuse, -R2.reuse ;  /* 0x0000000453537223 */ /* 0x180fe20000010802 */
[-C--:B------:R-:W-:Y:S01]  /*42f0*/  FFMA.FTZ R111, R111, R4.reuse, -R2 ;  /* 0x000000046f6f7223 */ /* 0x080fe20000010802 */
[----:B------:R3:W4:Y:S01]  /*4300*/  MUFU.EX2 R12, R35 ;  /* 0x00000023000c7308 */ /* 0x0007220000000800 */
[----:B------:R-:W-:Y:S01]  /*4310*/  FADD.FTZ R31, R93, R34 ;  /* 0x000000225d1f7221 */ /* 0x000fe20000010000 */
[----:B0-----:R-:W-:Y:S01]  /*4320*/  FADD.FTZ R34, R26, R27 ;  /* 0x0000001b1a227221 */ /* 0x001fe20000010000 */
[----:B------:R-:W-:Y:S01]  /*4330*/  FFMA.FTZ R87, R87, R4, -R2 ;  /* 0x0000000457577223 */ /* 0x000fe20000010802 */
[----:B-1----:R-:W-:Y:S01]  /*4340*/  F2FP.F16.F32.PACK_AB R183, R8, R11 ;  /* 0x0000000b08b7723e */ /* 0x002fe200000000ff */
[----:B------:R-:W-:Y:S01]  /*4350*/  FADD.FTZ R36, R174, R31 ;  /* 0x0000001fae247221 */ /* 0x000fe20000010000 */
[----:B------:R-:W-:Y:S01]  /*4360*/  FADD.FTZ R31, R11, R34 ;  /* 0x000000220b1f7221 */ /* 0x000fe20000010000 */
[----:B------:R-:W-:Y:S01]  /*4370*/  F2FP.F16.F32.PACK_AB R180, R61, R180 ;  /* 0x000000b43db4723e */ /* 0x000fe200000000ff */
[----:B------:R-:W0:Y:S01]  /*4380*/  MUFU.EX2 R15, R15 ;  /* 0x0000000f000f7308 */ /* 0x000e220000000800 */
[----:B---3--:R-:W-:Y:S01]  /*4390*/  FADD.FTZ R35, R95, R36 ;  /* 0x000000245f237221 */ /* 0x008fe20000010000 */
[----:B------:R-:W-:Y:S01]  /*43a0*/  FADD.FTZ R36, R8, R31 ;  /* 0x0000001f08247221 */ /* 0x000fe20000010000 */
[----:B------:R-:W-:-:S02]  /*43b0*/  F2FP.F16.F32.PACK_AB R182, R65, R182 ;  /* 0x000000b641b6723e */ /* 0x000fc400000000ff */
[----:B------:R-:W-:Y:S01]  /*43c0*/  FADD.FTZ R38, R168, R35 ;  /* 0x00000023a8267221 */ /* 0x000fe20000010000 */
[----:B--2---:R-:W-:Y:S01]  /*43d0*/  FADD.FTZ R31, R13, R36 ;  /* 0x000000240d1f7221 */ /* 0x004fe20000010000 */
[----:B------:R-:W-:Y:S01]  /*43e0*/  F2FP.F16.F32.PACK_AB R176, R89, R176 ;  /* 0x000000b059b0723e */ /* 0x000fe200000000ff */
[----:B------:R-:W1:Y:S01]  /*43f0*/  MUFU.EX2 R14, R39 ;  /* 0x00000027000e7308 */ /* 0x000e620000000800 */
[----:B------:R-:W-:Y:S01]  /*4400*/  FADD.FTZ R35, R97, R38 ;  /* 0x0000002661237221 */ /* 0x000fe20000010000 */
[----:B----4-:R-:W-:Y:S01]  /*4410*/  FADD.FTZ R36, R12, R31 ;  /* 0x0000001f0c247221 */ /* 0x010fe20000010000 */
[----:B------:R-:W-:Y:S02]  /*4420*/  F2FP.F16.F32.PACK_AB R178, R91, R178 ;  /* 0x000000b25bb2723e */ /* 0x000fe400000000ff */
[----:B------:R-:W-:Y:S01]  /*4430*/  FADD.FTZ R38, R170, R35 ;  /* 0x00000023aa267221 */ /* 0x000fe20000010000 */
[----:B------:R-:W-:Y:S02]  /*4440*/  F2FP.F16.F32.PACK_AB R172, R93, R172 ;  /* 0x000000ac5dac723e */ /* 0x000fe400000000ff */
[----:B------:R-:W2:Y:S01]  /*4450*/  MUFU.EX2 R21, R21 ;  /* 0x0000001500157308 */ /* 0x000ea20000000800 */
[----:B------:R-:W-:Y:S01]  /*4460*/  FADD.FTZ R35, R99, R38 ;  /* 0x0000002663237221 */ /* 0x000fe20000010000 */
[----:B0-----:R-:W-:Y:S01]  /*4470*/  FADD.FTZ R31, R15, R36 ;  /* 0x000000240f1f7221 */ /* 0x001fe20000010000 */
[----:B------:R-:W-:-:S02]  /*4480*/  F2FP.F16.F32.PACK_AB R174, R95, R174 ;  /* 0x000000ae5fae723e */ /* 0x000fc400000000ff */
[----:B------:R-:W-:Y:S01]  /*4490*/  FADD.FTZ R40, R164, R35 ;  /* 0x00000023a4287221 */ /* 0x000fe20000010000 */
[----:B------:R-:W-:Y:S02]  /*44a0*/  F2FP.F16.F32.PACK_AB R168, R97, R168 ;  /* 0x000000a861a8723e */ /* 0x000fe400000000ff */
        /* <DEDUP_REMOVED lines=9> */
[C---:B------:R-:W-:Y:S01]  /*4540*/  FADD.FTZ R40, R166.reuse, R35 ;  /* 0x00000023a6287221 */ /* 0x040fe20000010000 */
        /* <DEDUP_REMOVED lines=8> */
[----:B------:R-:W-:Y:S01]  /*45d0*/  F2FP.F16.F32.PACK_AB R173, R20, R21 ;  /* 0x0000001514ad723e */ /* 0x000fe200000000ff */
[----:B------:R-:W-:Y:S02]  /*45e0*/  FADD.FTZ R35, R101, R2 ;  /* 0x0000000265237221 */ /* 0x000fe40000010000 */
[----:B------:R-:W0:Y:S01]  /*45f0*/  MUFU.EX2 R29, R29 ;  /* 0x0000001d001d7308 */ /* 0x000e220000000800 */
[----:B-1----:R-:W-:-:S07]  /*4600*/  FADD.FTZ R31, R25, R38 ;  /* 0x00000026191f7221 */ /* 0x002fce0000010000 */
[----:B------:R-:W1:Y:S01]  /*4610*/  MUFU.EX2 R28, R51 ;  /* 0x00000033001c7308 */ /* 0x000e620000000800 */
[C---:B--2---:R-:W-:Y:S01]  /*4620*/  FADD.FTZ R40, R24.reuse, R31 ;  /* 0x0000001f18287221 */ /* 0x044fe20000010000 */
[----:B------:R-:W-:-:S06]  /*4630*/  F2FP.F16.F32.PACK_AB R175, R24, R25 ;  /* 0x0000001918af723e */ /* 0x000fcc00000000ff */
[----:B------:R-:W2:Y:S01]  /*4640*/  MUFU.EX2 R33, R33 ;  /* 0x0000002100217308 */ /* 0x000ea20000000800 */
[----:B0-----:R-:W-:Y:S01]  /*4650*/  FADD.FTZ R31, R29, R40 ;  /* 0x000000281d1f7221 */ /* 0x001fe20000010000 */
[C---:B------:R-:W-:Y:S01]  /*4660*/  FADD.FTZ R40, R162.reuse, R35 ;  /* 0x00000023a2287221 */ /* 0x040fe20000010000 */
[----:B------:R-:W-:-:S05]  /*4670*/  F2FP.F16.F32.PACK_AB R162, R162, R101 ;  /* 0x00000065a2a2723e */ /* 0x000fca00000000ff */
        /* <DEDUP_REMOVED lines=62> */
[----:B------:R-:W-:-:S03]  /*4a60*/  F2FP.F16.F32.PACK_AB R153, R6, R113 ;  /* 0x000000710699723e */ /* 0x000fc600000000ff */
[----:B--2---:R-:W-:-:S04]  /*4a70*/  FADD.FTZ R5, R111, R10 ;  /* 0x0000000a6f057221 */ /* 0x004fc80000010000 */
[C---:B0-----:R-:W-:Y:S01]  /*4a80*/  FADD.FTZ R2, R8.reuse, R5 ;  /* 0x0000000508027221 */ /* 0x041fe20000010000 */
[----:B------:R-:W-:Y:S01]  /*4a90*/  F2FP.F16.F32.PACK_AB R155, R8, R111 ;  /* 0x0000006f089b723e */ /* 0x000fe200000000ff */
[----:B------:R-:W-:Y:S01]  /*4aa0*/  VIADD R5, R88, 0xfffffffe ;  /* 0xfffffffe58057836 */ /* 0x000fe20000000000 */
        /* <DEDUP_REMOVED lines=11> */
.L_x_1382:
[----:B------:R-:W-:-:S11]  /*4b60*/  UISETP.NE.AND UP2, UPT, UR7, 0x1, UPT ;  /* 0x000000010700788c */ /* 0x000fd6000bf45270 */
[----:B------:R-:W-:Y:S02]  /*4b70*/  @UP2 ULDC.64 UR10, c[0x0][0x9e8] ;  /* 0x00027a00000a2ab9 */ /* 0x000fe40000000a00 */
[----:B------:R-:W-:-:S04]  /*4b80*/  UIMAD.WIDE.U32 UR14, UR18, UR10, URZ ;  /* 0x0000000a120e72a5 */ /* 0x000fc8000f8e003f */
[----:B------:R-:W-:-:S12]  /*4b90*/  @UP2 USHF.R.U32.HI UR18, URZ, UR11, UR15 ;  /* 0x0000000b3f122299 */ /* 0x000fd8000801160f */
.L_x_1383:
[----:B------:R-:W-:-:S04]  /*4ba0*/  UIMAD UR7, UR18, UR7, UR7 ;  /* 0x00000007120772a4 */ /* 0x000fc8000f8e0207 */
[----:B------:R-:W-:-:S04]  /*4bb0*/  UISETP.LT.AND UP2, UPT, UR6, UR7, UPT ;  /* 0x000000070600728c */ /* 0x000fc8000bf41270 */
[----:B------:R-:W-:-:S12]  /*4bc0*/  USEL UR6, UR6, UR7, UP2 ;  /* 0x0000000706067287 */ /* 0x000fd80009000000 */
.L_x_1381:
        /* <DEDUP_REMOVED lines=43> */
.L_x_1401:
        /* <DEDUP_REMOVED lines=9> */
.L_x_1386:
[----:B------:R-:W-:Y:S01]  /*4f10*/  ULEA UR6, UR56, UR41, 0x3 ;  /* 0x0000002938067291 */ /* 0x000fe2000f8e183f */
[----:B------:R-:W-:-:S05]  /*4f20*/  IMAD.U32 R4, RZ, RZ, UR55 ;  /* 0x00000037ff047e24 */ /* 0x000fca000f8e00ff */
[----:B------:R-:W-:-:S04]  /*4f30*/  SHF.L.U32 R4, R4, 0x1f, RZ ;  /* 0x0000001f04047819 */ /* 0x000fc800000006ff */
[----:B------:R0:W1:Y:S01]  /*4f40*/  SYNCS.PHASECHK.TRANS64.TRYWAIT P2, [UR6+0x28830], R4 ;  /* 0x02883004ff0075a7 */ /* 0x0000620008040146 */
[----:B------:R-:W-:Y:S05]  /*4f50*/  @!P0 BRA `(.L_x_1387) ;  /* 0x0000000000048947 */ /* 0x000fea0003800000 */
[----:B------:R-:W-:Y:S01]  /*4f60*/  BPT.TRAP 0x1 ;  /* 0x000000040000795c */ /* 0x000fe20000300000 */
.L_x_1387:
[----:B-1----:R-:W-:Y:S05]  /*4f70*/  @P2 BRA `(.L_x_1385) ;  /* 0x0000000000082947 */ /* 0x002fea0003800000 */
[----:B------:R-:W1:Y:S02]  /*4f80*/  SYNCS.PHASECHK.TRANS64.TRYWAIT P2, [UR6+0x28830], R4 ;  /* 0x02883004ff0075a7 */ /* 0x000e640008040146 */
[----:B-1----:R-:W-:Y:S05]  /*4f90*/  @!P2 BRA `(.L_x_1388) ;  /* 0x000001100098a947 */ /* 0x002fea0003800000 */
.L_x_1385:
        /* <DEDUP_REMOVED lines=45> */
.L_x_1390:
[----:B------:R-:W-:Y:S01]  /*5270*/  ULEA UR6, UR45, UR41, 0x3 ;  /* 0x000000292d067291 */ /* 0x000fe2000f8e183f */
[----:B------:R-:W-:-:S05]  /*5280*/  IMAD.U32 R4, RZ, RZ, UR46 ;  /* 0x0000002eff047e24 */ /* 0x000fca000f8e00ff */
[----:B------:R-:W-:-:S04]  /*5290*/  SHF.L.U32 R4, R4, 0x1f, RZ ;  /* 0x0000001f04047819 */ /* 0x000fc800000006ff */
[----:B------:R0:W1:Y:S01]  /*52a0*/  SYNCS.PHASECHK.TRANS64.TRYWAIT P2, [UR6+0x28850], R4 ;  /* 0x02885004ff0075a7 */ /* 0x0000620008040146 */
[----:B------:R-:W-:Y:S05]  /*52b0*/  @!P0 BRA `(.L_x_1391) ;  /* 0x0000000000048947 */ /* 0x000fea0003800000 */
[----:B------:R-:W-:Y:S01]  /*52c0*/  BPT.TRAP 0x1 ;  /* 0x000000040000795c */ /* 0x000fe20000300000 */
.L_x_1391:
[----:B-1----:R-:W-:Y:S05]  /*52d0*/  @P2 BRA `(.L_x_1389) ;  /* 0x0000000000082947 */ /* 0x002fea0003800000 */
[----:B------:R-:W1:Y:S02]  /*52e0*/  SYNCS.PHASECHK.TRANS64.TRYWAIT P2, [UR6+0x28850], R4 ;  /* 0x02885004ff0075a7 */ /* 0x000e640008040146 */
[----:B-1----:R-:W-:Y:S05]  /*52f0*/  @!P2 BRA `(.L_x_1392) ;  /* 0x0000010c00d8a947 */ /* 0x002fea0003800000 */
.L_x_1389:
[----:B------:R-:W-:Y:S01]  /*5300*/  UIADD3 UR6, UR41, 0x400, URZ ;  /* 0x0000040029067890 */ /* 0x000fe2000fffe03f */
[----:B------:R-:W-:Y:S01]  /*5310*/  WARPGROUP.ARRIVE ;  /* 0x00000000000079c5 */ /* 0x000fe20000000000 */
[----:B------:R-:W-:Y:S01]  /*5320*/  UMOV UR7, 0x40000040 ;  /* 0x4000004000077882 */ /* 0x000fe20000000000 */
[----:B------:R-:W-:Y:S01]  /*5330*/  PLOP3.LUT P2, PT, PT, PT, UP0, 0x80, 0x0 ;  /* 0x000000000000781c */ /* 0x000fe20003f4f008 */
[----:B------:R-:W-:Y:S01]  /*5340*/  USHF.R.U32.HI UR6, URZ, 0x4, UR6 ;  /* 0x000000043f067899 */ /* 0x000fe20008011606 */
[----:B------:R-:W-:Y:S01]  /*5350*/  PLOP3.LUT P3, PT, PT, PT, UP0, 0x80, 0x0 ;  /* 0x000000000000781c */ /* 0x000fe20003f6f008 */
[----:B------:R-:W-:Y:S02]  /*5360*/  VIADD R8, R17, UR38 ;  /* 0x0000002611087c36 */ /* 0x000fe40008000000 */
[----:B------:R-:W-:Y:S01]  /*5370*/  ULOP3.LUT UR6, UR6, 0x3fff, URZ, 0xc0, !UPT ;  /* 0x00003fff06067892 */ /* 0x000fe2000f8ec03f */
[----:B------:R-:W-:Y:S02]  /*5380*/  IMAD.U32 R6, RZ, RZ, UR56 ;  /* 0x00000038ff067e24 */ /* 0x000fe4000f8e00ff */
[----:B------:R-:W-:Y:S01]  /*5390*/  IMAD.SHL.U32 R12, R5, 0x80, RZ ;  /* 0x00000080050c7824 */ /* 0x000fe200078e00ff */
[----:B------:R-:W-:-:S02]  /*53a0*/  ULOP3.LUT UR6, UR6, 0x4000000, URZ, 0xfc, !UPT ;  /* 0x0400000006067892 */ /* 0x000fc4000f8efc3f */
[----:B------:R-:W-:Y:S02]  /*53b0*/  @!P1 LEA R6, R6, UR41, 0x3 ;  /* 0x0000002906069c11 */ /* 0x000fe4000f8e18ff */
[----:B------:R-:W-:Y:S01]  /*53c0*/  ULEA UR10, UR45, UR6, 0xb ;  /* 0x000000062d0a7291 */ /* 0x000fe2000f8e583f */
[----:B-1----:R-:W-:Y:S02]  /*53d0*/  IADD3 R9, -R12, 0x1, RZ ;  /* 0x000000010c097810 */ /* 0x002fe40007ffe1ff */
[----:B------:R-:W-:-:S03]  /*53e0*/  @!P1 VIADD R6, R6, 0x28840 ;  /* 0x0002884006069836 */ /* 0x000fc60000000000 */
[----:B------:R-:W-:Y:S01]  /*53f0*/  IMAD R9, R16, -0x2, R9 ;  /* 0xfffffffe10097824 */ /* 0x000fe200078e0209 */
        /* <DEDUP_REMOVED lines=38> */
[----:B------:R-:W-:Y:S02]  /*5660*/  @UP0 ULDC UR6, c[0x0][0x44c] ;  /* 0x0001130000060ab9 */ /* 0x000fe40000000800 */
[----:B0-----:R-:W-:Y:S01]  /*5670*/  @P2 IMAD.HI.U32 R4, R8, UR6, RZ ;  /* 0x0000000608042c27 */ /* 0x001fe2000f8e00ff */
[----:B------:R-:W-:Y:S01]  /*5680*/  @UP0 ULDC UR6, c[0x0][0x450] ;  /* 0x0001140000060ab9 */ /* 0x000fe20000000800 */
[----:B------:R-:W-:-:S03]  /*5690*/  PLOP3.LUT P2, PT, PT, PT, UP1, 0x40, 0x0 ;  /* 0x000000000000781c */ /* 0x000fc60003f4e818 */
[----:B------:R-:W-:Y:S01]  /*56a0*/  @P3 SHF.R.U32.HI R8, RZ, UR6, R4 ;  /* 0x00000006ff083c19 */ /* 0x000fe20008011604 */
[----:B------:R-:W-:Y:S01]  /*56b0*/  ULOP3.LUT UR6, URZ, UR53, URZ, 0x33, !UPT ;  /* 0x000000353f067292 */ /* 0x000fe2000f8e333f */
[----:B------:R-:W-:-:S03]  /*56c0*/  IADD3 R4, -R23, 0xb, RZ ;  /* 0x0000000b17047810 */ /* 0x000fc60007ffe1ff */
[----:B------:R-:W0:Y:S01]  /*56d0*/  SHFL.IDX PT, R11, R8, RZ, 0x1c1f ;  /* 0x001c1fff080b7589 */ /* 0x000e2200000e0000 */
[----:B------:R-:W-:Y:S02]  /*56e0*/  WARPGROUP.DEPBAR.LE gsb0, 0x0 ;  /* 0x00008000000079c5 */ /* 0x000fe40000010000 */
[----:B------:R1:W-:Y:S06]  /*56f0*/  BAR.ARV R4, 0x100 ;  /* 0x000400040000751d */ /* 0x0003ec0000002000 */
[----:B------:R2:W-:Y:S02]  /*5700*/  @!P1 SYNCS.ARRIVE.TRANS64.RED.A1T0 RZ, [R6+URZ], RZ ;  /* 0x000000ff06ff99a7 */ /* 0x0005e4000810043f */
[----:B--2---:R-:W-:-:S05]  /*5710*/  IMAD.U32 R6, RZ, RZ, UR44 ;  /* 0x0000002cff067e24 */ /* 0x004fca000f8e00ff */
[----:B------:R-:W-:-:S05]  /*5720*/  IADD3 R9, -R6, UR39, R9 ;  /* 0x0000002706097c10 */ /* 0x000fca000fffe109 */
[C---:B------:R-:W-:Y:S02]  /*5730*/  VIADD R14, R9.reuse, UR54 ;  /* 0x00000036090e7c36 */ /* 0x040fe40008000000 */
[----:B------:R-:W-:Y:S02]  /*5740*/  VIADD R20, R9, UR6 ;  /* 0x0000000609147c36 */ /* 0x000fe40008000000 */
[--C-:B0-----:R-:W-:Y:S02]  /*5750*/  IMAD.IADD R6, R14, 0x1, R11.reuse ;  /* 0x000000010e067824 */ /* 0x101fe400078e020b */
[----:B-1----:R-:W-:Y:S01]  /*5760*/  IMAD.IADD R4, R20, 0x1, R11 ;  /* 0x0000000114047824 */ /* 0x002fe200078e020b */
[----:B------:R-:W-:Y:S06]  /*5770*/  @P2 BRA `(.L_x_1393) ;  /* 0x00000000005c2947 */ /* 0x000fec0003800000 */
[----:B------:R-:W-:Y:S01]  /*5780*/  IMAD.U32 R10, RZ, RZ, UR44 ;  /* 0x0000002cff0a7e24 */ /* 0x000fe2000f8e00ff */
[----:B------:R-:W-:Y:S04]  /*5790*/  BSSY B0, `(.L_x_1394) ;  /* 0x0000011000007945 */ /* 0x000fe80003800000 */
[----:B------:R-:W-:-:S04]  /*57a0*/  IADD3 R9, -R10, UR39, R11 ;  /* 0x000000270a097c10 */ /* 0x000fc8000fffe10b */
        /* <DEDUP_REMOVED lines=10> */
.L_x_1395:
[----:B------:R-:W-:-:S05]  /*5850*/  IMAD.U32 R11, RZ, RZ, UR52 ;  /* 0x00000034ff0b7e24 */ /* 0x000fca000f8e00ff */
[----:B------:R-:W-:-:S13]  /*5860*/  ISETP.NE.AND P2, PT, R11, 0x1, PT ;  /* 0x000000010b00780c */ /* 0x000fda0003f45270 */
[----:B------:R-:W0:Y:S02]  /*5870*/  @P2 LDC.64 R152, c[0x0][0x9e8] ;  /* 0x00027a00ff982b82 */ /* 0x000e240000000a00 */
[----:B0-----:R-:W-:-:S05]  /*5880*/  @P2 IMAD.HI.U32 R10, R9, R152, RZ ;  /* 0x00000098090a2227 */ /* 0x001fca00078e00ff */
[----:B------:R-:W-:-:S07]  /*5890*/  @P2 SHF.R.U32.HI R9, RZ, R153, R10 ;  /* 0x00000099ff092219 */ /* 0x000fce000001160a */
.L_x_1396:
[----:B------:R-:W-:Y:S05]  /*58a0*/  BSYNC B0 ;  /* 0x0000000000007941 */ /* 0x000fea0003800000 */
.L_x_1394:
[----:B------:R-:W-:-:S04]  /*58b0*/  IMAD R9, R9, R11, -R12 ;  /* 0x0000000b09097224 */ /* 0x000fc800078e0a0c */
[----:B------:R-:W-:-:S05]  /*58c0*/  IMAD R9, R16, -0x2, R9 ;  /* 0xfffffffe10097824 */ /* 0x000fca00078e0209 */
[----:B------:R-:W-:Y:S02]  /*58d0*/  VIADDMNMX R6, R9, R11, R6, PT ;  /* 0x0000000b09067246 */ /* 0x000fe40003800106 */
[----:B------:R-:W-:-:S07]  /*58e0*/  VIMNMX R4, R4, R9, !PT ;  /* 0x0000000904047248 */ /* 0x000fce0007fe0100 */
.L_x_1393:
[----:B------:R-:W-:Y:S01]  /*58f0*/  ISETP.GT.AND P2, PT, R5, -0x1, PT ;  /* 0xffffffff0500780c */ /* 0x000fe20003f44270 */
[----:B------:R-:W0:Y:S03]  /*5900*/  SHFL.IDX PT, R9, R8, 0x1, 0x1c1f ;  /* 0x003c1f0008097f89 */ /* 0x000e2600000e0000 */
[C---:B------:R-:W-:Y:S02]  /*5910*/  ISETP.GT.AND P5, PT, R4.reuse, RZ, P2 ;  /* 0x000000ff0400720c */ /* 0x040fe400017a4270 */
[----:B------:R-:W-:Y:S02]  /*5920*/  ISETP.GT.AND P3, PT, R4, 0x9, P2 ;  /* 0x000000090400780c */ /* 0x000fe40001764270 */
[C---:B------:R-:W-:Y:S02]  /*5930*/  ISETP.LT.OR P5, PT, R6.reuse, 0x1, P5 ;  /* 0x000000010600780c */ /* 0x040fe40002fa1670 */
[----:B------:R-:W-:-:S02]  /*5940*/  ISETP.LT.OR P3, PT, R6, 0xa, P3 ;  /* 0x0000000a0600780c */ /* 0x000fc40001f61670 */
[----:B------:R-:W-:Y:S02]  /*5950*/  FSEL R169, R24, -INF , !P5 ;  /* 0xff80000018a97808 */ /* 0x000fe40006800000 */
[C---:B------:R-:W-:Y:S02]  /*5960*/  ISETP.GT.AND P5, PT, R4.reuse, 0x10, P2 ;  /* 0x000000100400780c */ /* 0x040fe400017a4270 */
[----:B------:R-:W-:Y:S02]  /*5970*/  ISETP.GT.AND P4, PT, R4, 0x1, P2 ;  /* 0x000000010400780c */ /* 0x000fe40001784270 */
[----:B------:R-:W-:Y:S02]  /*5980*/  ISETP.LT.OR P5, PT, R6, 0x11, P5 ;  /* 0x000000110600780c */ /* 0x000fe40002fa1670 */
[----:B------:R-:W-:Y:S02]  /*5990*/  ISETP.GT.AND P6, PT, R4, 0x8, P2 ;  /* 0x000000080400780c */ /* 0x000fe400017c4270 */
[----:B------:R-:W-:-:S02]  /*59a0*/  FSEL R193, R29, -INF , !P3 ;  /* 0xff8000001dc17808 */ /* 0x000fc40005800000 */
[----:B------:R-:W-:Y:S01]  /*59b0*/  ISETP.GT.AND P3, PT, R4, 0x19, P2 ;  /* 0x000000190400780c */ /* 0x000fe20001764270 */
[----:B0-----:R-:W-:Y:S01]  /*59c0*/  IMAD.IADD R8, R20, 0x1, R9 ;  /* 0x0000000114087824 */ /* 0x001fe200078e0209 */
[----:B------:R-:W-:Y:S02]  /*59d0*/  FSEL R181, R32, -INF , !P5 ;  /* 0xff80000020b57808 */ /* 0x000fe40006800000 */
[----:B------:R-:W-:Y:S02]  /*59e0*/  ISETP.GT.AND P5, PT, R4, 0x20, P2 ;  /* 0x000000200400780c */ /* 0x000fe400017a4270 */
[C---:B------:R-:W-:Y:S02]  /*59f0*/  ISETP.LT.OR P4, PT, R6.reuse, 0x2, P4 ;  /* 0x000000020600780c */ /* 0x040fe40002781670 */
[C---:B------:R-:W-:Y:S02]  /*5a00*/  ISETP.LT.OR P6, PT, R6.reuse, 0x9, P6 ;  /* 0x000000090600780c */ /* 0x040fe400037c1670 */
[----:B------:R-:W-:-:S02]  /*5a10*/  ISETP.LT.OR P3, PT, R6, 0x1a, P3 ;  /* 0x0000001a0600780c */ /* 0x000fc40001f61670 */
[----:B------:R-:W-:Y:S02]  /*5a20*/  ISETP.LT.OR P5, PT, R6, 0x21, P5 ;  /* 0x000000210600780c */ /* 0x000fe40002fa1670 */
[----:B------:R-:W-:Y:S02]  /*5a30*/  FSEL R171, R25, -INF , !P4 ;  /* 0xff80000019ab7808 */ /* 0x000fe40006000000 */
[----:B------:R-:W-:Y:S02]  /*5a40*/  FSEL R175, R28, -INF , !P6 ;  /* 0xff8000001caf7808 */ /* 0x000fe40007000000 */
[C---:B------:R-:W-:Y:S02]  /*5a50*/  ISETP.GT.AND P4, PT, R4.reuse, 0x11, P2 ;  /* 0x000000110400780c */ /* 0x040fe40001784270 */
[----:B------:R-:W-:Y:S02]  /*5a60*/  ISETP.GT.AND P6, PT, R4, 0x18, P2 ;  /* 0x000000180400780c */ /* 0x000fe400017c4270 */
[----:B------:R-:W-:-:S02]  /*5a70*/  FSEL R177, R37, -INF , !P3 ;  /* 0xff80000025b17808 */ /* 0x000fc40005800000 */
[----:B------:R-:W-:Y:S02]  /*5a80*/  ISETP.GT.AND P3, PT, R4, 0x29, P2 ;  /* 0x000000290400780c */ /* 0x000fe40001764270 */
        /* <DEDUP_REMOVED lines=11> */
[----:B------:R-:W-:Y:S02]  /*5b40*/  FSEL R45, R48, -INF , !P5 ;  /* 0xff800000302d7808 */ /* 0x000fe40006800000 */
[----:B------:R-:W-:Y:S02]  /*5b50*/  ISETP.GT.AND P5, PT, R4, 0x40, P2 ;  /* 0x000000400400780c */ /* 0x000fe400017a4270 */
[C---:B------:R-:W-:Y:S02]  /*5b60*/  ISETP.LT.OR P4, PT, R6.reuse, 0x22, P4 ;  /* 0x000000220600780c */ /* 0x040fe40002781670 */
[C---:B------:R-:W-:Y:S02]  /*5b70*/  ISETP.LT.OR P6, PT, R6.reuse, 0x29, P6 ;  /* 0x000000290600780c */ /* 0x040fe400037c1670 */
[----:B------:R-:W-:Y:S02]  /*5b80*/  ISETP.LT.OR P5, PT, R6, 0x41, P5 ;  /* 0x000000410600780c */ /* 0x000fe40002fa1670 */
[----:B------:R-:W-:-:S02]  /*5b90*/  FSEL R157, R41, -INF , !P4 ;  /* 0xff800000299d7808 */ /* 0x000fc40006000000 */
[----:B------:R-:W-:Y:S02]  /*5ba0*/  FSEL R155, R44, -INF , !P6 ;  /* 0xff8000002c9b7808 */ /* 0x000fe40007000000 */
[C---:B------:R-:W-:Y:S02]  /*5bb0*/  ISETP.GT.AND P4, PT, R4.reuse, 0x31, P2 ;  /* 0x000000310400780c */ /* 0x040fe40001784270 */
[C---:B------:R-:W-:Y:S02]  /*5bc0*/  ISETP.GT.AND P6, PT, R4.reuse, 0x38, P2 ;  /* 0x000000380400780c */ /* 0x040fe400017c4270 */
[----:B------:R-:W-:Y:S02]  /*5bd0*/  ISETP.GT.AND P3, PT, R4, 0x39, P2 ;  /* 0x000000390400780c */ /* 0x000fe40001764270 */
        /* <DEDUP_REMOVED lines=49> */
[----:B------:R-:W-:Y:S01]  /*5ef0*/  ISETP.LT.OR P3, PT, R6, 0x7a, P3 ;  /* 0x0000007a0600780c */ /* 0x000fe20001f61670 */
[----:B------:R-:W-:Y:S01]  /*5f00*/  IMAD.IADD R6, R14, 0x1, R9 ;  /* 0x000000010e067824 */ /* 0x000fe200078e0209 */
[----:B------:R-:W-:-:S02]  /*5f10*/  FSEL R81, R81, -INF , !P4 ;  /* 0xff80000051517808 */ /* 0x000fc40006000000 */
[----:B------:R-:W-:Y:S02]  /*5f20*/  FSEL R29, R84, -INF , !P6 ;  /* 0xff800000541d7808 */ /* 0x000fe40007000000 */
[----:B------:R-:W-:Y:S01]  /*5f30*/  FSEL R85, R85, -INF , !P3 ;  /* 0xff80000055557808 */ /* 0x000fe20005800000 */
        /* <DEDUP_REMOVED lines=14> */
.L_x_1399:
[----:B------:R-:W-:-:S05]  /*6020*/  IMAD.U32 R10, RZ, RZ, UR52 ;  /* 0x00000034ff0a7e24 */ /* 0x000fca000f8e00ff */
[----:B------:R-:W-:-:S13]  /*6030*/  ISETP.NE.AND P3, PT, R10, 0x1, PT ;  /* 0x000000010a00780c */ /* 0x000fda0003f65270 */
[----:B------:R-:W0:Y:S02]  /*6040*/  @P3 LDC.64 R158, c[0x0][0x9e8] ;  /* 0x00027a00ff9e3b82 */ /* 0x000e240000000a00 */
[----:B0-----:R-:W-:-:S05]  /*6050*/  @P3 IMAD.HI.U32 R4, R9, R158, RZ ;  /* 0x0000009e09043227 */ /* 0x001fca00078e00ff */
[----:B------:R-:W-:-:S07]  /*6060*/  @P3 SHF.R.U32.HI R9, RZ, R159, R4 ;  /* 0x0000009fff093219 */ /* 0x000fce0000011604 */
.L_x_1400:
[----:B------:R-:W-:Y:S05]  /*6070*/  BSYNC B0 ;  /* 0x0000000000007941 */ /* 0x000fea0003800000 */
.L_x_1398:
[----:B------:R-:W-:-:S04]  /*6080*/  IMAD R9, R9, R10, -R12 ;  /* 0x0000000a09097224 */ /* 0x000fc800078e0a0c */
[----:B------:R-:W-:-:S05]  /*6090*/  IMAD R9, R16, -0x2, R9 ;  /* 0xfffffffe10097824 */ /* 0x000fca00078e0209 */
[----:B------:R-:W-:Y:S02]  /*60a0*/  VIADDMNMX R6, R9, R10, R6, PT ;  /* 0x0000000a09067246 */ /* 0x000fe40003800106 */
[----:B------:R-:W-:-:S07]  /*60b0*/  VIMNMX R8, R8, R9, !PT ;  /* 0x0000000908087248 */ /* 0x000fce0007fe0100 */
.L_x_1397:
        /* <DEDUP_REMOVED lines=74> */
[----:B------:R-:W-:Y:S01]  /*6560*/  ISETP.GT.AND P3, PT, R8, 0x21, P2 ;  /* 0x000000210800780c */ /* 0x000fe20001764270 */
        /* <DEDUP_REMOVED lines=29> */
[----:B------:R-:W-:Y:S01]  /*6740*/  ISETP.GT.AND P3, PT, R8, 0x31, P2 ;  /* 0x000000310800780c */ /* 0x000fe20001764270 */
[--C-:B------:R-:W-:Y:S01]  /*6750*/  FFMA.FTZ R162, R21, R4, -R10.reuse ;  /* 0x0000000415a27223 */ /* 0x100fe2000001080a */
[----:B------:R-:W-:Y:S01]  /*6760*/  FMNMX.FTZ R12, R159, R12, !PT ;  /* 0x0000000c9f0c7209 */ /* 0x000fe20007810000 */
[-CC-:B------:R-:W-:Y:S01]  /*6770*/  FFMA.FTZ R21, R69, R4.reuse, -R10.reuse ;  /* 0x0000000445157223 */ /* 0x180fe2000001080a */
[----:B------:R-:W-:Y:S01]  /*6780*/  FSEL R47, R47, -INF , !P4 ;  /* 0xff8000002f2f7808 */ /* 0x000fe20006000000 */
[--C-:B------:R-:W-:Y:S01]  /*6790*/  FFMA.FTZ R158, R11, R4, -R10.reuse ;  /* 0x000000040b9e7223 */ /* 0x100fe2000001080a */
[----:B------:R-:W-:Y:S01]  /*67a0*/  FMNMX.FTZ R12, R169, R12, !PT ;  /* 0x0000000ca90c7209 */ /* 0x000fe20007810000 */
[----:B------:R-:W-:Y:S01]  /*67b0*/  MUFU.EX2 R180, R180 ;  /* 0x000000b400b47308 */ /* 0x000fe20000000800 */
[----:B------:R-:W-:Y:S01]  /*67c0*/  ISETP.LT.OR P5, PT, R6, 0x31, P5 ;  /* 0x000000310600780c */ /* 0x000fe20002fa1670 */
[--C-:B------:R-:W-:Y:S01]  /*67d0*/  FFMA.FTZ R156, R13, R4, -R10.reuse ;  /* 0x000000040d9c7223 */ /* 0x100fe2000001080a */
[----:B------:R-:W-:Y:S01]  /*67e0*/  FMNMX.FTZ R12, R35, R12, !PT ;  /* 0x0000000c230c7209 */ /* 0x000fe20007810000 */
[-CC-:B------:R-:W-:Y:S01]  /*67f0*/  FFMA.FTZ R13, R73, R4.reuse, -R10.reuse ;  /* 0x00000004490d7223 */ /* 0x180fe2000001080a */
[----:B------:R-:W-:Y:S01]  /*6800*/  ISETP.GT.AND P4, PT, R8, 0x38, P2 ;  /* 0x000000380800780c */ /* 0x000fe20001784270 */
[--C-:B------:R-:W-:Y:S01]  /*6810*/  FFMA.FTZ R152, R33, R4, -R10.reuse ;  /* 0x0000000421987223 */ /* 0x100fe2000001080a */
[----:B------:R-:W-:Y:S01]  /*6820*/  FMNMX.FTZ R12, R173, R12, !PT ;  /* 0x0000000cad0c7209 */ /* 0x000fe20007810000 */
[----:B------:R-:W-:Y:S01]  /*6830*/  MUFU.EX2 R27, R27 ;  /* 0x0000001b001b7308 */ /* 0x000fe20000000800 */
        /* <DEDUP_REMOVED lines=8> */
[----:B------:R-:W-:-:S02]  /*68c0*/  ISETP.GT.AND P5, PT, R8, 0x39, P2 ;  /* 0x000000390800780c */ /* 0x000fc400017a4270 */
[----:B------:R-:W-:Y:S02]  /*68d0*/  FMNMX.FTZ R12, R43, R12, !PT ;  /* 0x0000000c2b0c7209 */ /* 0x000fe40007810000 */
[----:B------:R-:W-:Y:S01]  /*68e0*/  FSEL R183, R51, -INF , !P3 ;  /* 0xff80000033b77808 */ /* 0x000fe20005800000 */
[----:B------:R-:W-:Y:S01]  /*68f0*/  FFMA.FTZ R51, R177, R4, -R10 ;  /* 0x00000004b1337223 */ /* 0x000fe2000001080a */
[----:B------:R-:W-:Y:S01]  /*6900*/  FMNMX.FTZ R12, R47, R12, !PT ;  /* 0x0000000c2f0c7209 */ /* 0x000fe20007810000 */
        /* <DEDUP_REMOVED lines=17> */
[----:B------:R-:W-:Y:S02]  /*6a20*/  FMNMX.FTZ R12, R55, R12, !PT ;  /* 0x0000000c370c7209 */ /* 0x000fe40007810000 */
[----:B------:R-:W-:-:S02]  /*6a30*/  ISETP.GT.AND P3, PT, R8, 0x49, P2 ;  /* 0x000000490800780c */ /* 0x000fc40001764270 */
[----:B------:R-:W-:Y:S01]  /*6a40*/  FSEL R167, R59, -INF , !P4 ;  /* 0xff8000003ba77808 */ /* 0x000fe20006000000 */
[----:B------:R-:W-:Y:S01]  /*6a50*/  FFMA.FTZ R59, R157, R4, -R10 ;  /* 0x000000049d3b7223 */ /* 0x000fe2000001080a */
[----:B------:R-:W-:Y:S01]  /*6a60*/  ISETP.LT.OR P5, PT, R6, 0x49, P5 ;  /* 0x000000490600780c */ /* 0x000fe20002fa1670 */
[----:B------:R-:W-:Y:S01]  /*6a70*/  MUFU.EX2 R51, R51 ;  /* 0x0000003300337308 */ /* 0x000fe20000000800 */
[----:B------:R-:W-:Y:S02]  /*6a80*/  FMNMX.FTZ R12, R177, R12, !PT ;  /* 0x0000000cb10c7209 */ /* 0x000fe40007810000 */
[----:B------:R-:W-:Y:S02]  /*6a90*/  ISETP.GT.AND P4, PT, R8, 0x50, P2 ;  /* 0x000000500800780c */ /* 0x000fe40001784270 */
[----:B------:R-:W-:Y:S02]  /*6aa0*/  ISETP.LT.OR P3, PT, R6, 0x4a, P3 ;  /* 0x0000004a0600780c */ /* 0x000fe40001f61670 */
[----:B------:R-:W-:Y:S01]  /*6ab0*/  FSEL R157, R62, -INF , !P5 ;  /* 0xff8000003e9d7808 */ /* 0x000fe20006800000 */
[----:B------:R-:W-:Y:S01]  /*6ac0*/  MUFU.EX2 R172, R172 ;  /* 0x000000ac00ac7308 */ /* 0x000fe20000000800 */
[----:B------:R-:W-:-:S02]  /*6ad0*/  FMNMX.FTZ R12, R167, R12, !PT ;  /* 0x0000000ca70c7209 */ /* 0x000fc40007810000 */
[----:B------:R-:W-:Y:S02]  /*6ae0*/  ISETP.GT.AND P5, PT, R8, 0x51, P2 ;  /* 0x000000510800780c */ /* 0x000fe400017a4270 */
[----:B------:R-:W-:Y:S02]  /*6af0*/  FSEL R63, R63, -INF , !P3 ;  /* 0xff8000003f3f7808 */ /* 0x000fe40005800000 */
[----:B------:R-:W-:Y:S01]  /*6b00*/  ISETP.LT.OR P4, PT, R6, 0x51, P4 ;  /* 0x000000510600780c */ /* 0x000fe20002781670 */
[----:B------:R-:W-:Y:S01]  /*6b10*/  MUFU.EX2 R59, R59 ;  /* 0x0000003b003b7308 */ /* 0x000fe20000000800 */
[----:B------:R-:W-:Y:S02]  /*6b20*/  FMNMX.FTZ R12, R157, R12, !PT ;  /* 0x0000000c9d0c7209 */ /* 0x000fe40007810000 */
[----:B------:R-:W-:Y:S02]  /*6b30*/  ISETP.GT.AND P3, PT, R8, 0x58, P2 ;  /* 0x000000580800780c */ /* 0x000fe40001764270 */
[----:B------:R-:W-:-:S02]  /*6b40*/  ISETP.LT.OR P5, PT, R6, 0x52, P5 ;  /* 0x000000520600780c */ /* 0x000fc40002fa1670 */
[----:B------:R-:W-:Y:S01]  /*6b50*/  FSEL R155, R66, -INF , !P4 ;  /* 0xff800000429b7808 */ /* 0x000fe20006000000 */
[----:B------:R-:W-:Y:S01]  /*6b60*/  MUFU.EX2 R174, R174 ;  /* 0x000000ae00ae7308 */ /* 0x000fe20000000800 */
[----:B------:R-:W-:Y:S02]  /*6b70*/  FMNMX.FTZ R12, R63, R12, !PT ;  /* 0x0000000c3f0c7209 */ /* 0x000fe40007810000 */
[----:B------:R-:W-:Y:S02]  /*6b80*/  ISETP.GT.AND P4, PT, R8, 0x59, P2 ;  /* 0x000000590800780c */ /* 0x000fe40001784270 */
[----:B------:R-:W-:Y:S02]  /*6b90*/  FSEL R153, R67, -INF , !P5 ;  /* 0xff80000043997808 */ /* 0x000fe40006800000 */
[----:B------:R-:W-:Y:S01]  /*6ba0*/  ISETP.LT.OR P3, PT, R6, 0x59, P3 ;  /* 0x000000590600780c */ /* 0x000fe20001f61670 */
[----:B------:R-:W-:Y:S01]  /*6bb0*/  MUFU.EX2 R67, R14 ;  /* 0x0000000e00437308 */ /* 0x000fe20000000800 */
[----:B------:R-:W-:-:S02]  /*6bc0*/  FMNMX.FTZ R12, R155, R12, !PT ;  /* 0x0000000c9b0c7209 */ /* 0x000fc40007810000 */
[----:B------:R-:W-:Y:S02]  /*6bd0*/  ISETP.GT.AND P5, PT, R8, 0x60, P2 ;  /* 0x000000600800780c */ /* 0x000fe400017a4270 */
[----:B------:R-:W-:Y:S02]  /*6be0*/  ISETP.LT.OR P4, PT, R6, 0x5a, P4 ;  /* 0x0000005a0600780c */ /* 0x000fe40002781670 */
[----:B------:R-:W-:Y:S01]  /*6bf0*/  FSEL R193, R70, -INF , !P3 ;  /* 0xff80000046c17808 */ /* 0x000fe20005800000 */
[----:B------:R-:W-:Y:S01]  /*6c00*/  MUFU.EX2 R168, R168 ;  /* 0x000000a800a87308 */ /* 0x000fe20000000800 */
[----:B------:R-:W-:Y:S02]  /*6c10*/  FMNMX.FTZ R12, R153, R12, !PT ;  /* 0x0000000c990c7209 */ /* 0x000fe40007810000 */
[----:B------:R-:W-:Y:S02]  /*6c20*/  ISETP.GT.AND P3, PT, R8, 0x61, P2 ;  /* 0x000000610800780c */ /* 0x000fe40001764270 */
[----:B------:R-:W-:-:S02]  /*6c30*/  FSEL R71, R71, -INF , !P4 ;  /* 0xff80000047477808 */ /* 0x000fc40006000000 */
        /* <DEDUP_REMOVED lines=29> */
[----:B------:R-:W-:-:S02]  /*6e10*/  ISETP.LT.OR P5, PT, R6, 0x79, P5 ;  /* 0x000000790600780c */ /* 0x000fc40002fa1670 */
[----:B------:R-:W-:Y:S01]  /*6e20*/  FSEL R83, R83, -INF , !P4 ;  /* 0xff80000053537808 */ /* 0x000fe20006000000 */
[----:B------:R-:W-:Y:S01]  /*6e30*/  MUFU.EX2 R25, R25 ;  /* 0x0000001900197308 */ /* 0x000fe20000000800 */
[----:B------:R-:W-:Y:S02]  /*6e40*/  FMNMX.FTZ R12, R195, R12, !PT ;  /* 0x0000000cc30c7209 */ /* 0x000fe40007810000 */
[----:B------:R-:W-:Y:S02]  /*6e50*/  ISETP.LT.OR P2, PT, R6, 0x7a, P2 ;  /* 0x0000007a0600780c */ /* 0x000fe40001741670 */
[----:B------:R-:W-:Y:S02]  /*6e60*/  FSEL R57, R86, -INF , !P5 ;  /* 0xff80000056397808 */ /* 0x000fe40006800000 */
[----:B------:R-:W-:Y:S01]  /*6e70*/  FMNMX.FTZ R12, R83, R12, !PT ;  /* 0x0000000c530c7209 */ /* 0x000fe20007810000 */
[----:B------:R-:W-:Y:S01]  /*6e80*/  MUFU.EX2 R160, R160 ;  /* 0x000000a000a07308 */ /* 0x000fe20000000800 */
[----:B------:R-:W-:-:S02]  /*6e90*/  FSEL R87, R87, -INF , !P2 ;  /* 0xff80000057577808 */ /* 0x000fc40005000000 */
[----:B------:R-:W-:Y:S02]  /*6ea0*/  FMNMX.FTZ R12, R57, R12, !PT ;  /* 0x0000000c390c7209 */ /* 0x000fe40007810000 */
[----:B------:R-:W-:Y:S02]  /*6eb0*/  FSEL R69, R9, RZ, P6 ;  /* 0x000000ff09457208 */ /* 0x000fe40003000000 */
[----:B------:R-:W-:Y:S01]  /*6ec0*/  FMNMX.FTZ R12, R87, R12, !PT ;  /* 0x0000000c570c7209 */ /* 0x000fe20007810000 */
[----:B------:R-:W-:Y:S02]  /*6ed0*/  MUFU.EX2 R15, R15 ;  /* 0x0000000f000f7308 */ /* 0x000fe40000000800 */
[----:B------:R-:W-:Y:S02]  /*6ee0*/  FADD.FTZ R69, -R69, R0 ;  /* 0x0000000045457221 */ /* 0x000fe40000010100 */
[----:B------:R-:W0:Y:S04]  /*6ef0*/  SHFL.BFLY PT, R61, R12, 0x2, 0x1f ;  /* 0x0c401f000c3d7f89 */ /* 0x000e2800000e0000 */
[----:B------:R-:W-:Y:S08]  /*6f00*/  MUFU.EX2 R162, R162 ;  /* 0x000000a200a27308 */ /* 0x000ff00000000800 */
[----:B------:R-:W-:Y:S08]  /*6f10*/  MUFU.EX2 R21, R21 ;  /* 0x0000001500157308 */ /* 0x000ff00000000800 */
[----:B------:R-:W-:Y:S01]  /*6f20*/  MUFU.EX2 R156, R156 ;  /* 0x0000009c009c7308 */ /* 0x000fe20000000800 */
[----:B0-----:R-:W-:Y:S01]  /*6f30*/  FMNMX.FTZ R6, R12, R61, !PT ;  /* 0x0000003d0c067209 */ /* 0x001fe20007810000 */
[----:B------:R-:W-:-:S06]  /*6f40*/  FFMA.FTZ R61, R77, R4, -R10 ;  /* 0x000000044d3d7223 */ /* 0x000fcc000001080a */
[----:B------:R-:W-:Y:S01]  /*6f50*/  MUFU.EX2 R13, R13 ;  /* 0x0000000d000d7308 */ /* 0x000fe20000000800 */
[----:B------:R-:W0:Y:S07]  /*6f60*/  SHFL.BFLY PT, R65, R6, 0x1, 0x1f ;  /* 0x0c201f0006417f89 */ /* 0x000e2e00000e0000 */
[----:B------:R-:W-:Y:S08]  /*6f70*/  MUFU.EX2 R158, R158 ;  /* 0x0000009e009e7308 */ /* 0x000ff00000000800 */
[----:B------:R-:W-:Y:S08]  /*6f80*/  MUFU.EX2 R61, R61 ;  /* 0x0000003d003d7308 */ /* 0x000ff00000000800 */
[----:B------:R-:W-:Y:S01]  /*6f90*/  MUFU.EX2 R152, R152 ;  /* 0x0000009800987308 */ /* 0x000fe20000000800 */
[----:B0-----:R-:W-:Y:S01]  /*6fa0*/  FMNMX.FTZ R11, R6, R65, !PT ;  /* 0x00000041060b7209 */ /* 0x001fe20007810000 */
[----:B------:R-:W-:-:S03]  /*6fb0*/  FMUL.FTZ R65, R69, R4 ;  /* 0x0000000445417220 */ /* 0x000fc60000410000 */
[C---:B------:R-:W-:Y:S01]  /*6fc0*/  FSETP.NEU.FTZ.AND P2, PT, R11.reuse, -INF , PT ;  /* 0xff8000000b00780b */ /* 0x040fe20003f5d000 */
[----:B------:R-:W-:Y:S02]  /*6fd0*/  FMUL.FTZ R0, R11, R4 ;  /* 0x000000040b007220 */ /* 0x000fe40000410000 */
[----:B------:R-:W0:Y:S03]  /*6fe0*/  MUFU.EX2 R65, R65 ;  /* 0x0000004100417308 */ /* 0x000e260000000800 */
[----:B------:R-:W-:-:S05]  /*6ff0*/  FSEL R30, R0, RZ, P2 ;  /* 0x000000ff001e7208 */ /* 0x000fca0001000000 */
        /* <DEDUP_REMOVED lines=9> */
[----:B0-----:R-:W-:Y:S01]  /*7090*/  FFMA.FTZ R14, R65, R3, R180 ;  /* 0x00000003410e7223 */ /* 0x001fe200000100b4 */
[-CC-:B------:R-:W-:Y:S01]  /*70a0*/  FFMA.FTZ R10, R35, R4.reuse, -R30.reuse ;  /* 0x00000004230a7223 */ /* 0x180fe2000001081e */
[-CC-:B------:R-:W-:Y:S01]  /*70b0*/  FFMA.FTZ R35, R173, R4.reuse, -R30.reuse ;  /* 0x00000004ad237223 */ /* 0x180fe2000001081e */
[-C--:B------:R-:W-:Y:S01]  /*70c0*/  FFMA.FTZ R173, R171, R4.reuse, -R30 ;  /* 0x00000004abad7223 */ /* 0x080fe2000001081e */
[----:B------:R-:W-:Y:S01]  /*70d0*/  FADD.FTZ R3, R27, R14 ;  /* 0x0000000e1b037221 */ /* 0x000fe20000010000 */
[-CC-:B------:R-:W-:Y:S01]  /*70e0*/  FFMA.FTZ R14, R47, R4.reuse, -R30.reuse ;  /* 0x000000042f0e7223 */ /* 0x180fe2000001081e */
[-CC-:B------:R-:W-:Y:S01]  /*70f0*/  FFMA.FTZ R169, R181, R4.reuse, -R30.reuse ;  /* 0x00000004b5a97223 */ /* 0x180fe2000001081e */
[----:B------:R-:W0:Y:S01]  /*7100*/  MUFU.EX2 R0, R0 ;  /* 0x0000000000007308 */ /* 0x000e220000000800 */
[----:B------:R-:W-:Y:S01]  /*7110*/  FADD.FTZ R20, R182, R3 ;  /* 0x00000003b6147221 */ /* 0x000fe20000010000 */
[-CC-:B------:R-:W-:Y:S01]  /*7120*/  FFMA.FTZ R171, R179, R4.reuse, -R30.reuse ;  /* 0x00000004b3ab7223 */ /* 0x180fe2000001081e */
[-CC-:B------:R-:W-:Y:S01]  /*7130*/  FFMA.FTZ R26, R55, R4.reuse, -R30.reuse ;  /* 0x00000004371a7223 */ /* 0x180fe2000001081e */
[-C--:B------:R-:W-:Y:S01]  /*7140*/  FFMA.FTZ R165, R177, R4.reuse, -R30 ;  /* 0x00000004b1a57223 */ /* 0x080fe2000001081e */
[----:B------:R-:W-:Y:S01]  /*7150*/  FADD.FTZ R3, R31, R20 ;  /* 0x000000141f037221 */ /* 0x000fe20000010000 */
[-CC-:B------:R-:W-:Y:S01]  /*7160*/  FFMA.FTZ R157, R157, R4.reuse, -R30.reuse ;  /* 0x000000049d9d7223 */ /* 0x180fe2000001081e */
[-CC-:B------:R-:W-:Y:S01]  /*7170*/  FFMA.FTZ R63, R63, R4.reuse, -R30.reuse ;  /* 0x000000043f3f7223 */ /* 0x180fe2000001081e */
        /* <DEDUP_REMOVED lines=19> */
[----:B------:R-:W-:Y:S01]  /*72b0*/  FFMA.FTZ R57, R57, R4, -R30 ;  /* 0x0000000439397223 */ /* 0x000fe2000001081e */
[----:B0-----:R-:W-:Y:S01]  /*72c0*/  F2FP.F16.F32.PACK_AB R181, R0, R69 ;  /* 0x0000004500b5723e */ /* 0x001fe200000000ff */
[----:B------:R-:W-:Y:S01]  /*72d0*/  FADD.FTZ R3, R59, R24 ;  /* 0x000000183b037221 */ /* 0x000fe20000010000 */
[----:B------:R-:W-:Y:S01]  /*72e0*/  FSEL R24, R11, RZ, P2 ;  /* 0x000000ff0b187208 */ /* 0x000fe20001000000 */
[----:B------:R-:W-:Y:S01]  /*72f0*/  FMUL.FTZ R88, R88, R65 ;  /* 0x0000004158587220 */ /* 0x000fe20000410000 */
[----:B------:R-:W-:Y:S01]  /*7300*/  MUFU.EX2 R77, R77 ;  /* 0x0000004d004d7308 */ /* 0x000fe20000000800 */
[----:B------:R-:W-:Y:S01]  /*7310*/  FADD.FTZ R28, R174, R3 ;  /* 0x00000003ae1c7221 */ /* 0x000fe20000010000 */
[----:B------:R-:W-:Y:S01]  /*7320*/  ISETP.GT.AND P2, PT, R5, UR57, PT ;  /* 0x0000003905007c0c */ /* 0x000fe2000bf44270 */
[----:B------:R-:W-:Y:S01]  /*7330*/  FADD.FTZ R3, -R24, R7 ;  /* 0x0000000718037221 */ /* 0x000fe20000010100 */
[----:B------:R-:W-:Y:S01]  /*7340*/  F2FP.F16.F32.PACK_AB R180, R27, R180 ;  /* 0x000000b41bb4723e */ /* 0x000fe200000000ff */
[----:B------:R-:W-:Y:S01]  /*7350*/  FADD.FTZ R43, R67, R28 ;  /* 0x0000001c432b7221 */ /* 0x000fe20000010000 */
[----:B------:R-:W-:-:S02]  /*7360*/  @!P1 VIADD R28, R32, 0x28860 ;  /* 0x00028860201c9836 */ /* 0x000fc40000000000 */
[----:B------:R-:W-:Y:S01]  /*7370*/  FMUL.FTZ R3, R3, R4 ;  /* 0x0000000403037220 */ /* 0x000fe20000410000 */
[----:B------:R-:W-:Y:S01]  /*7380*/  MUFU.EX2 R10, R10 ;  /* 0x0000000a000a7308 */ /* 0x000fe20000000800 */
[----:B------:R-:W-:Y:S01]  /*7390*/  FADD.FTZ R24, R168, R43 ;  /* 0x0000002ba8187221 */ /* 0x000fe20000010000 */
[----:B------:R-:W-:Y:S01]  /*73a0*/  F2FP.F16.F32.PACK_AB R182, R31, R182 ;  /* 0x000000b61fb6723e */ /* 0x000fe200000000ff */
[-C--:B------:R-:W-:Y:S01]  /*73b0*/  FMUL.FTZ R89, R89, R65.reuse ;  /* 0x0000004159597220 */ /* 0x080fe20000410000 */
[----:B------:R-:W-:Y:S01]  /*73c0*/  @!P1 PRMT R28, RZ, 0x654, R28 ;  /* 0x00000654ff1c9816 */ /* 0x000fe2000000001c */
[----:B------:R-:W-:Y:S01]  /*73d0*/  FADD.FTZ R7, R45, R24 ;  /* 0x000000182d077221 */ /* 0x000fe20000010000 */
[----:B------:R-:W-:Y:S01]  /*73e0*/  F2FP.F16.F32.PACK_AB R176, R39, R176 ;  /* 0x000000b027b0723e */ /* 0x000fe200000000ff */
[-C--:B------:R-:W-:Y:S01]  /*73f0*/  FMUL.FTZ R92, R92, R65.reuse ;  /* 0x000000415c5c7220 */ /* 0x080fe20000410000 */
[----:B------:R0:W1:Y:S01]  /*7400*/  MUFU.EX2 R24, R3 ;  /* 0x0000000300187308 */ /* 0x0000620000000800 */
[----:B------:R-:W-:Y:S01]  /*7410*/  FADD.FTZ R32, R170, R7 ;  /* 0x00000007aa207221 */ /* 0x000fe20000010000 */
[----:B------:R2:W-:Y:S01]  /*7420*/  @!P1 SYNCS.ARRIVE.TRANS64.RED.A1T0 RZ, [R28+URZ], RZ ;  /* 0x000000ff1cff99a7 */ /* 0x0005e2000810043f */
[----:B------:R-:W-:Y:S01]  /*7430*/  F2FP.F16.F32.PACK_AB R178, R51, R178 ;  /* 0x000000b233b2723e */ /* 0x000fe200000000ff */
[-C--:B------:R-:W-:Y:S01]  /*7440*/  FMUL.FTZ R93, R93, R65.reuse ;  /* 0x000000415d5d7220 */ /* 0x080fe20000410000 */
[----:B------:R-:W-:Y:S01]  /*7450*/  FADD.FTZ R7, R41, R32 ;  /* 0x0000002029077221 */ /* 0x000fe20000010000 */
[----:B------:R-:W-:Y:S01]  /*7460*/  F2FP.F16.F32.PACK_AB R172, R59, R172 ;  /* 0x000000ac3bac723e */ /* 0x000fe200000000ff */
[-C--:B------:R-:W-:Y:S01]  /*7470*/  FMUL.FTZ R96, R96, R65.reuse ;  /* 0x0000004160607220 */ /* 0x080fe20000410000 */
[----:B------:R-:W3:Y:S01]  /*7480*/  MUFU.EX2 R35, R35 ;  /* 0x0000002300237308 */ /* 0x000ee20000000800 */
[----:B------:R-:W-:Y:S01]  /*7490*/  FADD.FTZ R32, R164, R7 ;  /* 0x00000007a4207221 */ /* 0x000fe20000010000 */
[-CC-:B--2---:R-:W-:Y:S01]  /*74a0*/  FFMA.FTZ R28, R167, R4.reuse, -R30.reuse ;  /* 0x00000004a71c7223 */ /* 0x184fe2000001081e */
[----:B------:R-:W-:Y:S01]  /*74b0*/  FFMA.FTZ R30, R87, R4, -R30 ;  /* 0x00000004571e7223 */ /* 0x000fe2000001081e */
[----:B------:R-:W-:Y:S01]  /*74c0*/  F2FP.F16.F32.PACK_AB R174, R67, R174 ;  /* 0x000000ae43ae723e */ /* 0x000fe200000000ff */
[----:B0-----:R-:W-:Y:S01]  /*74d0*/  FADD.FTZ R3, R37, R32 ;  /* 0x0000002025037221 */ /* 0x001fe20000010000 */
[----:B------:R-:W-:Y:S01]  /*74e0*/  F2FP.F16.F32.PACK_AB R168, R45, R168 ;  /* 0x000000a82da8723e */ /* 0x000fe200000000ff */
[-C--:B------:R-:W-:Y:S01]  /*74f0*/  FMUL.FTZ R97, R97, R65.reuse ;  /* 0x0000004161617220 */ /* 0x080fe20000410000 */
[----:B------:R-:W0:Y:S01]  /*7500*/  MUFU.EX2 R173, R173 ;  /* 0x000000ad00ad7308 */ /* 0x000e220000000800 */
[----:B------:R-:W-:Y:S01]  /*7510*/  FADD.FTZ R32, R166, R3 ;  /* 0x00000003a6207221 */ /* 0x000fe20000010000 */
[----:B-1----:R-:W-:Y:S01]  /*7520*/  FFMA.FTZ R3, R24, R2, R69 ;  /* 0x0000000218037223 */ /* 0x002fe20000010045 */
[----:B------:R-:W-:Y:S01]  /*7530*/  F2FP.F16.F32.PACK_AB R170, R41, R170 ;  /* 0x000000aa29aa723e */ /* 0x000fe200000000ff */
[-C--:B------:R-:W-:Y:S01]  /*7540*/  FMUL.FTZ R100, R100, R65.reuse ;  /* 0x0000004164647220 */ /* 0x080fe20000410000 */
[----:B------:R-:W-:Y:S01]  /*7550*/  FADD.FTZ R7, R25, R32 ;  /* 0x0000002019077221 */ /* 0x000fe20000010000 */
[----:B------:R-:W-:Y:S01]  /*7560*/  FADD.FTZ R3, R0, R3 ;  /* 0x0000000300037221 */ /* 0x000fe20000010000 */
[----:B------:R-:W-:Y:S01]  /*7570*/  F2FP.F16.F32.PACK_AB R164, R37, R164 ;  /* 0x000000a425a4723e */ /* 0x000fe200000000ff */
[----:B------:R-:W1:Y:S01]  /*7580*/  MUFU.EX2 R12, R12 ;  /* 0x0000000c000c7308 */ /* 0x000e620000000800 */
[----:B------:R-:W-:Y:S01]  /*7590*/  FADD.FTZ R32, R160, R7 ;  /* 0x00000007a0207221 */ /* 0x000fe20000010000 */
[----:B------:R-:W-:Y:S01]  /*75a0*/  FADD.FTZ R2, R6, R3 ;  /* 0x0000000306027221 */ /* 0x000fe20000010000 */
[----:B------:R-:W-:Y:S01]  /*75b0*/  F2FP.F16.F32.PACK_AB R166, R25, R166 ;  /* 0x000000a619a6723e */ /* 0x000fe200000000ff */
[-C--:B------:R-:W-:Y:S01]  /*75c0*/  FMUL.FTZ R101, R101, R65.reuse ;  /* 0x0000004165657220 */ /* 0x080fe20000410000 */
[----:B------:R-:W-:Y:S01]  /*75d0*/  FADD.FTZ R7, R15, R32 ;  /* 0x000000200f077221 */ /* 0x000fe20000010000 */
[----:B------:R-:W-:Y:S01]  /*75e0*/  FADD.FTZ R3, R73, R2 ;  /* 0x0000000249037221 */ /* 0x000fe20000010000 */
[----:B------:R-:W-:Y:S01]  /*75f0*/  F2FP.F16.F32.PACK_AB R160, R15, R160 ;  /* 0x000000a00fa0723e */ /* 0x000fe200000000ff */
[----:B------:R-:W2:Y:S01]  /*7600*/  MUFU.EX2 R175, R175 ;  /* 0x000000af00af7308 */ /* 0x000ea20000000800 */
[----:B------:R-:W-:Y:S01]  /*7610*/  FADD.FTZ R32, R162, R7 ;  /* 0x00000007a2207221 */ /* 0x000fe20000010000 */
[----:B------:R-:W-:Y:S01]  /*7620*/  FADD.FTZ R2, R8, R3 ;  /* 0x0000000308027221 */ /* 0x000fe20000010000 */
[C---:B------:R-:W-:Y:S01]  /*7630*/  F2FP.F16.F32.PACK_AB R162, R21.reuse, R162 ;  /* 0x000000a215a2723e */ /* 0x040fe200000000ff */
[-C--:B------:R-:W-:Y:S01]  /*7640*/  FMUL.FTZ R104, R104, R65.reuse ;  /* 0x0000004168687220 */ /* 0x080fe20000410000 */
[----:B------:R-:W-:Y:S01]  /*7650*/  FADD.FTZ R7, R21, R32 ;  /* 0x0000002015077221 */ /* 0x000fe20000010000 */
[----:B------:R-:W-:Y:S01]  /*7660*/  FADD.FTZ R3, R77, R2 ;  /* 0x000000024d037221 */ /* 0x000fe20000010000 */
[-C--:B------:R-:W-:Y:S01]  /*7670*/  FMUL.FTZ R105, R105, R65.reuse ;  /* 0x0000004169697220 */ /* 0x080fe20000410000 */
[----:B------:R-:W4:Y:S01]  /*7680*/  MUFU.EX2 R33, R33 ;  /* 0x0000002100217308 */ /* 0x000f220000000800 */
[----:B------:R-:W-:Y:S01]  /*7690*/  FADD.FTZ R32, R156, R7 ;  /* 0x000000079c207221 */ /* 0x000fe20000010000 */
[----:B------:R-:W-:Y:S01]  /*76a0*/  FADD.FTZ R2, R10, R3 ;  /* 0x000000030a027221 */ /* 0x000fe20000010000 */
[C---:B------:R-:W-:Y:S01]  /*76b0*/  F2FP.F16.F32.PACK_AB R156, R13.reuse, R156 ;  /* 0x0000009c0d9c723e */ /* 0x040fe200000000ff */
[-C--:B------:R-:W-:Y:S01]  /*76c0*/  FMUL.FTZ R108, R108, R65.reuse ;  /* 0x000000416c6c7220 */ /* 0x080fe20000410000 */
[----:B------:R-:W-:Y:S01]  /*76d0*/  FADD.FTZ R3, R13, R32 ;  /* 0x000000200d037221 */ /* 0x000fe20000010000 */
[----:B---3--:R-:W-:Y:S01]  /*76e0*/  FADD.FTZ R2, R35, R2 ;  /* 0x0000000223027221 */ /* 0x008fe20000010000 */
[-C--:B------:R-:W-:Y:S01]  /*76f0*/  FMUL.FTZ R109, R109, R65.reuse ;  /* 0x000000416d6d7220 */ /* 0x080fe20000410000 */
[----:B------:R-:W3:Y:S01]  /*7700*/  MUFU.EX2 R14, R14 ;  /* 0x0000000e000e7308 */ /* 0x000ee20000000800 */
[----:B------:R-:W-:Y:S01]  /*7710*/  FADD.FTZ R32, R158, R3 ;  /* 0x000000039e207221 */ /* 0x000fe20000010000 */
[----:B0-----:R-:W-:Y:S01]  /*7720*/  FADD.FTZ R3, R173, R2 ;  /* 0x00000002ad037221 */ /* 0x001fe20000010000 */
[C---:B------:R-:W-:Y:S01]  /*7730*/  F2FP.F16.F32.PACK_AB R158, R61.reuse, R158 ;  /* 0x0000009e3d9e723e */ /* 0x040fe200000000ff */
[-C--:B------:R-:W-:Y:S01]  /*7740*/  FMUL.FTZ R112, R112, R65.reuse ;  /* 0x0000004170707220 */ /* 0x080fe20000410000 */
[----:B------:R-:W-:Y:S01]  /*7750*/  FADD.FTZ R7, R61, R32 ;  /* 0x000000203d077221 */ /* 0x000fe20000010000 */
[----:B-1----:R-:W-:Y:S01]  /*7760*/  FADD.FTZ R2, R12, R3 ;  /* 0x000000030c027221 */ /* 0x002fe20000010000 */
[-C--:B------:R-:W-:Y:S01]  /*7770*/  FMUL.FTZ R113, R113, R65.reuse ;  /* 0x0000004171717220 */ /* 0x080fe20000410000 */
[----:B------:R-:W0:Y:S01]  /*7780*/  MUFU.EX2 R154, R154 ;  /* 0x0000009a009a7308 */ /* 0x000e220000000800 */
[----:B------:R-:W-:Y:S01]  /*7790*/  FADD.FTZ R32, R152, R7 ;  /* 0x0000000798207221 */ /* 0x000fe20000010000 */
[----:B--2---:R-:W-:Y:S01]  /*77a0*/  FADD.FTZ R3, R175, R2 ;  /* 0x00000002af037221 */ /* 0x004fe20000010000 */
[C---:B----4-:R-:W-:Y:S01]  /*77b0*/  F2FP.F16.F32.PACK_AB R152, R33.reuse, R152 ;  /* 0x000000982198723e */ /* 0x050fe200000000ff */
[-C--:B------:R-:W-:Y:S01]  /*77c0*/  FMUL.FTZ R116, R116, R65.reuse ;  /* 0x0000004174747220 */ /* 0x080fe20000410000 */
[----:B------:R-:W-:Y:S01]  /*77d0*/  FADD.FTZ R7, R33, R32 ;  /* 0x0000002021077221 */ /* 0x000fe20000010000 */
[-C--:B------:R-:W-:Y:S01]  /*77e0*/  FMUL.FTZ R117, R117, R65.reuse ;  /* 0x0000004175757220 */ /* 0x080fe20000410000 */
[-C--:B------:R-:W-:Y:S01]  /*77f0*/  FMUL.FTZ R120, R120, R65.reuse ;  /* 0x0000004178787220 */ /* 0x080fe20000410000 */
[----:B------:R-:W1:Y:S01]  /*7800*/  MUFU.EX2 R169, R169 ;  /* 0x000000a900a97308 */ /* 0x000e620000000800 */
[----:B---3--:R-:W-:Y:S01]  /*7810*/  FADD.FTZ R2, R14, R3 ;  /* 0x000000030e027221 */ /* 0x008fe20000010000 */
        /* <DEDUP_REMOVED lines=18> */
[----:B------:R-:W-:Y:S01]  /*7940*/  FMUL.FTZ R149, R149, R65 ;  /* 0x0000004195957220 */ /* 0x000fe20000410000 */
[----:B------:R-:W-:Y:S01]  /*7950*/  F2FP.F16.F32.PACK_AB R183, R73, R6 ;  /* 0x0000000649b7723e */ /* 0x000fe200000000ff */
[----:B------:R-:W-:Y:S01]  /*7960*/  VIADD R5, R5, 0xffffffff ;  /* 0xffffffff05057836 */ /* 0x000fe20000000000 */
[----:B------:R-:W-:Y:S01]  /*7970*/  F2FP.F16.F32.PACK_AB R177, R77, R8 ;  /* 0x000000084db1723e */ /* 0x000fe200000000ff */
[----:B------:R-:W1:Y:S01]  /*7980*/  MUFU.EX2 R26, R26 ;  /* 0x0000001a001a7308 */ /* 0x000e620000000800 */
[----:B--2---:R-:W-:Y:S01]  /*7990*/  FADD.FTZ R2, R20, R7 ;  /* 0x0000000714027221 */ /* 0x004fe20000010000 */
[----:B------:R-:W-:Y:S01]  /*79a0*/  F2FP.F16.F32.PACK_AB R179, R35, R10 ;  /* 0x0000000a23b3723e */ /* 0x000fe200000000ff */
[-C--:B------:R-:W-:Y:S01]  /*79b0*/  FMUL.FTZ R90, R90, R24.reuse ;  /* 0x000000185a5a7220 */ /* 0x080fe20000410000 */
[----:B------:R-:W-:Y:S01]  /*79c0*/  F2FP.F16.F32.PACK_AB R173, R12, R173 ;  /* 0x000000ad0cad723e */ /* 0x000fe200000000ff */
[-C--:B------:R-:W-:Y:S01]  /*79d0*/  FMUL.FTZ R91, R91, R24.reuse ;  /* 0x000000185b5b7220 */ /* 0x080fe20000410000 */
[----:B------:R-:W-:Y:S01]  /*79e0*/  F2FP.F16.F32.PACK_AB R175, R14, R175 ;  /* 0x000000af0eaf723e */ /* 0x000fe200000000ff */
[-C--:B------:R-:W-:Y:S01]  /*79f0*/  FMUL.FTZ R94, R94, R24.reuse ;  /* 0x000000185e5e7220 */ /* 0x080fe20000410000 */
[----:B------:R-:W2:Y:S01]  /*7a00*/  MUFU.EX2 R165, R165 ;  /* 0x000000a500a57308 */ /* 0x000ea20000000800 */
[----:B0-----:R-:W-:Y:S01]  /*7a10*/  FADD.FTZ R7, R171, R2 ;  /* 0x00000002ab077221 */ /* 0x001fe20000010000 */
[----:B------:R-:W-:Y:S01]  /*7a20*/  F2FP.F16.F32.PACK_AB R169, R20, R169 ;  /* 0x000000a914a9723e */ /* 0x000fe200000000ff */
[-C--:B------:R-:W-:Y:S01]  /*7a30*/  FMUL.FTZ R95, R95, R24.reuse ;  /* 0x000000185f5f7220 */ /* 0x080fe20000410000 */
[-C--:B------:R-:W-:Y:S01]  /*7a40*/  FMUL.FTZ R98, R98, R24.reuse ;  /* 0x0000001862627220 */ /* 0x080fe20000410000 */
[-C--:B------:R-:W-:Y:S01]  /*7a50*/  FMUL.FTZ R99, R99, R24.reuse ;  /* 0x0000001863637220 */ /* 0x080fe20000410000 */
[-C--:B------:R-:W-:Y:S01]  /*7a60*/  FMUL.FTZ R102, R102, R24.reuse ;  /* 0x0000001866667220 */ /* 0x080fe20000410000 */
[-C--:B------:R-:W-:Y:S01]  /*7a70*/  FMUL.FTZ R103, R103, R24.reuse ;  /* 0x0000001867677220 */ /* 0x080fe20000410000 */
        /* <DEDUP_REMOVED lines=31> */
[----:B------:R-:W-:Y:S01]  /*7c70*/  FMUL.FTZ R147, R147, R24 ;  /* 0x0000001893937220 */ /* 0x000fe20000410000 */
[----:B------:R-:W1:Y:S01]  /*7c80*/  MUFU.EX2 R36, R155 ;  /* 0x0000009b00247308 */ /* 0x000e620000000800 */
[C---:B--2---:R-:W-:Y:S01]  /*7c90*/  FADD.FTZ R7, R63.reuse, R7 ;  /* 0x000000073f077221 */ /* 0x044fe20000010000 */
[----:B------:R-:W-:Y:S01]  /*7ca0*/  F2FP.F16.F32.PACK_AB R167, R63, R34 ;  /* 0x000000223fa7723e */ /* 0x000fe200000000ff */
[-C--:B------:R-:W-:Y:S01]  /*7cb0*/  FMUL.FTZ R150, R150, R24.reuse ;  /* 0x0000001896967220 */ /* 0x080fe20000410000 */
[----:B------:R-:W-:Y:S01]  /*7cc0*/  FMUL.FTZ R151, R151, R24 ;  /* 0x0000001897977220 */ /* 0x000fe20000410000 */
[----:B------:R-:W-:-:S03]  /*7cd0*/  IMAD.MOV.U32 R0, RZ, RZ, R9 ;  /* 0x000000ffff007224 */ /* 0x000fc600078e0009 */
        /* <DEDUP_REMOVED lines=31> */
[----:B------:R-:W-:Y:S01]  /*7ed0*/  IMAD.MOV.U32 R7, RZ, RZ, R11 ;  /* 0x000000ffff077224 */ /* 0x000fe200078e000b */
[----:B------:R-:W-:Y:S06]  /*7ee0*/  @P2 BRA `(.L_x_1401) ;  /* 0xffffffcc00e42947 */ /* 0x000fec000383ffff */
[----:B------:R-:W-:Y:S01]  /*7ef0*/  IMAD.MOV.U32 R7, RZ, RZ, R11 ;  /* 0x000000ffff077224 */ /* 0x000fe200078e000b */
[----:B------:R-:W-:Y:S01]  /*7f00*/  UMOV UR45, UR56 ;  /* 0x00000038002d7c82 */ /* 0x000fe20008000000 */
[----:B------:R-:W-:Y:S01]  /*7f10*/  IMAD.MOV.U32 R0, RZ, RZ, R9 ;  /* 0x000000ffff007224 */ /* 0x000fe200078e0009 */
[----:B------:R-:W-:-:S06]  /*7f20*/  UMOV UR46, UR55 ;  /* 0x00000037002e7c82 */ /* 0x000fcc0008000000 */
.L_x_1384:
[----:B------:R-:W-:Y:S01]  /*7f30*/  ULDC UR6, c[0x0][0x448] ;  /* 0x0001120000067ab9 */ /* 0x000fe20000000800 */
[----:B------:R-:W-:Y:S01]  /*7f40*/  ULDC UR14, c[0x0][0x9e4] ;  /* 0x00027900000e7ab9 */ /* 0x000fe20000000800 */
[----:B------:R-:W-:Y:S02]  /*7f50*/  UISETP.NE.AND UP0, UPT, UR6, 0x1, UPT ;  /* 0x000000010600788c */ /* 0x000fe4000bf05270 */
[----:B------:R-:W-:Y:S02]  /*7f60*/  UISETP.GE.AND UP1, UPT, UR14, 0x1, UPT ;  /* 0x000000010e00788c */ /* 0x000fe4000bf26270 */
[----:B------:R-:W-:Y:S02]  /*7f70*/  UIADD3 UR10, UR38, 0x7f, URZ ;  /* 0x0000007f260a7890 */ /* 0x000fe4000fffe03f */
[----:B------:R-:W-:Y:S02]  /*7f80*/  UIADD3 UR11, UR39, 0x1, -UR44 ;  /* 0x00000001270b7890 */ /* 0x000fe4000fffe82c */
[----:B------:R-:W-:-:S03]  /*7f90*/  PLOP3.LUT P6, PT, PT, PT, UP1, 0x80, 0x0 ;  /* 0x000000000000781c */ /* 0x000fc60003fcf018 */
[----:B------:R-:W-:Y:S01]  /*7fa0*/  @UP0 ULDC UR6, c[0x0][0x44c] ;  /* 0x0001130000060ab9 */ /* 0x000fe20000000800 */
[----:B------:R-:W-:Y:S01]  /*7fb0*/  @UP0 ULDC UR15, c[0x0][0x450] ;  /* 0x00011400000f0ab9 */ /* 0x000fe20000000800 */
[----:B------:R-:W-:-:S04]  /*7fc0*/  UIMAD.WIDE.U32 UR6, UR10, UR6, URZ ;  /* 0x000000060a0672a5 */ /* 0x000fc8000f8e003f */
[----:B------:R-:W-:-:S04]  /*7fd0*/  @UP0 USHF.R.U32.HI UR10, URZ, UR15, UR7 ;  /* 0x0000000f3f0a0299 */ /* 0x000fc80008011607 */
[----:B------:R-:W-:-:S04]  /*7fe0*/  UIADD3 UR10, UR11, UR10, URZ ;  /* 0x0000000a0b0a7290 */ /* 0x000fc8000fffe03f */
        /* <DEDUP_REMOVED lines=12> */
.L_x_1403:
[----:B------:R-:W-:-:S11]  /*80b0*/  UISETP.NE.AND UP1, UPT, UR14, 0x1, UPT ;  /* 0x000000010e00788c */ /* 0x000fd6000bf25270 */
[----:B------:R-:W-:Y:S02]  /*80c0*/  @UP1 ULDC.64 UR18, c[0x0][0x9e8] ;  /* 0x00027a0000121ab9 */ /* 0x000fe40000000a00 */
[----:B------:R-:W-:-:S04]  /*80d0*/  UIMAD.WIDE.U32 UR6, UR10, UR18, URZ ;  /* 0x000000120a0672a5 */ /* 0x000fc8000f8e003f */
[----:B------:R-:W-:-:S12]  /*80e0*/  @UP1 USHF.R.U32.HI UR10, URZ, UR19, UR7 ;  /* 0x000000133f0a1299 */ /* 0x000fd80008011607 */
.L_x_1404:
[----:B------:R-:W-:-:S04]  /*80f0*/  UIMAD UR10, UR10, UR14, URZ ;  /* 0x0000000e0a0a72a4 */ /* 0x000fc8000f8e023f */
[----:B------:R-:W-:-:S04]  /*8100*/  UISETP.LT.AND UP1, UPT, UR53, UR10, UPT ;  /* 0x0000000a3500728c */ /* 0x000fc8000bf21270 */
[----:B------:R-:W-:-:S12]  /*8110*/  USEL UR53, UR53, UR10, !UP1 ;  /* 0x0000000a35357287 */ /* 0x000fd8000c800000 */
.L_x_1402:
[----:B------:R-:W-:-:S04]  /*8120*/  UIADD3 UR53, UR53, 0x7f, URZ ;  /* 0x0000007f35357890 */ /* 0x000fc8000fffe03f */
[----:B------:R-:W-:-:S04]  /*8130*/  USHF.R.S32.HI UR6, URZ, 0x1f, UR53 ;  /* 0x0000001f3f067899 */ /* 0x000fc80008011435 */
[----:B------:R-:W-:-:S04]  /*8140*/  ULEA.HI UR6, UR6, UR53, URZ, 0x7 ;  /* 0x0000003506067291 */ /* 0x000fc8000f8f383f */
[----:B------:R-:W-:-:S04]  /*8150*/  USHF.R.S32.HI UR6, URZ, 0x7, UR6 ;  /* 0x000000073f067899 */ /* 0x000fc80008011406 */
[----:B------:R-:W-:-:S04]  /*8160*/  UISETP.LT.AND UP1, UPT, UR40, UR6, UPT ;  /* 0x000000062800728c */ /* 0x000fc8000bf21270 */
[----:B------:R-:W-:-:S06]  /*8170*/  USEL UR52, UR40, UR6, !UP1 ;  /* 0x0000000628347287 */ /* 0x000fcc000c800000 */
[----:B------:R-:W-:-:S13]  /*8180*/  ISETP.GE.AND P2, PT, R5, UR52, PT ;  /* 0x0000003405007c0c */ /* 0x000fda000bf46270 */
[----:B------:R-:W-:Y:S05]  /*8190*/  @!P2 BRA `(.L_x_1405) ;  /* 0x0000001c00f4a947 */ /* 0x000fea0003800000 */
[----:B------:R-:W-:Y:S01]  /*81a0*/  IMAD.MOV.U32 R8, RZ, RZ, R7 ;  /* 0x000000ffff087224 */ /* 0x000fe200078e0007 */
[----:B------:R-:W-:Y:S01]  /*81b0*/  UMOV UR54, UR46 ;  /* 0x0000002e00367c82 */ /* 0x000fe20008000000 */
[----:B------:R-:W-:Y:S01]  /*81c0*/  IMAD.MOV.U32 R9, RZ, RZ, R0 ;  /* 0x000000ffff097224 */ /* 0x000fe200078e0000 */
[----:B------:R-:W-:-:S06]  /*81d0*/  UMOV UR53, UR45 ;  /* 0x0000002d00357c82 */ /* 0x000fcc0008000000 */
.L_x_1414:
        /* <DEDUP_REMOVED lines=9> */
.L_x_1407:
[----:B------:R-:W-:Y:S01]  /*8270*/  ULEA UR6, UR45, UR41, 0x3 ;  /* 0x000000292d067291 */ /* 0x000fe2000f8e183f */
[----:B------:R-:W-:-:S05]  /*8280*/  IMAD.U32 R0, RZ, RZ, UR46 ;  /* 0x0000002eff007e24 */ /* 0x000fca000f8e00ff */
[----:B------:R-:W-:-:S04]  /*8290*/  SHF.L.U32 R0, R0, 0x1f, RZ ;  /* 0x0000001f00007819 */ /* 0x000fc800000006ff */
[----:B------:R0:W1:Y:S01]  /*82a0*/  SYNCS.PHASECHK.TRANS64.TRYWAIT P2, [UR6+0x28830], R0 ;  /* 0x02883000ff0075a7 */ /* 0x0000620008040146 */
[----:B------:R-:W-:Y:S05]  /*82b0*/  @!P0 BRA `(.L_x_1408) ;  /* 0x0000000000048947 */ /* 0x000fea0003800000 */
[----:B------:R-:W-:Y:S01]  /*82c0*/  BPT.TRAP 0x1 ;  /* 0x000000040000795c */ /* 0x000fe20000300000 */
.L_x_1408:
[----:B-1----:R-:W-:Y:S05]  /*82d0*/  @P2 BRA `(.L_x_1406) ;  /* 0x0000000000082947 */ /* 0x002fea0003800000 */
[----:B------:R-:W1:Y:S02]  /*82e0*/  SYNCS.PHASECHK.TRANS64.TRYWAIT P2, [UR6+0x28830], R0 ;  /* 0x02883000ff0075a7 */ /* 0x000e640008040146 */
[----:B-1----:R-:W-:Y:S05]  /*82f0*/  @!P2 BRA `(.L_x_1409) ;  /* 0x000000dc00f0a947 */ /* 0x002fea0003800000 */
.L_x_1406:
        /* <DEDUP_REMOVED lines=45> */
.L_x_1411:
[----:B------:R-:W-:Y:S01]  /*85d0*/  ULEA UR6, UR53, UR41, 0x3 ;  /* 0x0000002935067291 */ /* 0x000fe2000f8e183f */
[----:B------:R-:W-:-:S05]  /*85e0*/  IMAD.U32 R0, RZ, RZ, UR54 ;  /* 0x00000036ff007e24 */ /* 0x000fca000f8e00ff */
[----:B------:R-:W-:-:S04]  /*85f0*/  SHF.L.U32 R0, R0, 0x1f, RZ ;  /* 0x0000001f00007819 */ /* 0x000fc800000006ff */
[----:B------:R0:W1:Y:S01]  /*8600*/  SYNCS.PHASECHK.TRANS64.TRYWAIT P2, [UR6+0x28850], R0 ;  /* 0x02885000ff0075a7 */ /* 0x0000620008040146 */
[----:B------:R-:W-:Y:S05]  /*8610*/  @!P0 BRA `(.L_x_1412) ;  /* 0x0000000000048947 */ /* 0x000fea0003800000 */
[----:B------:R-:W-:Y:S01]  /*8620*/  BPT.TRAP 0x1 ;  /* 0x000000040000795c */ /* 0x000fe20000300000 */
.L_x_1412:
[----:B-1----:R-:W-:Y:S05]  /*8630*/  @P2 BRA `(.L_x_1410) ;  /* 0x0000000000082947 */ /* 0x002fea0003800000 */
[----:B------:R-:W1:Y:S02]  /*8640*/  SYNCS.PHASECHK.TRANS64.TRYWAIT P2, [UR6+0x28850], R0 ;  /* 0x02885000ff0075a7 */ /* 0x000e640008040146 */
[----:B-1----:R-:W-:Y:S05]  /*8650*/  @!P2 BRA `(.L_x_1413) ;  /* 0x000000dc0030a947 */ /* 0x002fea0003800000 */
.L_x_1410:
[----:B------:R-:W-:Y:S01]  /*8660*/  UIADD3 UR6, UR41, 0x400, URZ ;  /* 0x0000040029067890 */ /* 0x000fe2000fffe03f */
[----:B------:R-:W-:Y:S01]  /*8670*/  WARPGROUP.ARRIVE ;  /* 0x00000000000079c5 */ /* 0x000fe20000000000 */
[----:B------:R-:W-:Y:S01]  /*8680*/  UMOV UR7, 0x40000040 ;  /* 0x4000004000077882 */ /* 0x000fe20000000000 */
[----:B01----:R-:W-:Y:S01]  /*8690*/  FMNMX.FTZ R0, R24, R9, !PT ;  /* 0x0000000918007209 */ /* 0x003fe20007810000 */
[----:B------:R-:W-:Y:S01]  /*86a0*/  USHF.R.U32.HI UR6, URZ, 0x4, UR6 ;  /* 0x000000043f067899 */ /* 0x000fe20008011606 */
[----:B------:R-:W0:Y:S01]  /*86b0*/  LDC R4, c[0x0][0x988] ;  /* 0x00026200ff047b82 */ /* 0x000e220000000800 */
[----:B------:R-:W-:Y:S01]  /*86c0*/  ISETP.GT.AND P2, PT, R5, UR52, PT ;  /* 0x0000003405007c0c */ /* 0x000fe2000bf44270 */
[----:B------:R-:W-:Y:S01]  /*86d0*/  UMOV UR54, UR46 ;  /* 0x0000002e00367c82 */ /* 0x000fe20008000000 */
[----:B------:R-:W-:Y:S01]  /*86e0*/  ULOP3.LUT UR6, UR6, 0x3fff, URZ, 0xc0, !UPT ;  /* 0x00003fff06067892 */ /* 0x000fe2000f8ec03f */
[----:B------:R-:W-:Y:S01]  /*86f0*/  FMNMX.FTZ R7, R25, R0, !PT ;  /* 0x0000000019077209 */ /* 0x000fe20007810000 */
[----:B------:R-:W-:-:S02]  /*8700*/  VIADD R5, R5, 0xffffffff ;  /* 0xffffffff05057836 */ /* 0x000fc40000000000 */
[----:B------:R-:W-:Y:S01]  /*8710*/  ULOP3.LUT UR6, UR6, 0x4000000, URZ, 0xfc, !UPT ;  /* 0x0400000006067892 */ /* 0x000fe2000f8efc3f */
[----:B------:R-:W-:-:S03]  /*8720*/  FMNMX.FTZ R0, R28, R7, !PT ;  /* 0x000000071c007209 */ /* 0x000fc60007810000 */
[----:B------:R-:W-:Y:S01]  /*8730*/  ULEA UR10, UR53, UR6, 0xb ;  /* 0x00000006350a7291 */ /* 0x000fe2000f8e583f */
        /* <DEDUP_REMOVED lines=33> */
[----:B------:R-:W1:Y:S02]  /*8950*/  SHFL.BFLY PT, R0, R7, 0x2, 0x1f ;  /* 0x0c401f0007007f89 */ /* 0x000e6400000e0000 */
[----:B-1----:R-:W-:-:S05]  /*8960*/  FMNMX.FTZ R10, R7, R0, !PT ;  /* 0x00000000070a7209 */ /* 0x002fca0007810000 */
[----:B------:R-:W1:Y:S01]  /*8970*/  SHFL.BFLY PT, R11, R10, 0x1, 0x1f ;  /* 0x0c201f000a0b7f89 */ /* 0x000e6200000e0000 */
[----:B------:R-:W-:Y:S02]  /*8980*/  WARPGROUP.DEPBAR.LE gsb0, 0x0 ;  /* 0x00008000000079c5 */ /* 0x000fe40000010000 */
[----:B------:R-:W-:-:S06]  /*8990*/  WARPGROUP.ARRIVE ;  /* 0x00000000000079c5 */ /* 0x000fcc0000000000 */
[----:B------:R-:W-:Y:S01]  /*89a0*/  HGMMA.64x128x16.F32 R88, R176, gdesc[UR4].tnspB, R88, gsb0 ;  /* 0x41e00004b0587df0 */ /* 0x000fe20008000858 */
[----:B------:R-:W-:Y:S01]  /*89b0*/  UIADD3 UR6, UR10, 0x100, URZ ;  /* 0x000001000a067890 */ /* 0x000fe2000fffe03f */
[----:B------:R-:W-:Y:S01]  /*89c0*/  UMOV UR7, 0x40000040 ;  /* 0x4000004000077882 */ /* 0x000fe20000000000 */
[----:B-1----:R-:W-:Y:S02]  /*89d0*/  FMNMX.FTZ R0, R10, R11, !PT ;  /* 0x0000000b0a007209 */ /* 0x002fe40007810000 */
[----:B------:R-:W-:-:S03]  /*89e0*/  FMNMX.FTZ R10, R26, R8, !PT ;  /* 0x000000081a0a7209 */ /* 0x000fc60007810000 */
[----:B------:R-:W-:Y:S01]  /*89f0*/  FADD.FTZ R9, -R0, R9 ;  /* 0x0000000900097221 */ /* 0x000fe20000010100 */
[----:B------:R-:W-:-:S03]  /*8a00*/  FMNMX.FTZ R7, R27, R10, !PT ;  /* 0x0000000a1b077209 */ /* 0x000fc60007810000 */
[----:B0-----:R-:W-:Y:S01]  /*8a10*/  FMUL.FTZ R6, R9, R4 ;  /* 0x0000000409067220 */ /* 0x001fe20000410000 */
        /* <DEDUP_REMOVED lines=32> */
[----:B------:R-:W-:Y:S02]  /*8c20*/  WARPGROUP.ARRIVE ;  /* 0x00000000000079c5 */ /* 0x000fe40000000000 */
[----:B------:R-:W0:Y:S04]  /*8c30*/  SHFL.BFLY PT, R12, R7, 0x2, 0x1f ;  /* 0x0c401f00070c7f89 */ /* 0x000e2800000e0000 */
[----:B------:R-:W-:Y:S01]  /*8c40*/  HGMMA.64x128x16.F32 R88, R172, gdesc[UR4].tnspB, R88, gsb0 ;  /* 0x41e00004ac587df0 */ /* 0x000fe20008000858 */
[----:B------:R-:W-:Y:S01]  /*8c50*/  UIADD3 UR6, UR10, 0x180, URZ ;  /* 0x000001800a067890 */ /* 0x000fe2000fffe03f */
[----:B------:R-:W-:Y:S01]  /*8c60*/  UMOV UR7, 0x40000040 ;  /* 0x4000004000077882 */ /* 0x000fe20000000000 */
[----:B0-----:R-:W-:-:S05]  /*8c70*/  FMNMX.FTZ R20, R7, R12, !PT ;  /* 0x0000000c07147209 */ /* 0x001fca0007810000 */
[----:B------:R-:W0:Y:S02]  /*8c80*/  SHFL.BFLY PT, R7, R20, 0x1, 0x1f ;  /* 0x0c201f0014077f89 */ /* 0x000e2400000e0000 */
[----:B0-----:R-:W-:Y:S01]  /*8c90*/  FMNMX.FTZ R7, R20, R7, !PT ;  /* 0x0000000714077209 */ /* 0x001fe20007810000 */
[----:B------:R-:W-:Y:S02]  /*8ca0*/  WARPGROUP.DEPBAR.LE gsb0, 0x0 ;  /* 0x00008000000079c5 */ /* 0x000fe40000010000 */
[----:B------:R-:W-:-:S06]  /*8cb0*/  WARPGROUP.ARRIVE ;  /* 0x00000000000079c5 */ /* 0x000fcc0000000000 */
[----:B------:R-:W-:Y:S01]  /*8cc0*/  HGMMA.64x128x16.F32 R88, R168, gdesc[UR4].tnspB, R88, gsb0 ;  /* 0x41e00004a8587df0 */ /* 0x000fe20008000858 */
[----:B------:R-:W-:Y:S01]  /*8cd0*/  UIADD3 UR6, UR10, 0x200, URZ ;  /* 0x000002000a067890 */ /* 0x000fe2000fffe03f */
[----:B------:R-:W-:Y:S01]  /*8ce0*/  UMOV UR7, 0x40000040 ;  /* 0x4000004000077882 */ /* 0x000fe20000000000 */
[----:B------:R-:W-:Y:S02]  /*8cf0*/  WARPGROUP.DEPBAR.LE gsb0, 0x0 ;  /* 0x00008000000079c5 */ /* 0x000fe40000010000 */
[----:B------:R-:W-:Y:S01]  /*8d00*/  WARPGROUP.ARRIVE ;  /* 0x00000000000079c5 */ /* 0x000fe20000000000 */
[----:B------:R-:W-:-:S04]  /*8d10*/  FMUL.FTZ R169, R0, R4 ;  /* 0x0000000400a97220 */ /* 0x000fc80000410000 */
[-CC-:B------:R-:W-:Y:S02]  /*8d20*/  FFMA.FTZ R13, R33, R4.reuse, -R169.reuse ;  /* 0x00000004210d7223 */ /* 0x180fe400000108a9 */
[----:B------:R-:W-:Y:S01]  /*8d30*/  HGMMA.64x128x16.F32 R88, R164, gdesc[UR4].tnspB, R88, gsb0 ;  /* 0x41e00004a4587df0 */ /* 0x000fe20008000858 */
[----:B------:R-:W-:Y:S01]  /*8d40*/  UIADD3 UR6, UR10, 0x280, URZ ;  /* 0x000002800a067890 */ /* 0x000fe2000fffe03f */
[-CC-:B------:R-:W-:Y:S01]  /*8d50*/  FFMA.FTZ R33, R53, R4.reuse, -R169.reuse ;  /* 0x0000000435217223 */ /* 0x180fe200000108a9 */
[----:B------:R-:W-:Y:S01]  /*8d60*/  UMOV UR7, 0x40000040 ;  /* 0x4000004000077882 */ /* 0x000fe20000000000 */
[-CC-:B------:R-:W-:Y:S01]  /*8d70*/  FFMA.FTZ R53, R73, R4.reuse, -R169.reuse ;  /* 0x0000000449357223 */ /* 0x180fe200000108a9 */
[-CC-:B------:R-:W-:Y:S01]  /*8d80*/  FFMA.FTZ R11, R29, R4.reuse, -R169.reuse ;  /* 0x000000041d0b7223 */ /* 0x180fe200000108a9 */
[-C--:B------:R-:W-:Y:S01]  /*8d90*/  FMUL.FTZ R73, R7, R4.reuse ;  /* 0x0000000407497220 */ /* 0x080fe20000410000 */
[-CC-:B------:R-:W-:Y:S01]  /*8da0*/  FFMA.FTZ R29, R49, R4.reuse, -R169.reuse ;  /* 0x00000004311d7223 */ /* 0x180fe200000108a9 */
[-C--:B------:R-:W-:Y:S01]  /*8db0*/  FFMA.FTZ R49, R69, R4.reuse, -R169 ;  /* 0x0000000445317223 */ /* 0x080fe200000108a9 */
[----:B------:R-:W-:Y:S01]  /*8dc0*/  FADD.FTZ R69, -R7, R8 ;  /* 0x0000000807457221 */ /* 0x000fe20000010100 */
[----:B------:R-:W-:Y:S01]  /*8dd0*/  FFMA.FTZ R181, R27, R4, -R73 ;  /* 0x000000041bb57223 */ /* 0x000fe20000010849 */
[----:B------:R-:W-:-:S02]  /*8de0*/  IMAD.U32 R27, RZ, RZ, UR45 ;  /* 0x0000002dff1b7e24 */ /* 0x000fc4000f8e00ff */
[-C--:B------:R-:W-:Y:S01]  /*8df0*/  FFMA.FTZ R9, R24, R4.reuse, -R169 ;  /* 0x0000000418097223 */ /* 0x080fe200000108a9 */
[-C--:B------:R-:W-:Y:S01]  /*8e00*/  FMUL.FTZ R69, R69, R4.reuse ;  /* 0x0000000445457220 */ /* 0x080fe20000410000 */
[-C--:B------:R-:W-:Y:S01]  /*8e10*/  FFMA.FTZ R8, R26, R4.reuse, -R73 ;  /* 0x000000041a087223 */ /* 0x080fe20000010849 */
[-CC-:B------:R-:W-:Y:S01]  /*8e20*/  FFMA.FTZ R180, R25, R4.reuse, -R169.reuse ;  /* 0x0000000419b47223 */ /* 0x180fe200000108a9 */
[----:B------:R-:W-:Y:S01]  /*8e30*/  @!P1 LEA R27, R27, UR41, 0x3 ;  /* 0x000000291b1b9c11 */ /* 0x000fe2000f8e18ff */
[-C--:B------:R-:W-:Y:S01]  /*8e40*/  FFMA.FTZ R182, R28, R4.reuse, -R169 ;  /* 0x000000041cb67223 */ /* 0x080fe200000108a9 */
[----:B------:R-:W0:Y:S01]  /*8e50*/  MUFU.EX2 R9, R9 ;  /* 0x0000000900097308 */ /* 0x000e220000000800 */
[-C--:B------:R-:W-:Y:S01]  /*8e60*/  FFMA.FTZ R183, R30, R4.reuse, -R73 ;  /* 0x000000041eb77223 */ /* 0x080fe20000010849 */
[-C--:B------:R-:W-:Y:S01]  /*8e70*/  FFMA.FTZ R176, R32, R4.reuse, -R169 ;  /* 0x0000000420b07223 */ /* 0x080fe200000108a9 */
[----:B------:R-:W-:Y:S02]  /*8e80*/  @!P1 VIADD R27, R27, 0x28840 ;  /* 0x000288401b1b9836 */ /* 0x000fe40000000000 */
[-CC-:B------:R-:W-:Y:S01]  /*8e90*/  FFMA.FTZ R32, R31, R4.reuse, -R73.reuse ;  /* 0x000000041f207223 */ /* 0x180fe20000010849 */
[----:B------:R-:W-:Y:S01]  /*8ea0*/  IADD3 R31, -R23, 0xb, RZ ;  /* 0x0000000b171f7810 */ /* 0x000fe20007ffe1ff */
[-CC-:B------:R-:W-:Y:S01]  /*8eb0*/  FFMA.FTZ R177, R34, R4.reuse, -R73.reuse ;  /* 0x0000000422b17223 */ /* 0x180fe20000010849 */
[-C--:B------:R-:W-:Y:S01]  /*8ec0*/  FFMA.FTZ R34, R35, R4.reuse, -R73 ;  /* 0x0000000423227223 */ /* 0x080fe20000010849 */
[----:B------:R-:W-:Y:S01]  /*8ed0*/  MUFU.EX2 R69, R69 ;  /* 0x0000004500457308 */ /* 0x000fe20000000800 */
[----:B------:R-:W-:Y:S01]  /*8ee0*/  @!P1 PRMT R27, RZ, 0x654, R27 ;  /* 0x00000654ff1b9816 */ /* 0x000fe2000000001b */
[-C--:B------:R-:W-:Y:S01]  /*8ef0*/  FFMA.FTZ R178, R36, R4.reuse, -R169 ;  /* 0x0000000424b27223 */ /* 0x080fe200000108a9 */
[-C--:B------:R-:W-:Y:S01]  /*8f00*/  FFMA.FTZ R179, R38, R4.reuse, -R73 ;  /* 0x0000000426b37223 */ /* 0x080fe20000010849 */
[-C--:B------:R-:W-:Y:S01]  /*8f10*/  FFMA.FTZ R15, R37, R4.reuse, -R169 ;  /* 0x00000004250f7223 */ /* 0x080fe200000108a9 */
[-C--:B------:R-:W-:Y:S01]  /*8f20*/  FFMA.FTZ R36, R39, R4.reuse, -R73 ;  /* 0x0000000427247223 */ /* 0x080fe20000010849 */
[-C--:B------:R-:W-:Y:S01]  /*8f30*/  FFMA.FTZ R172, R40, R4.reuse, -R169 ;  /* 0x0000000428ac7223 */ /* 0x080fe200000108a9 */
[-C--:B------:R-:W-:Y:S01]  /*8f40*/  FFMA.FTZ R173, R42, R4.reuse, -R73 ;  /* 0x000000042aad7223 */ /* 0x080fe20000010849 */
[----:B------:R-:W1:Y:S01]  /*8f50*/  MUFU.EX2 R8, R8 ;  /* 0x0000000800087308 */ /* 0x000e620000000800 */
[----:B0-----:R-:W-:Y:S01]  /*8f60*/  FFMA.FTZ R3, R6, R3, R9 ;  /* 0x0000000306037223 */ /* 0x001fe20000010009 */
[-C--:B------:R-:W-:Y:S01]  /*8f70*/  FFMA.FTZ R21, R41, R4.reuse, -R169 ;  /* 0x0000000429157223 */ /* 0x080fe200000108a9 */
[-C--:B------:R-:W-:Y:S01]  /*8f80*/  FFMA.FTZ R30, R43, R4.reuse, -R73 ;  /* 0x000000042b1e7223 */ /* 0x080fe20000010849 */
[-C--:B------:R-:W-:Y:S01]  /*8f90*/  FFMA.FTZ R174, R44, R4.reuse, -R169 ;  /* 0x000000042cae7223 */ /* 0x080fe200000108a9 */
[-C--:B------:R-:W-:Y:S01]  /*8fa0*/  FFMA.FTZ R175, R46, R4.reuse, -R73 ;  /* 0x000000042eaf7223 */ /* 0x080fe20000010849 */
[-C--:B------:R-:W-:Y:S01]  /*8fb0*/  FFMA.FTZ R25, R45, R4.reuse, -R169 ;  /* 0x000000042d197223 */ /* 0x080fe200000108a9 */
[-C--:B------:R-:W-:Y:S01]  /*8fc0*/  FFMA.FTZ R26, R47, R4.reuse, -R73 ;  /* 0x000000042f1a7223 */ /* 0x080fe20000010849 */
[----:B------:R-:W0:Y:S01]  /*8fd0*/  MUFU.EX2 R180, R180 ;  /* 0x000000b400b47308 */ /* 0x000e220000000800 */
        /* <DEDUP_REMOVED lines=8> */
[----:B-1----:R-:W-:Y:S01]  /*9060*/  FFMA.FTZ R2, R69, R2, R8 ;  /* 0x0000000245027223 */ /* 0x002fe20000010008 */
[-CC-:B------:R-:W-:Y:S01]  /*9070*/  FFMA.FTZ R57, R77, R4.reuse, -R169.reuse ;  /* 0x000000044d397223 */ /* 0x180fe200000108a9 */
[-CC-:B------:R-:W-:Y:S01]  /*9080*/  FFMA.FTZ R14, R80, R4.reuse, -R169.reuse ;  /* 0x00000004500e7223 */ /* 0x180fe200000108a9 */
[-CC-:B------:R-:W-:Y:S01]  /*9090*/  FFMA.FTZ R61, R81, R4.reuse, -R169.reuse ;  /* 0x00000004513d7223 */ /* 0x180fe200000108a9 */
[-CC-:B------:R-:W-:Y:S01]  /*90a0*/  FFMA.FTZ R84, R84, R4.reuse, -R169.reuse ;  /* 0x0000000454547223 */ /* 0x180fe200000108a9 */
[-C--:B------:R-:W-:Y:S01]  /*90b0*/  FFMA.FTZ R65, R85, R4.reuse, -R169 ;  /* 0x0000000455417223 */ /* 0x080fe200000108a9 */
[-C--:B------:R-:W-:Y:S01]  /*90c0*/  FFMA.FTZ R28, R51, R4.reuse, -R73 ;  /* 0x00000004331c7223 */ /* 0x080fe20000010849 */
[----:B------:R-:W1:Y:S01]  /*90d0*/  MUFU.EX2 R182, R182 ;  /* 0x000000b600b67308 */ /* 0x000e620000000800 */
[----:B0-----:R-:W-:Y:S01]  /*90e0*/  FADD.FTZ R3, R180, R3 ;  /* 0x00000003b4037221 */ /* 0x001fe20000010000 */
[-CC-:B------:R-:W-:Y:S01]  /*90f0*/  FFMA.FTZ R171, R54, R4.reuse, -R73.reuse ;  /* 0x0000000436ab7223 */ /* 0x180fe20000010849 */
[-CC-:B------:R-:W-:Y:S01]  /*9100*/  FFMA.FTZ R24, R55, R4.reuse, -R73.reuse ;  /* 0x0000000437187223 */ /* 0x180fe20000010849 */
[-CC-:B------:R-:W-:Y:S01]  /*9110*/  FFMA.FTZ R38, R59, R4.reuse, -R73.reuse ;  /* 0x000000043b267223 */ /* 0x180fe20000010849 */
[----:B------:R-:W-:Y:S01]  /*9120*/  F2FP.F16.F32.PACK_AB R180, R180, R9 ;  /* 0x00000009b4b4723e */ /* 0x000fe200000000ff */
[-CC-:B------:R-:W-:Y:S01]  /*9130*/  FFMA.FTZ R63, R63, R4.reuse, -R73.reuse ;  /* 0x000000043f3f7223 */ /* 0x180fe20000010849 */
[-CC-:B------:R-:W-:Y:S01]  /*9140*/  FFMA.FTZ R66, R66, R4.reuse, -R73.reuse ;  /* 0x0000000442427223 */ /* 0x180fe20000010849 */
[----:B------:R-:W0:Y:S01]  /*9150*/  MUFU.EX2 R183, R183 ;  /* 0x000000b700b77308 */ /* 0x000e220000000800 */
[----:B--2---:R-:W-:Y:S01]  /*9160*/  FADD.FTZ R2, R181, R2 ;  /* 0x00000002b5027221 */ /* 0x004fe20000010000 */
[--C-:B------:R-:W-:Y:S01]  /*9170*/  FFMA.FTZ R67, R67, R4, -R73.reuse ;  /* 0x0000000443437223 */ /* 0x100fe20000010849 */
[----:B------:R-:W-:Y:S01]  /*9180*/  F2FP.F16.F32.PACK_AB R181, R181, R8 ;  /* 0x00000008b5b5723e */ /* 0x000fe200000000ff */
[-CC-:B------:R-:W-:Y:S01]  /*9190*/  FFMA.FTZ R70, R70, R4.reuse, -R73.reuse ;  /* 0x0000000446467223 */ /* 0x180fe20000010849 */
[-CC-:B------:R-:W-:Y:S01]  /*91a0*/  FFMA.FTZ R71, R71, R4.reuse, -R73.reuse ;  /* 0x0000000447477223 */ /* 0x180fe20000010849 */
[-CC-:B------:R-:W-:Y:S01]  /*91b0*/  FFMA.FTZ R74, R74, R4.reuse, -R73.reuse ;  /* 0x000000044a4a7223 */ /* 0x180fe20000010849 */
[-C--:B------:R-:W-:Y:S01]  /*91c0*/  FFMA.FTZ R75, R75, R4.reuse, -R73 ;  /* 0x000000044b4b7223 */ /* 0x080fe20000010849 */
[----:B------:R-:W2:Y:S01]  /*91d0*/  MUFU.EX2 R11, R11 ;  /* 0x0000000b000b7308 */ /* 0x000ea20000000800 */
[----:B-1----:R-:W-:Y:S01]  /*91e0*/  FADD.FTZ R40, R182, R3 ;  /* 0x00000003b6287221 */ /* 0x002fe20000010000 */
[-CC-:B------:R-:W-:Y:S01]  /*91f0*/  FFMA.FTZ R78, R78, R4.reuse, -R73.reuse ;  /* 0x000000044e4e7223 */ /* 0x180fe20000010849 */
[-CC-:B------:R-:W-:Y:S01]  /*9200*/  FFMA.FTZ R79, R79, R4.reuse, -R73.reuse ;  /* 0x000000044f4f7223 */ /* 0x180fe20000010849 */
[-CC-:B------:R-:W-:Y:S01]  /*9210*/  FFMA.FTZ R82, R82, R4.reuse, -R73.reuse ;  /* 0x0000000452527223 */ /* 0x180fe20000010849 */
[-CC-:B------:R-:W-:Y:S01]  /*9220*/  FFMA.FTZ R83, R83, R4.reuse, -R73.reuse ;  /* 0x0000000453537223 */ /* 0x180fe20000010849 */
[----:B------:R-:W-:-:S02]  /*9230*/  FFMA.FTZ R86, R86, R4, -R73 ;  /* 0x0000000456567223 */ /* 0x000fc40000010849 */
[----:B------:R-:W1:Y:S01]  /*9240*/  MUFU.EX2 R32, R32 ;  /* 0x0000002000207308 */ /* 0x000e620000000800 */
[----:B0-----:R-:W-:-:S07]  /*9250*/  FADD.FTZ R3, R183, R2 ;  /* 0x00000002b7037221 */ /* 0x001fce0000010000 */
[----:B------:R-:W-:Y:S01]  /*9260*/  MUFU.EX2 R176, R176 ;  /* 0x000000b000b07308 */ /* 0x000fe20000000800 */
[----:B--2---:R-:W-:-:S07]  /*9270*/  F2FP.F16.F32.PACK_AB R182, R11, R182 ;  /* 0x000000b60bb6723e */ /* 0x004fce00000000ff */
[----:B------:R-:W0:Y:S01]  /*9280*/  MUFU.EX2 R177, R177 ;  /* 0x000000b100b17308 */ /* 0x000e220000000800 */
[C---:B-1----:R-:W-:Y:S01]  /*9290*/  FADD.FTZ R2, R32.reuse, R3 ;  /* 0x0000000320027221 */ /* 0x042fe20000010000 */
[----:B------:R-:W-:-:S06]  /*92a0*/  F2FP.F16.F32.PACK_AB R183, R32, R183 ;  /* 0x000000b720b7723e */ /* 0x000fcc00000000ff */
[----:B------:R-:W-:Y:S08]  /*92b0*/  MUFU.EX2 R13, R13 ;  /* 0x0000000d000d7308 */ /* 0x000ff00000000800 */
[----:B------:R-:W1:Y:S01]  /*92c0*/  MUFU.EX2 R34, R34 ;  /* 0x0000002200227308 */ /* 0x000e620000000800 */
[----:B0-----:R-:W-:-:S07]  /*92d0*/  FADD.FTZ R3, R177, R2 ;  /* 0x00000002b1037221 */ /* 0x001fce0000010000 */
[----:B------:R-:W-:Y:S08]  /*92e0*/  MUFU.EX2 R178, R178 ;  /* 0x000000b200b27308 */ /* 0x000ff00000000800 */
[----:B------:R-:W0:Y:S01]  /*92f0*/  MUFU.EX2 R179, R179 ;  /* 0x000000b300b37308 */ /* 0x000e220000000800 */
[C---:B-1----:R-:W-:Y:S01]  /*9300*/  FADD.FTZ R2, R34.reuse, R3 ;  /* 0x0000000322027221 */ /* 0x042fe20000010000 */
[----:B------:R-:W-:-:S06]  /*9310*/  F2FP.F16.F32.PACK_AB R177, R34, R177 ;  /* 0x000000b122b1723e */ /* 0x000fcc00000000ff */
[----:B------:R-:W-:Y:S01]  /*9320*/  MUFU.EX2 R15, R15 ;  /* 0x0000000f000f7308 */ /* 0x000fe20000000800 */
[----:B------:R-:W-:Y:S02]  /*9330*/  WARPGROUP.DEPBAR.LE gsb0, 0x0 ;  /* 0x00008000000079c5 */ /* 0x000fe40000010000 */
[----:B------:R-:W-:Y:S01]  /*9340*/  WARPGROUP.ARRIVE ;  /* 0x00000000000079c5 */ /* 0x000fe20000000000 */
[----:B------:R-:W-:-:S04]  /*9350*/  FFMA.FTZ R164, R56, R4, -R169 ;  /* 0x0000000438a47223 */ /* 0x000fc800000108a9 */
[----:B------:R-:W1:Y:S01]  /*9360*/  MUFU.EX2 R36, R36 ;  /* 0x0000002400247308 */ /* 0x000e620000000800 */
[-C--:B------:R-:W-:Y:S01]  /*9370*/  FFMA.FTZ R166, R60, R4.reuse, -R169 ;  /* 0x000000043ca67223 */ /* 0x080fe200000108a9 */
[----:B0-----:R-:W-:Y:S01]  /*9380*/  FADD.FTZ R3, R179, R2 ;  /* 0x00000002b3037221 */ /* 0x001fe20000010000 */
[-CC-:B------:R-:W-:Y:S01]  /*9390*/  FFMA.FTZ R165, R58, R4.reuse, -R73.reuse ;  /* 0x000000043aa57223 */ /* 0x180fe20000010849 */
[----:B------:R-:W-:Y:S01]  /*93a0*/  HGMMA.64x128x16.F32 R88, R160, gdesc[UR4].tnspB, R88, gsb0 ;  /* 0x41e00004a0587df0 */ /* 0x000fe20008000858 */
[----:B------:R-:W-:Y:S01]  /*93b0*/  UIADD3 UR6, UR10, 0x300, URZ ;  /* 0x000003000a067890 */ /* 0x000fe2000fffe03f */
[----:B------:R-:W-:Y:S01]  /*93c0*/  FFMA.FTZ R167, R62, R4, -R73 ;  /* 0x000000043ea77223 */ /* 0x000fe20000010849 */
[----:B------:R-:W-:Y:S01]  /*93d0*/  UMOV UR7, 0x40000040 ;  /* 0x4000004000077882 */ /* 0x000fe20000000000 */
[----:B------:R-:W-:Y:S08]  /*93e0*/  MUFU.EX2 R172, R172 ;  /* 0x000000ac00ac7308 */ /* 0x000ff00000000800 */
        /* <DEDUP_REMOVED lines=14> */
[----:B------:R-:W-:Y:S01]  /*94d0*/  MUFU.EX2 R29, R29 ;  /* 0x0000001d001d7308 */ /* 0x000fe20000000800 */
[C---:B-1----:R-:W-:Y:S01]  /*94e0*/  FADD.FTZ R2, R26.reuse, R3 ;  /* 0x000000031a027221 */ /* 0x042fe20000010000 */
[----:B------:R-:W-:-:S06]  /*94f0*/  F2FP.F16.F32.PACK_AB R175, R26, R175 ;  /* 0x000000af1aaf723e */ /* 0x000fcc00000000ff */
        /* <DEDUP_REMOVED lines=12> */
[-CC-:B------:R-:W-:Y:S02]  /*95c0*/  FFMA.FTZ R169, R50, R4.reuse, -R73.reuse ;  /* 0x0000000432a97223 */ /* 0x180fe40000010849 */
[----:B------:R-:W-:Y:S01]  /*95d0*/  MUFU.EX2 R38, R38 ;  /* 0x0000002600267308 */ /* 0x000fe20000000800 */
[----:B------:R-:W-:Y:S01]  /*95e0*/  FFMA.FTZ R73, R87, R4, -R73 ;  /* 0x0000000457497223 */ /* 0x000fe20000010849 */
[----:B------:R-:W-:Y:S01]  /*95f0*/  HGMMA.64x128x16.F32 R88, R156, gdesc[UR4].tnspB, R88, gsb0 ;  /* 0x41e000049c587df0 */ /* 0x000fe20008000858 */
[----:B------:R-:W-:Y:S01]  /*9600*/  UIADD3 UR6, UR10, 0x380, URZ ;  /* 0x000003800a067890 */ /* 0x000fe2000fffe03f */
[----:B------:R-:W-:-:S04]  /*9610*/  UMOV UR7, 0x40000040 ;  /* 0x4000004000077882 */ /* 0x000fc80000000000 */
[----:B------:R-:W0:Y:S08]  /*9620*/  MUFU.EX2 R169, R169 ;  /* 0x000000a900a97308 */ /* 0x000e300000000800 */
[----:B------:R-:W-:Y:S08]  /*9630*/  MUFU.EX2 R166, R166 ;  /* 0x000000a600a67308 */ /* 0x000ff00000000800 */
[----:B------:R-:W1:Y:S01]  /*9640*/  MUFU.EX2 R167, R167 ;  /* 0x000000a700a77308 */ /* 0x000e620000000800 */
[----:B0-----:R-:W-:Y:S01]  /*9650*/  FADD.FTZ R3, R169, R2 ;  /* 0x00000002a9037221 */ /* 0x001fe20000010000 */
[----:B------:R-:W-:-:S03]  /*9660*/  F2FP.F16.F32.PACK_AB R169, R28, R169 ;  /* 0x000000a91ca9723e */ /* 0x000fc600000000ff */
[----:B------:R-:W-:-:S03]  /*9670*/  FADD.FTZ R2, R28, R3 ;  /* 0x000000031c027221 */ /* 0x000fc60000010000 */
[----:B------:R-:W-:Y:S01]  /*9680*/  MUFU.EX2 R41, R41 ;  /* 0x0000002900297308 */ /* 0x000fe20000000800 */
[----:B------:R-:W-:Y:S01]  /*9690*/  FADD.FTZ R3, R171, R2 ;  /* 0x00000002ab037221 */ /* 0x000fe20000010000 */
[----:B------:R-:W-:-:S03]  /*96a0*/  F2FP.F16.F32.PACK_AB R171, R24, R171 ;  /* 0x000000ab18ab723e */ /* 0x000fc600000000ff */
[----:B------:R-:W-:-:S03]  /*96b0*/  FADD.FTZ R2, R24, R3 ;  /* 0x0000000318027221 */ /* 0x000fc60000010000 */
[----:B------:R-:W0:Y:S01]  /*96c0*/  MUFU.EX2 R63, R63 ;  /* 0x0000003f003f7308 */ /* 0x000e220000000800 */
[----:B------:R-:W-:Y:S01]  /*96d0*/  FADD.FTZ R3, R165, R2 ;  /* 0x00000002a5037221 */ /* 0x000fe20000010000 */
[----:B------:R-:W-:-:S03]  /*96e0*/  F2FP.F16.F32.PACK_AB R165, R38, R165 ;  /* 0x000000a526a5723e */ /* 0x000fc600000000ff */
[----:B------:R-:W-:-:S03]  /*96f0*/  FADD.FTZ R2, R38, R3 ;  /* 0x0000000326027221 */ /* 0x000fc60000010000 */
[----:B------:R-:W-:Y:S01]  /*9700*/  MUFU.EX2 R160, R160 ;  /* 0x000000a000a07308 */ /* 0x000fe20000000800 */
[----:B-1----:R-:W-:-:S07]  /*9710*/  FADD.FTZ R2, R167, R2 ;  /* 0x00000002a7027221 */ /* 0x002fce0000010000 */
[----:B------:R-:W1:Y:S01]  /*9720*/  MUFU.EX2 R161, R66 ;  /* 0x0000004200a17308 */ /* 0x000e620000000800 */
[C---:B0-----:R-:W-:Y:S01]  /*9730*/  FADD.FTZ R2, R63.reuse, R2 ;  /* 0x000000023f027221 */ /* 0x041fe20000010000 */
[----:B------:R-:W-:-:S06]  /*9740*/  F2FP.F16.F32.PACK_AB R167, R63, R167 ;  /* 0x000000a73fa7723e */ /* 0x000fcc00000000ff */
[----:B------:R-:W-:Y:S08]  /*9750*/  MUFU.EX2 R45, R45 ;  /* 0x0000002d002d7308 */ /* 0x000ff00000000800 */
[----:B------:R-:W0:Y:S01]  /*9760*/  MUFU.EX2 R67, R67 ;  /* 0x0000004300437308 */ /* 0x000e220000000800 */
[----:B-1----:R-:W-:-:S07]  /*9770*/  FADD.FTZ R2, R161, R2 ;  /* 0x00000002a1027221 */ /* 0x002fce0000010000 */
[----:B------:R-:W-:Y:S08]  /*9780*/  MUFU.EX2 R162, R162 ;  /* 0x000000a200a27308 */ /* 0x000ff00000000800 */
        /* <DEDUP_REMOVED lines=11> */
[----:B------:R-:W-:Y:S01]  /*9840*/  MUFU.EX2 R12, R12 ;  /* 0x0000000c000c7308 */ /* 0x000fe20000000800 */
[----:B------:R-:W-:Y:S02]  /*9850*/  WARPGROUP.DEPBAR.LE gsb0, 0x0 ;  /* 0x00008000000079c5 */ /* 0x000fe40000010000 */
[----:B------:R-:W-:-:S05]  /*9860*/  WARPGROUP.ARRIVE ;  /* 0x00000000000079c5 */ /* 0x000fca0000000000 */
[----:B------:R-:W0:Y:S01]  /*9870*/  MUFU.EX2 R157, R74 ;  /* 0x0000004a009d7308 */ /* 0x000e220000000800 */
[----:B-1----:R-:W-:Y:S01]  /*9880*/  F2FP.F16.F32.PACK_AB R156, R53, R10 ;  /* 0x0000000a359c723e */ /* 0x002fe200000000ff */
[----:B------:R-:W-:Y:S06]  /*9890*/  HGMMA.64x128x16.F32 R88, R152, gdesc[UR4].tnspB, R88, gsb0 ;  /* 0x41e0000498587df0 */ /* 0x000fec0008000858 */
[----:B------:R-:W1:Y:S08]  /*98a0*/  MUFU.EX2 R159, R78 ;  /* 0x0000004e009f7308 */ /* 0x000e700000000800 */
[----:B------:R-:W2:Y:S01]  /*98b0*/  MUFU.EX2 R57, R57 ;  /* 0x0000003900397308 */ /* 0x000ea20000000800 */
[----:B0-----:R-:W-:Y:S01]  /*98c0*/  FADD.FTZ R2, R157, R2 ;  /* 0x000000029d027221 */ /* 0x001fe20000010000 */
[----:B------:R-:W-:-:S03]  /*98d0*/  F2FP.F16.F32.PACK_AB R157, R75, R157 ;  /* 0x0000009d4b9d723e */ /* 0x000fc600000000ff */
[----:B------:R-:W-:-:S03]  /*98e0*/  FADD.FTZ R2, R75, R2 ;  /* 0x000000024b027221 */ /* 0x000fc60000010000 */
[----:B------:R-:W0:Y:S01]  /*98f0*/  MUFU.EX2 R79, R79 ;  /* 0x0000004f004f7308 */ /* 0x000e220000000800 */
[----:B-1----:R-:W-:-:S07]  /*9900*/  FADD.FTZ R2, R159, R2 ;  /* 0x000000029f027221 */ /* 0x002fce0000010000 */
[----:B------:R-:W-:Y:S01]  /*9910*/  MUFU.EX2 R14, R14 ;  /* 0x0000000e000e7308 */ /* 0x000fe20000000800 */
[----:B--2---:R-:W-:-:S07]  /*9920*/  F2FP.F16.F32.PACK_AB R158, R57, R12 ;  /* 0x0000000c399e723e */ /* 0x004fce00000000ff */
[----:B------:R-:W1:Y:S01]  /*9930*/  MUFU.EX2 R61, R61 ;  /* 0x0000003d003d7308 */ /* 0x000e620000000800 */
[C---:B0-----:R-:W-:Y:S01]  /*9940*/  FADD.FTZ R2, R79.reuse, R2 ;  /* 0x000000024f027221 */ /* 0x041fe20000010000 */
[----:B------:R-:W-:-:S06]  /*9950*/  F2FP.F16.F32.PACK_AB R159, R79, R159 ;  /* 0x0000009f4f9f723e */ /* 0x000fcc00000000ff */
[----:B------:R-:W-:Y:S08]  /*9960*/  MUFU.EX2 R83, R83 ;  /* 0x0000005300537308 */ /* 0x000ff00000000800 */
[----:B------:R-:W-:Y:S08]  /*9970*/  MUFU.EX2 R20, R84 ;  /* 0x0000005400147308 */ /* 0x000ff00000000800 */
[----:B------:R-:W0:Y:S08]  /*9980*/  MUFU.EX2 R65, R65 ;  /* 0x0000004100417308 */ /* 0x000e300000000800 */
[----:B------:R-:W-:Y:S01]  /*9990*/  MUFU.EX2 R73, R73 ;  /* 0x0000004900497308 */ /* 0x000fe20000000800 */
[----:B------:R-:W-:-:S02]  /*99a0*/  WARPGROUP.DEPBAR.LE gsb0, 0x0 ;  /* 0x00008000000079c5 */ /* 0x000fc40000010000 */
[----:B------:R2:W-:Y:S06]  /*99b0*/  BAR.ARV R31, 0x100 ;  /* 0x0004001f0000751d */ /* 0x0005ec0000002000 */
[----:B------:R3:W-:Y:S01]  /*99c0*/  @!P1 SYNCS.ARRIVE.TRANS64.RED.A1T0 RZ, [R27+URZ], RZ ;  /* 0x000000ff1bff99a7 */ /* 0x0007e2000810043f */
[----:B------:R-:W4:Y:S01]  /*99d0*/  MUFU.EX2 R153, R82 ;  /* 0x0000005200997308 */ /* 0x000f220000000800 */
[----:B-1----:R-:W-:Y:S01]  /*99e0*/  F2FP.F16.F32.PACK_AB R152, R61, R14 ;  /* 0x0000000e3d98723e */ /* 0x002fe200000000ff */
[----:B------:R-:W-:Y:S01]  /*99f0*/  FMUL.FTZ R88, R88, R6 ;  /* 0x0000000658587220 */ /* 0x000fe20000410000 */
[----:B0-----:R-:W-:Y:S01]  /*9a00*/  F2FP.F16.F32.PACK_AB R154, R65, R20 ;  /* 0x00000014419a723e */ /* 0x001fe200000000ff */
[-C--:B------:R-:W-:Y:S01]  /*9a10*/  FMUL.FTZ R89, R89, R6.reuse ;  /* 0x0000000659597220 */ /* 0x080fe20000410000 */
[-C--:B------:R-:W-:Y:S01]  /*9a20*/  FMUL.FTZ R92, R92, R6.reuse ;  /* 0x000000065c5c7220 */ /* 0x080fe20000410000 */
[-C--:B------:R-:W-:Y:S01]  /*9a30*/  FMUL.FTZ R93, R93, R6.reuse ;  /* 0x000000065d5d7220 */ /* 0x080fe20000410000 */
[----:B---3--:R-:W-:Y:S01]  /*9a40*/  IMAD.U32 R27, RZ, RZ, UR53 ;  /* 0x00000035ff1b7e24 */ /* 0x008fe2000f8e00ff */
[----:B------:R-:W0:Y:S01]  /*9a50*/  MUFU.EX2 R155, R86 ;  /* 0x00000056009b7308 */ /* 0x000e220000000800 */
[----:B------:R-:W-:Y:S01]  /*9a60*/  UMOV UR53, UR45 ;  /* 0x0000002d00357c82 */ /* 0x000fe20008000000 */
        /* <DEDUP_REMOVED lines=8> */
[----:B----4-:R-:W-:Y:S01]  /*9af0*/  FADD.FTZ R2, R153, R2 ;  /* 0x0000000299027221 */ /* 0x010fe20000010000 */
[----:B------:R-:W-:Y:S01]  /*9b00*/  F2FP.F16.F32.PACK_AB R153, R83, R153 ;  /* 0x000000995399723e */ /* 0x000fe200000000ff */
[-C--:B------:R-:W-:Y:S01]  /*9b10*/  FMUL.FTZ R108, R108, R6.reuse ;  /* 0x000000066c6c7220 */ /* 0x080fe20000410000 */
[-C--:B------:R-:W-:Y:S01]  /*9b20*/  FMUL.FTZ R109, R109, R6.reuse ;  /* 0x000000066d6d7220 */ /* 0x080fe20000410000 */
[----:B--2---:R-:W-:Y:S01]  /*9b30*/  @!P1 PRMT R31, RZ, 0x654, R27 ;  /* 0x00000654ff1f9816 */ /* 0x004fe2000000001b */
[----:B------:R-:W-:Y:S01]  /*9b40*/  FADD.FTZ R27, R11, R40 ;  /* 0x000000280b1b7221 */ /* 0x000fe20000010000 */
[----:B------:R-:W-:Y:S01]  /*9b50*/  FADD.FTZ R2, R83, R2 ;  /* 0x0000000253027221 */ /* 0x000fe20000010000 */
[----:B------:R-:W-:Y:S01]  /*9b60*/  FMUL.FTZ R112, R112, R6 ;  /* 0x0000000670707220 */ /* 0x000fe20000410000 */
[----:B------:R1:W-:Y:S01]  /*9b70*/  @!P1 SYNCS.ARRIVE.TRANS64.RED.A1T0 RZ, [R31+URZ], RZ ;  /* 0x000000ff1fff99a7 */ /* 0x0003e2000810043f */
[----:B------:R-:W-:Y:S01]  /*9b80*/  FADD.FTZ R40, R176, R27 ;  /* 0x0000001bb0287221 */ /* 0x000fe20000010000 */
[----:B0-----:R-:W-:Y:S01]  /*9b90*/  FADD.FTZ R2, R155, R2 ;  /* 0x000000029b027221 */ /* 0x001fe20000010000 */
[----:B------:R-:W-:Y:S01]  /*9ba0*/  F2FP.F16.F32.PACK_AB R176, R13, R176 ;  /* 0x000000b00db0723e */ /* 0x000fe200000000ff */
[-C--:B------:R-:W-:Y:S01]  /*9bb0*/  FMUL.FTZ R113, R113, R6.reuse ;  /* 0x0000000671717220 */ /* 0x080fe20000410000 */
[----:B------:R-:W-:Y:S01]  /*9bc0*/  FADD.FTZ R27, R13, R40 ;  /* 0x000000280d1b7221 */ /* 0x000fe20000010000 */
[C---:B------:R-:W-:Y:S01]  /*9bd0*/  FADD.FTZ R2, R73.reuse, R2 ;  /* 0x0000000249027221 */ /* 0x040fe20000010000 */
[----:B------:R-:W-:Y:S01]  /*9be0*/  F2FP.F16.F32.PACK_AB R155, R73, R155 ;  /* 0x0000009b499b723e */ /* 0x000fe200000000ff */
        /* <DEDUP_REMOVED lines=28> */
[----:B------:R-:W-:Y:S01]  /*9db0*/  FMUL.FTZ R149, R149, R6 ;  /* 0x0000000695957220 */ /* 0x000fe20000410000 */
        /* <DEDUP_REMOVED lines=45> */
[-C--:B------:R-:W-:Y:S01]  /*a090*/  FMUL.FTZ R146, R146, R69.reuse ;  /* 0x0000004592927220 */ /* 0x080fe20000410000 */
[-C--:B------:R-:W-:Y:S01]  /*a0a0*/  FMUL.FTZ R147, R147, R69.reuse ;  /* 0x0000004593937220 */ /* 0x080fe20000410000 */
[-C--:B------:R-:W-:Y:S01]  /*a0b0*/  FMUL.FTZ R150, R150, R69.reuse ;  /* 0x0000004596967220 */ /* 0x080fe20000410000 */
[----:B------:R-:W-:Y:S01]  /*a0c0*/  FADD.FTZ R3, R53, R8 ;  /* 0x0000000835037221 */ /* 0x000fe20000010000 */
[----:B------:R-:W-:Y:S01]  /*a0d0*/  FMUL.FTZ R151, R151, R69 ;  /* 0x0000004597977220 */ /* 0x000fe20000410000 */
[----:B------:R-:W-:-:S02]  /*a0e0*/  IMAD.MOV.U32 R9, RZ, RZ, R0 ;  /* 0x000000ffff097224 */ /* 0x000fc400078e0000 */
[----:B------:R-:W-:-:S04]  /*a0f0*/  FADD.FTZ R8, R12, R3 ;  /* 0x000000030c087221 */ /* 0x000fc80000010000 */
[----:B------:R-:W-:-:S04]  /*a100*/  FADD.FTZ R3, R57, R8 ;  /* 0x0000000839037221 */ /* 0x000fc80000010000 */
[----:B------:R-:W-:-:S04]  /*a110*/  FADD.FTZ R8, R14, R3 ;  /* 0x000000030e087221 */ /* 0x000fc80000010000 */
[----:B------:R-:W-:-:S04]  /*a120*/  FADD.FTZ R3, R61, R8 ;  /* 0x000000083d037221 */ /* 0x000fc80000010000 */
[----:B------:R-:W-:-:S04]  /*a130*/  FADD.FTZ R8, R20, R3 ;  /* 0x0000000314087221 */ /* 0x000fc80000010000 */
[----:B------:R-:W-:Y:S01]  /*a140*/  FADD.FTZ R3, R65, R8 ;  /* 0x0000000841037221 */ /* 0x000fe20000010000 */
[----:B------:R-:W-:Y:S01]  /*a150*/  IMAD.MOV.U32 R8, RZ, RZ, R7 ;  /* 0x000000ffff087224 */ /* 0x000fe200078e0007 */
[----:B-1----:R-:W-:Y:S06]  /*a160*/  @P2 BRA `(.L_x_1414) ;  /* 0xffffffe0001c2947 */ /* 0x002fec000383ffff */
.L_x_1405:
        /* <DEDUP_REMOVED lines=8> */
[----:B------:R-:W-:-:S05]  /*a1f0*/  ULDC UR53, c[0x0][0x9e0] ;  /* 0x0002780000357ab9 */ /* 0x000fca0000000800 */
.L_x_1432:
        /* <DEDUP_REMOVED lines=9> */
.L_x_1417:
[----:B------:R-:W-:Y:S01]  /*a290*/  ULEA UR6, UR45, UR41, 0x3 ;  /* 0x000000292d067291 */ /* 0x000fe2000f8e183f */
[----:B------:R-:W-:-:S05]  /*a2a0*/  IMAD.U32 R0, RZ, RZ, UR46 ;  /* 0x0000002eff007e24 */ /* 0x000fca000f8e00ff */
[----:B------:R-:W-:-:S04]  /*a2b0*/  SHF.L.U32 R0, R0, 0x1f, RZ ;  /* 0x0000001f00007819 */ /* 0x000fc800000006ff */
[----:B------:R0:W1:Y:S01]  /*a2c0*/  SYNCS.PHASECHK.TRANS64.TRYWAIT P2, [UR6+0x28830], R0 ;  /* 0x02883000ff0075a7 */ /* 0x0000620008040146 */
[----:B------:R-:W-:Y:S05]  /*a2d0*/  @!P0 BRA `(.L_x_1418) ;  /* 0x0000000000048947 */ /* 0x000fea0003800000 */
[----:B------:R-:W-:Y:S01]  /*a2e0*/  BPT.TRAP 0x1 ;  /* 0x000000040000795c */ /* 0x000fe20000300000 */
.L_x_1418:
[----:B-1----:R-:W-:Y:S05]  /*a2f0*/  @P2 BRA `(.L_x_1416) ;  /* 0x0000000000082947 */ /* 0x002fea0003800000 */
[----:B------:R-:W1:Y:S02]  /*a300*/  SYNCS.PHASECHK.TRANS64.TRYWAIT P2, [UR6+0x28830], R0 ;  /* 0x02883000ff0075a7 */ /* 0x000e640008040146 */
[----:B-1----:R-:W-:Y:S05]  /*a310*/  @!P2 BRA `(.L_x_1419) ;  /* 0x000000c00018a947 */ /* 0x002fea0003800000 */
.L_x_1416:
        /* <DEDUP_REMOVED lines=45> */
.L_x_1421:
[----:B------:R-:W-:Y:S01]  /*a5f0*/  ULEA UR6, UR55, UR41, 0x3 ;  /* 0x0000002937067291 */ /* 0x000fe2000f8e183f */
[----:B------:R-:W-:-:S05]  /*a600*/  IMAD.U32 R0, RZ, RZ, UR56 ;  /* 0x00000038ff007e24 */ /* 0x000fca000f8e00ff */
[----:B------:R-:W-:-:S04]  /*a610*/  SHF.L.U32 R0, R0, 0x1f, RZ ;  /* 0x0000001f00007819 */ /* 0x000fc800000006ff */
[----:B------:R0:W1:Y:S01]  /*a620*/  SYNCS.PHASECHK.TRANS64.TRYWAIT P2, [UR6+0x28850], R0 ;  /* 0x02885000ff0075a7 */ /* 0x0000620008040146 */
[----:B------:R-:W-:Y:S05]  /*a630*/  @!P0 BRA `(.L_x_1422) ;  /* 0x0000000000048947 */ /* 0x000fea0003800000 */
[----:B------:R-:W-:Y:S01]  /*a640*/  BPT.TRAP 0x1 ;  /* 0x000000040000795c */ /* 0x000fe20000300000 */
.L_x_1422:
[----:B-1----:R-:W-:Y:S05]  /*a650*/  @P2 BRA `(.L_x_1420) ;  /* 0x0000000000082947 */ /* 0x002fea0003800000 */
[----:B------:R-:W1:Y:S02]  /*a660*/  SYNCS.PHASECHK.TRANS64.TRYWAIT P2, [UR6+0x28850], R0 ;  /* 0x02885000ff0075a7 */ /* 0x000e640008040146 */
[----:B-1----:R-:W-:Y:S05]  /*a670*/  @!P2 BRA `(.L_x_1423) ;  /* 0x000000bc0058a947 */ /* 0x002fea0003800000 */
.L_x_1420:
[----:B------:R-:W-:Y:S01]  /*a680*/  UIADD3 UR6, UR41, 0x400, URZ ;  /* 0x0000040029067890 */ /* 0x000fe2000fffe03f */
[----:B------:R-:W-:Y:S01]  /*a690*/  WARPGROUP.ARRIVE ;  /* 0x00000000000079c5 */ /* 0x000fe20000000000 */
[----:B------:R-:W-:Y:S01]  /*a6a0*/  UMOV UR7, 0x40000040 ;  /* 0x4000004000077882 */ /* 0x000fe20000000000 */
[----:B------:R-:W-:Y:S01]  /*a6b0*/  PLOP3.LUT P2, PT, PT, PT, UP0, 0x80, 0x0 ;  /* 0x000000000000781c */ /* 0x000fe20003f4f008 */
[----:B------:R-:W-:Y:S01]  /*a6c0*/  USHF.R.U32.HI UR6, URZ, 0x4, UR6 ;  /* 0x000000043f067899 */ /* 0x000fe20008011606 */
[----:B01----:R-:W-:Y:S01]  /*a6d0*/  VIADD R0, R17, UR38 ;  /* 0x0000002611007c36 */ /* 0x003fe20008000000 */
[----:B------:R-:W-:Y:S01]  /*a6e0*/  IADD3 R11, -R23, 0xb, RZ ;  /* 0x0000000b170b7810 */ /* 0x000fe20007ffe1ff */
[----:B------:R-:W-:Y:S01]  /*a6f0*/  IMAD.U32 R4, RZ, RZ, UR45 ;  /* 0x0000002dff047e24 */ /* 0x000fe2000f8e00ff */
[----:B------:R-:W-:Y:S01]  /*a700*/  ULOP3.LUT UR6, UR6, 0x3fff, URZ, 0xc0, !UPT ;  /* 0x00003fff06067892 */ /* 0x000fe2000f8ec03f */
[----:B------:R-:W-:-:S03]  /*a710*/  IMAD.SHL.U32 R14, R5, 0x80, RZ ;  /* 0x00000080050e7824 */ /* 0x000fc600078e00ff */
[----:B------:R-:W-:Y:S01]  /*a720*/  ULOP3.LUT UR6, UR6, 0x4000000, URZ, 0xfc, !UPT ;  /* 0x0400000006067892 */ /* 0x000fe2000f8efc3f */
[----:B------:R-:W-:-:S03]  /*a730*/  @!P1 LEA R4, R4, UR41, 0x3 ;  /* 0x0000002904049c11 */ /* 0x000fc6000f8e18ff */
[----:B------:R-:W-:Y:S02]  /*a740*/  ULEA UR10, UR55, UR6, 0xb ;  /* 0x00000006370a7291 */ /* 0x000fe4000f8e583f */
[----:B------:R-:W-:-:S05]  /*a750*/  @!P1 VIADD R4, R4, 0x28840 ;  /* 0x0002884004049836 */ /* 0x000fca0000000000 */
        /* <DEDUP_REMOVED lines=39> */
[----:B------:R-:W-:Y:S01]  /*a9d0*/  @P2 IMAD.HI.U32 R7, R0, UR6, RZ ;  /* 0x0000000600072c27 */ /* 0x000fe2000f8e00ff */
[----:B------:R-:W-:-:S04]  /*a9e0*/  @UP0 ULDC UR6, c[0x0][0x450] ;  /* 0x0001140000060ab9 */ /* 0x000fc80000000800 */
[----:B------:R-:W-:Y:S01]  /*a9f0*/  @P2 SHF.R.U32.HI R0, RZ, UR6, R7 ;  /* 0x00000006ff002c19 */ /* 0x000fe20008011607 */
[----:B------:R-:W-:Y:S01]  /*aa00*/  ULOP3.LUT UR6, URZ, UR54, URZ, 0x33, !UPT ;  /* 0x000000363f067292 */ /* 0x000fe2000f8e333f */
[----:B------:R-:W-:-:S03]  /*aa10*/  IADD3 R7, -R14, 0x1, RZ ;  /* 0x000000010e077810 */ /* 0x000fc60007ffe1ff */
[----:B------:R-:W0:Y:S02]  /*aa20*/  SHFL.IDX PT, R9, R0, RZ, 0x1c1f ;  /* 0x001c1fff00097589 */ /* 0x000e2400000e0000 */
[----:B------:R-:W-:Y:S01]  /*aa30*/  IMAD R7, R16, -0x2, R7 ;  /* 0xfffffffe10077824 */ /* 0x000fe200078e0207 */
        /* <DEDUP_REMOVED lines=8> */
[----:B------:R-:W-:Y:S01]  /*aac0*/  IMAD.IADD R10, R152, 0x1, R9 ;  /* 0x00000001980a7824 */ /* 0x000fe200078e0209 */
[----:B-1----:R-:W-:Y:S06]  /*aad0*/  @!P6 BRA `(.L_x_1424) ;  /* 0x00000000005ce947 */ /* 0x002fec0003800000 */
        /* <DEDUP_REMOVED lines=13> */
.L_x_1426:
[----:B------:R-:W-:-:S05]  /*abb0*/  IMAD.U32 R9, RZ, RZ, UR52 ;  /* 0x00000034ff097e24 */ /* 0x000fca000f8e00ff */
[----:B------:R-:W-:-:S13]  /*abc0*/  ISETP.NE.AND P2, PT, R9, 0x1, PT ;  /* 0x000000010900780c */ /* 0x000fda0003f45270 */
[----:B------:R-:W0:Y:S02]  /*abd0*/  @P2 LDC.64 R12, c[0x0][0x9e8] ;  /* 0x00027a00ff0c2b82 */ /* 0x000e240000000a00 */
[----:B0-----:R-:W-:-:S05]  /*abe0*/  @P2 IMAD.HI.U32 R12, R7, R12, RZ ;  /* 0x0000000c070c2227 */ /* 0x001fca00078e00ff */
[----:B------:R-:W-:-:S07]  /*abf0*/  @P2 SHF.R.U32.HI R7, RZ, R13, R12 ;  /* 0x0000000dff072219 */ /* 0x000fce000001160c */
.L_x_1427:
[----:B------:R-:W-:Y:S05]  /*ac00*/  BSYNC B0 ;  /* 0x0000000000007941 */ /* 0x000fea0003800000 */
.L_x_1425:
[----:B------:R-:W-:-:S04]  /*ac10*/  IMAD R7, R7, R9, -R14 ;  /* 0x0000000907077224 */ /* 0x000fc800078e0a0e */
[----:B------:R-:W-:-:S05]  /*ac20*/  IMAD R7, R16, -0x2, R7 ;  /* 0xfffffffe10077824 */ /* 0x000fca00078e0207 */
[----:B------:R-:W-:Y:S02]  /*ac30*/  VIADDMNMX R4, R7, R9, R4, PT ;  /* 0x0000000907047246 */ /* 0x000fe40003800104 */
[----:B------:R-:W-:-:S07]  /*ac40*/  VIMNMX R10, R10, R7, !PT ;  /* 0x000000070a0a7248 */ /* 0x000fce0007fe0100 */
.L_x_1424:
        /* <DEDUP_REMOVED lines=8> */
[----:B------:R-:W-:Y:S02]  /*acd0*/  FSEL R167, R25, -INF , !P5 ;  /* 0xff80000019a77808 */ /* 0x000fe40006800000 */
[C---:B------:R-:W-:Y:S02]  /*ace0*/  ISETP.GT.AND P3, PT, R10.reuse, 0x8, P2 ;  /* 0x000000080a00780c */ /* 0x040fe40001764270 */
[----:B------:R-:W-:Y:S02]  /*acf0*/  ISETP.GT.AND P5, PT, R10, 0x10, P2 ;  /* 0x000000100a00780c */ /* 0x000fe400017a4270 */
[----:B------:R-:W-:-:S02]  /*ad00*/  ISETP.LT.OR P4, PT, R4, 0xa, P4 ;  /* 0x0000000a0400780c */ /* 0x000fc40002781670 */
[----:B------:R-:W-:Y:S01]  /*ad10*/  ISETP.LT.OR P3, PT, R4, 0x9, P3 ;  /* 0x000000090400780c */ /* 0x000fe20001f61670 */
[----:B0-----:R-:W-:Y:S01]  /*ad20*/  IMAD.IADD R12, R152, 0x1, R157 ;  /* 0x00000001980c7824 */ /* 0x001fe200078e029d */
[----:B------:R-:W-:Y:S02]  /*ad30*/  ISETP.LT.OR P5, PT, R4, 0x11, P5 ;  /* 0x000000110400780c */ /* 0x000fe40002fa1670 */
[----:B------:R-:W-:Y:S02]  /*ad40*/  FSEL R181, R29, -INF , !P4 ;  /* 0xff8000001db57808 */ /* 0x000fe40006000000 */
[----:B------:R-:W-:Y:S02]  /*ad50*/  FSEL R173, R28, -INF , !P3 ;  /* 0xff8000001cad7808 */ /* 0x000fe40005800000 */
[----:B------:R-:W-:Y:S02]  /*ad60*/  ISETP.GT.AND P4, PT, R10, 0x18, P2 ;  /* 0x000000180a00780c */ /* 0x000fe40001784270 */
[----:B------:R-:W-:-:S02]  /*ad70*/  FSEL R177, R32, -INF , !P5 ;  /* 0xff80000020b17808 */ /* 0x000fc40006800000 */
[C---:B------:R-:W-:Y:S02]  /*ad80*/  ISETP.GT.AND P3, PT, R10.reuse, 0x11, P2 ;  /* 0x000000110a00780c */ /* 0x040fe40001764270 */
[----:B------:R-:W-:Y:S02]  /*ad90*/  ISETP.GT.AND P5, PT, R10, 0x19, P2 ;  /* 0x000000190a00780c */ /* 0x000fe400017a4270 */
[C---:B------:R-:W-:Y:S02]  /*ada0*/  ISETP.LT.OR P4, PT, R4.reuse, 0x19, P4 ;  /* 0x000000190400780c */ /* 0x040fe40002781670 */
[C---:B------:R-:W-:Y:S02]  /*adb0*/  ISETP.LT.OR P3, PT, R4.reuse, 0x12, P3 ;  /* 0x000000120400780c */ /* 0x040fe40001f61670 */
[----:B------:R-:W-:Y:S02]  /*adc0*/  ISETP.LT.OR P5, PT, R4, 0x1a, P5 ;  /* 0x0000001a0400780c */ /* 0x000fe40002fa1670 */
[----:B------:R-:W-:-:S02]  /*add0*/  FSEL R175, R36, -INF , !P4 ;  /* 0xff80000024af7808 */ /* 0x000fc40006000000 */
[----:B------:R-:W-:Y:S02]  /*ade0*/  FSEL R179, R33, -INF , !P3 ;  /* 0xff80000021b37808 */ /* 0x000fe40005800000 */
[C---:B------:R-:W-:Y:S02]  /*adf0*/  ISETP.GT.AND P4, PT, R10.reuse, 0x21, P2 ;  /* 0x000000210a00780c */ /* 0x040fe40001784270 */
[----:B------:R-:W-:Y:S02]  /*ae00*/  FSEL R171, R37, -INF , !P5 ;  /* 0xff80000025ab7808 */ /* 0x000fe40006800000 */
[C---:B------:R-:W-:Y:S02]  /*ae10*/  ISETP.GT.AND P3, PT, R10.reuse, 0x20, P2 ;  /* 0x000000200a00780c */ /* 0x040fe40001764270 */
[----:B------:R-:W-:Y:S02]  /*ae20*/  ISETP.GT.AND P5, PT, R10, 0x28, P2 ;  /* 0x000000280a00780c */ /* 0x000fe400017a4270 */
[----:B------:R-:W-:-:S02]  /*ae30*/  ISETP.LT.OR P4, PT, R4, 0x22, P4 ;  /* 0x000000220400780c */ /* 0x000fc40002781670 */
[C---:B------:R-:W-:Y:S02]  /*ae40*/  ISETP.LT.OR P3, PT, R4.reuse, 0x21, P3 ;  /* 0x000000210400780c */ /* 0x040fe40001f61670 */
[----:B------:R-:W-:Y:S02]  /*ae50*/  ISETP.LT.OR P5, PT, R4, 0x29, P5 ;  /* 0x000000290400780c */ /* 0x000fe40002fa1670 */
[----:B------:R-:W-:Y:S02]  /*ae60*/  FSEL R153, R41, -INF , !P4 ;  /* 0xff80000029997808 */ /* 0x000fe40006000000 */
[----:B------:R-:W-:Y:S02]  /*ae70*/  FSEL R155, R40, -INF , !P3 ;  /* 0xff800000289b7808 */ /* 0x000fe40005800000 */
[----:B------:R-:W-:Y:S02]  /*ae80*/  FSEL R41, R44, -INF , !P5 ;  /* 0xff8000002c297808 */ /* 0x000fe40006800000 */
[----:B------:R-:W-:-:S02]  /*ae90*/  ISETP.GT.AND P3, PT, R10, 0x29, P2 ;  /* 0x000000290a00780c */ /* 0x000fc40001764270 */
[C---:B------:R-:W-:Y:S02]  /*aea0*/  ISETP.GT.AND P4, PT, R10.reuse, 0x30, P2 ;  /* 0x000000300a00780c */ /* 0x040fe40001784270 */
[----:B------:R-:W-:Y:S02]  /*aeb0*/  ISETP.GT.AND P5, PT, R10, 0x31, P2 ;  /* 0x000000310a00780c */ /* 0x000fe400017a4270 */
[C---:B------:R-:W-:Y:S02]  /*aec0*/  ISETP.LT.OR P3, PT, R4.reuse, 0x2a, P3 ;  /* 0x0000002a0400780c */ /* 0x040fe40001f61670 */
[C---:B------:R-:W-:Y:S02]  /*aed0*/  ISETP.LT.OR P4, PT, R4.reuse, 0x31, P4 ;  /* 0x000000310400780c */ /* 0x040fe40002781670 */
[----:B------:R-:W-:Y:S02]  /*aee0*/  ISETP.LT.OR P5, PT, R4, 0x32, P5 ;  /* 0x000000320400780c */ /* 0x000fe40002fa1670 */
[----:B------:R-:W-:-:S02]  /*aef0*/  FSEL R45, R45, -INF , !P3 ;  /* 0xff8000002d2d7808 */ /* 0x000fc40005800000 */
[----:B------:R-:W-:Y:S02]  /*af00*/  FSEL R37, R48, -INF , !P4 ;  /* 0xff80000030257808 */ /* 0x000fe40006000000 */
[----:B------:R-:W-:Y:S02]  /*af10*/  FSEL R49, R49, -INF , !P5 ;  /* 0xff80000031317808 */ /* 0x000fe40006800000 */
[C---:B------:R-:W-:Y:S02]  /*af20*/  ISETP.GT.AND P3, PT, R10.reuse, 0x38, P2 ;  /* 0x000000380a00780c */ /* 0x040fe40001764270 */
        /* <DEDUP_REMOVED lines=46> */
[----:B------:R-:W-:Y:S01]  /*b210*/  ISETP.GT.AND P5, PT, R10, 0x79, P2 ;  /* 0x000000790a00780c */ /* 0x000fe200017a4270 */
[----:B------:R-:W-:Y:S01]  /*b220*/  IMAD.IADD R10, R20, 0x1, R157 ;  /* 0x00000001140a7824 */ /* 0x000fe200078e029d */
[C---:B------:R-:W-:Y:S02]  /*b230*/  ISETP.LT.OR P3, PT, R4.reuse, 0x72, P3 ;  /* 0x000000720400780c */ /* 0x040fe40001f61670 */
[C---:B------:R-:W-:Y:S02]  /*b240*/  ISETP.LT.OR P4, PT, R4.reuse, 0x79, P4 ;  /* 0x000000790400780c */ /* 0x040fe40002781670 */
[----:B------:R-:W-:Y:S02]  /*b250*/  ISETP.LT.OR P5, PT, R4, 0x7a, P5 ;  /* 0x0000007a0400780c */ /* 0x000fe40002fa1670 */
[----:B------:R-:W-:-:S02]  /*b260*/  FSEL R81, R81, -INF , !P3 ;  /* 0xff80000051517808 */ /* 0x000fc40005800000 */
[----:B------:R-:W-:Y:S02]  /*b270*/  FSEL R25, R84, -INF , !P4 ;  /* 0xff80000054197808 */ /* 0x000fe40006000000 */
[----:B------:R-:W-:Y:S01]  /*b280*/  FSEL R85, R85, -INF , !P5 ;  /* 0xff80000055557808 */ /* 0x000fe20006800000 */
[----:B------:R-:W-:Y:S06]  /*b290*/  @!P6 BRA `(.L_x_1428) ;  /* 0x00000000005ce947 */ /* 0x000fec0003800000 */
        /* <DEDUP_REMOVED lines=13> */
.L_x_1430:
[----:B------:R-:W-:-:S05]  /*b370*/  IMAD.U32 R4, RZ, RZ, UR52 ;  /* 0x00000034ff047e24 */ /* 0x000fca000f8e00ff */
[----:B------:R-:W-:-:S13]  /*b380*/  ISETP.NE.AND P3, PT, R4, 0x1, PT ;  /* 0x000000010400780c */ /* 0x000fda0003f65270 */
[----:B------:R-:W0:Y:S02]  /*b390*/  @P3 LDC.64 R158, c[0x0][0x9e8] ;  /* 0x00027a00ff9e3b82 */ /* 0x000e240000000a00 */
[----:B0-----:R-:W-:-:S05]  /*b3a0*/  @P3 IMAD.HI.U32 R0, R157, R158, RZ ;  /* 0x0000009e9d003227 */ /* 0x001fca00078e00ff */
[----:B------:R-:W-:-:S07]  /*b3b0*/  @P3 SHF.R.U32.HI R157, RZ, R159, R0 ;  /* 0x0000009fff9d3219 */ /* 0x000fce0000011600 */
.L_x_1431:
[----:B------:R-:W-:Y:S05]  /*b3c0*/  BSYNC B0 ;  /* 0x0000000000007941 */ /* 0x000fea0003800000 */
.L_x_1429:
[----:B------:R-:W-:-:S04]  /*b3d0*/  IMAD R157, R157, R4, -R14 ;  /* 0x000000049d9d7224 */ /* 0x000fc800078e0a0e */
[----:B------:R-:W-:-:S05]  /*b3e0*/  IMAD R157, R16, -0x2, R157 ;  /* 0xfffffffe109d7824 */ /* 0x000fca00078e029d */
[----:B------:R-:W-:Y:S02]  /*b3f0*/  VIADDMNMX R10, R157, R4, R10, PT ;  /* 0x000000049d0a7246 */ /* 0x000fe4000380010a */
[----:B------:R-:W-:-:S07]  /*b400*/  VIMNMX R12, R12, R157, !PT ;  /* 0x0000009d0c0c7248 */ /* 0x000fce0007fe0100 */
.L_x_1428:
[----:B------:R-:W-:Y:S01]  /*b410*/  FMNMX.FTZ R0, R165, R6, !PT ;  /* 0x00000006a5007209 */ /* 0x000fe20007810000 */
[----:B------:R-:W0:Y:S01]  /*b420*/  LDC R4, c[0x0][0x988] ;  /* 0x00026200ff047b82 */ /* 0x000e220000000800 */
[----:B------:R-:W-:Y:S01]  /*b430*/  ISETP.GT.AND P4, PT, R12, 0x8, P2 ;  /* 0x000000080c00780c */ /* 0x000fe20001784270 */
[----:B------:R-:W-:Y:S01]  /*b440*/  UMOV UR56, UR46 ;  /* 0x0000002e00387c82 */ /* 0x000fe20008000000 */
[----:B------:R-:W-:Y:S02]  /*b450*/  FMNMX.FTZ R0, R167, R0, !PT ;  /* 0x00000000a7007209 */ /* 0x000fe40007810000 */
        /* <DEDUP_REMOVED lines=28> */
[C---:B------:R-:W-:Y:S02]  /*b620*/  ISETP.GT.AND P3, PT, R12.reuse, 0x9, P2 ;  /* 0x000000090c00780c */ /* 0x040fe40001764270 */
[----:B------:R-:W-:Y:S02]  /*b630*/  FMNMX.FTZ R0, R29, R0, !PT ;  /* 0x000000001d007209 */ /* 0x000fe40007810000 */
[----:B------:R-:W-:Y:S02]  /*b640*/  FSEL R169, R43, -INF , !P4 ;  /* 0xff8000002ba97808 */ /* 0x000fe40006000000 */
[----:B------:R-:W-:Y:S02]  /*b650*/  FMNMX.FTZ R0, R57, R0, !PT ;  /* 0x0000000039007209 */ /* 0x000fe40007810000 */
[----:B------:R-:W-:-:S02]  /*b660*/  ISETP.GT.AND P4, PT, R12, RZ, P2 ;  /* 0x000000ff0c00720c */ /* 0x000fc40001784270 */
[----:B------:R-:W-:Y:S02]  /*b670*/  FMNMX.FTZ R0, R15, R0, !PT ;  /* 0x000000000f007209 */ /* 0x000fe40007810000 */
[C---:B------:R-:W-:Y:S02]  /*b680*/  ISETP.LT.OR P5, PT, R10.reuse, 0x11, P5 ;  /* 0x000000110a00780c */ /* 0x040fe40002fa1670 */
        /* <DEDUP_REMOVED lines=11> */
[----:B------:R-:W-:Y:S02]  /*b740*/  ISETP.LT.OR P3, PT, R10, 0x19, P3 ;  /* 0x000000190a00780c */ /* 0x000fe40001f61670 */
        /* <DEDUP_REMOVED lines=9> */
[----:B------:R-:W-:-:S02]  /*b7e0*/  ISETP.GT.AND P4, PT, R12, 0x30, P2 ;  /* 0x000000300c00780c */ /* 0x000fc40001784270 */
[----:B------:R-:W-:Y:S02]  /*b7f0*/  FMNMX.FTZ R0, R25, R0, !PT ;  /* 0x0000000019007209 */ /* 0x000fe40007810000 */
[----:B------:R-:W-:Y:S02]  /*b800*/  ISETP.LT.OR P4, PT, R10, 0x31, P4 ;  /* 0x000000310a00780c */ /* 0x000fe40002781670 */
[----:B------:R-:W-:-:S05]  /*b810*/  FMNMX.FTZ R14, R85, R0, !PT ;  /* 0x00000000550e7209 */ /* 0x000fca0007810000 */
[----:B------:R-:W1:Y:S02]  /*b820*/  SHFL.BFLY PT, R157, R14, 0x2, 0x1f ;  /* 0x0c401f000e9d7f89 */ /* 0x000e6400000e0000 */
[----:B-1----:R-:W-:-:S05]  /*b830*/  FMNMX.FTZ R157, R14, R157, !PT ;  /* 0x0000009d0e9d7209 */ /* 0x002fca0007810000 */
[----:B------:R-:W1:Y:S02]  /*b840*/  SHFL.BFLY PT, R0, R157, 0x1, 0x1f ;  /* 0x0c201f009d007f89 */ /* 0x000e6400000e0000 */
[----:B-1----:R-:W-:Y:S02]  /*b850*/  FMNMX.FTZ R0, R157, R0, !PT ;  /* 0x000000009d007209 */ /* 0x002fe40007810000 */
[----:B------:R-:W-:Y:S01]  /*b860*/  FSEL R157, R34, -INF , !P5 ;  /* 0xff800000229d7808 */ /* 0x000fe20006800000 */
[----:B------:R-:W-:Y:S01]  /*b870*/  IMAD.U32 R34, RZ, RZ, UR55 ;  /* 0x00000037ff227e24 */ /* 0x000fe2000f8e00ff */
[C---:B------:R-:W-:Y:S01]  /*b880*/  FSETP.NEU.FTZ.AND P5, PT, R0.reuse, -INF , PT ;  /* 0xff8000000000780b */ /* 0x040fe20003fbd000 */
[----:B0-----:R-:W-:Y:S01]  /*b890*/  FMUL.FTZ R14, R0, R4 ;  /* 0x00000004000e7220 */ /* 0x001fe20000410000 */
[----:B------:R-:W-:Y:S01]  /*b8a0*/  FMNMX.FTZ R20, R157, R20, !PT ;  /* 0x000000149d147209 */ /* 0x000fe20007810000 */
[----:B------:R-:W-:Y:S01]  /*b8b0*/  UMOV UR55, UR45 ;  /* 0x0000002d00377c82 */ /* 0x000fe20008000000 */
[----:B------:R-:W-:-:S02]  /*b8c0*/  @!P1 LEA R34, R34, UR41, 0x3 ;  /* 0x0000002922229c11 */ /* 0x000fc4000f8e18ff */
[----:B------:R-:W-:Y:S02]  /*b8d0*/  FSEL R14, R14, RZ, P5 ;  /* 0x000000ff0e0e7208 */ /* 0x000fe40002800000 */
[----:B------:R-:W-:-:S03]  /*b8e0*/  FMNMX.FTZ R20, R35, R20, !PT ;  /* 0x0000001423147209 */ /* 0x000fc60007810000 */
        /* <DEDUP_REMOVED lines=18> */
[-CC-:B------:R-:W-:Y:S01]  /*ba10*/  FFMA.FTZ R41, R45, R4.reuse, -R14.reuse ;  /* 0x000000042d297223 */ /* 0x180fe2000001080e */
[----:B------:R-:W-:Y:S01]  /*ba20*/  FSEL R177, R50, -INF , !P4 ;  /* 0xff80000032b17808 */ /* 0x000fe20006000000 */
[-CC-:B------:R-:W-:Y:S01]  /*ba30*/  FFMA.FTZ R168, R37, R4.reuse, -R14.reuse ;  /* 0x0000000425a87223 */ /* 0x180fe2000001080e */
[----:B------:R-:W-:Y:S01]  /*ba40*/  FSEL R173, R46, -INF , !P3 ;  /* 0xff8000002ead7808 */ /* 0x000fe20005800000 */
[-CC-:B------:R-:W-:Y:S01]  /*ba50*/  FFMA.FTZ R37, R49, R4.reuse, -R14.reuse ;  /* 0x0000000431257223 */ /* 0x180fe2000001080e */
[C---:B------:R-:W-:Y:S01]  /*ba60*/  ISETP.GT.AND P3, PT, R12.reuse, 0x29, P2 ;  /* 0x000000290c00780c */ /* 0x040fe20001764270 */
[-CC-:B------:R-:W-:Y:S01]  /*ba70*/  FFMA.FTZ R170, R33, R4.reuse, -R14.reuse ;  /* 0x0000000421aa7223 */ /* 0x180fe2000001080e */
[----:B------:R-:W-:Y:S01]  /*ba80*/  ISETP.GT.AND P4, PT, R12, 0x38, P2 ;  /* 0x000000380c00780c */ /* 0x000fe20001784270 */
        /* <DEDUP_REMOVED lines=8> */
[-CC-:B------:R-:W-:Y:S01]  /*bb10*/  FFMA.FTZ R29, R57, R4.reuse, -R14.reuse ;  /* 0x00000004391d7223 */ /* 0x180fe2000001080e */
[C---:B------:R-:W-:Y:S01]  /*bb20*/  ISETP.LT.OR P4, PT, R10.reuse, 0x39, P4 ;  /* 0x000000390a00780c */ /* 0x040fe20002781670 */
[-CC-:B------:R-:W-:Y:S01]  /*bb30*/  FFMA.FTZ R61, R65, R4.reuse, -R14.reuse ;  /* 0x00000004413d7223 */ /* 0x180fe2000001080e */
[----:B------:R-:W-:Y:S01]  /*bb40*/  ISETP.LT.OR P3, PT, R10, 0x32, P3 ;  /* 0x000000320a00780c */ /* 0x000fe20001f61670 */
[--C-:B------:R-:W-:Y:S01]  /*bb50*/  FFMA.FTZ R160, R7, R4, -R14.reuse ;  /* 0x0000000407a07223 */ /* 0x100fe2000001080e */
[----:B------:R-:W-:Y:S01]  /*bb60*/  FMNMX.FTZ R20, R173, R20, !PT ;  /* 0x00000014ad147209 */ /* 0x000fe20007810000 */
[----:B------:R-:W-:Y:S01]  /*bb70*/  MUFU.EX2 R180, R180 ;  /* 0x000000b400b47308 */ /* 0x000fe20000000800 */
[----:B------:R-:W-:Y:S01]  /*bb80*/  FSEL R179, R51, -INF , !P3 ;  /* 0xff80000033b37808 */ /* 0x000fe20005800000 */
[-CC-:B------:R-:W-:Y:S01]  /*bb90*/  FFMA.FTZ R51, R171, R4.reuse, -R14.reuse ;  /* 0x00000004ab337223 */ /* 0x180fe2000001080e */
[----:B------:R-:W-:Y:S01]  /*bba0*/  ISETP.GT.AND P3, PT, R12, 0x39, P2 ;  /* 0x000000390c00780c */ /* 0x000fe20001764270 */
[-CC-:B------:R-:W-:Y:S01]  /*bbb0*/  FFMA.FTZ R158, R11, R4.reuse, -R14.reuse ;  /* 0x000000040b9e7223 */ /* 0x180fe2000001080e */
[----:B------:R-:W-:Y:S01]  /*bbc0*/  FSEL R181, R54, -INF , !P4 ;  /* 0xff80000036b57808 */ /* 0x000fe20006000000 */
[--C-:B------:R-:W-:Y:S01]  /*bbd0*/  FFMA.FTZ R11, R77, R4, -R14.reuse ;  /* 0x000000044d0b7223 */ /* 0x100fe2000001080e */
[----:B------:R-:W-:Y:S01]  /*bbe0*/  FMNMX.FTZ R20, R47, R20, !PT ;  /* 0x000000142f147209 */ /* 0x000fe20007810000 */
[----:B------:R-:W-:Y:S01]  /*bbf0*/  MUFU.EX2 R27, R27 ;  /* 0x0000001b001b7308 */ /* 0x000fe20000000800 */
[----:B------:R-:W-:Y:S01]  /*bc00*/  ISETP.GT.AND P4, PT, R12, 0x40, P2 ;  /* 0x000000400c00780c */ /* 0x000fe20001784270 */
[-CC-:B------:R-:W-:Y:S01]  /*bc10*/  FFMA.FTZ R162, R9, R4.reuse, -R14.reuse ;  /* 0x0000000409a27223 */ /* 0x180fe2000001080e */
[C---:B------:R-:W-:Y:S01]  /*bc20*/  ISETP.LT.OR P3, PT, R10.reuse, 0x3a, P3 ;  /* 0x0000003a0a00780c */ /* 0x040fe20001f61670 */
[--C-:B------:R-:W-:Y:S01]  /*bc30*/  FFMA.FTZ R9, R69, R4, -R14.reuse ;  /* 0x0000000445097223 */ /* 0x100fe2000001080e */
[----:B------:R-:W-:Y:S01]  /*bc40*/  FMNMX.FTZ R20, R177, R20, !PT ;  /* 0x00000014b1147209 */ /* 0x000fe20007810000 */
[-CC-:B------:R-:W-:Y:S01]  /*bc50*/  FFMA.FTZ R156, R13, R4.reuse, -R14.reuse ;  /* 0x000000040d9c7223 */ /* 0x180fe2000001080e */
[----:B------:R-:W-:Y:S01]  /*bc60*/  ISETP.LT.OR P4, PT, R10, 0x41, P4 ;  /* 0x000000410a00780c */ /* 0x000fe20002781670 */
[----:B------:R-:W-:Y:S01]  /*bc70*/  MUFU.EX2 R182, R182 ;  /* 0x000000b600b67308 */ /* 0x000fe20000000800 */
[----:B------:R-:W-:Y:S01]  /*bc80*/  FSEL R55, R55, -INF , !P3 ;  /* 0xff80000037377808 */ /* 0x000fe20005800000 */
[-CC-:B------:R-:W-:Y:S01]  /*bc90*/  FFMA.FTZ R152, R21, R4.reuse, -R14.reuse ;  /* 0x0000000415987223 */ /* 0x180fe2000001080e */
[----:B------:R-:W-:Y:S01]  /*bca0*/  ISETP.GT.AND P3, PT, R12, 0x41, P2 ;  /* 0x000000410c00780c */ /* 0x000fe20001764270 */
[--C-:B------:R-:W-:Y:S01]  /*bcb0*/  FFMA.FTZ R154, R25, R4, -R14.reuse ;  /* 0x00000004199a7223 */ /* 0x100fe2000001080e */
[----:B------:R-:W-:Y:S01]  /*bcc0*/  FMNMX.FTZ R20, R179, R20, !PT ;  /* 0x00000014b3147209 */ /* 0x000fe20007810000 */
[-CC-:B------:R-:W-:Y:S01]  /*bcd0*/  FFMA.FTZ R13, R73, R4.reuse, -R14.reuse ;  /* 0x00000004490d7223 */ /* 0x180fe2000001080e */
[----:B------:R-:W-:Y:S01]  /*bce0*/  FSEL R171, R58, -INF , !P4 ;  /* 0xff8000003aab7808 */ /* 0x000fe20006000000 */
[----:B------:R-:W-:Y:S01]  /*bcf0*/  MUFU.EX2 R31, R31 ;  /* 0x0000001f001f7308 */ /* 0x000fe20000000800 */
[----:B------:R-:W-:Y:S01]  /*bd00*/  ISETP.GT.AND P4, PT, R12, 0x48, P2 ;  /* 0x000000480c00780c */ /* 0x000fe20001784270 */
[-CC-:B------:R-:W-:Y:S01]  /*bd10*/  FFMA.FTZ R21, R81, R4.reuse, -R14.reuse ;  /* 0x0000000451157223 */ /* 0x180fe2000001080e */
[----:B------:R-:W-:Y:S01]  /*bd20*/  ISETP.LT.OR P3, PT, R10, 0x42, P3 ;  /* 0x000000420a00780c */ /* 0x000fe20001f61670 */
[----:B------:R-:W-:Y:S01]  /*bd30*/  FFMA.FTZ R25, R85, R4, -R14 ;  /* 0x0000000455197223 */ /* 0x000fe2000001080e */
[----:B------:R-:W-:-:S02]  /*bd40*/  FMNMX.FTZ R20, R181, R20, !PT ;  /* 0x00000014b5147209 */ /* 0x000fc40007810000 */
[----:B------:R-:W-:Y:S01]  /*bd50*/  ISETP.LT.OR P4, PT, R10, 0x49, P4 ;  /* 0x000000490a00780c */ /* 0x000fe20002781670 */
[----:B------:R-:W-:Y:S01]  /*bd60*/  MUFU.EX2 R176, R176 ;  /* 0x000000b000b07308 */ /* 0x000fe20000000800 */
[----:B------:R-:W-:Y:S01]  /*bd70*/  FSEL R155, R59, -INF , !P3 ;  /* 0xff8000003b9b7808 */ /* 0x000fe20005800000 */
[----:B------:R-:W-:Y:S01]  /*bd80*/  FFMA.FTZ R59, R153, R4, -R14 ;  /* 0x00000004993b7223 */ /* 0x000fe2000001080e */
[----:B------:R-:W-:Y:S02]  /*bd90*/  ISETP.GT.AND P3, PT, R12, 0x49, P2 ;  /* 0x000000490c00780c */ /* 0x000fe40001764270 */
[----:B------:R-:W-:Y:S02]  /*bda0*/  FMNMX.FTZ R20, R55, R20, !PT ;  /* 0x0000001437147209 */ /* 0x000fe40007810000 */
[----:B------:R-:W-:Y:S01]  /*bdb0*/  FSEL R175, R62, -INF , !P4 ;  /* 0xff8000003eaf7808 */ /* 0x000fe20006000000 */
[----:B------:R-:W-:Y:S01]  /*bdc0*/  MUFU.EX2 R43, R43 ;  /* 0x0000002b002b7308 */ /* 0x000fe20000000800 */
[----:B------:R-:W-:-:S02]  /*bdd0*/  ISETP.GT.AND P4, PT, R12, 0x50, P2 ;  /* 0x000000500c00780c */ /* 0x000fc40001784270 */
[C---:B------:R-:W-:Y:S02]  /*bde0*/  ISETP.LT.OR P3, PT, R10.reuse, 0x4a, P3 ;  /* 0x0000004a0a00780c */ /* 0x040fe40001f61670 */
[----:B------:R-:W-:Y:S02]  /*bdf0*/  FMNMX.FTZ R20, R171, R20, !PT ;  /* 0x00000014ab147209 */ /* 0x000fe40007810000 */
[----:B------:R-:W-:Y:S01]  /*be00*/  ISETP.LT.OR P4, PT, R10, 0x51, P4 ;  /* 0x000000510a00780c */ /* 0x000fe20002781670 */
[----:B------:R-:W-:Y:S01]  /*be10*/  MUFU.EX2 R178, R178 ;  /* 0x000000b200b27308 */ /* 0x000fe20000000800 */
[----:B------:R-:W-:Y:S02]  /*be20*/  FSEL R63, R63, -INF , !P3 ;  /* 0xff8000003f3f7808 */ /* 0x000fe40005800000 */
[----:B------:R-:W-:Y:S02]  /*be30*/  ISETP.GT.AND P3, PT, R12, 0x51, P2 ;  /* 0x000000510c00780c */ /* 0x000fe40001764270 */
[----:B------:R-:W-:-:S02]  /*be40*/  FMNMX.FTZ R20, R155, R20, !PT ;  /* 0x000000149b147209 */ /* 0x000fc40007810000 */
[----:B------:R-:W-:Y:S01]  /*be50*/  FSEL R153, R66, -INF , !P4 ;  /* 0xff80000042997808 */ /* 0x000fe20006000000 */
[----:B------:R-:W-:Y:S01]  /*be60*/  MUFU.EX2 R51, R51 ;  /* 0x0000003300337308 */ /* 0x000fe20000000800 */
[----:B------:R-:W-:Y:S02]  /*be70*/  ISETP.GT.AND P4, PT, R12, 0x58, P2 ;  /* 0x000000580c00780c */ /* 0x000fe40001784270 */
[C---:B------:R-:W-:Y:S02]  /*be80*/  ISETP.LT.OR P3, PT, R10.reuse, 0x52, P3 ;  /* 0x000000520a00780c */ /* 0x040fe40001f61670 */
[----:B------:R-:W-:Y:S02]  /*be90*/  FMNMX.FTZ R20, R175, R20, !PT ;  /* 0x00000014af147209 */ /* 0x000fe40007810000 */
[----:B------:R-:W-:Y:S01]  /*bea0*/  ISETP.LT.OR P4, PT, R10, 0x59, P4 ;  /* 0x000000590a00780c */ /* 0x000fe20002781670 */
[----:B------:R-:W-:Y:S01]  /*beb0*/  MUFU.EX2 R172, R172 ;  /* 0x000000ac00ac7308 */ /* 0x000fe20000000800 */
[----:B------:R-:W-:-:S02]  /*bec0*/  FSEL R67, R67, -INF , !P3 ;  /* 0xff80000043437808 */ /* 0x000fc40005800000 */
[----:B------:R-:W-:Y:S02]  /*bed0*/  FMNMX.FTZ R20, R63, R20, !PT ;  /* 0x000000143f147209 */ /* 0x000fe40007810000 */
[----:B------:R-:W-:Y:S02]  /*bee0*/  ISETP.GT.AND P3, PT, R12, 0x59, P2 ;  /* 0x000000590c00780c */ /* 0x000fe40001764270 */
[----:B------:R-:W-:Y:S01]  /*bef0*/  FSEL R45, R70, -INF , !P4 ;  /* 0xff800000462d7808 */ /* 0x000fe20006000000 */
[----:B------:R-:W-:Y:S01]  /*bf00*/  MUFU.EX2 R59, R59 ;  /* 0x0000003b003b7308 */ /* 0x000fe20000000800 */
[----:B------:R-:W-:Y:S02]  /*bf10*/  FMNMX.FTZ R20, R153, R20, !PT ;  /* 0x0000001499147209 */ /* 0x000fe40007810000 */
[----:B------:R-:W-:Y:S02]  /*bf20*/  ISETP.GT.AND P4, PT, R12, 0x60, P2 ;  /* 0x000000600c00780c */ /* 0x000fe40001784270 */
[----:B------:R-:W-:-:S02]  /*bf30*/  ISETP.LT.OR P3, PT, R10, 0x5a, P3 ;  /* 0x0000005a0a00780c */ /* 0x000fc40001f61670 */
[----:B------:R-:W-:Y:S01]  /*bf40*/  FMNMX.FTZ R20, R67, R20, !PT ;  /* 0x0000001443147209 */ /* 0x000fe20007810000 */
[----:B------:R-:W-:Y:S01]  /*bf50*/  MUFU.EX2 R174, R174 ;  /* 0x000000ae00ae7308 */ /* 0x000fe20000000800 */
[----:B------:R-:W-:Y:S02]  /*bf60*/  ISETP.LT.OR P4, PT, R10, 0x61, P4 ;  /* 0x000000610a00780c */ /* 0x000fe40002781670 */
[----:B------:R-:W-:Y:S02]  /*bf70*/  FSEL R71, R71, -INF , !P3 ;  /* 0xff80000047477808 */ /* 0x000fe40005800000 */
[----:B------:R-:W-:Y:S02]  /*bf80*/  ISETP.GT.AND P3, PT, R12, 0x61, P2 ;  /* 0x000000610c00780c */ /* 0x000fe40001764270 */
[----:B------:R-:W-:Y:S01]  /*bf90*/  FMNMX.FTZ R20, R45, R20, !PT ;  /* 0x000000142d147209 */ /* 0x000fe20007810000 */
[----:B------:R-:W-:Y:S01]  /*bfa0*/  MUFU.EX2 R41, R41 ;  /* 0x0000002900297308 */ /* 0x000fe20000000800 */
[----:B------:R-:W-:-:S02]  /*bfb0*/  FSEL R49, R74, -INF , !P4 ;  /* 0xff8000004a317808 */ /* 0x000fc40006000000 */
[----:B------:R-:W-:Y:S02]  /*bfc0*/  ISETP.GT.AND P4, PT, R12, 0x68, P2 ;  /* 0x000000680c00780c */ /* 0x000fe40001784270 */
[C---:B------:R-:W-:Y:S02]  /*bfd0*/  ISETP.LT.OR P3, PT, R10.reuse, 0x62, P3 ;  /* 0x000000620a00780c */ /* 0x040fe40001f61670 */
[----:B------:R-:W-:Y:S01]  /*bfe0*/  FMNMX.FTZ R20, R71, R20, !PT ;  /* 0x0000001447147209 */ /* 0x000fe20007810000 */
[----:B------:R-:W-:Y:S01]  /*bff0*/  MUFU.EX2 R168, R168 ;  /* 0x000000a800a87308 */ /* 0x000fe20000000800 */
[----:B------:R-:W-:Y:S02]  /*c000*/  ISETP.LT.OR P4, PT, R10, 0x69, P4 ;  /* 0x000000690a00780c */ /* 0x000fe40002781670 */
[----:B------:R-:W-:Y:S02]  /*c010*/  FSEL R75, R75, -INF , !P3 ;  /* 0xff8000004b4b7808 */ /* 0x000fe40005800000 */
[----:B------:R-:W-:-:S02]  /*c020*/  ISETP.GT.AND P3, PT, R12, 0x69, P2 ;  /* 0x000000690c00780c */ /* 0x000fc40001764270 */
[----:B------:R-:W-:Y:S01]  /*c030*/  FMNMX.FTZ R20, R49, R20, !PT ;  /* 0x0000001431147209 */ /* 0x000fe20007810000 */
[----:B------:R-:W-:Y:S01]  /*c040*/  MUFU.EX2 R37, R37 ;  /* 0x0000002500257308 */ /* 0x000fe20000000800 */
[----:B------:R-:W-:Y:S02]  /*c050*/  FSEL R193, R78, -INF , !P4 ;  /* 0xff8000004ec17808 */ /* 0x000fe40006000000 */
[----:B------:R-:W-:Y:S02]  /*c060*/  ISETP.GT.AND P4, PT, R12, 0x70, P2 ;  /* 0x000000700c00780c */ /* 0x000fe40001784270 */
[C---:B------:R-:W-:Y:S02]  /*c070*/  ISETP.LT.OR P3, PT, R10.reuse, 0x6a, P3 ;  /* 0x0000006a0a00780c */ /* 0x040fe40001f61670 */
[----:B------:R-:W-:Y:S01]  /*c080*/  FMNMX.FTZ R20, R75, R20, !PT ;  /* 0x000000144b147209 */ /* 0x000fe20007810000 */
[----:B------:R-:W-:Y:S01]  /*c090*/  MUFU.EX2 R170, R170 ;  /* 0x000000aa00aa7308 */ /* 0x000fe20000000800 */
[----:B------:R-:W-:-:S02]  /*c0a0*/  ISETP.LT.OR P4, PT, R10, 0x71, P4 ;  /* 0x000000710a00780c */ /* 0x000fc40002781670 */
[----:B------:R-:W-:Y:S02]  /*c0b0*/  FSEL R79, R79, -INF , !P3 ;  /* 0xff8000004f4f7808 */ /* 0x000fe40005800000 */
[----:B------:R-:W-:Y:S02]  /*c0c0*/  ISETP.GT.AND P3, PT, R12, 0x71, P2 ;  /* 0x000000710c00780c */ /* 0x000fe40001764270 */
[----:B------:R-:W-:Y:S01]  /*c0d0*/  FMNMX.FTZ R20, R193, R20, !PT ;  /* 0x00000014c1147209 */ /* 0x000fe20007810000 */
[----:B------:R-:W-:Y:S01]  /*c0e0*/  MUFU.EX2 R33, R33 ;  /* 0x0000002100217308 */ /* 0x000fe20000000800 */
[----:B------:R-:W-:Y:S02]  /*c0f0*/  FSEL R53, R82, -INF , !P4 ;  /* 0xff80000052357808 */ /* 0x000fe40006000000 */
[----:B------:R-:W-:Y:S02]  /*c100*/  ISETP.GT.AND P4, PT, R12, 0x78, P2 ;  /* 0x000000780c00780c */ /* 0x000fe40001784270 */
[----:B------:R-:W-:-:S02]  /*c110*/  ISETP.LT.OR P3, PT, R10, 0x72, P3 ;  /* 0x000000720a00780c */ /* 0x000fc40001f61670 */
[----:B------:R-:W-:Y:S01]  /*c120*/  FMNMX.FTZ R20, R79, R20, !PT ;  /* 0x000000144f147209 */ /* 0x000fe20007810000 */
[----:B------:R-:W-:Y:S01]  /*c130*/  MUFU.EX2 R164, R164 ;  /* 0x000000a400a47308 */ /* 0x000fe20000000800 */
[----:B------:R-:W-:Y:S02]  /*c140*/  ISETP.GT.AND P2, PT, R12, 0x79, P2 ;  /* 0x000000790c00780c */ /* 0x000fe40001744270 */
[C---:B------:R-:W-:Y:S02]  /*c150*/  ISETP.LT.OR P4, PT, R10.reuse, 0x79, P4 ;  /* 0x000000790a00780c */ /* 0x040fe40002781670 */
[----:B------:R-:W-:Y:S02]  /*c160*/  FSEL R83, R83, -INF , !P3 ;  /* 0xff80000053537808 */ /* 0x000fe40005800000 */
[----:B------:R-:W-:Y:S01]  /*c170*/  FMNMX.FTZ R20, R53, R20, !PT ;  /* 0x0000001435147209 */ /* 0x000fe20007810000 */
[----:B------:R-:W-:Y:S01]  /*c180*/  MUFU.EX2 R29, R29 ;  /* 0x0000001d001d7308 */ /* 0x000fe20000000800 */
[----:B------:R-:W-:-:S02]  /*c190*/  ISETP.LT.OR P2, PT, R10, 0x7a, P2 ;  /* 0x0000007a0a00780c */ /* 0x000fc40001741670 */
[----:B------:R-:W-:Y:S02]  /*c1a0*/  FSEL R57, R86, -INF , !P4 ;  /* 0xff80000056397808 */ /* 0x000fe40006000000 */
[----:B------:R-:W-:Y:S02]  /*c1b0*/  FMNMX.FTZ R20, R83, R20, !PT ;  /* 0x0000001453147209 */ /* 0x000fe40007810000 */
[----:B------:R-:W-:Y:S01]  /*c1c0*/  FSEL R65, R0, RZ, P5 ;  /* 0x000000ff00417208 */ /* 0x000fe20002800000 */
[----:B------:R-:W-:Y:S01]  /*c1d0*/  MUFU.EX2 R166, R166 ;  /* 0x000000a600a67308 */ /* 0x000fe20000000800 */
[----:B------:R-:W-:Y:S02]  /*c1e0*/  FSEL R87, R87, -INF , !P2 ;  /* 0xff80000057577808 */ /* 0x000fe40005000000 */
[----:B------:R-:W-:Y:S01]  /*c1f0*/  FMNMX.FTZ R20, R57, R20, !PT ;  /* 0x0000001439147209 */ /* 0x000fe20007810000 */
[----:B------:R-:W-:-:S03]  /*c200*/  FADD.FTZ R65, -R65, R6 ;  /* 0x0000000641417221 */ /* 0x000fc60000010100 */
[----:B------:R-:W-:Y:S01]  /*c210*/  FMNMX.FTZ R20, R87, R20, !PT ;  /* 0x0000001457147209 */ /* 0x000fe20007810000 */
[----:B------:R-:W-:Y:S01]  /*c220*/  FMUL.FTZ R65, R65, R4 ;  /* 0x0000000441417220 */ /* 0x000fe20000410000 */
[----:B------:R-:W-:Y:S03]  /*c230*/  MUFU.EX2 R15, R15 ;  /* 0x0000000f000f7308 */ /* 0x000fe60000000800 */
[----:B------:R-:W0:Y:S05]  /*c240*/  SHFL.BFLY PT, R7, R20, 0x2, 0x1f ;  /* 0x0c401f0014077f89 */ /* 0x000e2a00000e0000 */
[----:B------:R-:W1:Y:S08]  /*c250*/  MUFU.EX2 R65, R65 ;  /* 0x0000004100417308 */ /* 0x000e700000000800 */
[----:B------:R-:W-:Y:S08]  /*c260*/  MUFU.EX2 R160, R160 ;  /* 0x000000a000a07308 */ /* 0x000ff00000000800 */
[----:B------:R-:W-:Y:S01]  /*c270*/  MUFU.EX2 R61, R61 ;  /* 0x0000003d003d7308 */ /* 0x000fe20000000800 */
[----:B-1----:R-:W-:Y:S01]  /*c280*/  FFMA.FTZ R26, R65, R3, R180 ;  /* 0x00000003411a7223 */ /* 0x002fe200000100b4 */
[C---:B------:R-:W-:Y:S01]  /*c290*/  F2FP.F16.F32.PACK_AB R180, R27.reuse, R180 ;  /* 0x000000b41bb4723e */ /* 0x040fe200000000ff */
[----:B------:R-:W-:Y:S01]  /*c2a0*/  FMUL.FTZ R88, R88, R65 ;  /* 0x0000004158587220 */ /* 0x000fe20000410000 */
[----:B0-----:R-:W-:Y:S01]  /*c2b0*/  FMNMX.FTZ R7, R20, R7, !PT ;  /* 0x0000000714077209 */ /* 0x001fe20007810000 */
[----:B------:R-:W-:Y:S01]  /*c2c0*/  FADD.FTZ R3, R27, R26 ;  /* 0x0000001a1b037221 */ /* 0x000fe20000010000 */
[-C--:B------:R-:W-:Y:S01]  /*c2d0*/  FMUL.FTZ R89, R89, R65.reuse ;  /* 0x0000004159597220 */ /* 0x080fe20000410000 */
[-C--:B------:R-:W-:Y:S01]  /*c2e0*/  FMUL.FTZ R92, R92, R65.reuse ;  /* 0x000000415c5c7220 */ /* 0x080fe20000410000 */
[----:B------:R-:W-:Y:S01]  /*c2f0*/  MUFU.EX2 R162, R162 ;  /* 0x000000a200a27308 */ /* 0x000fe20000000800 */
[----:B------:R-:W-:Y:S01]  /*c300*/  FADD.FTZ R26, R182, R3 ;  /* 0x00000003b61a7221 */ /* 0x000fe20000010000 */
[----:B------:R-:W0:Y:S01]  /*c310*/  SHFL.BFLY PT, R10, R7, 0x1, 0x1f ;  /* 0x0c201f00070a7f89 */ /* 0x000e2200000e0000 */
[----:B------:R-:W-:Y:S01]  /*c320*/  F2FP.F16.F32.PACK_AB R182, R31, R182 ;  /* 0x000000b61fb6723e */ /* 0x000fe200000000ff */
[-C--:B------:R-:W-:Y:S01]  /*c330*/  FMUL.FTZ R93, R93, R65.reuse ;  /* 0x000000415d5d7220 */ /* 0x080fe20000410000 */
[----:B------:R-:W-:Y:S01]  /*c340*/  FADD.FTZ R3, R31, R26 ;  /* 0x0000001a1f037221 */ /* 0x000fe20000010000 */
[-C--:B------:R-:W-:Y:S01]  /*c350*/  FMUL.FTZ R96, R96, R65.reuse ;  /* 0x0000004160607220 */ /* 0x080fe20000410000 */
[-C--:B------:R-:W-:Y:S01]  /*c360*/  FMUL.FTZ R97, R97, R65.reuse ;  /* 0x0000004161617220 */ /* 0x080fe20000410000 */
[----:B------:R-:W-:Y:S01]  /*c370*/  MUFU.EX2 R9, R9 ;  /* 0x0000000900097308 */ /* 0x000fe20000000800 */
[----:B------:R-:W-:Y:S01]  /*c380*/  FADD.FTZ R26, R176, R3 ;  /* 0x00000003b01a7221 */ /* 0x000fe20000010000 */
[----:B------:R-:W-:Y:S01]  /*c390*/  F2FP.F16.F32.PACK_AB R176, R43, R176 ;  /* 0x000000b02bb0723e */ /* 0x000fe200000000ff */
[-C--:B------:R-:W-:Y:S01]  /*c3a0*/  FMUL.FTZ R100, R100, R65.reuse ;  /* 0x0000004164647220 */ /* 0x080fe20000410000 */
        /* <DEDUP_REMOVED lines=14> */
[----:B0-----:R-:W-:Y:S01]  /*c490*/  FMNMX.FTZ R7, R7, R10, !PT ;  /* 0x0000000a07077209 */ /* 0x001fe20007810000 */
[-C--:B------:R-:W-:Y:S01]  /*c4a0*/  FMUL.FTZ R116, R116, R65.reuse ;  /* 0x0000004174747220 */ /* 0x080fe20000410000 */
[C---:B------:R-:W-:Y:S01]  /*c4b0*/  F2FP.F16.F32.PACK_AB R172, R59.reuse, R172 ;  /* 0x000000ac3bac723e */ /* 0x040fe200000000ff */
[----:B------:R-:W-:Y:S01]  /*c4c0*/  FADD.FTZ R3, R59, R30 ;  /* 0x0000001e3b037221 */ /* 0x000fe20000010000 */
[C---:B------:R-:W-:Y:S01]  /*c4d0*/  FSETP.NEU.FTZ.AND P2, PT, R7.reuse, -INF , PT ;  /* 0xff8000000700780b */ /* 0x040fe20003f5d000 */
[C---:B------:R-:W-:Y:S01]  /*c4e0*/  FMUL.FTZ R6, R7.reuse, R4 ;  /* 0x0000000407067220 */ /* 0x040fe20000410000 */
[----:B------:R-:W-:Y:S01]  /*c4f0*/  MUFU.EX2 R158, R158 ;  /* 0x0000009e009e7308 */ /* 0x000fe20000000800 */
[----:B------:R-:W-:Y:S01]  /*c500*/  FADD.FTZ R30, R174, R3 ;  /* 0x00000003ae1e7221 */ /* 0x000fe20000010000 */
[----:B------:R-:W-:Y:S01]  /*c510*/  FSEL R3, R7, RZ, P2 ;  /* 0x000000ff07037208 */ /* 0x000fe20001000000 */
[----:B------:R-:W-:Y:S01]  /*c520*/  FMUL.FTZ R117, R117, R65 ;  /* 0x0000004175757220 */ /* 0x000fe20000410000 */
[----:B------:R-:W-:Y:S01]  /*c530*/  FSEL R32, R6, RZ, P2 ;  /* 0x000000ff06207208 */ /* 0x000fe20001000000 */
[----:B------:R-:W-:Y:S01]  /*c540*/  FADD.FTZ R77, R41, R30 ;  /* 0x0000001e294d7221 */ /* 0x000fe20000010000 */
[----:B------:R-:W-:-:S02]  /*c550*/  @!P1 VIADD R30, R34, 0x28860 ;  /* 0x00028860221e9836 */ /* 0x000fc40000000000 */
[----:B------:R-:W-:Y:S01]  /*c560*/  FADD.FTZ R3, -R3, R8 ;  /* 0x0000000803037221 */ /* 0x000fe20000010100 */
[----:B------:R-:W-:Y:S01]  /*c570*/  MUFU.EX2 R11, R11 ;  /* 0x0000000b000b7308 */ /* 0x000fe20000000800 */
[----:B------:R-:W-:Y:S01]  /*c580*/  FADD.FTZ R8, R168, R77 ;  /* 0x0000004da8087221 */ /* 0x000fe20000010000 */
[-CC-:B------:R-:W-:Y:S01]  /*c590*/  FFMA.FTZ R69, R183, R4.reuse, -R32.reuse ;  /* 0x00000004b7457223 */ /* 0x180fe20000010820 */
[-C--:B------:R-:W-:Y:S01]  /*c5a0*/  FMUL.FTZ R3, R3, R4.reuse ;  /* 0x0000000403037220 */ /* 0x080fe20000410000 */
        /* <DEDUP_REMOVED lines=12> */
[----:B------:R0:W1:Y:S01]  /*c670*/  MUFU.EX2 R8, R3 ;  /* 0x0000000300087308 */ /* 0x0000620000000800 */
[----:B------:R-:W-:Y:S01]  /*c680*/  FADD.FTZ R34, R164, R77 ;  /* 0x0000004da4227221 */ /* 0x000fe20000010000 */
        /* <DEDUP_REMOVED lines=8> */
[-C--:B------:R-:W-:Y:S01]  /*c710*/  FFMA.FTZ R55, R55, R4.reuse, -R32 ;  /* 0x0000000437377223 */ /* 0x080fe20000010820 */
[----:B------:R-:W-:Y:S01]  /*c720*/  @!P1 PRMT R30, RZ, 0x654, R30 ;  /* 0x00000654ff1e9816 */ /* 0x000fe2000000001e */
[-CC-:B------:R-:W-:Y:S01]  /*c730*/  FFMA.FTZ R165, R171, R4.reuse, -R32.reuse ;  /* 0x00000004aba57223 */ /* 0x180fe20000010820 */
[----:B------:R-:W-:Y:S01]  /*c740*/  FADD.FTZ R34, R166, R3 ;  /* 0x00000003a6227221 */ /* 0x000fe20000010000 */
[----:B------:R-:W-:Y:S01]  /*c750*/  FFMA.FTZ R175, R175, R4, -R32 ;  /* 0x00000004afaf7223 */ /* 0x000fe20000010820 */
[----:B------:R0:W-:Y:S01]  /*c760*/  @!P1 SYNCS.ARRIVE.TRANS64.RED.A1T0 RZ, [R30+URZ], RZ ;  /* 0x000000ff1eff99a7 */ /* 0x0001e2000810043f */
[----:B------:R-:W3:Y:S01]  /*c770*/  MUFU.EX2 R183, R183 ;  /* 0x000000b700b77308 */ /* 0x000ee20000000800 */
[----:B-1----:R-:W-:Y:S01]  /*c780*/  FFMA.FTZ R3, R8, R2, R69 ;  /* 0x0000000208037223 */ /* 0x002fe20000010045 */
[----:B------:R-:W-:Y:S01]  /*c790*/  FADD.FTZ R77, R15, R34 ;  /* 0x000000220f4d7221 */ /* 0x000fe20000010000 */
[-CC-:B------:R-:W-:Y:S01]  /*c7a0*/  FFMA.FTZ R63, R63, R4.reuse, -R32.reuse ;  /* 0x000000043f3f7223 */ /* 0x180fe20000010820 */
[-CC-:B------:R-:W-:Y:S01]  /*c7b0*/  FFMA.FTZ R153, R153, R4.reuse, -R32.reuse ;  /* 0x0000000499997223 */ /* 0x180fe20000010820 */
[-CC-:B------:R-:W-:Y:S01]  /*c7c0*/  FFMA.FTZ R67, R67, R4.reuse, -R32.reuse ;  /* 0x0000000443437223 */ /* 0x180fe20000010820 */
[----:B------:R-:W-:Y:S01]  /*c7d0*/  FADD.FTZ R34, R160, R77 ;  /* 0x0000004da0227221 */ /* 0x000fe20000010000 */
[-C--:B0-----:R-:W-:Y:S01]  /*c7e0*/  FFMA.FTZ R30, R155, R4.reuse, -R32 ;  /* 0x000000049b1e7223 */ /* 0x081fe20000010820 */
[----:B------:R-:W0:Y:S01]  /*c7f0*/  MUFU.EX2 R10, R10 ;  /* 0x0000000a000a7308 */ /* 0x000e220000000800 */
[----:B--2---:R-:W-:Y:S01]  /*c800*/  FADD.FTZ R2, R6, R3 ;  /* 0x0000000306027221 */ /* 0x004fe20000010000 */
[----:B------:R-:W-:Y:S01]  /*c810*/  FADD.FTZ R77, R61, R34 ;  /* 0x000000223d4d7221 */ /* 0x000fe20000010000 */
[-CC-:B------:R-:W-:Y:S01]  /*c820*/  FFMA.FTZ R45, R45, R4.reuse, -R32.reuse ;  /* 0x000000042d2d7223 */ /* 0x180fe20000010820 */
[-CC-:B------:R-:W-:Y:S01]  /*c830*/  FFMA.FTZ R71, R71, R4.reuse, -R32.reuse ;  /* 0x0000000447477223 */ /* 0x180fe20000010820 */
[----:B------:R-:W-:Y:S01]  /*c840*/  FFMA.FTZ R49, R49, R4, -R32 ;  /* 0x0000000431317223 */ /* 0x000fe20000010820 */
[----:B------:R-:W-:Y:S01]  /*c850*/  FADD.FTZ R34, R162, R77 ;  /* 0x0000004da2227221 */ /* 0x000fe20000010000 */
[----:B------:R-:W-:Y:S01]  /*c860*/  F2FP.F16.F32.PACK_AB R162, R9, R162 ;  /* 0x000000a209a2723e */ /* 0x000fe200000000ff */
[----:B------:R-:W1:Y:S01]  /*c870*/  MUFU.EX2 R12, R12 ;  /* 0x0000000c000c7308 */ /* 0x000e620000000800 */
[----:B---3--:R-:W-:Y:S01]  /*c880*/  FADD.FTZ R3, R183, R2 ;  /* 0x00000002b7037221 */ /* 0x008fe20000010000 */
[----:B------:R-:W-:Y:S01]  /*c890*/  FADD.FTZ R27, R9, R34 ;  /* 0x00000022091b7221 */ /* 0x000fe20000010000 */
[-CC-:B------:R-:W-:Y:S01]  /*c8a0*/  FFMA.FTZ R75, R75, R4.reuse, -R32.reuse ;  /* 0x000000044b4b7223 */ /* 0x180fe20000010820 */
        /* <DEDUP_REMOVED lines=9> */
[----:B------:R-:W-:Y:S01]  /*c940*/  FFMA.FTZ R32, R87, R4, -R32 ;  /* 0x0000000457207223 */ /* 0x000fe20000010820 */
[----:B------:R-:W-:Y:S01]  /*c950*/  FADD.FTZ R34, R158, R27 ;  /* 0x0000001b9e227221 */ /* 0x000fe20000010000 */
[----:B------:R-:W-:Y:S01]  /*c960*/  ISETP.GT.AND P2, PT, R5, UR40, PT ;  /* 0x0000002805007c0c */ /* 0x000fe2000bf44270 */
[----:B------:R-:W0:Y:S01]  /*c970*/  MUFU.EX2 R14, R14 ;  /* 0x0000000e000e7308 */ /* 0x000e220000000800 */
[----:B-1----:R-:W-:Y:S01]  /*c980*/  FADD.FTZ R2, R12, R3 ;  /* 0x000000030c027221 */ /* 0x002fe20000010000 */
[----:B------:R-:W-:Y:S01]  /*c990*/  FADD.FTZ R27, R11, R34 ;  /* 0x000000220b1b7221 */ /* 0x000fe20000010000 */
[----:B------:R-:W-:Y:S01]  /*c9a0*/  F2FP.F16.F32.PACK_AB R181, R6, R69 ;  /* 0x0000004506b5723e */ /* 0x000fe200000000ff */
        /* <DEDUP_REMOVED lines=41> */
[----:B------:R-:W-:Y:S01]  /*cc40*/  FMUL.FTZ R151, R151, R8 ;  /* 0x0000000897977220 */ /* 0x000fe20000410000 */
[----:B------:R-:W-:Y:S01]  /*cc50*/  F2FP.F16.F32.PACK_AB R174, R41, R174 ;  /* 0x000000ae29ae723e */ /* 0x000fe200000000ff */
[-C--:B------:R-:W-:Y:S01]  /*cc60*/  FMUL.FTZ R120, R120, R65.reuse ;  /* 0x0000004178787220 */ /* 0x080fe20000410000 */
[----:B------:R-:W0:Y:S01]  /*cc70*/  MUFU.EX2 R169, R169 ;  /* 0x000000a900a97308 */ /* 0x000e220000000800 */
[----:B-1----:R-:W-:Y:S01]  /*cc80*/  FADD.FTZ R2, R24, R3 ;  /* 0x0000000318027221 */ /* 0x002fe20000010000 */
[----:B------:R-:W-:Y:S01]  /*cc90*/  F2FP.F16.F32.PACK_AB R168, R37, R168 ;  /* 0x000000a825a8723e */ /* 0x000fe200000000ff */
[-C--:B------:R-:W-:Y:S01]  /*cca0*/  FMUL.FTZ R121, R121, R65.reuse ;  /* 0x0000004179797220 */ /* 0x080fe20000410000 */
[----:B------:R-:W-:Y:S01]  /*ccb0*/  F2FP.F16.F32.PACK_AB R170, R33, R170 ;  /* 0x000000aa21aa723e */ /* 0x000fe200000000ff */
[-C--:B------:R-:W-:Y:S01]  /*ccc0*/  FMUL.FTZ R124, R124, R65.reuse ;  /* 0x000000417c7c7220 */ /* 0x080fe20000410000 */
[----:B------:R-:W-:Y:S01]  /*ccd0*/  F2FP.F16.F32.PACK_AB R164, R29, R164 ;  /* 0x000000a41da4723e */ /* 0x000fe200000000ff */
[-C--:B------:R-:W-:Y:S01]  /*cce0*/  FMUL.FTZ R125, R125, R65.reuse ;  /* 0x000000417d7d7220 */ /* 0x080fe20000410000 */
        /* <DEDUP_REMOVED lines=21> */
[----:B------:R-:W-:Y:S01]  /*ce40*/  FMUL.FTZ R149, R149, R65 ;  /* 0x0000004195957220 */ /* 0x000fe20000410000 */
[----:B------:R-:W-:Y:S01]  /*ce50*/  F2FP.F16.F32.PACK_AB R183, R10, R183 ;  /* 0x000000b70ab7723e */ /* 0x000fe200000000ff */
[----:B------:R-:W-:Y:S01]  /*ce60*/  VIADD R5, R5, 0xffffffff ;  /* 0xffffffff05057836 */ /* 0x000fe20000000000 */
[----:B------:R-:W1:Y:S01]  /*ce70*/  MUFU.EX2 R165, R165 ;  /* 0x000000a500a57308 */ /* 0x000e620000000800 */
[----:B--2---:R-:W-:Y:S01]  /*ce80*/  FADD.FTZ R2, R28, R9 ;  /* 0x000000091c027221 */ /* 0x004fe20000010000 */
[----:B------:R-:W-:Y:S01]  /*ce90*/  F2FP.F16.F32.PACK_AB R177, R35, R12 ;  /* 0x0000000c23b1723e */ /* 0x000fe200000000ff */
[----:B------:R-:W-:Y:S01]  /*cea0*/  IMAD.MOV.U32 R6, RZ, RZ, R0 ;  /* 0x000000ffff067224 */ /* 0x000fe200078e0000 */
[----:B------:R-:W-:Y:S01]  /*ceb0*/  F2FP.F16.F32.PACK_AB R179, R39, R14 ;  /* 0x0000000e27b3723e */ /* 0x000fe200000000ff */
[----:B------:R-:W-:Y:S01]  /*cec0*/  IMAD.MOV.U32 R8, RZ, RZ, R7 ;  /* 0x000000ffff087224 */ /* 0x000fe200078e0007 */
[----:B------:R-:W-:-:S02]  /*ced0*/  F2FP.F16.F32.PACK_AB R173, R73, R20 ;  /* 0x0000001449ad723e */ /* 0x000fc400000000ff */
[----:B------:R-:W2:Y:S01]  /*cee0*/  MUFU.EX2 R152, R152 ;  /* 0x0000009800987308 */ /* 0x000ea20000000800 */
[C---:B0-----:R-:W-:Y:S01]  /*cef0*/  FADD.FTZ R2, R55.reuse, R2 ;  /* 0x0000000237027221 */ /* 0x041fe20000010000 */
[----:B------:R-:W-:Y:S02]  /*cf00*/  F2FP.F16.F32.PACK_AB R169, R26, R169 ;  /* 0x000000a91aa9723e */ /* 0x000fe400000000ff */
[----:B------:R-:W-:-:S04]  /*cf10*/  F2FP.F16.F32.PACK_AB R171, R55, R28 ;  /* 0x0000001c37ab723e */ /* 0x000fc800000000ff */
[----:B------:R-:W0:Y:S01]  /*cf20*/  MUFU.EX2 R30, R30 ;  /* 0x0000001e001e7308 */ /* 0x000e220000000800 */
[----:B-1----:R-:W-:-:S07]  /*cf30*/  FADD.FTZ R9, R165, R2 ;  /* 0x00000002a5097221 */ /* 0x002fce0000010000 */
[----:B------:R-:W1:Y:S01]  /*cf40*/  MUFU.EX2 R21, R21 ;  /* 0x0000001500157308 */ /* 0x000e620000000800 */
[----:B--2---:R-:W-:-:S07]  /*cf50*/  FADD.FTZ R34, R152, R27 ;  /* 0x0000001b98227221 */ /* 0x004fce0000010000 */
[----:B------:R2:W3:Y:S01]  /*cf60*/  MUFU.EX2 R36, R175 ;  /* 0x000000af00247308 */ /* 0x0004e20000000800 */
[C---:B0-----:R-:W-:Y:S01]  /*cf70*/  FADD.FTZ R9, R30.reuse, R9 ;  /* 0x000000091e097221 */ /* 0x041fe20000010000 */
[----:B------:R-:W-:-:S06]  /*cf80*/  F2FP.F16.F32.PACK_AB R165, R30, R165 ;  /* 0x000000a51ea5723e */ /* 0x000fcc00000000ff */
[----:B------:R-:W0:Y:S01]  /*cf90*/  MUFU.EX2 R154, R154 ;  /* 0x0000009a009a7308 */ /* 0x000e220000000800 */
[C---:B-1----:R-:W-:Y:S01]  /*cfa0*/  FADD.FTZ R3, R21.reuse, R34 ;  /* 0x0000002215037221 */ /* 0x042fe20000010000 */
[----:B------:R-:W-:Y:S02]  /*cfb0*/  F2FP.F16.F32.PACK_AB R152, R21, R152 ;  /* 0x000000981598723e */ /* 0x000fe400000000ff */
[----:B--2---:R-:W-:-:S04]  /*cfc0*/  F2FP.F16.F32.PACK_AB R175, R47, R24 ;  /* 0x000000182faf723e */ /* 0x004fc800000000ff */
[----:B------:R-:W1:Y:S01]  /*cfd0*/  MUFU.EX2 R63, R63 ;  /* 0x0000003f003f7308 */ /* 0x000e620000000800 */
[----:B---3--:R-:W-:-:S07]  /*cfe0*/  FADD.FTZ R9, R36, R9 ;  /* 0x0000000924097221 */ /* 0x008fce0000010000 */
        /* <DEDUP_REMOVED lines=32> */
[----:B------:R-:W-:-:S03]  /*d1f0*/  F2FP.F16.F32.PACK_AB R153, R83, R42 ;  /* 0x0000002a5399723e */ /* 0x000fc600000000ff */
[----:B-1----:R-:W-:-:S04]  /*d200*/  FADD.FTZ R9, R44, R9 ;  /* 0x000000092c097221 */ /* 0x002fc80000010000 */
[C---:B--2---:R-:W-:Y:S01]  /*d210*/  FADD.FTZ R2, R32.reuse, R9 ;  /* 0x0000000920027221 */ /* 0x044fe20000010000 */
[----:B------:R-:W-:Y:S01]  /*d220*/  F2FP.F16.F32.PACK_AB R155, R32, R44 ;  /* 0x0000002c209b723e */ /* 0x000fe200000000ff */
[----:B------:R-:W-:Y:S06]  /*d230*/  @P2 BRA `(.L_x_1432) ;  /* 0xffffffcc00f02947 */ /* 0x000fec000383ffff */
.L_x_1415:
[----:B------:R-:W-:Y:S06]  /*d240*/  BAR.ARV 0x8, 0x180 ;  /* 0x0206000000007b1d */ /* 0x000fec0000002000 */
[----:B------:R-:W-:Y:S05]  /*d250*/  @!P0 BRA `(.L_x_1433) ;  /* 0x0000000000048947 */ /* 0x000fea0003800000 */
[----:B------:R-:W-:Y:S01]  /*d260*/  BPT.TRAP 0x1 ;  /* 0x000000040000795c */ /* 0x000fe20000300000 */
.L_x_1433:
[----:B------:R-:W-:Y:S01]  /*d270*/  ULEA UR5, UR45, UR41, 0x3 ;  /* 0x000000292d057291 */ /* 0x000fe2000f8e183f */
[----:B------:R-:W-:-:S05]  /*d280*/  IMAD.U32 R5, RZ, RZ, UR46 ;  /* 0x0000002eff057e24 */ /* 0x000fca000f8e00ff */
[----:B------:R-:W-:-:S04]  /*d290*/  SHF.L.U32 R5, R5, 0x1f, RZ ;  /* 0x0000001f05057819 */ /* 0x000fc800000006ff */
[----:B------:R0:W1:Y:S01]  /*d2a0*/  SYNCS.PHASECHK.TRANS64.TRYWAIT P2, [UR5+0x28850], R5 ;  /* 0x02885005ff0075a7 */ /* 0x0000620008040145 */
[----:B------:R-:W-:Y:S05]  /*d2b0*/  @!P0 BRA `(.L_x_1434) ;  /* 0x0000000000048947 */ /* 0x000fea0003800000 */
[----:B------:R-:W-:Y:S01]  /*d2c0*/  BPT.TRAP 0x1 ;  /* 0x000000040000795c */ /* 0x000fe20000300000 */
.L_x_1434:
[----:B-1----:R-:W-:Y:S05]  /*d2d0*/  @P2 BRA `(.L_x_1435) ;  /* 0x0000000000082947 */ /* 0x002fea0003800000 */
[----:B------:R-:W1:Y:S02]  /*d2e0*/  SYNCS.PHASECHK.TRANS64.TRYWAIT P0, [UR5+0x28850], R5 ;  /* 0x02885005ff0075a7 */ /* 0x000e640008000145 */
[----:B-1----:R-:W-:Y:S05]  /*d2f0*/  @!P0 BRA `(.L_x_1436) ;  /* 0x0000009000508947 */ /* 0x002fea0003800000 */
.L_x_1435:
[----:B------:R-:W-:Y:S01]  /*d300*/  UIADD3 UR41, UR41, 0x400, URZ ;  /* 0x0000040029297890 */ /* 0x000fe2000fffe03f */
[----:B------:R-:W-:Y:S01]  /*d310*/  WARPGROUP.ARRIVE ;  /* 0x00000000000079c5 */ /* 0x000fe20000000000 */
[----:B------:R-:W-:Y:S01]  /*d320*/  UMOV UR7, 0x40000040 ;  /* 0x4000004000077882 */ /* 0x000fe20000000000 */
[----:B-1----:R-:W1:Y:S01]  /*d330*/  SHFL.BFLY PT, R6, R3, 0x2, 0x1f ;  /* 0x0c401f0003067f89 */ /* 0x002e6200000e0000 */
[----:B------:R-:W-:Y:S01]  /*d340*/  USHF.R.U32.HI UR41, URZ, 0x4, UR41 ;  /* 0x000000043f297899 */ /* 0x000fe20008011629 */
[----:B------:R-:W-:Y:S01]  /*d350*/  IMAD.MOV.U32 R11, RZ, RZ, RZ ;  /* 0x000000ffff0b7224 */ /* 0x000fe200078e00ff */
[----:B------:R-:W-:Y:S01]  /*d360*/  UIADD3 UR47, UR47, 0x1, URZ ;  /* 0x000000012f2f7890 */ /* 0x000fe2000fffe03f */
[----:B0-----:R-:W0:Y:S01]  /*d370*/  SHFL.BFLY PT, R5, R2, 0x2, 0x1f ;  /* 0x0c401f0002057f89 */ /* 0x001e2200000e0000 */
[----:B------:R-:W-:-:S04]  /*d380*/  ULOP3.LUT UR41, UR41, 0x3fff, URZ, 0xc0, !UPT ;  /* 0x00003fff29297892 */ /* 0x000fc8000f8ec03f */
[----:B------:R-:W-:-:S04]  /*d390*/  ULOP3.LUT UR4, UR41, 0x4000000, URZ, 0xfc, !UPT ;  /* 0x0400000029047892 */ /* 0x000fc8000f8efc3f */
[----:B------:R-:W-:Y:S02]  /*d3a0*/  ULEA UR4, UR45, UR4, 0xb ;  /* 0x000000042d047291 */ /* 0x000fe4000f8e583f */
[----:B------:R-:W-:-:S04]  /*d3b0*/  UIADD3 UR45, UR45, 0x1, URZ ;  /* 0x000000012d2d7890 */ /* 0x000fc8000fffe03f */
[----:B------:R-:W-:Y:S01]  /*d3c0*/  UISETP.NE.AND UP0, UPT, UR45, 0x2, UPT ;  /* 0x000000022d00788c */ /* 0x000fe2000bf05270 */
[----:B------:R-:W-:Y:S02]  /*d3d0*/  UMOV UR6, UR4 ;  /* 0x0000000400067c82 */ /* 0x000fe40008000000 */
[----:B------:R-:W-:Y:S01]  /*d3e0*/  HGMMA.64x128x16.F32 R88, R180, gdesc[UR4].tnspB, R88, gsb0 ;  /* 0x41e00004b4587df0 */ /* 0x000fe20008000858 */
[----:B------:R-:W-:Y:S01]  /*d3f0*/  UIADD3 UR6, UR4, 0x80, URZ ;  /* 0x0000008004067890 */ /* 0x000fe2000fffe03f */
[----:B-1----:R-:W-:Y:S01]  /*d400*/  FADD.FTZ R6, R6, R3 ;  /* 0x0000000306067221 */ /* 0x002fe20000010000 */
[----:B------:R-:W-:Y:S01]  /*d410*/  UMOV UR7, 0x40000040 ;  /* 0x4000004000077882 */ /* 0x000fe20000000000 */
[----:B------:R-:W-:Y:S02]  /*d420*/  IMAD.MOV.U32 R3, RZ, RZ, -0x800000 ;  /* 0xff800000ff037424 */ /* 0x000fe400078e00ff */
[----:B0-----:R-:W-:Y:S01]  /*d430*/  FADD.FTZ R8, R5, R2 ;  /* 0x0000000205087221 */ /* 0x001fe20000010000 */
[----:B------:R-:W-:Y:S01]  /*d440*/  IMAD.MOV.U32 R2, RZ, RZ, -0x800000 ;  /* 0xff800000ff027424 */ /* 0x000fe200078e00ff */
[----:B------:R-:W0:Y:S01]  /*d450*/  SHFL.BFLY PT, R5, R6, 0x1, 0x1f ;  /* 0x0c201f0006057f89 */ /* 0x000e2200000e0000 */
[----:B------:R-:W-:-:S03]  /*d460*/  USEL UR45, UR45, URZ, UP0 ;  /* 0x0000003f2d2d7287 */ /* 0x000fc60008000000 */
[----:B------:R-:W1:Y:S01]  /*d470*/  SHFL.BFLY PT, R9, R8, 0x1, 0x1f ;  /* 0x0c201f0008097f89 */ /* 0x000e6200000e0000 */
[----:B0-----:R-:W-:Y:S01]  /*d480*/  FADD.FTZ R13, R6, R5 ;  /* 0x00000005060d7221 */ /* 0x001fe20000010000 */
[----:B------:R-:W-:Y:S02]  /*d490*/  IMAD.U32 R6, RZ, RZ, UR5 ;  /* 0x00000005ff067e24 */ /* 0x000fe4000f8e00ff */
[----:B------:R-:W-:Y:S02]  /*d4a0*/  IMAD.MOV.U32 R5, RZ, RZ, RZ ;  /* 0x000000ffff057224 */ /* 0x000fe400078e00ff */
[----:B-1----:R-:W-:Y:S01]  /*d4b0*/  FADD.FTZ R14, R8, R9 ;  /* 0x00000009080e7221 */ /* 0x002fe20000010000 */
[----:B------:R-:W-:-:S04]  /*d4c0*/  FSETP.NE.FTZ.AND P0, PT, R13, RZ, PT ;  /* 0x000000ff0d00720b */ /* 0x000fc80003f15000 */
[----:B------:R-:W-:-:S09]  /*d4d0*/  FSETP.NE.FTZ.AND P2, PT, R14, RZ, PT ;  /* 0x000000ff0e00720b */ /* 0x000fd20003f55000 */
[C---:B------:R-:W-:Y:S01]  /*d4e0*/  @P0 FMUL.FTZ R9, R4.reuse, 0.69314718246459960938 ;  /* 0x3f31721804090820 */ /* 0x040fe20000410000 */
[----:B------:R-:W0:Y:S03]  /*d4f0*/  @P0 MUFU.LG2 R10, R13 ;  /* 0x0000000d000a0308 */ /* 0x000e260000000c00 */
[----:B------:R-:W-:Y:S01]  /*d500*/  @P2 FMUL.FTZ R15, R4, 0.69314718246459960938 ;  /* 0x3f317218040f2820 */ /* 0x000fe20000410000 */
[----:B------:R-:W-:-:S04]  /*d510*/  @!P1 VIADD R4, R6, 0x28860 ;  /* 0x0002886006049836 */ /* 0x000fc80000000000 */
[----:B------:R-:W1:Y:S01]  /*d520*/  @P2 MUFU.LG2 R12, R14 ;  /* 0x0000000e000c2308 */ /* 0x000e620000000c00 */
[----:B------:R-:W-:-:S07]  /*d530*/  @!P1 PRMT R4, RZ, 0x654, R4 ;  /* 0x00000654ff049816 */ /* 0x000fce0000000004 */
        /* <DEDUP_REMOVED lines=109> */
.L_x_1366:
[----:B------:R-:W0:Y:S01]  /*dc10*/  S2R R5, SR_CgaCtaId ;  /* 0x0000000000057919 */ /* 0x000e220000008800 */
[----:B------:R-:W-:Y:S01]  /*dc20*/  MOV R0, 0x400 ;  /* 0x0000040000007802 */ /* 0x000fe20000000f00 */
[----:B------:R-:W-:Y:S01]  /*dc30*/  BSSY B0, `(.L_x_1437) ;  /* 0x000020d000007945 */ /* 0x000fe20003800000 */
[----:B------:R-:W-:Y:S02]  /*dc40*/  BAR.SYNC.DEFER_BLOCKING 0x5, 0x180 ;  /* 0x0146000000007b1d */ /* 0x000fe40000010000 */
[----:B0-----:R-:W-:-:S05]  /*dc50*/  LEA R0, R5, R0, 0x18 ;  /* 0x0000000005007211 */ /* 0x001fca00078ec0ff */
[----:B------:R-:W0:Y:S02]  /*dc60*/  LDS.128 R4, [R0+0x288d0] ;  /* 0x0288d00000047984 */ /* 0x000e240000000c00 */
[----:B0-----:R-:W-:Y:S02]  /*dc70*/  R2UR UR5, R5 ;  /* 0x00000000050572ca */ /* 0x001fe400000e0000 */
[----:B------:R-:W-:Y:S02]  /*dc80*/  R2UR UR7, R6 ;  /* 0x00000000060772ca */ /* 0x000fe400000e0000 */
[----:B------:R-:W-:Y:S01]  /*dc90*/  R2UR UR6, R7 ;  /* 0x00000000070672ca */ /* 0x000fe200000e0000 */
[----:B------:R-:W-:Y:S06]  /*dca0*/  BAR.ARV 0x4, 0x180 ;  /* 0x0106000000007b1d */ /* 0x000fec0000002000 */
[----:B------:R-:W-:Y:S08]  /*dcb0*/  @P0 BRA `(.L_x_1438) ;  /* 0x0000001400300947 */ /* 0x000ff00003800000 */
[----:B------:R-:W0:Y:S01]  /*dcc0*/  S2R R5, SR_SWINHI ;  /* 0x0000000000057919 */ /* 0x000e220000002f00 */
[----:B------:R-:W-:Y:S01]  /*dcd0*/  F2FP.F16.F32.PACK_AB R120, R121, R120 ;  /* 0x000000787978723e */ /* 0x000fe200000000ff */
[----:B------:R-:W-:Y:S01]  /*dce0*/  ULDC.64 UR8, c[0x0][0xc00] ;  /* 0x0003000000087ab9 */ /* 0x000fe20000000a00 */
[----:B------:R-:W-:Y:S01]  /*dcf0*/  F2FP.F16.F32.PACK_AB R121, R123, R122 ;  /* 0x0000007a7b79723e */ /* 0x000fe200000000ff */
[----:B------:R-:W-:Y:S01]  /*dd00*/  UISETP.NE.U32.AND UP0, UPT, UR8, URZ, UPT ;  /* 0x0000003f0800728c */ /* 0x000fe2000bf05070 */
[----:B------:R-:W-:Y:S01]  /*dd10*/  F2FP.F16.F32.PACK_AB R128, R129, R128 ;  /* 0x000000808180723e */ /* 0x000fe200000000ff */
[----:B------:R-:W1:Y:S01]  /*dd20*/  LDC R49, c[0x0][0xbe8] ;  /* 0x0002fa00ff317b82 */ /* 0x000e620000000800 */
[----:B------:R-:W-:Y:S01]  /*dd30*/  F2FP.F16.F32.PACK_AB R122, R125, R124 ;  /* 0x0000007c7d7a723e */ /* 0x000fe200000000ff */
[----:B------:R-:W-:Y:S01]  /*dd40*/  UISETP.NE.AND.EX UP0, UPT, UR9, URZ, UPT, UP0 ;  /* 0x0000003f0900728c */ /* 0x000fe2000bf05300 */
[----:B------:R-:W-:Y:S02]  /*dd50*/  F2FP.F16.F32.PACK_AB R123, R127, R126 ;  /* 0x0000007e7f7b723e */ /* 0x000fe400000000ff */
[----:B------:R-:W-:Y:S01]  /*dd60*/  F2FP.F16.F32.PACK_AB R129, R131, R130 ;  /* 0x000000828381723e */ /* 0x000fe200000000ff */
[----:B------:R-:W-:Y:S01]  /*dd70*/  ULDC.64 UR8, c[0x0][0xc00] ;  /* 0x0003000000087ab9 */ /* 0x000fe20000000a00 */
[----:B------:R-:W-:Y:S01]  /*dd80*/  F2FP.F16.F32.PACK_AB R136, R137, R136 ;  /* 0x000000888988723e */ /* 0x000fe200000000ff */
[----:B------:R-:W-:Y:S01]  /*dd90*/  UIMAD.WIDE UR8, UR37, 0x4, UR8 ;  /* 0x00000004250878a5 */ /* 0x000fe2000f8e0208 */
        /* <DEDUP_REMOVED lines=9> */
[----:B------:R-:W-:Y:S02]  /*de30*/  MOV R20, R0 ;  /* 0x0000000000147202 */ /* 0x000fe40000000f00 */
[----:B0-----:R-:W-:-:S03]  /*de40*/  MOV R21, R5 ;  /* 0x0000000500157202 */ /* 0x001fc60000000f00 */
[----:B------:R-:W-:-:S03]  /*de50*/  IMAD.WIDE R4, R188, 0x2, R20 ;  /* 0x00000002bc047825 */ /* 0x000fc600078e0214 */
[C---:B------:R-:W-:Y:S02]  /*de60*/  LOP3.LUT R7, R4.reuse, 0x380, RZ, 0xc0, !PT ;  /* 0x0000038004077812 */ /* 0x040fe400078ec0ff */
[C---:B------:R-:W-:Y:S02]  /*de70*/  IADD3 R31, P6, R4.reuse, 0x20, RZ ;  /* 0x00000020041f7810 */ /* 0x040fe40007fde0ff */
[----:B------:R-:W-:Y:S02]  /*de80*/  SHF.R.U64 R7, R7, 0x3, RZ ;  /* 0x0000000307077819 */ /* 0x000fe400000012ff */
[C---:B------:R-:W-:Y:S01]  /*de90*/  IADD3 R10, P5, R4.reuse, 0x40, RZ ;  /* 0x00000040040a7810 */ /* 0x040fe20007fbe0ff */
[--C-:B------:R-:W-:Y:S01]  /*dea0*/  IMAD.X R29, RZ, RZ, R5.reuse, P6 ;  /* 0x000000ffff1d7224 */ /* 0x100fe200030e0605 */
[C---:B------:R-:W-:Y:S02]  /*deb0*/  IADD3 R33, P4, R4.reuse, 0x60, RZ ;  /* 0x0000006004217810 */ /* 0x040fe40007f9e0ff */
[C---:B------:R-:W-:Y:S01]  /*dec0*/  IADD3 R35, P3, R4.reuse, 0x4000, RZ ;  /* 0x0000400004237810 */ /* 0x040fe20007f7e0ff */
[--C-:B------:R-:W-:Y:S01]  /*ded0*/  IMAD.X R27, RZ, RZ, R5.reuse, P5 ;  /* 0x000000ffff1b7224 */ /* 0x100fe200028e0605 */
        /* <DEDUP_REMOVED lines=9> */
[----:B------:R-:W-:Y:S01]  /*df70*/  IMAD.X R25, RZ, RZ, R5, P0 ;  /* 0x000000ffff197224 */ /* 0x000fe200000e0605 */
[----:B------:R-:W-:-:S02]  /*df80*/  MOV R32, R4 ;  /* 0x0000000400207202 */ /* 0x000fc40000000f00 */
[----:B------:R-:W-:Y:S02]  /*df90*/  F2FP.F16.F32.PACK_AB R4, R89, R8 ;  /* 0x000000085904723e */ /* 0x000fe400000000ff */
[----:B------:R-:W-:Y:S02]  /*dfa0*/  LOP3.LUT R6, R31, 0x380, RZ, 0xc0, !PT ;  /* 0x000003801f067812 */ /* 0x000fe400078ec0ff */
[----:B------:R-:W-:Y:S02]  /*dfb0*/  LOP3.LUT R8, R37, 0x380, RZ, 0xc0, !PT ;  /* 0x0000038025087812 */ /* 0x000fe400078ec0ff */
[----:B------:R-:W-:Y:S02]  /*dfc0*/  LOP3.LUT R24, R39, 0x380, RZ, 0xc0, !PT ;  /* 0x0000038027187812 */ /* 0x000fe400078ec0ff */
[----:B------:R-:W-:Y:S02]  /*dfd0*/  LOP3.LUT R12, R33, 0x380, RZ, 0xc0, !PT ;  /* 0x00000380210c7812 */ /* 0x000fe400078ec0ff */
[----:B------:R-:W-:-:S02]  /*dfe0*/  LOP3.LUT R14, R35, 0x380, RZ, 0xc0, !PT ;  /* 0x00000380230e7812 */ /* 0x000fc400078ec0ff */
[----:B------:R-:W-:Y:S02]  /*dff0*/  SHF.R.U64 R7, R7, 0x3, RZ ;  /* 0x0000000307077819 */ /* 0x000fe400000012ff */
[----:B------:R-:W-:Y:S02]  /*e000*/  LOP3.LUT R30, R41, 0x380, RZ, 0xc0, !PT ;  /* 0x00000380291e7812 */ /* 0x000fe400078ec0ff */
[----:B------:R-:W-:Y:S02]  /*e010*/  SHF.R.U64 R6, R6, 0x3, RZ ;  /* 0x0000000306067819 */ /* 0x000fe400000012ff */
[----:B------:R-:W-:Y:S02]  /*e020*/  SHF.R.U64 R8, R8, 0x3, RZ ;  /* 0x0000000308087819 */ /* 0x000fe400000012ff */
[----:B------:R-:W-:Y:S02]  /*e030*/  SHF.R.U64 R24, R24, 0x3, RZ ;  /* 0x0000000318187819 */ /* 0x000fe400000012ff */
[----:B------:R-:W-:-:S02]  /*e040*/  SHF.R.U64 R12, R12, 0x3, RZ ;  /* 0x000000030c0c7819 */ /* 0x000fc400000012ff */
[----:B------:R-:W-:Y:S02]  /*e050*/  SHF.R.U64 R14, R14, 0x3, RZ ;  /* 0x000000030e0e7819 */ /* 0x000fe400000012ff */
[----:B------:R-:W-:Y:S02]  /*e060*/  LOP3.LUT R26, R7, R10, RZ, 0x3c, !PT ;  /* 0x0000000a071a7212 */ /* 0x000fe400078e3cff */
[----:B------:R-:W-:Y:S02]  /*e070*/  SHF.R.U64 R30, R30, 0x3, RZ ;  /* 0x000000031e1e7819 */ /* 0x000fe400000012ff */
[----:B------:R-:W-:Y:S02]  /*e080*/  LOP3.LUT R28, R6, R31, RZ, 0x3c, !PT ;  /* 0x0000001f061c7212 */ /* 0x000fe400078e3cff */
[----:B------:R-:W-:Y:S02]  /*e090*/  LOP3.LUT R10, R8, R37, RZ, 0x3c, !PT ;  /* 0x00000025080a7212 */ /* 0x000fe400078e3cff */
[----:B------:R-:W-:-:S02]  /*e0a0*/  F2FP.F16.F32.PACK_AB R5, R91, R90 ;  /* 0x0000005a5b05723e */ /* 0x000fc400000000ff */
[----:B------:R-:W-:Y:S02]  /*e0b0*/  F2FP.F16.F32.PACK_AB R6, R93, R92 ;  /* 0x0000005c5d06723e */ /* 0x000fe400000000ff */
[----:B------:R-:W-:Y:S01]  /*e0c0*/  F2FP.F16.F32.PACK_AB R7, R95, R94 ;  /* 0x0000005e5f07723e */ /* 0x000fe200000000ff */
[----:B------:R-:W-:Y:S01]  /*e0d0*/  BAR.SYNC.DEFER_BLOCKING 0x1, 0x100 ;  /* 0x0044000000007b1d */ /* 0x000fe20000010000 */
[----:B------:R-:W-:Y:S02]  /*e0e0*/  LOP3.LUT R8, R24, R39, RZ, 0x3c, !PT ;  /* 0x0000002718087212 */ /* 0x000fe400078e3cff */
[----:B------:R-:W-:Y:S02]  /*e0f0*/  LOP3.LUT R12, R12, R33, RZ, 0x3c, !PT ;  /* 0x000000210c0c7212 */ /* 0x000fe400078e3cff */
[----:B------:R-:W-:Y:S02]  /*e100*/  LOP3.LUT R14, R14, R35, RZ, 0x3c, !PT ;  /* 0x000000230e0e7212 */ /* 0x000fe400078e3cff */
[----:B------:R-:W-:-:S02]  /*e110*/  LOP3.LUT R24, R30, R41, RZ, 0x3c, !PT ;  /* 0x000000291e187212 */ /* 0x000fc400078e3cff */
[----:B------:R-:W-:Y:S02]  /*e120*/  MOV R30, R26 ;  /* 0x0000001a001e7202 */ /* 0x000fe40000000f00 */
[----:B------:R-:W-:Y:S02]  /*e130*/  MOV R27, R10 ;  /* 0x0000000a001b7202 */ /* 0x000fe40000000f00 */
[----:B------:R-:W-:Y:S02]  /*e140*/  MOV R26, R8 ;  /* 0x00000008001a7202 */ /* 0x000fe40000000f00 */
[----:B------:R-:W-:Y:S02]  /*e150*/  MOV R31, R28 ;  /* 0x0000001c001f7202 */ /* 0x000fe40000000f00 */
[----:B------:R-:W-:Y:S02]  /*e160*/  F2FP.F16.F32.PACK_AB R8, R97, R96 ;  /* 0x000000606108723e */ /* 0x000fe400000000ff */
[----:B------:R-:W-:-:S02]  /*e170*/  F2FP.F16.F32.PACK_AB R9, R99, R98 ;  /* 0x000000626309723e */ /* 0x000fc400000000ff */
[----:B------:R-:W-:Y:S02]  /*e180*/  F2FP.F16.F32.PACK_AB R10, R101, R100 ;  /* 0x00000064650a723e */ /* 0x000fe400000000ff */
[----:B------:R-:W-:Y:S01]  /*e190*/  F2FP.F16.F32.PACK_AB R11, R103, R102 ;  /* 0x00000066670b723e */ /* 0x000fe200000000ff */
[----:B------:R0:W-:Y:S01]  /*e1a0*/  STSM.16.M88.4 [R32], R4 ;  /* 0x0000000420007844 */ /* 0x0001e20000000200 */
[----:B------:R-:W-:Y:S02]  /*e1b0*/  MOV R29, R12 ;  /* 0x0000000c001d7202 */ /* 0x000fe40000000f00 */
[----:B------:R-:W-:Y:S01]  /*e1c0*/  MOV R28, R14 ;  /* 0x0000000e001c7202 */ /* 0x000fe20000000f00 */
[----:B------:R-:W-:Y:S01]  /*e1d0*/  STSM.16.M88.4 [R31], R8 ;  /* 0x000000081f007844 */ /* 0x000fe20000000200 */
[----:B------:R-:W-:Y:S02]  /*e1e0*/  F2FP.F16.F32.PACK_AB R12, R113, R112 ;  /* 0x00000070710c723e */ /* 0x000fe400000000ff */
[----:B------:R-:W-:-:S02]  /*e1f0*/  F2FP.F16.F32.PACK_AB R13, R115, R114 ;  /* 0x00000072730d723e */ /* 0x000fc400000000ff */
[----:B------:R-:W-:Y:S02]  /*e200*/  F2FP.F16.F32.PACK_AB R14, R117, R116 ;  /* 0x00000074750e723e */ /* 0x000fe400000000ff */
[----:B------:R-:W-:Y:S02]  /*e210*/  F2FP.F16.F32.PACK_AB R15, R119, R118 ;  /* 0x00000076770f723e */ /* 0x000fe400000000ff */
[----:B------:R-:W-:Y:S02]  /*e220*/  MOV R24, R24 ;  /* 0x0000001800187202 */ /* 0x000fe40000000f00 */
[----:B------:R-:W-:Y:S02]  /*e230*/  PLOP3.LUT P0, PT, PT, PT, UP0, 0x80, 0x0 ;  /* 0x000000000000781c */ /* 0x000fe40003f0f008 */
[----:B0-----:R-:W-:Y:S02]  /*e240*/  F2FP.F16.F32.PACK_AB R4, R105, R104 ;  /* 0x000000686904723e */ /* 0x001fe400000000ff */
[----:B------:R-:W-:-:S02]  /*e250*/  F2FP.F16.F32.PACK_AB R5, R107, R106 ;  /* 0x0000006a6b05723e */ /* 0x000fc400000000ff */
[----:B------:R-:W-:Y:S02]  /*e260*/  F2FP.F16.F32.PACK_AB R6, R109, R108 ;  /* 0x0000006c6d06723e */ /* 0x000fe400000000ff */
[----:B------:R-:W-:-:S05]  /*e270*/  F2FP.F16.F32.PACK_AB R7, R111, R110 ;  /* 0x0000006e6f07723e */ /* 0x000fca00000000ff */
[----:B------:R0:W-:Y:S04]  /*e280*/  STSM.16.M88.4 [R30], R4 ;  /* 0x000000041e007844 */ /* 0x0001e80000000200 */
[----:B------:R2:W-:Y:S04]  /*e290*/  STSM.16.M88.4 [R29], R12 ;  /* 0x0000000c1d007844 */ /* 0x0005e80000000200 */
[----:B------:R2:W-:Y:S04]  /*e2a0*/  STSM.16.M88.4 [R28], R120 ;  /* 0x000000781c007844 */ /* 0x0005e80000000200 */
[----:B------:R2:W-:Y:S04]  /*e2b0*/  STSM.16.M88.4 [R27], R128 ;  /* 0x000000801b007844 */ /* 0x0005e80000000200 */
[----:B------:R2:W-:Y:S01]  /*e2c0*/  STSM.16.M88.4 [R26], R136 ;  /* 0x000000881a007844 */ /* 0x0005e20000000200 */
[----:B0-----:R-:W-:-:S02]  /*e2d0*/  IMAD.U32 R4, RZ, RZ, UR8 ;  /* 0x00000008ff047e24 */ /* 0x001fc4000f8e00ff */
[----:B------:R-:W-:Y:S01]  /*e2e0*/  IMAD.U32 R5, RZ, RZ, UR9 ;  /* 0x00000009ff057e24 */ /* 0x000fe2000f8e00ff */
[----:B------:R2:W-:Y:S01]  /*e2f0*/  STSM.16.M88.4 [R24], R144 ;  /* 0x0000009018007844 */ /* 0x0005e20000000200 */
[----:B------:R-:W-:Y:S01]  /*e300*/  ULDC.64 UR8, c[0x0][0xc08] ;  /* 0x0003020000087ab9 */ /* 0x000fe20000000a00 */
[----:B------:R-:W-:Y:S06]  /*e310*/  BAR.SYNC.DEFER_BLOCKING 0x1, 0x100 ;  /* 0x0044000000007b1d */ /* 0x000fec0000010000 */
[----:B------:R-:W3:Y:S01]  /*e320*/  @P0 LDG.E R6, desc[UR50][R4.64] ;  /* 0x0000003204060981 */ /* 0x000ee2000c1e1900 */
[----:B------:R-:W-:Y:S01]  /*e330*/  UISETP.NE.U32.AND UP1, UPT, UR8, URZ, UPT ;  /* 0x0000003f0800728c */ /* 0x000fe2000bf25070 */
[----:B-1----:R-:W-:Y:S01]  /*e340*/  ISETP.NE.AND P1, PT, R49, 0x1, PT ;  /* 0x000000013100780c */ /* 0x002fe20003f25270 */
[----:B------:R-:W-:Y:S01]  /*e350*/  ULDC UR10, c[0x0][0xa88] ;  /* 0x0002a200000a7ab9 */ /* 0x000fe20000000800 */
[----:B------:R-:W-:Y:S01]  /*e360*/  UMOV UR4, URZ ;  /* 0x0000003f00047c82 */ /* 0x000fe20008000000 */
[----:B------:R-:W-:-:S06]  /*e370*/  UISETP.NE.AND.EX UP1, UPT, UR9, URZ, UPT, UP1 ;  /* 0x0000003f0900728c */ /* 0x000fcc000bf25310 */
[----:B------:R-:W-:-:S04]  /*e380*/  PLOP3.LUT P2, PT, PT, PT, UP1, 0x80, 0x0 ;  /* 0x000000000000781c */ /* 0x000fc80003f4f018 */
[----:B------:R-:W0:Y:S01]  /*e390*/  @P1 LDC R7, c[0x0][0xbec] ;  /* 0x0002fb00ff071b82 */ /* 0x000e220000000800 */
[----:B------:R-:W-:Y:S02]  /*e3a0*/  @UP1 ULDC.64 UR8, c[0x0][0xc08] ;  /* 0x0003020000081ab9 */ /* 0x000fe40000000a00 */
[----:B------:R-:W-:-:S05]  /*e3b0*/  @UP1 UIMAD.WIDE UR8, UR37, 0x4, UR8 ;  /* 0x00000004250818a5 */ /* 0x000fca000f8e0208 */
[----:B------:R-:W1:Y:S01]  /*e3c0*/  @P1 LDC R8, c[0x0][0xbf0] ;  /* 0x0002fc00ff081b82 */ /* 0x000e620000000800 */
[----:B------:R-:W-:Y:S02]  /*e3d0*/  IMAD.U32 R10, RZ, RZ, UR8 ;  /* 0x00000008ff0a7e24 */ /* 0x000fe4000f8e00ff */
[----:B------:R-:W-:Y:S01]  /*e3e0*/  IMAD.U32 R11, RZ, RZ, UR9 ;  /* 0x00000009ff0b7e24 */ /* 0x000fe2000f8e00ff */
[----:B---3--:R-:W-:Y:S01]  /*e3f0*/  @P0 R2UR UR4, R6 ;  /* 0x00000000060402ca */ /* 0x008fe200000e0000 */
[----:B------:R-:W-:-:S06]  /*e400*/  IMAD.U32 R6, RZ, RZ, UR10 ;  /* 0x0000000aff067e24 */ /* 0x000fcc000f8e00ff */
[----:B------:R2:W5:Y:S01]  /*e410*/  @P2 LDG.E R6, desc[UR50][R10.64] ;  /* 0x000000320a062981 */ /* 0x000562000c1e1900 */
[----:B01----:R-:W-:Y:S07]  /*e420*/  @P2 BRA `(.L_x_1439) ;  /* 0x0000000000102947 */ /* 0x003fee0003800000 */
[----:B------:R-:W-:Y:S05]  /*e430*/  @!P0 BRA `(.L_x_1439) ;  /* 0x00000000000c8947 */ /* 0x000fea0003800000 */
[----:B------:R-:W3:Y:S04]  /*e440*/  LDG.E R9, desc[UR50][R4.64] ;  /* 0x0000003204097981 */ /* 0x000ee8000c1e1900 */
[----:B-----5:R-:W3:Y:S02]  /*e450*/  LDG.E R6, desc[UR50][R4.64+0x4] ;  /* 0x0000043204067981 */ /* 0x020ee4000c1e1900 */
[----:B---3--:R-:W-:-:S07]  /*e460*/  IMAD.IADD R6, R6, 0x1, -R9 ;  /* 0x0000000106067824 */ /* 0x008fce00078e0a09 */
.L_x_1439:
[----:B------:R-:W-:Y:S01]  /*e470*/  USHF.R.S32.HI UR9, URZ, 0x1f, UR4 ;  /* 0x0000001f3f097899 */ /* 0x000fe20008011404 */
[----:B--2---:R-:W-:Y:S01]  /*e480*/  VIADD R10, R17, UR38 ;  /* 0x00000026110a7c36 */ /* 0x004fe20008000000 */
[----:B------:R-:W-:Y:S01]  /*e490*/  USHF.R.S32.HI UR16, URZ, 0x1f, UR42 ;  /* 0x0000001f3f107899 */ /* 0x000fe2000801142a */
[----:B------:R-:W-:Y:S01]  /*e4a0*/  VIADD R24, R187, UR38 ;  /* 0x00000026bb187c36 */ /* 0x000fe20008000000 */
[----:B------:R-:W-:Y:S01]  /*e4b0*/  ULDC.64 UR14, c[0x0][0xb90] ;  /* 0x0002e400000e7ab9 */ /* 0x000fe20000000a00 */
[----:B------:R-:W-:Y:S01]  /*e4c0*/  UMOV UR8, UR4 ;  /* 0x0000000400087c82 */ /* 0x000fe20008000000 */
[----:B------:R-:W-:Y:S01]  /*e4d0*/  UIMAD UR12, UR16, UR14, URZ ;  /* 0x0000000e100c72a4 */ /* 0x000fe2000f8e023f */
[----:B------:R-:W-:Y:S01]  /*e4e0*/  @P1 IMAD.HI.U32 R5, R10, R7, RZ ;  /* 0x000000070a051227 */ /* 0x000fe200078e00ff */
[----:B------:R-:W-:Y:S02]  /*e4f0*/  UIMAD.WIDE.U32 UR10, UR42, UR14, UR8 ;  /* 0x0000000e2a0a72a5 */ /* 0x000fe4000f8e0008 */
[----:B------:R-:W-:Y:S01]  /*e500*/  USHF.R.S32.HI UR8, URZ, 0x1f, UR37 ;  /* 0x0000001f3f087899 */ /* 0x000fe20008011425 */
[----:B------:R-:W-:Y:S01]  /*e510*/  IMAD.MOV.U32 R4, RZ, RZ, R10 ;  /* 0x000000ffff047224 */ /* 0x000fe200078e000a */
[----:B------:R-:W-:Y:S01]  /*e520*/  UIMAD UR12, UR42, UR15, UR12 ;  /* 0x0000000f2a0c72a4 */ /* 0x000fe2000f8e020c */
[----:B------:R-:W-:Y:S01]  /*e530*/  @P1 SHF.R.U32.HI R4, RZ, R8, R5 ;  /* 0x00000008ff041219 */ /* 0x000fe20000011605 */
[----:B------:R-:W-:Y:S01]  /*e540*/  USEL UR18, UR8, URZ, !UP0 ;  /* 0x0000003f08127287 */ /* 0x000fe2000c000000 */
[----:B------:R-:W-:Y:S01]  /*e550*/  IMAD R5, R184, 0x40, R18 ;  /* 0x00000040b8057824 */ /* 0x000fe200078e0212 */
[----:B------:R-:W-:Y:S01]  /*e560*/  ULDC.64 UR14, c[0x0][0xb98] ;  /* 0x0002e600000e7ab9 */ /* 0x000fe20000000a00 */
[----:B------:R-:W-:Y:S01]  /*e570*/  USEL UR17, UR37, URZ, !UP0 ;  /* 0x0000003f25117287 */ /* 0x000fe2000c000000 */
[----:B------:R-:W-:Y:S01]  /*e580*/  IMAD.MOV R8, RZ, RZ, -R4 ;  /* 0x000000ffff087224 */ /* 0x000fe200078e0a04 */
[----:B------:R-:W-:Y:S01]  /*e590*/  UIMAD UR8, UR18, UR14, URZ ;  /* 0x0000000e120872a4 */ /* 0x000fe2000f8e023f */
[----:B------:R-:W-:Y:S01]  /*e5a0*/  IMAD.WIDE R20, R5, 0x2, R20 ;  /* 0x0000000205147825 */ /* 0x000fe200078e0214 */
[----:B------:R-:W-:Y:S01]  /*e5b0*/  UIADD3 UR11, UR11, UR12, URZ ;  /* 0x0000000c0b0b7290 */ /* 0x000fe2000fffe03f */
[----:B------:R-:W-:Y:S01]  /*e5c0*/  SHF.R.S32.HI R5, RZ, 0x1f, R4 ;  /* 0x0000001fff057819 */ /* 0x000fe20000011404 */
[----:B------:R-:W-:Y:S01]  /*e5d0*/  UIMAD UR8, UR17, UR15, UR8 ;  /* 0x0000000f110872a4 */ /* 0x000fe2000f8e0208 */
[----:B------:R-:W-:Y:S01]  /*e5e0*/  IMAD R7, R49, R8, R10 ;  /* 0x0000000831077224 */ /* 0x000fe200078e020a */
[----:B------:R-:W-:Y:S01]  /*e5f0*/  UIMAD.WIDE.U32 UR10, UR17, UR14, UR10 ;  /* 0x0000000e110a72a5 */ /* 0x000fe2000f8e000a */
[----:B------:R-:W-:Y:S01]  /*e600*/  IADD3 R11, P3, R20, 0x2000, RZ ;  /* 0x00002000140b7810 */ /* 0x000fe20007f7e0ff */
[----:B-----5:R-:W-:Y:S01]  /*e610*/  IMAD R51, R6, R49, RZ ;  /* 0x0000003106337224 */ /* 0x020fe200078e02ff */
[----:B------:R-:W-:Y:S01]  /*e620*/  IADD3 R13, P0, R20, 0x1000, RZ ;  /* 0x00001000140d7810 */ /* 0x000fe20007f1e0ff */
[----:B------:R-:W-:Y:S01]  /*e630*/  IMAD.U32 R10, RZ, RZ, UR8 ;  /* 0x00000008ff0a7e24 */ /* 0x000fe2000f8e00ff */
[----:B------:R-:W-:Y:S01]  /*e640*/  SHF.R.S32.HI R8, RZ, 0x1f, R7 ;  /* 0x0000001fff087819 */ /* 0x000fe20000011407 */
[----:B------:R-:W-:Y:S01]  /*e650*/  ULDC.64 UR12, c[0x0][0xaa0] ;  /* 0x0002a800000c7ab9 */ /* 0x000fe20000000a00 */
[----:B------:R-:W-:-:S02]  /*e660*/  IADD3 R4, P2, R4, UR10, RZ ;  /* 0x0000000a04047c10 */ /* 0x000fc4000ff5e0ff */
[----:B------:R-:W-:Y:S02]  /*e670*/  LOP3.LUT R9, R11, 0x380, RZ, 0xc0, !PT ;  /* 0x000003800b097812 */ /* 0x000fe400078ec0ff */
[----:B------:R-:W-:Y:S01]  /*e680*/  IADD3.X R5, R5, UR11, R10, P2, !PT ;  /* 0x0000000b05057c10 */ /* 0x000fe200097fe40a */
[----:B------:R-:W-:Y:S01]  /*e690*/  ULDC.64 UR10, c[0x0][0xb88] ;  /* 0x0002e200000a7ab9 */ /* 0x000fe20000000a00 */
[----:B------:R-:W-:Y:S01]  /*e6a0*/  LOP3.LUT R12, R13, 0x380, RZ, 0xc0, !PT ;  /* 0x000003800d0c7812 */ /* 0x000fe200078ec0ff */
[----:B------:R-:W-:Y:S01]  /*e6b0*/  IMAD R10, R8, UR10, RZ ;  /* 0x0000000a080a7c24 */ /* 0x000fe2000f8e02ff */
[----:B------:R-:W-:Y:S01]  /*e6c0*/  SHF.R.U64 R8, R9, 0x3, RZ ;  /* 0x0000000309087819 */ /* 0x000fe200000012ff */
[C---:B------:R-:W-:Y:S01]  /*e6d0*/  IMAD.WIDE.U32 R4, R7.reuse, UR10, R4 ;  /* 0x0000000a07047c25 */ /* 0x040fe2000f8e0004 */
[----:B------:R-:W-:Y:S02]  /*e6e0*/  SHF.R.U64 R12, R12, 0x3, RZ ;  /* 0x000000030c0c7819 */ /* 0x000fe400000012ff */
[C---:B------:R-:W-:Y:S01]  /*e6f0*/  IADD3 R41, P6, R20.reuse, 0x4000, RZ ;  /* 0x0000400014297810 */ /* 0x040fe20007fde0ff */
[----:B------:R-:W-:Y:S01]  /*e700*/  IMAD R9, R7, UR11, R10 ;  /* 0x0000000b07097c24 */ /* 0x000fe2000f8e020a */
[----:B------:R-:W-:Y:S01]  /*e710*/  ULDC.64 UR10, c[0x0][0xb50] ;  /* 0x0002d400000a7ab9 */ /* 0x000fe20000000a00 */
[----:B------:R-:W-:-:S02]  /*e720*/  IADD3 R7, P2, R20, 0x3000, RZ ;  /* 0x0000300014077810 */ /* 0x000fc40007f5e0ff */
[----:B------:R-:W-:Y:S01]  /*e730*/  IMAD.IADD R9, R5, 0x1, R9 ;  /* 0x0000000105097824 */ /* 0x000fe200078e0209 */
[----:B------:R-:W-:Y:S02]  /*e740*/  LEA R10, P4, R4, UR10, 0x2 ;  /* 0x0000000a040a7c11 */ /* 0x000fe4000f8810ff */
[----:B------:R-:W-:Y:S01]  /*e750*/  LOP3.LUT R12, R12, R13, RZ, 0x3c, !PT ;  /* 0x0000000d0c0c7212 */ /* 0x000fe200078e3cff */
[----:B------:R-:W-:Y:S01]  /*e760*/  IMAD.X R13, RZ, RZ, R21, P0 ;  /* 0x000000ffff0d7224 */ /* 0x000fe200000e0615 */
[----:B------:R-:W-:Y:S01]  /*e770*/  LEA.HI.X R14, R4, UR11, R9, 0x2, P4 ;  /* 0x0000000b040e7c11 */ /* 0x000fe2000a0f1409 */
[----:B------:R-:W-:Y:S01]  /*e780*/  SHFL.IDX PT, R44, R10, RZ, 0x1c1f ;  /* 0x001c1fff0a2c7589 */ /* 0x000fe200000e0000 */
[----:B------:R-:W-:Y:S01]  /*e790*/  LOP3.LUT R5, R7, 0x380, RZ, 0xc0, !PT ;  /* 0x0000038007057812 */ /* 0x000fe200078ec0ff */
[----:B------:R-:W-:Y:S01]  /*e7a0*/  UIMAD UR10, UR9, UR12, URZ ;  /* 0x0000000c090a72a4 */ /* 0x000fe2000f8e023f */
[----:B------:R-:W-:Y:S01]  /*e7b0*/  LOP3.LUT P0, RZ, R185, 0x3, RZ, 0xc0, !PT ;  /* 0x00000003b9ff7812 */ /* 0x000fe2000780c0ff */
[----:B------:R-:W0:Y:S01]  /*e7c0*/  SHFL.IDX PT, R45, R14, RZ, 0x1c1f ;  /* 0x001c1fff0e2d7589 */ /* 0x000e2200000e0000 */
[----:B------:R-:W-:Y:S01]  /*e7d0*/  SHF.R.U64 R4, R5, 0x3, RZ ;  /* 0x0000000305047819 */ /* 0x000fe200000012ff */
[--C-:B------:R-:W-:Y:S01]  /*e7e0*/  IMAD.X R5, RZ, RZ, R21.reuse, P2 ;  /* 0x000000ffff057224 */ /* 0x100fe200010e0615 */
[----:B------:R-:W-:Y:S01]  /*e7f0*/  ISETP.GE.OR P2, PT, R24, R51, P0 ;  /* 0x000000331800720c */ /* 0x000fe20000746670 */
[----:B------:R-:W-:Y:S01]  /*e800*/  SHFL.IDX PT, R46, R10, 0x1, 0x1c1f ;  /* 0x003c1f000a2e7f89 */ /* 0x000fe200000e0000 */
[----:B------:R-:W-:Y:S01]  /*e810*/  LOP3.LUT R4, R4, R7, RZ, 0x3c, !PT ;  /* 0x0000000704047212 */ /* 0x000fe200078e3cff */
[----:B------:R-:W-:Y:S01]  /*e820*/  VIADD R7, R24, 0x8 ;  /* 0x0000000818077836 */ /* 0x000fe20000000000 */
[C---:B------:R-:W-:Y:S01]  /*e830*/  IADD3 R37, P5, R20.reuse, 0x5000, RZ ;  /* 0x0000500014257810 */ /* 0x040fe20007fbe0ff */
[----:B------:R-:W1:Y:S01]  /*e840*/  SHFL.IDX PT, R47, R14, 0x1, 0x1c1f ;  /* 0x003c1f000e2f7f89 */ /* 0x000e6200000e0000 */
[C---:B------:R-:W-:Y:S01]  /*e850*/  IADD3 R33, P4, R20.reuse, 0x6000, RZ ;  /* 0x0000600014217810 */ /* 0x040fe20007f9e0ff */
[----:B------:R-:W-:Y:S01]  /*e860*/  IMAD.X R9, RZ, RZ, R21, P3 ;  /* 0x000000ffff097224 */ /* 0x000fe200018e0615 */
[----:B------:R-:W-:Y:S01]  /*e870*/  ISETP.GE.OR P0, PT, R7, R51, P0 ;  /* 0x000000330700720c */ /* 0x000fe20000706670 */
[----:B------:R-:W-:Y:S01]  /*e880*/  UIMAD.WIDE.U32 UR8, UR4, UR12, URZ ;  /* 0x0000000c040872a5 */ /* 0x000fe2000f8e003f */
[----:B------:R-:W-:Y:S01]  /*e890*/  LOP3.LUT R15, R20, 0x380, RZ, 0xc0, !PT ;  /* 0x00000380140f7812 */ /* 0x000fe200078ec0ff */
[----:B------:R-:W-:Y:S01]  /*e8a0*/  UIMAD UR10, UR4, UR13, UR10 ;  /* 0x0000000d040a72a4 */ /* 0x000fe2000f8e020a */
[----:B------:R-:W-:-:S02]  /*e8b0*/  LOP3.LUT R40, R41, 0x380, RZ, 0xc0, !PT ;  /* 0x0000038029287812 */ /* 0x000fc400078ec0ff */
[----:B------:R-:W-:Y:S01]  /*e8c0*/  ULDC.64 UR12, c[0x0][0xae8] ;  /* 0x0002ba00000c7ab9 */ /* 0x000fe20000000a00 */
[----:B------:R-:W-:Y:S01]  /*e8d0*/  LOP3.LUT R8, R8, R11, RZ, 0x3c, !PT ;  /* 0x0000000b08087212 */ /* 0x000fe200078e3cff */
[----:B0-----:R0:W-:Y:S01]  /*e8e0*/  @!P2 ST.E desc[UR50][R44.64], R3 ;  /* 0x000000032c00a985 */ /* 0x0011e2000c101932 */
[----:B------:R-:W-:Y:S01]  /*e8f0*/  UIADD3 UR9, UR9, UR10, URZ ;  /* 0x0000000a09097290 */ /* 0x000fe2000fffe03f */
[----:B------:R-:W-:Y:S01]  /*e900*/  LOP3.LUT R36, R37, 0x380, RZ, 0xc0, !PT ;  /* 0x0000038025247812 */ /* 0x000fe200078ec0ff */
[----:B------:R-:W-:Y:S01]  /*e910*/  UIMAD UR4, UR16, UR12, URZ ;  /* 0x0000000c100472a4 */ /* 0x000fe2000f8e023f */
[----:B------:R-:W-:Y:S02]  /*e920*/  LOP3.LUT R32, R33, 0x380, RZ, 0xc0, !PT ;  /* 0x0000038021207812 */ /* 0x000fe400078ec0ff */
[----:B------:R-:W-:Y:S01]  /*e930*/  SHF.R.U64 R15, R15, 0x3, RZ ;  /* 0x000000030f0f7819 */ /* 0x000fe200000012ff */
[----:B-1----:R1:W-:Y:S01]  /*e940*/  @!P0 ST.E desc[UR50][R46.64], R2 ;  /* 0x000000022e008985 */ /* 0x0023e2000c101932 */
[----:B------:R-:W-:-:S02]  /*e950*/  IADD3 R11, P3, R20, 0x7000, RZ ;  /* 0x00007000140b7810 */ /* 0x000fc40007f7e0ff */
[----:B------:R-:W-:Y:S01]  /*e960*/  SHF.R.U64 R40, R40, 0x3, RZ ;  /* 0x0000000328287819 */ /* 0x000fe200000012ff */
[----:B0-----:R-:W0:Y:S08]  /*e970*/  @P1 LDC R44, c[0x0][0xbec] ;  /* 0x0002fb00ff2c1b82 */ /* 0x001e300000000800 */
[----:B------:R-:W2:Y:S01]  /*e980*/  @P1 LDC R3, c[0x0][0xbf0] ;  /* 0x0002fc00ff031b82 */ /* 0x000ea20000000800 */
[----:B-1----:R-:W-:Y:S01]  /*e990*/  IMAD R2, R22, 0x20, R184 ;  /* 0x0000002016027824 */ /* 0x002fe200078e02b8 */
[----:B------:R-:W-:Y:S01]  /*e9a0*/  UIMAD UR4, UR42, UR13, UR4 ;  /* 0x0000000d2a0472a4 */ /* 0x000fe2000f8e0204 */
[----:B------:R-:W-:Y:S01]  /*e9b0*/  SHF.R.U64 R36, R36, 0x3, RZ ;  /* 0x0000000324247819 */ /* 0x000fe200000012ff */
[----:B------:R-:W-:Y:S01]  /*e9c0*/  UIMAD.WIDE.U32 UR8, UR42, UR12, UR8 ;  /* 0x0000000c2a0872a5 */ /* 0x000fe2000f8e0008 */
[----:B------:R-:W-:Y:S01]  /*e9d0*/  VIADD R45, R2, UR38 ;  /* 0x00000026022d7c36 */ /* 0x000fe20008000000 */
[----:B------:R-:W-:Y:S01]  /*e9e0*/  SHF.R.U64 R32, R32, 0x3, RZ ;  /* 0x0000000320207819 */ /* 0x000fe200000012ff */
[----:B------:R-:W-:Y:S01]  /*e9f0*/  ULDC.64 UR10, c[0x0][0xaf0] ;  /* 0x0002bc00000a7ab9 */ /* 0x000fe20000000a00 */
[----:B------:R-:W-:Y:S01]  /*ea00*/  LOP3.LUT R20, R15, R20, RZ, 0x3c, !PT ;  /* 0x000000140f147212 */ /* 0x000fe200078e3cff */
[----:B------:R-:W-:Y:S01]  /*ea10*/  UIADD3 UR9, UR9, UR4, URZ ;  /* 0x0000000409097290 */ /* 0x000fe2000fffe03f */
[----:B------:R-:W-:Y:S01]  /*ea20*/  LOP3.LUT R40, R40, R41, RZ, 0x3c, !PT ;  /* 0x0000002928287212 */ /* 0x000fe200078e3cff */
[----:B------:R-:W-:Y:S01]  /*ea30*/  UIMAD UR4, UR18, UR10, URZ ;  /* 0x0000000a120472a4 */ /* 0x000fe2000f8e023f */
[----:B------:R-:W-:Y:S01]  /*ea40*/  LOP3.LUT R36, R36, R37, RZ, 0x3c, !PT ;  /* 0x0000002524247212 */ /* 0x000fe200078e3cff */
[--C-:B------:R-:W-:Y:S01]  /*ea50*/  IMAD.X R41, RZ, RZ, R21.reuse, P6 ;  /* 0x000000ffff297224 */ /* 0x100fe200030e0615 */
[----:B------:R-:W-:Y:S01]  /*ea60*/  LOP3.LUT R32, R32, R33, RZ, 0x3c, !PT ;  /* 0x0000002120207212 */ /* 0x000fe200078e3cff */
[--C-:B------:R-:W-:Y:S01]  /*ea70*/  IMAD.X R37, RZ, RZ, R21.reuse, P5 ;  /* 0x000000ffff257224 */ /* 0x100fe200028e0615 */
[----:B------:R-:W-:Y:S01]  /*ea80*/  LOP3.LUT R6, R11, 0x380, RZ, 0xc0, !PT ;  /* 0x000003800b067812 */ /* 0x000fe200078ec0ff */
[----:B0-----:R-:W-:Y:S01]  /*ea90*/  @P1 IMAD.HI.U32 R2, R45, R44, RZ ;  /* 0x0000002c2d021227 */ /* 0x001fe200078e00ff */
[----:B------:R0:W5:Y:S03]  /*eaa0*/  LD.E.128 R28, desc[UR50][R20.64] ;  /* 0x00000032141c7980 */ /* 0x000166000c101d00 */
[--C-:B------:R-:W-:Y:S01]  /*eab0*/  IMAD.X R25, RZ, RZ, R21.reuse, P3 ;  /* 0x000000ffff197224 */ /* 0x100fe200018e0615 */
[----:B------:R-:W-:Y:S01]  /*eac0*/  SHF.R.U64 R6, R6, 0x3, RZ ;  /* 0x0000000306067819 */ /* 0x000fe200000012ff */
[----:B------:R-:W-:Y:S01]  /*ead0*/  IMAD.X R33, RZ, RZ, R21, P4 ;  /* 0x000000ffff217224 */ /* 0x000fe200020e0615 */
[----:B------:R-:W-:Y:S01]  /*eae0*/  UIMAD UR4, UR17, UR11, UR4 ;  /* 0x0000000b110472a4 */ /* 0x000fe2000f8e0204 */
[----:B------:R-:W5:Y:S01]  /*eaf0*/  LD.E.128 R12, desc[UR50][R12.64] ;  /* 0x000000320c0c7980 */ /* 0x000f62000c101d00 */
[----:B------:R-:W-:Y:S01]  /*eb00*/  UIMAD.WIDE.U32 UR8, UR17, UR10, UR8 ;  /* 0x0000000a110872a5 */ /* 0x000fe2000f8e0008 */
[----:B------:R-:W-:Y:S01]  /*eb10*/  LOP3.LUT R24, R6, R11, RZ, 0x3c, !PT ;  /* 0x0000000b06187212 */ /* 0x000fe200078e3cff */
[----:B0-----:R-:W-:Y:S01]  /*eb20*/  IMAD.MOV.U32 R21, RZ, RZ, R45 ;  /* 0x000000ffff157224 */ /* 0x001fe200078e002d */
[----:B--2---:R-:W-:Y:S01]  /*eb30*/  @P1 SHF.R.U32.HI R21, RZ, R3, R2 ;  /* 0x00000003ff151219 */ /* 0x004fe20000011602 */
[----:B------:R-:W-:Y:S01]  /*eb40*/  UIADD3 UR4, UR9, UR4, URZ ;  /* 0x0000000409047290 */ /* 0x000fe2000fffe03f */
[----:B------:R-:W5:Y:S01]  /*eb50*/  LD.E.128 R8, desc[UR50][R8.64] ;  /* 0x0000003208087980 */ /* 0x000f62000c101d00 */
[----:B------:R-:W-:Y:S01]  /*eb60*/  ULDC.64 UR10, c[0x0][0xae0] ;  /* 0x0002b800000a7ab9 */ /* 0x000fe20000000a00 */
[--C-:B------:R-:W-:Y:S01]  /*eb70*/  SHF.R.S32.HI R20, RZ, 0x1f, R21.reuse ;  /* 0x0000001fff147819 */ /* 0x100fe20000011415 */
[----:B------:R-:W-:Y:S01]  /*eb80*/  IMAD.MOV R44, RZ, RZ, -R21 ;  /* 0x000000ffff2c7224 */ /* 0x000fe200078e0a15 */
[----:B------:R-:W5:Y:S01]  /*eb90*/  LD.E.128 R4, desc[UR50][R4.64] ;  /* 0x0000003204047980 */ /* 0x000f62000c101d00 */
[----:B------:R-:W-:-:S02]  /*eba0*/  IMAD.U32 R3, RZ, RZ, UR9 ;  /* 0x00000009ff037e24 */ /* 0x000fc4000f8e00ff */
[----:B------:R-:W-:Y:S01]  /*ebb0*/  IMAD R20, R20, UR10, RZ ;  /* 0x0000000a14147c24 */ /* 0x000fe2000f8e02ff */
[----:B------:R-:W5:Y:S01]  /*ebc0*/  LD.E.128 R40, desc[UR50][R40.64] ;  /* 0x0000003228287980 */ /* 0x000f62000c101d00 */
[----:B------:R-:W-:Y:S02]  /*ebd0*/  IMAD R45, R49, R44, R45 ;  /* 0x0000002c312d7224 */ /* 0x000fe400078e022d */
[----:B------:R-:W-:Y:S01]  /*ebe0*/  IMAD.U32 R2, RZ, RZ, UR8 ;  /* 0x00000008ff027e24 */ /* 0x000fe2000f8e00ff */
[----:B------:R-:W5:Y:S01]  /*ebf0*/  LD.E.128 R36, desc[UR50][R36.64] ;  /* 0x0000003224247980 */ /* 0x000f62000c101d00 */
[----:B------:R-:W-:Y:S01]  /*ec00*/  IMAD.U32 R3, RZ, RZ, UR4 ;  /* 0x00000004ff037e24 */ /* 0x000fe2000f8e00ff */
[----:B------:R-:W-:Y:S02]  /*ec10*/  ULDC.64 UR8, c[0x0][0xad8] ;  /* 0x0002b60000087ab9 */ /* 0x000fe40000000a00 */
[----:B------:R-:W5:Y:S01]  /*ec20*/  LD.E.128 R32, desc[UR50][R32.64] ;  /* 0x0000003220207980 */ /* 0x000f62000c101d00 */
[----:B------:R-:W-:-:S03]  /*ec30*/  IMAD R47, R21, UR11, R20 ;  /* 0x0000000b152f7c24 */ /* 0x000fc6000f8e0214 */
[----:B------:R-:W5:Y:S01]  /*ec40*/  LD.E.128 R24, desc[UR50][R24.64] ;  /* 0x0000003218187980 */ /* 0x000f62000c101d00 */
[----:B------:R-:W-:Y:S01]  /*ec50*/  SHF.R.S32.HI R20, RZ, 0x1f, R45 ;  /* 0x0000001fff147819 */ /* 0x000fe2000001142d */
[----:B------:R-:W-:Y:S01]  /*ec60*/  @!PT LDS RZ, [RZ] ;  /* 0x00000000fffff984 */ /* 0x000fe20000000800 */
[----:B------:R-:W-:Y:S01]  /*ec70*/  @!PT LDS RZ, [RZ] ;  /* 0x00000000fffff984 */ /* 0x000fe20000000800 */
[----:B------:R-:W-:Y:S01]  /*ec80*/  @!PT LDS RZ, [RZ] ;  /* 0x00000000fffff984 */ /* 0x000fe20000000800 */
[----:B------:R-:W-:Y:S01]  /*ec90*/  @!PT LDS RZ, [RZ] ;  /* 0x00000000fffff984 */ /* 0x000fe20000000800 */
[----:B------:R0:W-:Y:S06]  /*eca0*/  MEMBAR.ALL.CTA ;  /* 0x0000000000007992 */ /* 0x0001ec0000008000 */
[----:B0-----:R-:W0:Y:S01]  /*ecb0*/  FENCE.VIEW.ASYNC.S ;  /* 0x00000000000073c6 */ /* 0x001e220000000000 */
        /* <DEDUP_REMOVED lines=18> */
[----:B0-----:R0:W-:Y:S01]  /*ede0*/  SYNCS.ARRIVE.TRANS64.RED.A1T0 RZ, [R0+URZ], RZ ;  /* 0x000000ff00ff79a7 */ /* 0x0011e2000810043f */
        /* <DEDUP_REMOVED lines=12> */
.L_x_1441:
[----:B------:R-:W-:Y:S05]  /*eeb0*/  BSYNC B1 ;  /* 0x0000000000017941 */ /* 0x000fea0003800000 */
.L_x_1440:
        /* <DEDUP_REMOVED lines=13> */
.L_x_1443:
[----:B------:R-:W-:Y:S05]  /*ef90*/  BSYNC B1 ;  /* 0x0000000000017941 */ /* 0x000fea0003800000 */
.L_x_1442:
[----:B----4-:R4:W0:Y:S01]  /*efa0*/  SHFL.IDX PT, R0, R45, 0x2, 0x181f ;  /* 0x00581f002d007f89 */ /* 0x01082200000e0000 */
        /* <DEDUP_REMOVED lines=12> */
.L_x_1445:
[----:B------:R-:W-:Y:S05]  /*f070*/  BSYNC B1 ;  /* 0x0000000000017941 */ /* 0x000fea0003800000 */
.L_x_1444:
[----:B0-----:R-:W-:Y:S01]  /*f080*/  VIADD R0, R46, 0x60 ;  /* 0x000000602e007836 */ /* 0x001fe20000000000 */
[----:B-1--4-:R-:W0:Y:S04]  /*f090*/  SHFL.IDX PT, R45, R45, 0x3, 0x181f ;  /* 0x00781f002d2d7f89 */ /* 0x012e2800000e0000 */
[----:B------:R-:W-:Y:S01]  /*f0a0*/  ISETP.GE.AND P0, PT, R0, R51, PT ;  /* 0x000000330000720c */ /* 0x000fe20003f06270 */
[----:B------:R-:W1:-:S12]  /*f0b0*/  SHFL.IDX PT, R44, R44, 0x3, 0x181f ;  /* 0x00781f002c2c7f89 */ /* 0x000e5800000e0000 */
[----:B------:R-:W-:Y:S05]  /*f0c0*/  @P0 BRA `(.L_x_1446) ;  /* 0x0000000c000c0947 */ /* 0x000fea0003800000 */
[----:B------:R-:W-:Y:S02]  /*f0d0*/  ULDC UR4, c[0x0][0xac8] ;  /* 0x0002b20000047ab9 */ /* 0x000fe40000000800 */
[----:B------:R-:W-:-:S13]  /*f0e0*/  ISETP.GE.AND P1, PT, R18, UR4, PT ;  /* 0x0000000412007c0c */ /* 0x000fda000bf26270 */
[----:B-1----:R-:W-:-:S04]  /*f0f0*/  @!P1 LEA R2, P0, R18, R44, 0x1 ;  /* 0x0000002c12029211 */ /* 0x002fc800078008ff */
        /* <DEDUP_REMOVED lines=8> */
.L_x_1438:
[----:B------:R-:W-:Y:S01]  /*f180*/  ULDC.64 UR8, c[0x0][0xc00] ;  /* 0x0003000000087ab9 */ /* 0x000fe20000000a00 */
[----:B------:R-:W-:Y:S01]  /*f190*/  ULDC UR4, c[0x0][0xa88] ;  /* 0x0002a20000047ab9 */ /* 0x000fe20000000800 */
[----:B------:R-:W-:Y:S01]  /*f1a0*/  UISETP.NE.U32.AND UP0, UPT, UR8, URZ, UPT ;  /* 0x0000003f0800728c */ /* 0x000fe2000bf05070 */
[----:B------:R-:W0:Y:S03]  /*f1b0*/  LDC R11, c[0x0][0xbe8] ;  /* 0x0002fa00ff0b7b82 */ /* 0x000e260000000800 */
[----:B------:R-:W-:-:S03]  /*f1c0*/  UISETP.NE.AND.EX UP0, UPT, UR9, URZ, UPT, UP0 ;  /* 0x0000003f0900728c */ /* 0x000fc6000bf05300 */
[----:B------:R-:W-:Y:S02]  /*f1d0*/  ULDC.64 UR8, c[0x0][0xc00] ;  /* 0x0003000000087ab9 */ /* 0x000fe40000000a00 */
[----:B------:R-:W-:Y:S01]  /*f1e0*/  UIMAD.WIDE UR8, UR37, 0x4, UR8 ;  /* 0x00000004250878a5 */ /* 0x000fe2000f8e0208 */
[----:B------:R-:W-:-:S05]  /*f1f0*/  PLOP3.LUT P2, PT, PT, PT, UP0, 0x80, 0x0 ;  /* 0x000000000000781c */ /* 0x000fca0003f4f008 */
[----:B------:R-:W-:Y:S02]  /*f200*/  IMAD.U32 R2, RZ, RZ, UR8 ;  /* 0x00000008ff027e24 */ /* 0x000fe4000f8e00ff */
[----:B------:R-:W-:Y:S01]  /*f210*/  IMAD.U32 R3, RZ, RZ, UR9 ;  /* 0x00000009ff037e24 */ /* 0x000fe2000f8e00ff */
[----:B------:R-:W-:Y:S02]  /*f220*/  ULDC.64 UR8, c[0x0][0xc08] ;  /* 0x0003020000087ab9 */ /* 0x000fe40000000a00 */
[----:B------:R-:W-:Y:S01]  /*f230*/  UISETP.NE.U32.AND UP1, UPT, UR8, URZ, UPT ;  /* 0x0000003f0800728c */ /* 0x000fe2000bf25070 */
[----:B------:R-:W-:Y:S02]  /*f240*/  IMAD.U32 R0, RZ, RZ, UR4 ;  /* 0x00000004ff007e24 */ /* 0x000fe4000f8e00ff */
[----:B------:R-:W2:Y:S01]  /*f250*/  @P2 LDG.E R6, desc[UR50][R2.64] ;  /* 0x0000003202062981 */ /* 0x000ea2000c1e1900 */
[----:B------:R-:W-:-:S06]  /*f260*/  UISETP.NE.AND.EX UP1, UPT, UR9, URZ, UPT, UP1 ;  /* 0x0000003f0900728c */ /* 0x000fcc000bf25310 */
[----:B------:R-:W-:-:S05]  /*f270*/  PLOP3.LUT P3, PT, PT, PT, UP1, 0x80, 0x0 ;  /* 0x000000000000781c */ /* 0x000fca0003f6f018 */
[----:B------:R-:W-:Y:S02]  /*f280*/  @UP1 ULDC.64 UR8, c[0x0][0xc08] ;  /* 0x0003020000081ab9 */ /* 0x000fe40000000a00 */
[----:B------:R-:W-:-:S06]  /*f290*/  @UP1 UIMAD.WIDE UR8, UR37, 0x4, UR8 ;  /* 0x00000004250818a5 */ /* 0x000fcc000f8e0208 */
[----:B------:R-:W-:Y:S02]  /*f2a0*/  IMAD.U32 R4, RZ, RZ, UR8 ;  /* 0x00000008ff047e24 */ /* 0x000fe4000f8e00ff */
[----:B------:R-:W-:-:S05]  /*f2b0*/  IMAD.U32 R5, RZ, RZ, UR9 ;  /* 0x00000009ff057e24 */ /* 0x000fca000f8e00ff */
[----:B------:R1:W5:Y:S01]  /*f2c0*/  @P3 LDG.E R0, desc[UR50][R4.64] ;  /* 0x0000003204003981 */ /* 0x000362000c1e1900 */
[----:B0-----:R-:W-:Y:S01]  /*f2d0*/  ISETP.NE.AND P0, PT, R11, 0x1, PT ;  /* 0x000000010b00780c */ /* 0x001fe20003f05270 */
[----:B------:R-:W-:Y:S01]  /*f2e0*/  UMOV UR4, URZ ;  /* 0x0000003f00047c82 */ /* 0x000fe20008000000 */
[----:B------:R-:W-:Y:S01]  /*f2f0*/  USHF.R.S32.HI UR12, URZ, 0x1f, UR42 ;  /* 0x0000001f3f0c7899 */ /* 0x000fe2000801142a */
[----:B------:R-:W-:-:S10]  /*f300*/  ISETP.GE.AND P1, PT, R191, 0x80, PT ;  /* 0x00000080bf00780c */ /* 0x000fd40003f26270 */
[----:B------:R-:W0:Y:S01]  /*f310*/  @P0 LDC R9, c[0x0][0xbec] ;  /* 0x0002fb00ff090b82 */ /* 0x000e220000000800 */
[----:B--2---:R-:W-:Y:S01]  /*f320*/  @P2 R2UR UR4, R6 ;  /* 0x00000000060422ca */ /* 0x004fe200000e0000 */
[----:B01----:R-:W-:-:S14]  /*f330*/  @P3 BRA `(.L_x_1447) ;  /* 0x0000000000103947 */ /* 0x003fdc0003800000 */
[----:B------:R-:W-:Y:S05]  /*f340*/  @!P2 BRA `(.L_x_1447) ;  /* 0x00000000000ca947 */ /* 0x000fea0003800000 */
[----:B------:R-:W2:Y:S04]  /*f350*/  LDG.E R5, desc[UR50][R2.64] ;  /* 0x0000003202057981 */ /* 0x000ea8000c1e1900 */
[----:B-----5:R-:W2:Y:S02]  /*f360*/  LDG.E R0, desc[UR50][R2.64+0x4] ;  /* 0x0000043202007981 */ /* 0x020ea4000c1e1900 */
[----:B--2---:R-:W-:-:S07]  /*f370*/  IMAD.IADD R0, R0, 0x1, -R5 ;  /* 0x0000000100007824 */ /* 0x004fce00078e0a05 */
.L_x_1447:
[----:B------:R-:W-:Y:S01]  /*f380*/  USHF.R.S32.HI UR8, URZ, 0x1f, UR37 ;  /* 0x0000001f3f087899 */ /* 0x000fe20008011425 */
[----:B------:R-:W-:Y:S01]  /*f390*/  BSSY B1, `(.L_x_1448) ;  /* 0x000002e000017945 */ /* 0x000fe20003800000 */
[----:B------:R-:W-:Y:S02]  /*f3a0*/  USHF.R.S32.HI UR11, URZ, 0x1f, UR4 ;  /* 0x0000001f3f0b7899 */ /* 0x000fe40008011404 */
[----:B------:R-:W-:Y:S02]  /*f3b0*/  USEL UR13, UR37, URZ, !UP0 ;  /* 0x0000003f250d7287 */ /* 0x000fe4000c000000 */
[----:B------:R-:W-:Y:S01]  /*f3c0*/  USEL UR14, UR8, URZ, !UP0 ;  /* 0x0000003f080e7287 */ /* 0x000fe2000c000000 */
[----:B------:R-:W-:Y:S11]  /*f3d0*/  @P1 BRA `(.L_x_1449) ;  /* 0x0000000000a41947 */ /* 0x000ff60003800000 */
[----:B------:R-:W0:Y:S01]  /*f3e0*/  S2R R3, SR_TID.X ;  /* 0x0000000000037919 */ /* 0x000e220000002100 */
[----:B------:R-:W1:Y:S01]  /*f3f0*/  LDC R7, c[0x0][0xbe8] ;  /* 0x0002fa00ff077b82 */ /* 0x000e620000000800 */
[----:B------:R-:W-:Y:S02]  /*f400*/  IMAD.U32 R4, RZ, RZ, UR38 ;  /* 0x00000026ff047e24 */ /* 0x000fe4000f8e00ff */
[----:B-1---5:R-:W-:-:S03]  /*f410*/  IMAD R2, R0, R7, RZ ;  /* 0x0000000700027224 */ /* 0x022fc600078e02ff */
[----:B0-----:R-:W-:-:S04]  /*f420*/  IADD3 R4, R4, -0x80, R3 ;  /* 0xffffff8004047810 */ /* 0x001fc80007ffe003 */
[----:B------:R-:W-:-:S13]  /*f430*/  ISETP.GE.AND P1, PT, R4, R2, PT ;  /* 0x000000020400720c */ /* 0x000fda0003f26270 */
[----:B------:R-:W-:Y:S05]  /*f440*/  @P1 BRA `(.L_x_1449) ;  /* 0x0000000000881947 */ /* 0x000fea0003800000 */
[----:B------:R-:W-:Y:S01]  /*f450*/  ISETP.NE.AND P1, PT, R7, 0x1, PT ;  /* 0x000000010700780c */ /* 0x000fe20003f25270 */
[----:B------:R-:W-:Y:S01]  /*f460*/  ULDC.64 UR16, c[0x0][0xb90] ;  /* 0x0002e40000107ab9 */ /* 0x000fe20000000a00 */
[----:B------:R-:W-:Y:S01]  /*f470*/  UMOV UR8, UR4 ;  /* 0x0000000400087c82 */ /* 0x000fe20008000000 */
[----:B------:R-:W-:Y:S01]  /*f480*/  UIMAD UR10, UR12, UR16, URZ ;  /* 0x000000100c0a72a4 */ /* 0x000fe2000f8e023f */
[----:B------:R-:W-:Y:S01]  /*f490*/  IMAD.MOV.U32 R2, RZ, RZ, R4 ;  /* 0x000000ffff027224 */ /* 0x000fe200078e0004 */
[----:B------:R-:W-:Y:S02]  /*f4a0*/  UMOV UR9, UR11 ;  /* 0x0000000b00097c82 */ /* 0x000fe40008000000 */
[----:B------:R-:W-:Y:S02]  /*f4b0*/  UIMAD.WIDE.U32 UR8, UR42, UR16, UR8 ;  /* 0x000000102a0872a5 */ /* 0x000fe4000f8e0008 */
[----:B------:R-:W-:-:S03]  /*f4c0*/  UIMAD UR10, UR42, UR17, UR10 ;  /* 0x000000112a0a72a4 */ /* 0x000fc6000f8e020a */
[----:B------:R-:W-:Y:S01]  /*f4d0*/  ULDC.64 UR16, c[0x0][0xb98] ;  /* 0x0002e60000107ab9 */ /* 0x000fe20000000a00 */
[----:B------:R-:W0:Y:S01]  /*f4e0*/  @P1 LDC R3, c[0x0][0xbec] ;  /* 0x0002fb00ff031b82 */ /* 0x000e220000000800 */
[----:B------:R-:W-:Y:S02]  /*f4f0*/  UIADD3 UR9, UR9, UR10, URZ ;  /* 0x0000000a09097290 */ /* 0x000fe4000fffe03f */
[----:B------:R-:W-:Y:S02]  /*f500*/  UIMAD UR10, UR14, UR16, URZ ;  /* 0x000000100e0a72a4 */ /* 0x000fe4000f8e023f */
[----:B------:R-:W-:Y:S02]  /*f510*/  UIMAD.WIDE.U32 UR8, UR13, UR16, UR8 ;  /* 0x000000100d0872a5 */ /* 0x000fe4000f8e0008 */
[----:B------:R-:W-:Y:S01]  /*f520*/  UIMAD UR10, UR13, UR17, UR10 ;  /* 0x000000110d0a72a4 */ /* 0x000fe2000f8e020a */
[----:B------:R-:W1:Y:S02]  /*f530*/  @P1 LDC R6, c[0x0][0xbf0] ;  /* 0x0002fc00ff061b82 */ /* 0x000e640000000800 */
[----:B------:R-:W-:Y:S01]  /*f540*/  ULDC.64 UR16, c[0x0][0xb88] ;  /* 0x0002e20000107ab9 */ /* 0x000fe20000000a00 */
[----:B0-----:R-:W-:-:S05]  /*f550*/  @P1 IMAD.HI.U32 R3, R4, R3, RZ ;  /* 0x0000000304031227 */ /* 0x001fca00078e00ff */
[----:B-1----:R-:W-:Y:S01]  /*f560*/  @P1 SHF.R.U32.HI R2, RZ, R6, R3 ;  /* 0x00000006ff021219 */ /* 0x002fe20000011603 */
[----:B------:R-:W-:-:S03]  /*f570*/  IMAD.U32 R6, RZ, RZ, UR10 ;  /* 0x0000000aff067e24 */ /* 0x000fc6000f8e00ff */
[--C-:B------:R-:W-:Y:S01]  /*f580*/  SHF.R.S32.HI R3, RZ, 0x1f, R2.reuse ;  /* 0x0000001fff037819 */ /* 0x100fe20000011402 */
[----:B------:R-:W-:Y:S01]  /*f590*/  IMAD.MOV R5, RZ, RZ, -R2 ;  /* 0x000000ffff057224 */ /* 0x000fe200078e0a02 */
[----:B------:R-:W-:-:S03]  /*f5a0*/  IADD3 R2, P1, R2, UR8, RZ ;  /* 0x0000000802027c10 */ /* 0x000fc6000ff3e0ff */
[----:B------:R-:W-:Y:S01]  /*f5b0*/  IMAD R5, R7, R5, R4 ;  /* 0x0000000507057224 */ /* 0x000fe200078e0204 */
[----:B------:R-:W-:Y:S01]  /*f5c0*/  IADD3.X R3, R3, UR9, R6, P1, !PT ;  /* 0x0000000903037c10 */ /* 0x000fe20008ffe406 */
[----:B------:R-:W-:-:S03]  /*f5d0*/  ULDC.64 UR8, c[0x0][0xb50] ;  /* 0x0002d40000087ab9 */ /* 0x000fc60000000a00 */
[----:B------:R-:W-:Y:S01]  /*f5e0*/  SHF.R.S32.HI R4, RZ, 0x1f, R5 ;  /* 0x0000001fff047819 */ /* 0x000fe20000011405 */
[----:B------:R-:W-:-:S04]  /*f5f0*/  IMAD.WIDE.U32 R2, R5, UR16, R2 ;  /* 0x0000001005027c25 */ /* 0x000fc8000f8e0002 */
[----:B------:R-:W-:-:S04]  /*f600*/  IMAD R4, R4, UR16, RZ ;  /* 0x0000001004047c24 */ /* 0x000fc8000f8e02ff */
[----:B------:R-:W-:Y:S01]  /*f610*/  IMAD R7, R5, UR17, R4 ;  /* 0x0000001105077c24 */ /* 0x000fe2000f8e0204 */
[----:B------:R-:W-:-:S03]  /*f620*/  LEA R4, P1, R2, UR8, 0x2 ;  /* 0x0000000802047c11 */ /* 0x000fc6000f8210ff */
[----:B------:R-:W-:-:S05]  /*f630*/  IMAD.IADD R3, R3, 0x1, R7 ;  /* 0x0000000103037824 */ /* 0x000fca00078e0207 */
[----:B------:R-:W-:Y:S01]  /*f640*/  LEA.HI.X R5, R2, UR9, R3, 0x2, P1 ;  /* 0x0000000902057c11 */ /* 0x000fe200088f1403 */
[----:B------:R-:W-:-:S05]  /*f650*/  IMAD.MOV.U32 R3, RZ, RZ, -0x800000 ;  /* 0xff800000ff037424 */ /* 0x000fca00078e00ff */
[----:B------:R0:W-:Y:S02]  /*f660*/  STG.E desc[UR50][R4.64], R3 ;  /* 0x0000000304007986 */ /* 0x0001e4000c101932 */
.L_x_1449:
[----:B------:R-:W-:Y:S05]  /*f670*/  BSYNC B1 ;  /* 0x0000000000017941 */ /* 0x000fea0003800000 */
.L_x_1448:
[----:B0-----:R-:W0:Y:S01]  /*f680*/  @P0 LDC R3, c[0x0][0xbf0] ;  /* 0x0002fc00ff030b82 */ /* 0x001e220000000800 */
[----:B------:R-:W-:Y:S01]  /*f690*/  ULDC.64 UR16, c[0x0][0xaa0] ;  /* 0x0002a80000107ab9 */ /* 0x000fe20000000a00 */
[----:B------:R-:W-:Y:S01]  /*f6a0*/  IMAD R2, R22, 0x20, R184 ;  /* 0x0000002016027824 */ /* 0x000fe200078e02b8 */
[----:B------:R-:W-:Y:S01]  /*f6b0*/  UIMAD UR10, UR11, UR16, URZ ;  /* 0x000000100b0a72a4 */ /* 0x000fe2000f8e023f */
[----:B------:R-:W-:Y:S01]  /*f6c0*/  BSSY B1, `(.L_x_1450) ;  /* 0x0000039000017945 */ /* 0x000fe20003800000 */
[----:B------:R-:W-:Y:S01]  /*f6d0*/  UIMAD.WIDE.U32 UR8, UR4, UR16, URZ ;  /* 0x00000010040872a5 */ /* 0x000fe2000f8e003f */
[----:B------:R-:W-:Y:S01]  /*f6e0*/  VIADD R6, R2, UR38 ;  /* 0x0000002602067c36 */ /* 0x000fe20008000000 */
[----:B------:R-:W-:-:S03]  /*f6f0*/  UIMAD UR10, UR4, UR17, UR10 ;  /* 0x00000011040a72a4 */ /* 0x000fc6000f8e020a */
[----:B------:R-:W-:Y:S01]  /*f700*/  ULDC.64 UR16, c[0x0][0xae8] ;  /* 0x0002ba0000107ab9 */ /* 0x000fe20000000a00 */
[----:B------:R-:W-:Y:S01]  /*f710*/  UIADD3 UR9, UR9, UR10, URZ ;  /* 0x0000000a09097290 */ /* 0x000fe2000fffe03f */
[----:B------:R-:W-:Y:S01]  /*f720*/  @P0 IMAD.HI.U32 R2, R6, R9, RZ ;  /* 0x0000000906020227 */ /* 0x000fe200078e00ff */
[----:B------:R-:W-:Y:S02]  /*f730*/  UIMAD UR4, UR12, UR16, URZ ;  /* 0x000000100c0472a4 */ /* 0x000fe4000f8e023f */
[----:B------:R-:W-:Y:S01]  /*f740*/  UIMAD.WIDE.U32 UR8, UR42, UR16, UR8 ;  /* 0x000000102a0872a5 */ /* 0x000fe2000f8e0008 */
[----:B------:R-:W-:Y:S01]  /*f750*/  IMAD.MOV.U32 R5, RZ, RZ, R6 ;  /* 0x000000ffff057224 */ /* 0x000fe200078e0006 */
[----:B------:R-:W-:Y:S01]  /*f760*/  UIMAD UR4, UR42, UR17, UR4 ;  /* 0x000000112a0472a4 */ /* 0x000fe2000f8e0204 */
[----:B------:R-:W-:-:S03]  /*f770*/  ULDC.64 UR10, c[0x0][0xaf0] ;  /* 0x0002bc00000a7ab9 */ /* 0x000fc60000000a00 */
[----:B------:R-:W-:Y:S02]  /*f780*/  UIADD3 UR9, UR9, UR4, URZ ;  /* 0x0000000409097290 */ /* 0x000fe4000fffe03f */
[----:B------:R-:W-:Y:S01]  /*f790*/  UIMAD UR4, UR14, UR10, URZ ;  /* 0x0000000a0e0472a4 */ /* 0x000fe2000f8e023f */
[----:B0-----:R-:W-:Y:S01]  /*f7a0*/  @P0 SHF.R.U32.HI R5, RZ, R3, R2 ;  /* 0x00000003ff050219 */ /* 0x001fe20000011602 */
        /* <DEDUP_REMOVED lines=11> */
[----:B------:R-:W-:Y:S02]  /*f860*/  IMAD.U32 R3, RZ, RZ, UR4 ;  /* 0x00000004ff037e24 */ /* 0x000fe4000f8e00ff */
[C---:B------:R-:W-:Y:S01]  /*f870*/  IMAD R9, R5.reuse, UR11, R4 ;  /* 0x0000000b05097c24 */ /* 0x040fe2000f8e0204 */
[----:B------:R-:W-:Y:S01]  /*f880*/  SHF.R.S32.HI R4, RZ, 0x1f, R7 ;  /* 0x0000001fff047819 */ /* 0x000fe20000011407 */
[----:B------:R-:W-:-:S04]  /*f890*/  IMAD.WIDE.U32 R2, R5, UR10, R2 ;  /* 0x0000000a05027c25 */ /* 0x000fc8000f8e0002 */
[----:B------:R-:W-:Y:S02]  /*f8a0*/  IMAD.IADD R3, R3, 0x1, R9 ;  /* 0x0000000103037824 */ /* 0x000fe400078e0209 */
[----:B------:R-:W-:Y:S02]  /*f8b0*/  IMAD R4, R4, UR8, RZ ;  /* 0x0000000804047c24 */ /* 0x000fe4000f8e02ff */
[----:B------:R-:W-:Y:S02]  /*f8c0*/  VIADD R6, R184, UR38 ;  /* 0x00000026b8067c36 */ /* 0x000fe40008000000 */
[----:B-----5:R-:W-:Y:S02]  /*f8d0*/  IMAD R11, R0, R11, RZ ;  /* 0x0000000b000b7224 */ /* 0x020fe400078e02ff */
        /* <DEDUP_REMOVED lines=23> */
.L_x_1451:
[----:B------:R-:W-:Y:S05]  /*fa50*/  BSYNC B1 ;  /* 0x0000000000017941 */ /* 0x000fea0003800000 */
.L_x_1450:
        /* <DEDUP_REMOVED lines=13> */
.L_x_1453:
[----:B------:R-:W-:Y:S05]  /*fb30*/  BSYNC B1 ;  /* 0x0000000000017941 */ /* 0x000fea0003800000 */
.L_x_1452:
        /* <DEDUP_REMOVED lines=13> */
.L_x_1455:
[----:B------:R-:W-:Y:S05]  /*fc10*/  BSYNC B1 ;  /* 0x0000000000017941 */ /* 0x000fea0003800000 */
.L_x_1454:
[----:B0-----:R-:W-:Y:S01]  /*fc20*/  VIADD R0, R6, 0x60 ;  /* 0x0000006006007836 */ /* 0x001fe20000000000 */
[----:B--2-4-:R-:W0:Y:S04]  /*fc30*/  SHFL.IDX PT, R5, R5, 0x3, 0x181f ;  /* 0x00781f0005057f89 */ /* 0x014e2800000e0000 */
[----:B------:R-:W-:Y:S01]  /*fc40*/  ISETP.GE.AND P0, PT, R0, R11, PT ;  /* 0x0000000b0000720c */ /* 0x000fe20003f06270 */
[----:B-1-3--:R1:W2:-:S12]  /*fc50*/  SHFL.IDX PT, R2, R4, 0x3, 0x181f ;  /* 0x00781f0004027f89 */ /* 0x00a29800000e0000 */
[----:B-1----:R-:W-:Y:S05]  /*fc60*/  @P0 BRA `(.L_x_1446) ;  /* 0x0000000000240947 */ /* 0x002fea0003800000 */
[----:B------:R-:W-:Y:S02]  /*fc70*/  ULDC UR4, c[0x0][0xac8] ;  /* 0x0002b20000047ab9 */ /* 0x000fe40000000800 */
        /* <DEDUP_REMOVED lines=8> */
.L_x_1446:
[----:B------:R-:W-:Y:S05]  /*fd00*/  BSYNC B0 ;  /* 0x0000000000007941 */ /* 0x000fea0003800000 */
.L_x_1437:
[----:B------:R-:W-:Y:S02]  /*fd10*/  ULDC UR4, c[0x0][0xc3c] ;  /* 0x00030f0000047ab9 */ /* 0x000fe40000000800 */
[----:B------:R-:W-:-:S06]  /*fd20*/  UISETP.GE.AND UP0, UPT, UR6, UR4, UPT ;  /* 0x000000040600728c */ /* 0x000fcc000bf06270 */
[----:B------:R-:W-:-:S13]  /*fd30*/  PLOP3.LUT P0, PT, PT, PT, UP0, 0x80, 0x0 ;  /* 0x000000000000781c */ /* 0x000fda0003f0f008 */
[----:B------:R-:W-:Y:S05]  /*fd40*/  @!P0 BRA `(.L_x_1456) ;  /* 0xffffff1000308947 */ /* 0x000fea000383ffff */
[----:B------:R-:W-:Y:S05]  /*fd50*/  EXIT ;  /* 0x000000000000794d */ /* 0x000fea0003800000 */
.L_x_1355:
[----:B------:R-:W-:-:S08]  /*fd60*/  NOP ;  /* 0x0000000000007918 */ /* 0x000fd00000000000 */
[----:B------:R-:W0:-:S00]  /*fd70*/  USETMAXREG.DEALLOC.CTAPOOL 0x18 ;  /* 0x00000018000079c8 */ /* 0x000e0000080e0500 */
        /* <DEDUP_REMOVED lines=13> */
[----:B------:R-:W2:Y:S01]  /*fe50*/  LDS.128 R16, [UR4+0x288d0] ;  /* 0x0288d004ff107984 */ /* 0x000ea20008000c00 */
[----:B------:R-:W-:Y:S06]  /*fe60*/  BAR.ARV 0x4, 0x180 ;  /* 0x0106000000007b1d */ /* 0x000fec0000002000 */
[----:B------:R-:W-:Y:S05]  /*fe70*/  BRA `(.L_x_1458) ;  /* 0x0000000800847947 */ /* 0x000fea0003800000 */
.L_x_1457:
[----:B------:R-:W1:Y:S01]  /*fe80*/  S2R R0, SR_TID.X ;  /* 0x0000000000007919 */ /* 0x000e620000002100 */
[----:B------:R-:W-:Y:S01]  /*fe90*/  ULDC UR4, c[0x0][0xc3c] ;  /* 0x00030f0000047ab9 */ /* 0x000fe20000000800 */
[----:B------:R-:W2:Y:S01]  /*fea0*/  S2UR UR6, SR_CTAID.X ;  /* 0x00000000000679c3 */ /* 0x000ea20000002500 */
[----:B------:R-:W-:Y:S01]  /*feb0*/  ULDC UR5, c[0x0][0xc38] ;  /* 0x00030e0000057ab9 */ /* 0x000fe20000000800 */
[----:B-1----:R-:W-:-:S04]  /*fec0*/  LOP3.LUT R0, R0, 0x1f, RZ, 0xc0, !PT ;  /* 0x0000001f00007812 */ /* 0x002fc800078ec0ff */
[----:B------:R-:W-:-:S04]  /*fed0*/  ISETP.NE.AND P0, PT, R0, 0x1f, PT ;  /* 0x0000001f0000780c */ /* 0x000fc80003f05270 */
[----:B------:R-:W-:-:S13]  /*fee0*/  ISETP.GE.OR P1, PT, R0, UR4, !P0 ;  /* 0x0000000400007c0c */ /* 0x000fda000c726670 */
[----:B0-----:R-:W0:Y:S02]  /*fef0*/  @!P1 LDC.64 R2, c[0x0][0xc80] ;  /* 0x00032000ff029b82 */ /* 0x001e240000000a00 */
[----:B0-----:R-:W-:-:S05]  /*ff00*/  @!P1 IMAD.WIDE.U32 R2, R0, 0x4, R2 ;  /* 0x0000000400029825 */ /* 0x001fca00078e0002 */
[----:B------:R-:W3:Y:S01]  /*ff10*/  @!P1 LDG.E R4, desc[UR50][R2.64] ;  /* 0x0000003202049981 */ /* 0x000ee2000c1e1900 */
[C---:B------:R-:W-:Y:S01]  /*ff20*/  ISETP.NE.AND P1, PT, R0.reuse, RZ, PT ;  /* 0x000000ff0000720c */ /* 0x040fe20003f25270 */
[----:B------:R-:W-:Y:S01]  /*ff30*/  UMOV UR4, URZ ;  /* 0x0000003f00047c82 */ /* 0x000fe20008000000 */
[C---:B------:R-:W-:Y:S01]  /*ff40*/  ISETP.GE.U32.AND P2, PT, R0.reuse, 0x2, PT ;  /* 0x000000020000780c */ /* 0x040fe20003f46070 */
[----:B------:R-:W-:Y:S01]  /*ff50*/  IMAD.MOV.U32 R16, RZ, RZ, RZ ;  /* 0x000000ffff107224 */ /* 0x000fe200078e00ff */
[C---:B------:R-:W-:Y:S02]  /*ff60*/  ISETP.GE.U32.AND P3, PT, R0.reuse, 0x4, PT ;  /* 0x000000040000780c */ /* 0x040fe40003f66070 */
[C---:B------:R-:W-:Y:S02]  /*ff70*/  ISETP.GE.U32.AND P4, PT, R0.reuse, 0x8, PT ;  /* 0x000000080000780c */ /* 0x040fe40003f86070 */
[----:B------:R-:W-:Y:S01]  /*ff80*/  ISETP.GE.U32.AND P5, PT, R0, 0x10, PT ;  /* 0x000000100000780c */ /* 0x000fe20003fa6070 */
[----:B---3--:R-:W0:Y:S02]  /*ff90*/  SHFL.UP PT, R5, R4, 0x1, RZ ;  /* 0x0420000004057989 */ /* 0x008e2400000e00ff */
        /* <DEDUP_REMOVED lines=17> */
[----:B--2---:R-:W-:-:S13]  /*100b0*/  ISETP.GT.AND P6, PT, R6, UR6, PT ;  /* 0x0000000606007c0c */ /* 0x004fda000bfc4270 */
[----:B------:R-:W-:Y:S05]  /*100c0*/  @P6 BRA `(.L_x_1459) ;  /* 0x00000000009c6947 */ /* 0x000fea0003800000 */
[----:B------:R-:W0:Y:S01]  /*100d0*/  LDC R5, c[0x0][0xc3c] ;  /* 0x00030f00ff057b82 */ /* 0x000e220000000800 */
[----:B------:R-:W-:Y:S01]  /*100e0*/  IMAD.MOV.U32 R6, RZ, RZ, R3 ;  /* 0x000000ffff067224 */ /* 0x000fe200078e0003 */
[----:B------:R-:W-:Y:S01]  /*100f0*/  UMOV UR4, URZ ;  /* 0x0000003f00047c82 */ /* 0x000fe20008000000 */
[----:B------:R-:W-:Y:S01]  /*10100*/  ULDC UR7, c[0x0][0xc3c] ;  /* 0x00030f0000077ab9 */ /* 0x000fe20000000800 */
[----:B------:R-:W-:-:S05]  /*10110*/  ULDC UR5, c[0x0][0xc38] ;  /* 0x00030e0000057ab9 */ /* 0x000fca0000000800 */
.L_x_1463:
        /* <DEDUP_REMOVED lines=12> */
.L_x_1462:
[----:B------:R-:W-:Y:S05]  /*101e0*/  BSYNC B0 ;  /* 0x0000000000007941 */ /* 0x000fea0003800000 */
.L_x_1461:
        /* <DEDUP_REMOVED lines=20> */
[----:B------:R-:W-:-:S07]  /*10330*/  IMAD.MOV.U32 R5, RZ, RZ, R9 ;  /* 0x000000ffff057224 */ /* 0x000fce00078e0009 */
.L_x_1459:
[----:B------:R-:W-:-:S04]  /*10340*/  IMAD.IADD R6, R6, 0x1, -R3 ;  /* 0x0000000106067824 */ /* 0x000fc800078e0a03 */
[----:B------:R-:W-:-:S05]  /*10350*/  IMAD R2, R5, UR5, R6 ;  /* 0x0000000505027c24 */ /* 0x000fca000f8e0206 */
[----:B------:R-:W-:Y:S02]  /*10360*/  ISETP.GT.AND P0, PT, R2, UR6, PT ;  /* 0x0000000602007c0c */ /* 0x000fe4000bf04270 */
[----:B------:R-:W0:Y:S11]  /*10370*/  LDC.64 R2, c[0x0][0xc90] ;  /* 0x00032400ff027b82 */ /* 0x000e360000000a00 */
[----:B------:R-:W-:-:S04]  /*10380*/  VOTE.ANY R11, PT, !P0 ;  /* 0x00000000000b7806 */ /* 0x000fc800040e0100 */
[----:B------:R-:W1:Y:S02]  /*10390*/  POPC R7, R11 ;  /* 0x0000000b00077309 */ /* 0x000e640000000000 */
[----:B-1----:R-:W-:-:S04]  /*103a0*/  VIADD R19, R7, UR4 ;  /* 0x0000000407137c36 */ /* 0x002fc80008000000 */
[----:B0-----:R-:W-:-:S05]  /*103b0*/  IMAD.WIDE R2, R19, 0x4, R2 ;  /* 0x0000000413027825 */ /* 0x001fca00078e0202 */
[----:B------:R-:W2:Y:S01]  /*103c0*/  LDG.E R9, desc[UR50][R2.64] ;  /* 0x0000003202097981 */ /* 0x000ea2000c1e1900 */
[----:B------:R-:W-:-:S03]  /*103d0*/  ISETP.NE.AND P0, PT, R11, RZ, PT ;  /* 0x000000ff0b00720c */ /* 0x000fc60003f05270 */
[----:B------:R-:W2:Y:S02]  /*103e0*/  SHFL.IDX PT, R4, R4, R7, 0x1f ;  /* 0x00001f0704047589 */ /* 0x000ea400000e0000 */
[----:B--2---:R-:W-:-:S05]  /*103f0*/  IMAD R8, R4, R9, RZ ;  /* 0x0000000904087224 */ /* 0x004fca00078e02ff */
[----:B------:R-:W-:-:S04]  /*10400*/  IABS R10, R8 ;  /* 0x00000008000a7213 */ /* 0x000fc80000000000 */
[----:B------:R-:W0:Y:S08]  /*10410*/  I2F.RP R12, R10 ;  /* 0x0000000a000c7306 */ /* 0x000e300000209400 */
[----:B0-----:R-:W0:Y:S02]  /*10420*/  MUFU.RCP R12, R12 ;  /* 0x0000000c000c7308 */ /* 0x001e240000001000 */
[----:B0-----:R-:W-:-:S06]  /*10430*/  VIADD R13, R12, 0xffffffe ;  /* 0x0ffffffe0c0d7836 */ /* 0x001fcc0000000000 */
[----:B------:R0:W1:Y:S01]  /*10440*/  F2I.FTZ.U32.TRUNC.NTZ R3, R13 ;  /* 0x0000000d00037305 */ /* 0x000062000021f000 */
[----:B------:R-:W-:Y:S05]  /*10450*/  @!P0 BRA `(.L_x_1464) ;  /* 0x0000000000088947 */ /* 0x000fea0003800000 */
[----:B------:R-:W-:-:S06]  /*10460*/  VIADD R16, R7, 0xffffffff ;  /* 0xffffffff07107836 */ /* 0x000fcc0000000000 */
[----:B------:R2:W3:Y:S02]  /*10470*/  SHFL.IDX PT, R16, R5, R16, 0x1f ;  /* 0x00001f1005107589 */ /* 0x0004e400000e0000 */
.L_x_1464:
[--C-:B-12---:R-:W-:Y:S02]  /*10480*/  IMAD.MOV R5, RZ, RZ, -R3.reuse ;  /* 0x000000ffff057224 */ /* 0x106fe400078e0a03 */
[----:B---3--:R-:W-:Y:S01]  /*10490*/  IMAD R16, R16, UR5, R6 ;  /* 0x0000000510107c24 */ /* 0x008fe2000f8e0206 */
[----:B------:R-:W-:Y:S01]  /*104a0*/  IABS R6, R8 ;  /* 0x0000000800067213 */ /* 0x000fe20000000000 */
[----:B------:R-:W-:Y:S02]  /*104b0*/  IMAD R5, R5, R10, RZ ;  /* 0x0000000a05057224 */ /* 0x000fe400078e02ff */
[----:B------:R-:W-:Y:S02]  /*104c0*/  IMAD.MOV.U32 R2, RZ, RZ, RZ ;  /* 0x000000ffff027224 */ /* 0x000fe400078e00ff */
[----:B------:R-:W-:Y:S02]  /*104d0*/  IMAD.MOV R6, RZ, RZ, -R6 ;  /* 0x000000ffff067224 */ /* 0x000fe400078e0a06 */
[----:B------:R-:W-:Y:S01]  /*104e0*/  IMAD.HI.U32 R2, R3, R5, R2 ;  /* 0x0000000503027227 */ /* 0x000fe200078e0002 */
[----:B------:R-:W-:-:S04]  /*104f0*/  IADD3 R5, -R16, UR6, RZ ;  /* 0x0000000610057c10 */ /* 0x000fc8000fffe1ff */
[----:B------:R-:W-:-:S05]  /*10500*/  IABS R3, R5 ;  /* 0x0000000500037213 */ /* 0x000fca0000000000 */
        /* <DEDUP_REMOVED lines=12> */
[----:B------:R-:W-:Y:S02]  /*105d0*/  IMAD R6, R9, R2, RZ ;  /* 0x0000000209067224 */ /* 0x000fe400078e02ff */
[----:B------:R-:W-:Y:S02]  /*105e0*/  IMAD.MOV R2, RZ, RZ, -R2 ;  /* 0x000000ffff027224 */ /* 0x000fe400078e0a02 */
[----:B------:R-:W-:Y:S02]  /*105f0*/  IMAD.MOV R10, RZ, RZ, -R6 ;  /* 0x000000ffff0a7224 */ /* 0x000fe400078e0a06 */
[----:B------:R-:W-:-:S03]  /*10600*/  IMAD R5, R8, R2, R5 ;  /* 0x0000000208057224 */ /* 0x000fc600078e0205 */
[----:B------:R-:W-:-:S04]  /*10610*/  VIADDMNMX R9, R10, UR5, R9, PT ;  /* 0x000000050a097c46 */ /* 0x000fc8000b800109 */
[-C--:B------:R-:W-:Y:S02]  /*10620*/  IABS R7, R9.reuse ;  /* 0x0000000900077213 */ /* 0x080fe40000000000 */
[----:B------:R-:W-:Y:S02]  /*10630*/  IABS R8, R9 ;  /* 0x0000000900087213 */ /* 0x000fe40000000000 */
[----:B------:R-:W1:Y:S03]  /*10640*/  I2F.RP R10, R7 ;  /* 0x00000007000a7306 */ /* 0x000e660000209400 */
[----:B------:R-:W-:-:S05]  /*10650*/  IMAD.MOV R8, RZ, RZ, -R8 ;  /* 0x000000ffff087224 */ /* 0x000fca00078e0a08 */
[----:B-1----:R-:W1:Y:S02]  /*10660*/  MUFU.RCP R10, R10 ;  /* 0x0000000a000a7308 */ /* 0x002e640000001000 */
[----:B-1----:R-:W-:-:S06]  /*10670*/  VIADD R3, R10, 0xffffffe ;  /* 0x0ffffffe0a037836 */ /* 0x002fcc0000000000 */
[----:B------:R-:W1:Y:S02]  /*10680*/  F2I.FTZ.U32.TRUNC.NTZ R3, R3 ;  /* 0x0000000300037305 */ /* 0x000e64000021f000 */
[----:B-1----:R-:W-:-:S04]  /*10690*/  IMAD.MOV R2, RZ, RZ, -R3 ;  /* 0x000000ffff027224 */ /* 0x002fc800078e0a03 */
[----:B------:R-:W-:Y:S02]  /*106a0*/  IMAD R11, R2, R7, RZ ;  /* 0x00000007020b7224 */ /* 0x000fe400078e02ff */
[----:B------:R-:W-:-:S04]  /*106b0*/  IMAD.MOV.U32 R2, RZ, RZ, RZ ;  /* 0x000000ffff027224 */ /* 0x000fc800078e00ff */
[----:B------:R-:W-:Y:S01]  /*106c0*/  IMAD.HI.U32 R2, R3, R11, R2 ;  /* 0x0000000b03027227 */ /* 0x000fe200078e0002 */
[----:B------:R-:W-:Y:S02]  /*106d0*/  IABS R11, R5 ;  /* 0x00000005000b7213 */ /* 0x000fe40000000000 */
[C---:B------:R-:W-:Y:S01]  /*106e0*/  LOP3.LUT R3, R5.reuse, R9, RZ, 0x3c, !PT ;  /* 0x0000000905037212 */ /* 0x040fe200078e3cff */
[----:B------:R-:W-:Y:S02]  /*106f0*/  IMAD.IADD R5, R5, 0x1, R6 ;  /* 0x0000000105057824 */ /* 0x000fe400078e0206 */
[----:B------:R-:W-:Y:S01]  /*10700*/  IMAD.HI.U32 R2, R2, R11, RZ ;  /* 0x0000000b02027227 */ /* 0x000fe200078e00ff */
[----:B------:R-:W-:-:S03]  /*10710*/  ISETP.GE.AND P2, PT, R3, RZ, PT ;  /* 0x000000ff0300720c */ /* 0x000fc60003f46270 */
[----:B------:R-:W-:-:S05]  /*10720*/  IMAD R8, R2, R8, R11 ;  /* 0x0000000802087224 */ /* 0x000fca00078e020b */
[----:B------:R-:W-:-:S13]  /*10730*/  ISETP.GT.U32.AND P1, PT, R7, R8, PT ;  /* 0x000000080700720c */ /* 0x000fda0003f24070 */
[----:B------:R-:W-:Y:S02]  /*10740*/  @!P1 IMAD.IADD R8, R8, 0x1, -R7 ;  /* 0x0000000108089824 */ /* 0x000fe400078e0a07 */
[----:B------:R-:W-:Y:S01]  /*10750*/  @!P1 VIADD R2, R2, 0x1 ;  /* 0x0000000102029836 */ /* 0x000fe20000000000 */
[----:B------:R-:W-:Y:S02]  /*10760*/  ISETP.NE.AND P1, PT, R9, RZ, PT ;  /* 0x000000ff0900720c */ /* 0x000fe40003f25270 */
[----:B------:R-:W-:-:S13]  /*10770*/  ISETP.GE.U32.AND P0, PT, R8, R7, PT ;  /* 0x000000070800720c */ /* 0x000fda0003f06070 */
[----:B------:R-:W-:-:S04]  /*10780*/  @P0 VIADD R2, R2, 0x1 ;  /* 0x0000000102020836 */ /* 0x000fc80000000000 */
[----:B------:R-:W-:Y:S01]  /*10790*/  @!P2 IMAD.MOV R2, RZ, RZ, -R2 ;  /* 0x000000ffff02a224 */ /* 0x000fe200078e0a02 */
[----:B------:R-:W-:Y:S01]  /*107a0*/  @!P1 LOP3.LUT R2, RZ, R9, RZ, 0x33, !PT ;  /* 0x00000009ff029212 */ /* 0x000fe200078e33ff */
[----:B------:R-:W-:-:S03]  /*107b0*/  IMAD.MOV R9, RZ, RZ, -R9 ;  /* 0x000000ffff097224 */ /* 0x000fc600078e0a09 */
[----:B------:R-:W-:Y:S01]  /*107c0*/  LOP3.LUT R17, RZ, R2, RZ, 0x33, !PT ;  /* 0x00000002ff117212 */ /* 0x000fe200078e33ff */
[----:B------:R-:W-:-:S04]  /*107d0*/  IMAD R18, R2, R9, R5 ;  /* 0x0000000902127224 */ /* 0x000fc800078e0205 */
[----:B------:R-:W-:Y:S01]  /*107e0*/  IMAD.IADD R17, R4, 0x1, R17 ;  /* 0x0000000104117824 */ /* 0x000fe200078e0211 */
[----:B------:R-:W-:Y:S06]  /*107f0*/  BRA `(.L_x_1465) ;  /* 0x00000000000c7947 */ /* 0x000fec0003800000 */
.L_x_1460:
[----:B------:R-:W-:Y:S02]  /*10800*/  IMAD.MOV.U32 R17, RZ, RZ, RZ ;  /* 0x000000ffff117224 */ /* 0x000fe400078e00ff */
[----:B------:R-:W-:Y:S02]  /*10810*/  IMAD.U32 R16, RZ, RZ, UR6 ;  /* 0x00000006ff107e24 */ /* 0x000fe4000f8e00ff */
[----:B------:R-:W-:-:S07]  /*10820*/  IMAD.MOV.U32 R18, RZ, RZ, RZ ;  /* 0x000000ffff127224 */ /* 0x000fce00078e00ff */
.L_x_1465:
[----:B------:R-:W-:-:S13]  /*10830*/  ISETP.NE.AND P0, PT, R0, RZ, PT ;  /* 0x000000ff0000720c */ /* 0x000fda0003f05270 */
[----:B------:R-:W1:Y:S01]  /*10840*/  @!P0 S2R R3, SR_CgaCtaId ;  /* 0x0000000000038919 */ /* 0x000e620000008800 */
[----:B------:R-:W-:-:S04]  /*10850*/  @!P0 MOV R0, 0x400 ;  /* 0x0000040000008802 */ /* 0x000fc80000000f00 */
[----:B-1----:R-:W-:-:S05]  /*10860*/  @!P0 LEA R0, R3, R0, 0x18 ;  /* 0x0000000003008211 */ /* 0x002fca00078ec0ff */
[----:B------:R1:W-:Y:S01]  /*10870*/  @!P0 STS.128 [R0+0x288d0], R16 ;  /* 0x0288d01000008388 */ /* 0x0003e20000000c00 */
[----:B------:R-:W-:Y:S06]  /*10880*/  BAR.ARV 0x5, 0x180 ;  /* 0x0146000000007b1d */ /* 0x000fec0000002000 */
.L_x_1458:
[----:B-1----:R-:W-:Y:S01]  /*10890*/  IMAD.MOV.U32 R0, RZ, RZ, 0x1 ;  /* 0x00000001ff007424 */ /* 0x002fe200078e00ff */
[----:B------:R1:W-:Y:S01]  /*108a0*/  STL [R1+0x4], RZ ;  /* 0x000004ff01007387 */ /* 0x0003e20000100800 */
[----:B------:R-:W-:Y:S02]  /*108b0*/  ULDC UR4, c[0x0][0xc3c] ;  /* 0x00030f0000047ab9 */ /* 0x000fe40000000800 */
[----:B--2---:R-:W-:Y:S01]  /*108c0*/  ISETP.GE.AND P0, PT, R19, UR4, PT ;  /* 0x0000000413007c0c */ /* 0x004fe2000bf06270 */
[----:B------:R1:W-:Y:S04]  /*108d0*/  STL [R1+0x10], R0 ;  /* 0x0000100001007387 */ /* 0x0003e80000100800 */
[----:B------:R1:W-:Y:S08]  /*108e0*/  STL [R1+0x3c], RZ ;  /* 0x00003cff01007387 */ /* 0x0003f00000100800 */
[----:B-1----:R-:W-:Y:S05]  /*108f0*/  @P0 BRA `(.L_x_1466) ;  /* 0x0000005400200947 */ /* 0x002fea0003800000 */
[----:B------:R-:W1:Y:S01]  /*10900*/  S2R R5, SR_TID.X ;  /* 0x0000000000057919 */ /* 0x000e620000002100 */
[----:B------:R-:W2:Y:S01]  /*10910*/  S2UR UR5, SR_CgaCtaId ;  /* 0x00000000000579c3 */ /* 0x000ea20000008800 */
[----:B------:R-:W-:Y:S01]  /*10920*/  UMOV UR4, 0x400 ;  /* 0x0000040000047882 */ /* 0x000fe20000000000 */
[----:B------:R-:W-:Y:S01]  /*10930*/  BSSY B8, `(.L_x_1466) ;  /* 0x0000544000087945 */ /* 0x000fe20003800000 */
[----:B------:R-:W-:Y:S01]  /*10940*/  ULDC UR37, c[0x0][0xc] ;  /* 0x0000030000257ab9 */ /* 0x000fe20000000800 */
[----:B------:R-:W-:Y:S01]  /*10950*/  ULDC.64 UR38, c[0x0][0x198] ;  /* 0x0000660000267ab9 */ /* 0x000fe20000000a00 */
[----:B--2---:R-:W-:Y:S01]  /*10960*/  ULEA UR4, UR5, UR4, 0x18 ;  /* 0x0000000405047291 */ /* 0x004fe2000f8ec03f */
[C---:B-1----:R-:W-:Y:S01]  /*10970*/  IMAD.SHL.U32 R0, R5.reuse, 0x8, RZ ;  /* 0x0000000805007824 */ /* 0x042fe200078e00ff */
[----:B------:R-:W-:-:S04]  /*10980*/  LOP3.LUT R4, R5, 0x7f, RZ, 0xc0, !PT ;  /* 0x0000007f05047812 */ /* 0x000fc800078ec0ff */
[C---:B0-----:R-:W-:Y:S02]  /*10990*/  LOP3.LUT R2, R0.reuse, 0x1f8, RZ, 0xc0, !PT ;  /* 0x000001f800027812 */ /* 0x041fe400078ec0ff */
        /* <DEDUP_REMOVED lines=10> */
[----:B------:R0:W-:Y:S01]  /*10a40*/  STL [R1], R4 ;  /* 0x0000000401007387 */ /* 0x0001e20000100800 */
[----:B------:R-:W-:-:S03]  /*10a50*/  IMAD.MOV.U32 R2, RZ, RZ, 0x1 ;  /* 0x00000001ff027424 */ /* 0x000fc600078e00ff */
[----:B------:R0:W-:Y:S04]  /*10a60*/  STL [R1+0x24], R3 ;  /* 0x0000240301007387 */ /* 0x0001e80000100800 */
[----:B------:R0:W-:Y:S04]  /*10a70*/  STL [R1+0x3c], RZ ;  /* 0x00003cff01007387 */ /* 0x0001e80000100800 */
[----:B------:R0:W-:Y:S04]  /*10a80*/  STL [R1+0x10], R2 ;  /* 0x0000100201007387 */ /* 0x0001e80000100800 */
[----:B------:R0:W-:Y:S02]  /*10a90*/  STL [R1+0x4], RZ ;  /* 0x000004ff01007387 */ /* 0x0001e40000100800 */
.L_x_1573:
[----:B------:R-:W-:Y:S05]  /*10aa0*/  YIELD ;  /* 0x0000000000007946 */ /* 0x000fea0003800000 */
[----:B------:R-:W-:Y:S01]  /*10ab0*/  ULDC.64 UR4, c[0x0][0xa28] ;  /* 0x00028a0000047ab9 */ /* 0x000fe20000000a00 */
[----:B--2---:R-:W-:Y:S01]  /*10ac0*/  IMAD.MOV.U32 R0, RZ, RZ, RZ ;  /* 0x000000ffff007224 */ /* 0x004fe200078e00ff */
[----:B------:R-:W-:Y:S01]  /*10ad0*/  ISETP.NE.U32.AND P0, PT, RZ, UR4, PT ;  /* 0x00000004ff007c0c */ /* 0x000fe2000bf05070 */
[----:B0-----:R-:W0:Y:S01]  /*10ae0*/  LDC.64 R4, c[0x0][0xa00] ;  /* 0x00028000ff047b82 */ /* 0x001e220000000a00 */
[----:B-1----:R-:W-:Y:S01]  /*10af0*/  CS2R R8, SRZ ;  /* 0x0000000000087805 */ /* 0x002fe2000001ff00 */
[----:B------:R-:W-:Y:S01]  /*10b00*/  ULDC.64 UR6, c[0x0][0xa08] ;  /* 0x0002820000067ab9 */ /* 0x000fe20000000a00 */
[----:B------:R-:W-:Y:S01]  /*10b10*/  ISETP.NE.AND.EX P0, PT, RZ, UR5, PT, P0 ;  /* 0x00000005ff007c0c */ /* 0x000fe2000bf05300 */
[----:B------:R-:W-:-:S12]  /*10b20*/  ULDC.64 UR4, c[0x0][0xa18] ;  /* 0x0002860000047ab9 */ /* 0x000fd80000000a00 */
[----:B------:R-:W1:Y:S02]  /*10b30*/  @P0 LDC.64 R2, c[0x0][0xa28] ;  /* 0x00028a00ff020b82 */ /* 0x000e640000000a00 */
[----:B-1----:R-:W-:-:S05]  /*10b40*/  @P0 IMAD.WIDE R2, R19, 0x4, R2 ;  /* 0x0000000413020825 */ /* 0x002fca00078e0202 */
[----:B------:R1:W5:Y:S01]  /*10b50*/  @P0 LDG.E R0, desc[UR50][R2.64] ;  /* 0x0000003202000981 */ /* 0x000362000c1e1900 */
[----:B------:R-:W-:Y:S01]  /*10b60*/  ISETP.NE.U32.AND P0, PT, RZ, UR4, PT ;  /* 0x00000004ff007c0c */ /* 0x000fe2000bf05070 */
[----:B0-----:R-:W-:Y:S01]  /*10b70*/  IMAD.WIDE R4, R19, 0x4, R4 ;  /* 0x0000000413047825 */ /* 0x001fe200078e0204 */
[----:B------:R-:W-:Y:S02]  /*10b80*/  ISETP.NE.U32.AND P1, PT, RZ, UR6, PT ;  /* 0x00000006ff007c0c */ /* 0x000fe4000bf25070 */
[----:B------:R-:W-:Y:S01]  /*10b90*/  ISETP.NE.AND.EX P2, PT, RZ, UR5, PT, P0 ;  /* 0x00000005ff007c0c */ /* 0x000fe2000bf45300 */
[----:B------:R-:W-:Y:S01]  /*10ba0*/  ULDC.64 UR4, c[0x0][0xa00] ;  /* 0x0002800000047ab9 */ /* 0x000fe20000000a00 */
[----:B------:R-:W-:Y:S02]  /*10bb0*/  ISETP.NE.AND.EX P1, PT, RZ, UR7, PT, P1 ;  /* 0x00000007ff007c0c */ /* 0x000fe4000bf25310 */
[----:B------:R-:W-:Y:S01]  /*10bc0*/  ISETP.NE.U32.AND P0, PT, RZ, UR4, PT ;  /* 0x00000004ff007c0c */ /* 0x000fe2000bf05070 */
[----:B-1----:R-:W0:Y:S03]  /*10bd0*/  LDC.64 R2, c[0x0][0xa08] ;  /* 0x00028200ff027b82 */ /* 0x002e260000000a00 */
[----:B------:R-:W-:-:S05]  /*10be0*/  ISETP.NE.AND.EX P0, PT, RZ, UR5, PT, P0 ;  /* 0x00000005ff007c0c */ /* 0x000fca000bf05300 */
[----:B---3--:R-:W1:Y:S08]  /*10bf0*/  @P2 LDC.64 R6, c[0x0][0xa18] ;  /* 0x00028600ff062b82 */ /* 0x008e700000000a00 */
[----:B------:R-:W2:Y:S01]  /*10c00*/  @P0 LDG.E R9, desc[UR50][R4.64] ;  /* 0x0000003204090981 */ /* 0x000ea2000c1e1900 */
[----:B------:R-:W-:Y:S01]  /*10c10*/  ULDC UR4, c[0x0][0x288] ;  /* 0x0000a20000047ab9 */ /* 0x000fe20000000800 */
[----:B0-----:R-:W-:-:S05]  /*10c20*/  IMAD.WIDE R2, R19, 0x4, R2 ;  /* 0x0000000413027825 */ /* 0x001fca00078e0202 */
[----:B------:R-:W5:Y:S01]  /*10c30*/  @P1 LDG.E R8, desc[UR50][R2.64] ;  /* 0x0000003202081981 */ /* 0x000f62000c1e1900 */
[----:B-1----:R-:W-:-:S03]  /*10c40*/  @P2 IMAD.WIDE R6, R19, 0x4, R6 ;  /* 0x0000000413062825 */ /* 0x002fc600078e0206 */
[----:B--2---:R0:W-:Y:S02]  /*10c50*/  STL [R1+0x34], R9 ;  /* 0x0000340901007387 */ /* 0x0041e40000100800 */
[----:B0-----:R-:W-:Y:S01]  /*10c60*/  IMAD.U32 R9, RZ, RZ, UR4 ;  /* 0x00000004ff097e24 */ /* 0x001fe2000f8e00ff */
[----:B------:R-:W-:-:S05]  /*10c70*/  ULDC.64 UR4, c[0x0][0x418] ;  /* 0x0001060000047ab9 */ /* 0x000fca0000000a00 */
        /* <DEDUP_REMOVED lines=11> */
[----:B------:R-:W0:Y:S04]  /*10d30*/  LDG.E R7, desc[UR50][R4.64] ;  /* 0x0000003204077981 */ /* 0x000e28000c1e1900 */
[----:B------:R-:W0:Y:S02]  /*10d40*/  LDG.E R4, desc[UR50][R4.64+0x4] ;  /* 0x0000043204047981 */ /* 0x000e24000c1e1900 */
[----:B0-----:R-:W-:-:S05]  /*10d50*/  IMAD.IADD R9, R4, 0x1, -R7 ;  /* 0x0000000104097824 */ /* 0x001fca00078e0a07 */
[----:B------:R1:W-:Y:S02]  /*10d60*/  STL [R1+0x30], R9 ;  /* 0x0000300901007387 */ /* 0x0003e40000100800 */
.L_x_1467:
[----:B-----5:R-:W-:Y:S01]  /*10d70*/  IMAD.IADD R4, R8, 0x1, R0 ;  /* 0x0000000108047824 */ /* 0x020fe200078e0200 */
[----:B------:R-:W-:Y:S02]  /*10d80*/  ULDC.64 UR4, c[0x0][0xa20] ;  /* 0x0002880000047ab9 */ /* 0x000fe40000000a00 */
[----:B------:R-:W-:Y:S02]  /*10d90*/  ISETP.NE.U32.AND P0, PT, RZ, UR4, PT ;  /* 0x00000004ff007c0c */ /* 0x000fe4000bf05070 */
[----:B------:R2:W-:Y:S02]  /*10da0*/  STL [R1+0x14], R4 ;  /* 0x0000140401007387 */ /* 0x0005e40000100800 */
[----:B------:R-:W-:-:S13]  /*10db0*/  ISETP.NE.AND.EX P0, PT, RZ, UR5, PT, P0 ;  /* 0x00000005ff007c0c */ /* 0x000fda000bf05300 */
[----:B--2---:R-:W-:Y:S05]  /*10dc0*/  @!P0 BRA `(.L_x_1468) ;  /* 0x0000000000108947 */ /* 0x004fea0003800000 */
[----:B------:R-:W2:Y:S02]  /*10dd0*/  LDC.64 R2, c[0x0][0xa20] ;  /* 0x00028800ff027b82 */ /* 0x000ea40000000a00 */
[----:B--2---:R-:W-:-:S05]  /*10de0*/  IMAD.WIDE R2, R19, 0x4, R2 ;  /* 0x0000000413027825 */ /* 0x004fca00078e0202 */
[----:B------:R2:W5:Y:S01]  /*10df0*/  LDG.E R6, desc[UR50][R2.64] ;  /* 0x0000003202067981 */ /* 0x000562000c1e1900 */
[----:B------:R-:W-:Y:S05]  /*10e00*/  BRA `(.L_x_1469) ;  /* 0x0000000000107947 */ /* 0x000fea0003800000 */
.L_x_1468:
[----:B------:R-:W-:Y:S05]  /*10e10*/  @!P1 BRA `(.L_x_1469) ;  /* 0x00000000000c9947 */ /* 0x000fea0003800000 */
[----:B------:R-:W2:Y:S04]  /*10e20*/  LDG.E R6, desc[UR50][R2.64] ;  /* 0x0000003202067981 */ /* 0x000ea8000c1e1900 */
[----:B------:R-:W2:Y:S02]  /*10e30*/  LDG.E R2, desc[UR50][R2.64+0x4] ;  /* 0x0000043202027981 */ /* 0x000ea4000c1e1900 */
[----:B--2---:R-:W-:-:S07]  /*10e40*/  IMAD.IADD R6, R2, 0x1, -R6 ;  /* 0x0000000102067824 */ /* 0x004fce00078e0a06 */
.L_x_1469:
[----:B--2---:R-:W2:Y:S01]  /*10e50*/  LDC R2, c[0x0][0x448] ;  /* 0x00011200ff027b82 */ /* 0x004ea20000000800 */
[----:B------:R-:W-:Y:S02]  /*10e60*/  IMAD.SHL.U32 R8, R17, 0x80, RZ ;  /* 0x0000008011087824 */ /* 0x000fe400078e00ff */
[----:B-----5:R-:W-:Y:S02]  /*10e70*/  IMAD.IADD R0, R6, 0x1, -R0 ;  /* 0x0000000106007824 */ /* 0x020fe400078e0a00 */
[----:B------:R-:W-:Y:S01]  /*10e80*/  VIADD R4, R8, 0x7f ;  /* 0x0000007f08047836 */ /* 0x000fe20000000000 */
[----:B------:R3:W-:Y:S03]  /*10e90*/  STL [R1+0x2c], R8 ;  /* 0x00002c0801007387 */ /* 0x0007e60000100800 */
[----:B------:R-:W-:Y:S01]  /*10ea0*/  IMAD.MOV.U32 R6, RZ, RZ, R4 ;  /* 0x000000ffff067224 */ /* 0x000fe200078e0004 */
[----:B--2---:R-:W-:-:S13]  /*10eb0*/  ISETP.NE.AND P1, PT, R2, 0x1, PT ;  /* 0x000000010200780c */ /* 0x004fda0003f25270 */
[----:B------:R-:W2:Y:S08]  /*10ec0*/  @P1 LDC R3, c[0x0][0x44c] ;  /* 0x00011300ff031b82 */ /* 0x000eb00000000800 */
[----:B------:R-:W4:Y:S01]  /*10ed0*/  @P1 LDC R2, c[0x0][0x450] ;  /* 0x00011400ff021b82 */ /* 0x000f220000000800 */
[----:B--2---:R-:W-:-:S05]  /*10ee0*/  @P1 IMAD.HI.U32 R3, R4, R3, RZ ;  /* 0x0000000304031227 */ /* 0x004fca00078e00ff */
[----:B----4-:R-:W-:Y:S02]  /*10ef0*/  @P1 SHF.R.U32.HI R6, RZ, R2, R3 ;  /* 0x00000002ff061219 */ /* 0x010fe40000011603 */
[----:B------:R-:W-:-:S05]  /*10f00*/  IADD3 R2, R0, 0x1, -R9 ;  /* 0x0000000100027810 */ /* 0x000fca0007ffe809 */
[----:B------:R-:W-:Y:S02]  /*10f10*/  IMAD.IADD R6, R2, 0x1, R6 ;  /* 0x0000000102067824 */ /* 0x000fe400078e0206 */
[----:B------:R-:W2:Y:S02]  /*10f20*/  LDC.64 R2, c[0x0][0x9e0] ;  /* 0x00027800ff027b82 */ /* 0x000ea40000000a00 */
[----:B--2---:R-:W-:Y:S01]  /*10f30*/  ISETP.GE.AND P2, PT, R3, 0x1, PT ;  /* 0x000000010300780c */ /* 0x004fe20003f46270 */
[----:B------:R-:W-:-:S12]  /*10f40*/  IMAD.IADD R2, R6, 0x1, R2 ;  /* 0x0000000106027824 */ /* 0x000fd800078e0202 */
[----:B---3--:R-:W-:Y:S05]  /*10f50*/  @!P2 BRA `(.L_x_1470) ;  /* 0x000000000048a947 */ /* 0x008fea0003800000 */
[C---:B------:R-:W-:Y:S01]  /*10f60*/  ISETP.GT.AND P0, PT, R6.reuse, RZ, PT ;  /* 0x000000ff0600720c */ /* 0x040fe20003f04270 */
[----:B------:R-:W-:Y:S01]  /*10f70*/  BSSY B0, `(.L_x_1471) ;  /* 0x000000e000007945 */ /* 0x000fe20003800000 */
[----:B------:R-:W-:-:S11]  /*10f80*/  VIADD R7, R6, 0xffffffff ;  /* 0xffffffff06077836 */ /* 0x000fd60000000000 */
[----:B------:R-:W-:Y:S05]  /*10f90*/  @P0 BRA `(.L_x_1472) ;  /* 0x00000000001c0947 */ /* 0x000fea0003800000 */
[----:B------:R-:W-:Y:S01]  /*10fa0*/  ISETP.NE.AND P0, PT, R3, 0x1, PT ;  /* 0x000000010300780c */ /* 0x000fe20003f05270 */
[----:B------:R-:W-:-:S12]  /*10fb0*/  IMAD.MOV R6, RZ, RZ, -R6 ;  /* 0x000000ffff067224 */ /* 0x000fd800078e0a06 */
[----:B------:R-:W2:Y:S02]  /*10fc0*/  @P0 LDC.64 R4, c[0x0][0x9e8] ;  /* 0x00027a00ff040b82 */ /* 0x000ea40000000a00 */
[----:B--2---:R-:W-:-:S05]  /*10fd0*/  @P0 IMAD.HI.U32 R4, R6, R4, RZ ;  /* 0x0000000406040227 */ /* 0x004fca00078e00ff */
[----:B------:R-:W-:-:S04]  /*10fe0*/  @P0 SHF.R.U32.HI R6, RZ, R5, R4 ;  /* 0x00000005ff060219 */ /* 0x000fc80000011604 */
[----:B------:R-:W-:Y:S01]  /*10ff0*/  LOP3.LUT R7, RZ, R6, RZ, 0x33, !PT ;  /* 0x00000006ff077212 */ /* 0x000fe200078e33ff */
[----:B------:R-:W-:Y:S06]  /*11000*/  BRA `(.L_x_1473) ;  /* 0x0000000000107947 */ /* 0x000fec0003800000 */
.L_x_1472:
[----:B------:R-:W-:-:S13]  /*11010*/  ISETP.NE.AND P0, PT, R3, 0x1, PT ;  /* 0x000000010300780c */ /* 0x000fda0003f05270 */
[----:B------:R-:W2:Y:S02]  /*11020*/  @P0 LDC.64 R4, c[0x0][0x9e8] ;  /* 0x00027a00ff040b82 */ /* 0x000ea40000000a00 */
[----:B--2---:R-:W-:-:S05]  /*11030*/  @P0 IMAD.HI.U32 R4, R7, R4, RZ ;  /* 0x0000000407040227 */ /* 0x004fca00078e00ff */
[----:B------:R-:W-:-:S07]  /*11040*/  @P0 SHF.R.U32.HI R7, RZ, R5, R4 ;  /* 0x00000005ff070219 */ /* 0x000fce0000011604 */
.L_x_1473:
[----:B------:R-:W-:Y:S05]  /*11050*/  BSYNC B0 ;  /* 0x0000000000007941 */ /* 0x000fea0003800000 */
.L_x_1471:
[----:B------:R-:W-:-:S05]  /*11060*/  IMAD R7, R7, R3, R3 ;  /* 0x0000000307077224 */ /* 0x000fca00078e0203 */
[----:B------:R-:W-:-:S07]  /*11070*/  VIMNMX R2, R2, R7, PT ;  /* 0x0000000702027248 */ /* 0x000fce0003fe0100 */
.L_x_1470:
[----:B------:R-:W2:Y:S01]  /*11080*/  @P1 LDC R5, c[0x0][0x44c] ;  /* 0x00011300ff051b82 */ /* 0x000ea20000000800 */
[----:B------:R-:W-:Y:S01]  /*11090*/  IMAD.MOV.U32 R6, RZ, RZ, R8 ;  /* 0x000000ffff067224 */ /* 0x000fe200078e0008 */
[----:B------:R-:W-:-:S06]  /*110a0*/  ULDC UR4, c[0x0][0x9dc] ;  /* 0x0002770000047ab9 */ /* 0x000fcc0000000800 */
[----:B------:R-:W3:Y:S01]  /*110b0*/  @P1 LDC R4, c[0x0][0x450] ;  /* 0x00011400ff041b82 */ /* 0x000ee20000000800 */
[----:B--2---:R-:W-:-:S05]  /*110c0*/  @P1 IMAD.HI.U32 R5, R8, R5, RZ ;  /* 0x0000000508051227 */ /* 0x004fca00078e00ff */
[----:B---3--:R-:W-:Y:S01]  /*110d0*/  @P1 SHF.R.U32.HI R6, RZ, R4, R5 ;  /* 0x00000004ff061219 */ /* 0x008fe20000011605 */
[----:B------:R-:W-:-:S03]  /*110e0*/  VIADD R4, R2, 0x7f ;  /* 0x0000007f02047836 */ /* 0x000fc60000000000 */
[----:B------:R-:W-:Y:S01]  /*110f0*/  IADD3 R2, R6, R0, -R9 ;  /* 0x0000000006027210 */ /* 0x000fe20007ffe809 */
[----:B------:R-:W-:Y:S01]  /*11100*/  VIADD R0, R0, 0x7f ;  /* 0x0000007f00007836 */ /* 0x000fe20000000000 */
[----:B------:R-:W-:-:S04]  /*11110*/  SHF.R.S32.HI R5, RZ, 0x1f, R4 ;  /* 0x0000001fff057819 */ /* 0x000fc80000011404 */
[----:B------:R-:W-:Y:S02]  /*11120*/  LEA.HI R5, R5, R4, RZ, 0x7 ;  /* 0x0000000405057211 */ /* 0x000fe400078f38ff */
[----:B------:R-:W-:Y:S02]  /*11130*/  SHF.R.S32.HI R4, RZ, 0x1f, R0 ;  /* 0x0000001fff047819 */ /* 0x000fe40000011400 */
[----:B------:R-:W-:Y:S02]  /*11140*/  SHF.R.S32.HI R5, RZ, 0x7, R5 ;  /* 0x00000007ff057819 */ /* 0x000fe40000011405 */
[----:B------:R-:W-:Y:S01]  /*11150*/  LEA.HI R4, R4, R0, RZ, 0x7 ;  /* 0x0000000004047211 */ /* 0x000fe200078f38ff */
[----:B------:R-:W-:-:S03]  /*11160*/  VIADD R0, R2, -UR4 ;  /* 0x8000000402007c36 */ /* 0x000fc60008000000 */
[----:B------:R-:W-:-:S04]  /*11170*/  SHF.R.S32.HI R4, RZ, 0x7, R4 ;  /* 0x00000007ff047819 */ /* 0x000fc80000011404 */
[----:B------:R-:W-:-:S05]  /*11180*/  VIMNMX R7, R4, R5, PT ;  /* 0x0000000504077248 */ /* 0x000fca0003fe0100 */
[----:B------:R2:W-:Y:S01]  /*11190*/  STL [R1+0x28], R7 ;  /* 0x0000280701007387 */ /* 0x0005e20000100800 */
[----:B------:R-:W-:Y:S05]  /*111a0*/  @!P2 BRA `(.L_x_1474) ;  /* 0x000000000044a947 */ /* 0x000fea0003800000 */
[----:B------:R-:W-:Y:S01]  /*111b0*/  ISETP.GT.AND P0, PT, R2, -0x1, PT ;  /* 0xffffffff0200780c */ /* 0x000fe20003f04270 */
[----:B------:R-:W-:-:S12]  /*111c0*/  BSSY B0, `(.L_x_1475) ;  /* 0x000000d000007945 */ /* 0x000fd80003800000 */
[----:B------:R-:W-:Y:S05]  /*111d0*/  @P0 BRA `(.L_x_1476) ;  /* 0x00000000001c0947 */ /* 0x000fea0003800000 */
[----:B------:R-:W-:Y:S02]  /*111e0*/  ISETP.NE.AND P0, PT, R3, 0x1, PT ;  /* 0x000000010300780c */ /* 0x000fe40003f05270 */
[----:B------:R-:W-:-:S11]  /*111f0*/  LOP3.LUT R2, RZ, R2, RZ, 0x33, !PT ;  /* 0x00000002ff027212 */ /* 0x000fd600078e33ff */
[----:B------:R-:W3:Y:S02]  /*11200*/  @P0 LDC.64 R4, c[0x0][0x9e8] ;  /* 0x00027a00ff040b82 */ /* 0x000ee40000000a00 */
[----:B---3--:R-:W-:-:S05]  /*11210*/  @P0 IMAD.HI.U32 R4, R2, R4, RZ ;  /* 0x0000000402040227 */ /* 0x008fca00078e00ff */
[----:B------:R-:W-:-:S04]  /*11220*/  @P0 SHF.R.U32.HI R2, RZ, R5, R4 ;  /* 0x00000005ff020219 */ /* 0x000fc80000011604 */
[----:B------:R-:W-:Y:S01]  /*11230*/  LOP3.LUT R2, RZ, R2, RZ, 0x33, !PT ;  /* 0x00000002ff027212 */ /* 0x000fe200078e33ff */
[----:B------:R-:W-:Y:S06]  /*11240*/  BRA `(.L_x_1477) ;  /* 0x0000000000107947 */ /* 0x000fec0003800000 */
.L_x_1476:
[----:B------:R-:W-:-:S13]  /*11250*/  ISETP.NE.AND P0, PT, R3, 0x1, PT ;  /* 0x000000010300780c */ /* 0x000fda0003f05270 */
[----:B------:R-:W3:Y:S02]  /*11260*/  @P0 LDC.64 R4, c[0x0][0x9e8] ;  /* 0x00027a00ff040b82 */ /* 0x000ee40000000a00 */
[----:B---3--:R-:W-:-:S05]  /*11270*/  @P0 IMAD.HI.U32 R4, R2, R4, RZ ;  /* 0x0000000402040227 */ /* 0x008fca00078e00ff */
[----:B------:R-:W-:-:S07]  /*11280*/  @P0 SHF.R.U32.HI R2, RZ, R5, R4 ;  /* 0x00000005ff020219 */ /* 0x000fce0000011604 */
.L_x_1477:
[----:B------:R-:W-:Y:S05]  /*11290*/  BSYNC B0 ;  /* 0x0000000000007941 */ /* 0x000fea0003800000 */
.L_x_1475:
[----:B------:R-:W-:-:S05]  /*112a0*/  IMAD R2, R2, R3, RZ ;  /* 0x0000000302027224 */ /* 0x000fca00078e02ff */
[----:B------:R-:W-:-:S07]  /*112b0*/  VIMNMX R0, R0, R2, !PT ;  /* 0x0000000200007248 */ /* 0x000fce0007fe0100 */
.L_x_1474:
[----:B------:R-:W-:Y:S01]  /*112c0*/  SHF.R.S32.HI R2, RZ, 0x1f, R0 ;  /* 0x0000001fff027819 */ /* 0x000fe20000011400 */
[----:B------:R-:W-:Y:S03]  /*112d0*/  BSSY B7, `(.L_x_1478) ;  /* 0x00003e4000077945 */ /* 0x000fe60003800000 */
[----:B------:R-:W-:-:S04]  /*112e0*/  LEA.HI R2, R2, R0, RZ, 0x7 ;  /* 0x0000000002027211 */ /* 0x000fc800078f38ff */
[----:B------:R-:W-:-:S04]  /*112f0*/  SHF.R.S32.HI R2, RZ, 0x7, R2 ;  /* 0x00000007ff027819 */ /* 0x000fc80000011402 */
[----:B------:R-:W-:-:S04]  /*11300*/  VIMNMX R3, RZ, R2, !PT ;  /* 0x00000002ff037248 */ /* 0x000fc80007fe0100 */
[----:B------:R-:W-:Y:S01]  /*11310*/  ISETP.GT.AND P0, PT, R7, R3, PT ;  /* 0x000000030700720c */ /* 0x000fe20003f04270 */
[----:B------:R3:W-:-:S12]  /*11320*/  STL [R1+0x20], R3 ;  /* 0x0000200301007387 */ /* 0x0007d80000100800 */
[----:B---3--:R-:W-:Y:S05]  /*11330*/  @P0 BRA `(.L_x_1479) ;  /* 0x0000000000440947 */ /* 0x008fea0003800000 */
[----:B------:R-:W3:Y:S02]  /*11340*/  S2R R3, SR_TID.X ;  /* 0x0000000000037919 */ /* 0x000ee40000002100 */
[----:B---3--:R-:W-:-:S04]  /*11350*/  LOP3.LUT R3, R3, 0x7f, RZ, 0xc0, !PT ;  /* 0x0000007f03037812 */ /* 0x008fc800078ec0ff */
[----:B------:R-:W-:-:S13]  /*11360*/  ISETP.NE.AND P0, PT, R3, RZ, PT ;  /* 0x000000ff0300720c */ /* 0x000fda0003f05270 */
[----:B------:R-:W-:Y:S05]  /*11370*/  @P0 BRA `(.L_x_1480) ;  /* 0x0000003c00640947 */ /* 0x000fea0003800000 */
[----:B------:R-:W3:Y:S01]  /*11380*/  S2R R5, SR_LANEID ;  /* 0x0000000000057919 */ /* 0x000ee20000000000 */
[----:B------:R-:W-:Y:S01]  /*11390*/  VOTEU.ANY UR4, UPT, PT ;  /* 0x0000000000047886 */ /* 0x000fe200038e0100 */
[----:B------:R-:W4:Y:S01]  /*113a0*/  LDC.64 R2, c[0x0][0xc60] ;  /* 0x00031800ff027b82 */ /* 0x000f220000000a00 */
[----:B------:R-:W3:Y:S02]  /*113b0*/  FLO.U32 R0, UR4 ;  /* 0x0000000400007d00 */ /* 0x000ee400080e0000 */
[----:B---3--:R-:W-:-:S06]  /*113c0*/  ISETP.EQ.U32.AND P0, PT, R0, R5, PT ;  /* 0x000000050000720c */ /* 0x008fcc0003f02070 */
[----:B------:R-:W4:Y:S07]  /*113d0*/  POPC R5, UR4 ;  /* 0x0000000400057d09 */ /* 0x000f2e0008000000 */
[----:B----4-:R-:W3:Y:S01]  /*113e0*/  @P0 ATOMG.E.ADD.STRONG.GPU PT, R3, desc[UR50][R2.64], R5 ;  /* 0x00000005020309a8 */ /* 0x010ee200081ee1f2 */
[----:B------:R-:W4:Y:S02]  /*113f0*/  S2R R4, SR_LTMASK ;  /* 0x0000000000047919 */ /* 0x000f240000003900 */
[----:B----4-:R-:W-:-:S04]  /*11400*/  LOP3.LUT R4, R4, UR4, RZ, 0xc0, !PT ;  /* 0x0000000404047c12 */ /* 0x010fc8000f8ec0ff */
[----:B--2---:R-:W2:Y:S01]  /*11410*/  POPC R7, R4 ;  /* 0x0000000400077309 */ /* 0x004ea20000000000 */
[----:B---3--:R-:W2:Y:S02]  /*11420*/  SHFL.IDX PT, R0, R3, R0, 0x1f ;  /* 0x00001f0003007589 */ /* 0x008ea400000e0000 */
[----:B--2---:R-:W-:Y:S01]  /*11430*/  IADD3 R16, R0, UR37, R7 ;  /* 0x0000002500107c10 */ /* 0x004fe2000fffe007 */
[----:B------:R-:W-:Y:S06]  /*11440*/  BRA `(.L_x_1480) ;  /* 0x0000003c00307947 */ /* 0x000fec0003800000 */
.L_x_1479:
[----:B------:R-:W3:Y:S01]  /*11450*/  LDL R17, [R1] ;  /* 0x0000000001117983 */ /* 0x000ee20000100800 */
[----:B------:R-:W-:Y:S01]  /*11460*/  BSSY B6, `(.L_x_1481) ;  /* 0x0000014000067945 */ /* 0x000fe20003800000 */
[----:B---3--:R-:W-:-:S05]  /*11470*/  VIADD R0, R17, 0x18400 ;  /* 0x0001840011007836 */ /* 0x008fca0000000000 */
[----:B------:R-:W-:-:S13]  /*11480*/  LOP3.LUT P0, RZ, R0, 0x3ff, RZ, 0xc0, !PT ;  /* 0x000003ff00ff7812 */ /* 0x000fda000780c0ff */
[----:B------:R-:W-:Y:S05]  /*11490*/  @!P0 BRA `(.L_x_1482) ;  /* 0x0000000000408947 */ /* 0x000fea0003800000 */
[----:B------:R-:W-:Y:S01]  /*114a0*/  MOV R2, 0x0 ;  /* 0x0000000000027802 */ /* 0x000fe20000000f00 */
[----:B------:R-:W-:Y:S01]  /*114b0*/  ULDC.64 UR6, c[0x4][0xa0] ;  /* 0x0100280000067ab9 */ /* 0x000fe20000000a00 */
[----:B------:R-:W-:Y:S01]  /*114c0*/  ULDC.64 UR8, c[0x4][0xa8] ;  /* 0x01002a0000087ab9 */ /* 0x000fe20000000a00 */
[----:B------:R-:W-:Y:S01]  /*114d0*/  ULDC.64 UR4, c[0x4][0x8] ;  /* 0x0100020000047ab9 */ /* 0x000fe20000000a00 */
[----:B------:R-:W-:Y:S02]  /*114e0*/  IMAD.U32 R4, RZ, RZ, UR6 ;  /* 0x00000006ff047e24 */ /* 0x000fe4000f8e00ff */
[----:B------:R-:W3:Y:S01]  /*114f0*/  LDC.64 R2, c[0x4][R2] ;  /* 0x0100000002027b82 */ /* 0x000ee20000000a00 */
[----:B------:R-:W-:Y:S02]  /*11500*/  IMAD.U32 R5, RZ, RZ, UR7 ;  /* 0x00000007ff057e24 */ /* 0x000fe4000f8e00ff */
[----:B------:R-:W-:Y:S02]  /*11510*/  IMAD.U32 R6, RZ, RZ, UR8 ;  /* 0x00000008ff067e24 */ /* 0x000fe4000f8e00ff */
[----:B--2---:R-:W-:-:S02]  /*11520*/  IMAD.U32 R7, RZ, RZ, UR9 ;  /* 0x00000009ff077e24 */ /* 0x004fc4000f8e00ff */
[----:B------:R-:W-:Y:S02]  /*11530*/  IMAD.U32 R10, RZ, RZ, UR4 ;  /* 0x00000004ff0a7e24 */ /* 0x000fe4000f8e00ff */
[----:B------:R-:W-:Y:S02]  /*11540*/  IMAD.U32 R11, RZ, RZ, UR5 ;  /* 0x00000005ff0b7e24 */ /* 0x000fe4000f8e00ff */
[----:B------:R-:W-:Y:S02]  /*11550*/  IMAD.MOV.U32 R8, RZ, RZ, 0x70 ;  /* 0x00000070ff087424 */ /* 0x000fe400078e00ff */
[----:B------:R-:W-:Y:S02]  /*11560*/  IMAD.MOV.U32 R12, RZ, RZ, 0x1 ;  /* 0x00000001ff0c7424 */ /* 0x000fe400078e00ff */
[----:B------:R-:W-:-:S07]  /*11570*/  IMAD.MOV.U32 R13, RZ, RZ, RZ ;  /* 0x000000ffff0d7224 */ /* 0x000fce00078e00ff */
[----:B------:R-:W-:-:S07]  /*11580*/  LEPC R20, `(.L_x_1482) ;  /* 0x000000001014794e */ /* 0x000fce0000000000 */
[----:B01-3--:R-:W-:Y:S05]  /*11590*/  CALL.ABS.NOINC R2 ;  /* 0x0000000002007343 */ /* 0x00bfea0003c00000 */
.L_x_1482:
[----:B------:R-:W-:Y:S05]  /*115a0*/  BSYNC B6 ;  /* 0x0000000000067941 */ /* 0x000fea0003800000 */
.L_x_1481:
        /* <DEDUP_REMOVED lines=8> */
[----:B------:R3:W4:Y:S01]  /*11630*/  LDC.64 R2, c[0x4][R17] ;  /* 0x0100000011027b82 */ /* 0x0007220000000a00 */
[----:B------:R-:W-:Y:S02]  /*11640*/  IMAD.U32 R4, RZ, RZ, UR6 ;  /* 0x00000006ff047e24 */ /* 0x000fe4000f8e00ff */
[----:B------:R-:W-:Y:S02]  /*11650*/  IMAD.U32 R5, RZ, RZ, UR7 ;  /* 0x00000007ff057e24 */ /* 0x000fe4000f8e00ff */
[----:B------:R-:W-:Y:S02]  /*11660*/  IMAD.U32 R6, RZ, RZ, UR8 ;  /* 0x00000008ff067e24 */ /* 0x000fe4000f8e00ff */
[----:B--2---:R-:W-:-:S02]  /*11670*/  IMAD.U32 R7, RZ, RZ, UR9 ;  /* 0x00000009ff077e24 */ /* 0x004fc4000f8e00ff */
[----:B------:R-:W-:Y:S02]  /*11680*/  IMAD.U32 R10, RZ, RZ, UR4 ;  /* 0x00000004ff0a7e24 */ /* 0x000fe4000f8e00ff */
[----:B------:R-:W-:Y:S02]  /*11690*/  IMAD.U32 R11, RZ, RZ, UR5 ;  /* 0x00000005ff0b7e24 */ /* 0x000fe4000f8e00ff */
[----:B------:R-:W-:Y:S02]  /*116a0*/  IMAD.MOV.U32 R8, RZ, RZ, 0x70 ;  /* 0x00000070ff087424 */ /* 0x000fe400078e00ff */
[----:B------:R-:W-:Y:S02]  /*116b0*/  IMAD.MOV.U32 R12, RZ, RZ, 0x1 ;  /* 0x00000001ff0c7424 */ /* 0x000fe400078e00ff */
[----:B---3--:R-:W-:-:S07]  /*116c0*/  IMAD.MOV.U32 R13, RZ, RZ, RZ ;  /* 0x000000ffff0d7224 */ /* 0x008fce00078e00ff */
[----:B------:R-:W-:-:S07]  /*116d0*/  LEPC R20, `(.L_x_1485) ;  /* 0x000000001014794e */ /* 0x000fce0000000000 */
[----:B01--4-:R-:W-:Y:S05]  /*116e0*/  CALL.ABS.NOINC R2 ;  /* 0x0000000002007343 */ /* 0x013fea0003c00000 */
.L_x_1485:
        /* <DEDUP_REMOVED lines=15> */
.L_x_1484:
[----:B------:R-:W-:Y:S05]  /*117e0*/  BSYNC B6 ;  /* 0x0000000000067941 */ /* 0x000fea0003800000 */
.L_x_1483:
[----:B------:R-:W-:Y:S01]  /*117f0*/  ULDC.64 UR4, c[0x0][0x9f8] ;  /* 0x00027e0000047ab9 */ /* 0x000fe20000000a00 */
[----:B------:R-:W3:Y:S01]  /*11800*/  LDL R17, [R1+0x28] ;  /* 0x0000280001117983 */ /* 0x000ee20000100800 */
[----:B------:R-:W-:Y:S01]  /*11810*/  ISETP.NE.U32.AND P0, PT, RZ, UR4, PT ;  /* 0x00000004ff007c0c */ /* 0x000fe2000bf05070 */
[----:B--2---:R-:W-:-:S03]  /*11820*/  IMAD.MOV.U32 R7, RZ, RZ, R19 ;  /* 0x000000ffff077224 */ /* 0x004fc600078e0013 */
[----:B------:R-:W-:Y:S01]  /*11830*/  ISETP.NE.AND.EX P0, PT, RZ, UR5, PT, P0 ;  /* 0x00000005ff007c0c */ /* 0x000fe2000bf05300 */
[----:B------:R-:W-:-:S12]  /*11840*/  ULDC.64 UR4, c[0x0][0xa08] ;  /* 0x0002820000047ab9 */ /* 0x000fd80000000a00 */
[----:B------:R-:W2:Y:S02]  /*11850*/  @P0 LDC.64 R2, c[0x0][0x9f8] ;  /* 0x00027e00ff020b82 */ /* 0x000ea40000000a00 */
[----:B--2---:R-:W-:-:S05]  /*11860*/  @P0 IMAD.WIDE R2, R19, 0x4, R2 ;  /* 0x0000000413020825 */ /* 0x004fca00078e0202 */
[----:B------:R2:W4:Y:S02]  /*11870*/  @P0 LDG.E R7, desc[UR50][R2.64] ;  /* 0x0000003202070981 */ /* 0x000524000c1e1900 */
[----:B--2---:R-:W2:Y:S02]  /*11880*/  LDC.64 R2, c[0x0][0x418] ;  /* 0x00010600ff027b82 */ /* 0x004ea40000000a00 */
[----:B--2---:R-:W-:Y:S01]  /*11890*/  LOP3.LUT P0, RZ, R2, UR4, RZ, 0xfc, !PT ;  /* 0x0000000402ff7c12 */ /* 0x004fe2000f80fcff */
[----:B------:R-:W-:-:S03]  /*118a0*/  UMOV UR4, 0xffffffff ;  /* 0xffffffff00047882 */ /* 0x000fc60000000000 */
[----:B------:R-:W-:Y:S01]  /*118b0*/  LOP3.LUT P0, RZ, R3, UR5, RZ, 0xfc, P0 ;  /* 0x0000000503ff7c12 */ /* 0x000fe2000800fcff */
[----:B---3--:R-:W-:Y:S01]  /*118c0*/  VIADD R0, R17, 0xffffffff ;  /* 0xffffffff11007836 */ /* 0x008fe20000000000 */
[----:B----4-:R-:W-:Y:S01]  /*118d0*/  SHF.R.S32.HI R8, RZ, 0x1f, R7 ;  /* 0x0000001fff087819 */ /* 0x010fe20000011407 */
[----:B------:R2:W-:Y:S01]  /*118e0*/  STL [R1+0xc], R7 ;  /* 0x00000c0701007387 */ /* 0x0005e20000100800 */
[----:B------:R-:W-:-:S03]  /*118f0*/  SEL R17, R7, RZ, !P0 ;  /* 0x000000ff07117207 */ /* 0x000fc60004000000 */
[----:B------:R2:W-:Y:S01]  /*11900*/  STL [R1+0x1c], R8 ;  /* 0x00001c0801007387 */ /* 0x0005e20000100800 */
[----:B------:R-:W-:Y:S05]  /*11910*/  BRA.DIV UR4, `(.L_x_1486) ;  /* 0x0000004a04e07947 */ /* 0x000fea000b800000 */
[----:B------:R-:W3:Y:S02]  /*11920*/  S2R R4, SR_TID.X ;  /* 0x0000000000047919 */ /* 0x000ee40000002100 */
[----:B---3--:R-:W-:-:S04]  /*11930*/  SHF.R.U32.HI R4, RZ, 0x5, R4 ;  /* 0x00000005ff047819 */ /* 0x008fc80000011604 */
[----:B------:R-:W-:-:S05]  /*11940*/  LOP3.LUT R4, R4, 0x3, RZ, 0xc0, !PT ;  /* 0x0000000304047812 */ /* 0x000fca00078ec0ff */
[----:B------:R3:W4:Y:S02]  /*11950*/  SHFL.IDX PT, R14, R4, RZ, 0x1f ;  /* 0x00001fff040e7589 */ /* 0x00072400000e0000 */
.L_x_1589:
[----:B---3--:R-:W3:Y:S01]  /*11960*/  LDL.LU R4, [R1+0x18] ;  /* 0x0000180001047983 */ /* 0x008ee20000300800 */
[----:B------:R-:W-:Y:S02]  /*11970*/  PLOP3.LUT P1, PT, PT, PT, PT, 0x8, 0x0 ;  /* 0x000000000000781c */ /* 0x000fe40003f2e170 */
[----:B----4-:R-:W-:Y:S01]  /*11980*/  ISETP.NE.AND P0, PT, R14, RZ, PT ;  /* 0x000000ff0e00720c */ /* 0x010fe20003f05270 */
[----:B------:R4:W-:Y:S01]  /*11990*/  STL [R1+0x8], R0 ;  /* 0x0000080001007387 */ /* 0x0009e20000100800 */
[----:B---3--:R-:W-:-:S09]  /*119a0*/  LOP3.LUT R4, R4, 0xfffffffe, RZ, 0xc0, !PT ;  /* 0xfffffffe04047812 */ /* 0x008fd200078ec0ff */
[----:B------:R-:W-:-:S05]  /*119b0*/  @P1 LOP3.LUT R4, R4, 0x1, RZ, 0xfc, !PT ;  /* 0x0000000104041812 */ /* 0x000fca00078efcff */
[----:B------:R4:W-:Y:S01]  /*119c0*/  STL [R1+0x18], R4 ;  /* 0x0000180401007387 */ /* 0x0009e20000100800 */
[----:B------:R-:W-:Y:S05]  /*119d0*/  @P0 BRA `(.L_x_1487) ;  /* 0x0000000400300947 */ /* 0x000fea0003800000 */
[----:B------:R-:W-:-:S03]  /*119e0*/  UMOV UR4, 0xffffffff ;  /* 0xffffffff00047882 */ /* 0x000fc60000000000 */
[----:B------:R-:W-:Y:S05]  /*119f0*/  BRA.DIV UR4, `(.L_x_1488) ;  /* 0x0000004a04dc7947 */ /* 0x000fea000b800000 */
[----:B------:R-:W-:-:S13]  /*11a00*/  ELECT P6, URZ, PT ;  /* 0x00000000003f782f */ /* 0x000fda00038c0000 */
.L_x_1592:
[----:B------:R-:W-:Y:S05]  /*11a10*/  @!P6 BRA `(.L_x_1487) ;  /* 0x000000040020e947 */ /* 0x000fea0003800000 */
[----:B------:R-:W-:-:S04]  /*11a20*/  ISETP.NE.U32.AND P0, PT, R2, RZ, PT ;  /* 0x000000ff0200720c */ /* 0x000fc80003f05070 */
[----:B------:R-:W-:-:S13]  /*11a30*/  ISETP.NE.AND.EX P0, PT, R3, RZ, PT, P0 ;  /* 0x000000ff0300720c */ /* 0x000fda0003f05300 */
[----:B------:R-:W-:Y:S05]  /*11a40*/  @!P0 BRA `(.L_x_1489) ;  /* 0x0000000000508947 */ /* 0x000fea0003800000 */
[----:B------:R-:W3:Y:S01]  /*11a50*/  LDC R6, c[0x0][0x43c] ;  /* 0x00010f00ff067b82 */ /* 0x000ee20000000800 */
[----:B01----:R-:W-:Y:S01]  /*11a60*/  IMAD.MOV.U32 R9, RZ, RZ, R0 ;  /* 0x000000ffff097224 */ /* 0x003fe200078e0000 */
[----:B------:R-:W-:-:S03]  /*11a70*/  ULDC.64 UR4, c[0x0][0x428] ;  /* 0x00010a0000047ab9 */ /* 0x000fc60000000a00 */
[----:B----4-:R-:W-:Y:S01]  /*11a80*/  IMAD.MOV.U32 R0, RZ, RZ, R9 ;  /* 0x000000ffff007224 */ /* 0x010fe200078e0009 */
[----:B---3--:R-:W-:-:S13]  /*11a90*/  ISETP.NE.AND P0, PT, R6, 0x1, PT ;  /* 0x000000010600780c */ /* 0x008fda0003f05270 */
[----:B------:R-:W0:Y:S02]  /*11aa0*/  @P0 LDC.64 R4, c[0x0][0x440] ;  /* 0x00011000ff040b82 */ /* 0x000e240000000a00 */
[----:B0-----:R-:W-:-:S05]  /*11ab0*/  @P0 IMAD.HI.U32 R4, R9, R4, RZ ;  /* 0x0000000409040227 */ /* 0x001fca00078e00ff */
[----:B------:R-:W-:-:S04]  /*11ac0*/  @P0 SHF.R.U32.HI R0, RZ, R5, R4 ;  /* 0x00000005ff000219 */ /* 0x000fc80000011604 */
[--C-:B------:R-:W-:Y:S01]  /*11ad0*/  SHF.R.S32.HI R5, RZ, 0x1f, R0.reuse ;  /* 0x0000001fff057819 */ /* 0x100fe20000011400 */
[----:B------:R-:W-:-:S04]  /*11ae0*/  IMAD.MOV R4, RZ, RZ, -R0 ;  /* 0x000000ffff047224 */ /* 0x000fc800078e0a00 */
[----:B------:R-:W-:Y:S02]  /*11af0*/  IMAD R9, R6, R4, R9 ;  /* 0x0000000406097224 */ /* 0x000fe400078e0209 */
[----:B------:R-:W-:Y:S02]  /*11b00*/  IMAD R6, R8, UR4, RZ ;  /* 0x0000000408067c24 */ /* 0x000fe4000f8e02ff */
[----:B------:R-:W-:Y:S01]  /*11b10*/  IMAD.MOV.U32 R4, RZ, RZ, R0 ;  /* 0x000000ffff047224 */ /* 0x000fe200078e0000 */
[----:B------:R3:W-:Y:S01]  /*11b20*/  STL [R1+0x8], R9 ;  /* 0x0000080901007387 */ /* 0x0007e20000100800 */
[C---:B------:R-:W-:Y:S02]  /*11b30*/  IMAD R0, R7.reuse, UR5, R6 ;  /* 0x0000000507007c24 */ /* 0x040fe4000f8e0206 */
[----:B------:R-:W-:-:S04]  /*11b40*/  IMAD.WIDE.U32 R4, R7, UR4, R4 ;  /* 0x0000000407047c25 */ /* 0x000fc8000f8e0004 */
[----:B------:R-:W-:Y:S01]  /*11b50*/  IMAD.IADD R0, R5, 0x1, R0 ;  /* 0x0000000105007824 */ /* 0x000fe200078e0200 */
[----:B------:R-:W-:-:S04]  /*11b60*/  LEA R2, P0, R4, R2, 0x2 ;  /* 0x0000000204027211 */ /* 0x000fc800078010ff */
[----:B------:R-:W-:-:S05]  /*11b70*/  LEA.HI.X R3, R4, R3, R0, 0x2, P0 ;  /* 0x0000000304037211 */ /* 0x000fca00000f1400 */
[----:B------:R3:W5:Y:S04]  /*11b80*/  LDG.E R17, desc[UR50][R2.64] ;  /* 0x0000003202117981 */ /* 0x000768000c1e1900 */
.L_x_1489:
[----:B--2---:R-:W2:Y:S04]  /*11b90*/  LDL R7, [R1] ;  /* 0x0000000001077983 */ /* 0x004ea80000100800 */
[----:B----4-:R-:W2:Y:S04]  /*11ba0*/  LDL R0, [R1+0x4] ;  /* 0x0000040001007983 */ /* 0x010ea80000100800 */
[----:B---3--:R-:W3:Y:S01]  /*11bb0*/  LDL R2, [R1+0x10] ;  /* 0x0000100001027983 */ /* 0x008ee20000100800 */
[----:B--2---:R-:W-:Y:S01]  /*11bc0*/  IMAD R0, R0, 0x8, R7 ;  /* 0x0000000800007824 */ /* 0x004fe200078e0207 */
[----:B---3--:R-:W-:-:S04]  /*11bd0*/  SHF.L.U32 R2, R2, 0x1f, RZ ;  /* 0x0000001f02027819 */ /* 0x008fc800000006ff */
[----:B------:R-:W2:Y:S02]  /*11be0*/  SYNCS.PHASECHK.TRANS64.TRYWAIT P0, [R0+URZ+0x28840], R2 ;  /* 0x02884002000075a7 */ /* 0x000ea4000800017f */
[----:B--2---:R-:W-:Y:S05]  /*11bf0*/  @!P0 BRA `(.L_x_1490) ;  /* 0x00000048007c8947 */ /* 0x004fea0003800000 */
.L_x_1593:
        /* <DEDUP_REMOVED lines=11> */
.L_x_1491:
[----:B------:R-:W3:Y:S04]  /*11cb0*/  LDL R5, [R1] ;  /* 0x0000000001057983 */ /* 0x000ee80000100800 */
[----:B------:R-:W3:Y:S04]  /*11cc0*/  LDL R4, [R1+0x4] ;  /* 0x0000040001047983 */ /* 0x000ee80000100800 */
[----:B------:R-:W4:Y:S04]  /*11cd0*/  LDL R6, [R1+0x8] ;  /* 0x0000080001067983 */ /* 0x000f280000100800 */
[----:B------:R-:W4:Y:S04]  /*11ce0*/  LDL R3, [R1+0x14] ;  /* 0x0000140001037983 */ /* 0x000f280000100800 */
[----:B--2---:R-:W2:Y:S01]  /*11cf0*/  LDL.LU R2, [R1+0x18] ;  /* 0x0000180001027983 */ /* 0x004ea20000300800 */
[----:B------:R-:W-:-:S02]  /*11d00*/  R2UR UR9, R0 ;  /* 0x00000000000972ca */ /* 0x000fc400000e0000 */
[----:B------:R-:W-:Y:S01]  /*11d10*/  PLOP3.LUT P0, PT, PT, PT, PT, 0x80, 0x0 ;  /* 0x000000000000781c */ /* 0x000fe20003f0f070 */
[----:B------:R-:W-:Y:S01]  /*11d20*/  UIADD3 UR4, UP0, UR38, 0x370, URZ ;  /* 0x0000037026047890 */ /* 0x000fe2000ff1e03f */
[----:B------:R-:W-:Y:S02]  /*11d30*/  R2UR UR12, R18 ;  /* 0x00000000120c72ca */ /* 0x000fe400000e0000 */
[----:B-----5:R-:W-:-:S07]  /*11d40*/  R2UR UR13, R17 ;  /* 0x00000000110d72ca */ /* 0x020fce00000e0000 */
[----:B------:R-:W-:Y:S01]  /*11d50*/  UIADD3 UR9, UR9, 0x28830, URZ ;  /* 0x0002883009097890 */ /* 0x000fe2000fffe03f */
[----:B------:R-:W-:Y:S01]  /*11d60*/  UMOV UR10, URZ ;  /* 0x0000003f000a7c82 */ /* 0x000fe20008000000 */
[----:B------:R-:W-:Y:S01]  /*11d70*/  UMOV UR7, 0x14f00000 ;  /* 0x14f0000000077882 */ /* 0x000fe20000000000 */
[----:B------:R-:W-:Y:S01]  /*11d80*/  UMOV UR15, 0x40 ;  /* 0x00000040000f7882 */ /* 0x000fe20000000000 */
[----:B---3--:R-:W-:Y:S01]  /*11d90*/  IMAD R0, R4, 0x8000, R5 ;  /* 0x0000800004007824 */ /* 0x008fe200078e0205 */
[----:B----4-:R-:W-:-:S04]  /*11da0*/  R2UR UR11, R6 ;  /* 0x00000000060b72ca */ /* 0x010fc800000e0000 */
[----:B------:R-:W-:Y:S02]  /*11db0*/  R2UR UR6, R0 ;  /* 0x00000000000672ca */ /* 0x000fe400000e0000 */
[----:B------:R-:W-:Y:S02]  /*11dc0*/  R2UR UR5, R3 ;  /* 0x00000000030572ca */ /* 0x000fe400000e0000 */
[----:B--2---:R-:W-:-:S09]  /*11dd0*/  LOP3.LUT R2, R2, 0xfffffffe, RZ, 0xc0, !PT ;  /* 0xfffffffe02027812 */ /* 0x004fd200078ec0ff */
[----:B------:R-:W-:Y:S02]  /*11de0*/  UIADD3 UR8, UR6, 0x18400, URZ ;  /* 0x0001840006087890 */ /* 0x000fe4000fffe03f */
[----:B------:R-:W-:Y:S02]  /*11df0*/  ULEA UR11, UR11, UR5, 0x7 ;  /* 0x000000050b0b7291 */ /* 0x000fe4000f8e383f */
[----:B------:R-:W-:Y:S02]  /*11e00*/  UIADD3.X UR5, URZ, UR39, URZ, UP0, !UPT ;  /* 0x000000273f057290 */ /* 0x000fe400087fe43f */
[----:B------:R-:W-:Y:S01]  /*11e10*/  UIADD3 UR14, UR6, 0x1c400, URZ ;  /* 0x0001c400060e7890 */ /* 0x000fe2000fffe03f */
[----:B------:R-:W-:Y:S02]  /*11e20*/  @P0 LOP3.LUT R2, R2, 0x1, RZ, 0xfc, !PT ;  /* 0x0000000102020812 */ /* 0x000fe400078efcff */
[----:B------:R-:W-:-:S04]  /*11e30*/  UMOV UR6, 0x0 ;  /* 0x0000000000067882 */ /* 0x000fc80000000000 */
[----:B------:R2:W-:Y:S01]  /*11e40*/  UTMALDG.4D [UR8], [UR4], desc[UR6] ;  /* 0x00000608040075b4 */ /* 0x0005e20008019000 */
[----:B------:R3:W-:Y:S01]  /*11e50*/  STL [R1+0x18], R2 ;  /* 0x0000180201007387 */ /* 0x0007e20000100800 */
[----:B--2---:R-:W-:Y:S01]  /*11e60*/  UMOV UR8, UR14 ;  /* 0x0000000e00087c82 */ /* 0x004fe20008000000 */
[----:B------:R-:W-:Y:S02]  /*11e70*/  UMOV UR10, UR15 ;  /* 0x0000000f000a7c82 */ /* 0x000fe40008000000 */
[----:B------:R3:W-:Y:S01]  /*11e80*/  UTMALDG.4D [UR8], [UR4], desc[UR6] ;  /* 0x00000608040075b4 */ /* 0x0007e20008019000 */
[----:B------:R-:W-:Y:S02]  /*11e90*/  NOP ;  /* 0x0000000000007918 */ /* 0x000fe40000000000 */
.L_x_1487:
[----:B----4-:R-:W4:Y:S04]  /*11ea0*/  LDL R0, [R1] ;  /* 0x0000000001007983 */ /* 0x010f280000100800 */
[----:B------:R-:W5:Y:S01]  /*11eb0*/  LDL.LU R3, [R1+0x34] ;  /* 0x0000340001037983 */ /* 0x000f620000300800 */
[----:B------:R-:W-:Y:S05]  /*11ec0*/  WARPSYNC.ALL ;  /* 0x0000000000007948 */ /* 0x000fea0003800000 */
[----:B---3--:R-:W-:Y:S01]  /*11ed0*/  ULDC.64 UR4, c[0x0][0x298] ;  /* 0x0000a60000047ab9 */ /* 0x008fe20000000a00 */
[----:B------:R-:W-:Y:S01]  /*11ee0*/  BSSY B6, `(.L_x_1492) ;  /* 0x000001c000067945 */ /* 0x000fe20003800000 */
[----:B------:R-:W-:Y:S01]  /*11ef0*/  BAR.SYNC.DEFER_BLOCKING 0x8, 0x180 ;  /* 0x0206000000007b1d */ /* 0x000fe20000010000 */
[----:B----4-:R-:W-:Y:S01]  /*11f00*/  VIADD R0, R0, 0x10400 ;  /* 0x0001040000007836 */ /* 0x010fe20000000000 */
[----:B-----5:R-:W-:Y:S01]  /*11f10*/  SHF.R.S32.HI R2, RZ, 0x1f, R3 ;  /* 0x0000001fff027819 */ /* 0x020fe20000011403 */
[----:B------:R-:W-:-:S03]  /*11f20*/  IMAD.WIDE.U32 R4, R3, UR4, RZ ;  /* 0x0000000403047c25 */ /* 0x000fc6000f8e00ff */
[----:B------:R-:W-:Y:S01]  /*11f30*/  LOP3.LUT P0, RZ, R0, 0x3ff, RZ, 0xc0, !PT ;  /* 0x000003ff00ff7812 */ /* 0x000fe2000780c0ff */
[----:B------:R-:W-:Y:S01]  /*11f40*/  IMAD R2, R2, UR4, RZ ;  /* 0x0000000402027c24 */ /* 0x000fe2000f8e02ff */
[----:B------:R3:W-:Y:S03]  /*11f50*/  STL.64 [R1+0x40], R4 ;  /* 0x0000400401007387 */ /* 0x0007e60000100a00 */
[----:B------:R-:W-:-:S04]  /*11f60*/  IMAD R2, R3, UR5, R2 ;  /* 0x0000000503027c24 */ /* 0x000fc8000f8e0202 */
[----:B------:R-:W-:-:S05]  /*11f70*/  IMAD.IADD R0, R5, 0x1, R2 ;  /* 0x0000000105007824 */ /* 0x000fca00078e0202 */
[----:B------:R3:W-:Y:S01]  /*11f80*/  STL [R1+0x34], R0 ;  /* 0x0000340001007387 */ /* 0x0007e20000100800 */
[----:B------:R-:W-:Y:S05]  /*11f90*/  @!P0 BRA `(.L_x_1493) ;  /* 0x0000000000408947 */ /* 0x000fea0003800000 */
[----:B------:R-:W-:Y:S01]  /*11fa0*/  MOV R2, 0x0 ;  /* 0x0000000000027802 */ /* 0x000fe20000000f00 */
[----:B------:R-:W-:Y:S01]  /*11fb0*/  ULDC.64 UR4, c[0x4][0xa0] ;  /* 0x0100280000047ab9 */ /* 0x000fe20000000a00 */
[----:B------:R-:W-:Y:S01]  /*11fc0*/  ULDC.64 UR6, c[0x4][0xa8] ;  /* 0x01002a0000067ab9 */ /* 0x000fe20000000a00 */
[----:B------:R-:W-:Y:S01]  /*11fd0*/  ULDC.64 UR8, c[0x4][0x20] ;  /* 0x0100080000087ab9 */ /* 0x000fe20000000a00 */
[----:B---3--:R-:W-:Y:S02]  /*11fe0*/  IMAD.U32 R4, RZ, RZ, UR4 ;  /* 0x00000004ff047e24 */ /* 0x008fe4000f8e00ff */
        /* <DEDUP_REMOVED lines=11> */
.L_x_1493:
[----:B------:R-:W-:Y:S05]  /*120a0*/  BSYNC B6 ;  /* 0x0000000000067941 */ /* 0x000fea0003800000 */
.L_x_1492:
[----:B---3--:R-:W3:Y:S01]  /*120b0*/  LDL.LU R0, [R1+0x34] ;  /* 0x0000340001007983 */ /* 0x008ee20000300800 */
[----:B--2---:R-:W2:Y:S01]  /*120c0*/  LDC R7, c[0x0][0x448] ;  /* 0x00011200ff077b82 */ /* 0x004ea20000000800 */
[----:B------:R-:W-:Y:S01]  /*120d0*/  ULDC.64 UR4, c[0x0][0x2d8] ;  /* 0x0000b60000047ab9 */ /* 0x000fe20000000a00 */
[----:B------:R-:W-:Y:S01]  /*120e0*/  ULDC.64 UR6, c[0x0][0x280] ;  /* 0x0000a00000067ab9 */ /* 0x000fe20000000a00 */
[----:B------:R-:W3:Y:S04]  /*120f0*/  LDL.LU.64 R2, [R1+0x40] ;  /* 0x0000400001027983 */ /* 0x000ee80000300a00 */
[----:B------:R-:W4:Y:S01]  /*12100*/  LDL R8, [R1+0x2c] ;  /* 0x00002c0001087983 */ /* 0x000f220000100800 */
[----:B------:R-:W0:Y:S01]  /*12110*/  S2R R5, SR_TID.X ;  /* 0x0000000000057919 */ /* 0x000e220000002100 */
[----:B------:R-:W1:Y:S01]  /*12120*/  S2R R6, SR_TID.X ;  /* 0x0000000000067919 */ /* 0x000e620000002100 */
[----:B0-----:R-:W-:-:S04]  /*12130*/  LOP3.LUT R5, R5, 0x7f, RZ, 0xc0, !PT ;  /* 0x0000007f05057812 */ /* 0x001fc800078ec0ff */
[----:B------:R-:W-:Y:S01]  /*12140*/  SHF.R.U32.HI R5, RZ, 0x3, R5 ;  /* 0x00000003ff057819 */ /* 0x000fe20000011605 */
[----:B-1----:R-:W-:-:S05]  /*12150*/  IMAD.SHL.U32 R9, R6, 0x10, RZ ;  /* 0x0000001006097824 */ /* 0x002fca00078e00ff */
[----:B------:R-:W-:Y:S01]  /*12160*/  LOP3.LUT R9, R5, 0x70, R9, 0xf8, !PT ;  /* 0x0000007005097812 */ /* 0x000fe200078ef809 */
[----:B---3--:R-:W-:Y:S01]  /*12170*/  IMAD.MOV.U32 R3, RZ, RZ, R0 ;  /* 0x000000ffff037224 */ /* 0x008fe200078e0000 */
[----:B------:R-:W-:-:S05]  /*12180*/  SHF.R.S32.HI R0, RZ, 0x1f, R18 ;  /* 0x0000001fff007819 */ /* 0x000fca0000011412 */
[----:B------:R-:W-:Y:S02]  /*12190*/  IMAD R0, R0, UR4, RZ ;  /* 0x0000000400007c24 */ /* 0x000fe4000f8e02ff */
[----:B------:R-:W-:-:S04]  /*121a0*/  IMAD.WIDE.U32 R2, R18, UR4, R2 ;  /* 0x0000000412027c25 */ /* 0x000fc8000f8e0002 */
[----:B------:R-:W-:Y:S01]  /*121b0*/  IMAD R0, R18, UR5, R0 ;  /* 0x0000000512007c24 */ /* 0x000fe2000f8e0200 */
[----:B------:R-:W-:Y:S02]  /*121c0*/  ULDC.64 UR4, c[0x0][0xa00] ;  /* 0x0002800000047ab9 */ /* 0x000fe40000000a00 */
[----:B------:R-:W-:Y:S01]  /*121d0*/  ISETP.NE.U32.AND P0, PT, RZ, UR4, PT ;  /* 0x00000004ff007c0c */ /* 0x000fe2000bf05070 */
[----:B------:R-:W-:Y:S01]  /*121e0*/  IMAD.IADD R3, R3, 0x1, R0 ;  /* 0x0000000103037824 */ /* 0x000fe200078e0200 */
[----:B------:R-:W-:Y:S02]  /*121f0*/  SHF.R.S32.HI R0, RZ, 0x1f, R19 ;  /* 0x0000001fff007819 */ /* 0x000fe40000011413 */
[----:B------:R-:W-:Y:S01]  /*12200*/  ISETP.NE.AND.EX P0, PT, RZ, UR5, PT, P0 ;  /* 0x00000005ff007c0c */ /* 0x000fe2000bf05300 */
[----:B------:R-:W-:-:S03]  /*12210*/  ULDC.64 UR4, c[0x0][0x2e0] ;  /* 0x0000b80000047ab9 */ /* 0x000fc60000000a00 */
[----:B------:R-:W-:Y:S02]  /*12220*/  SEL R4, R0, RZ, !P0 ;  /* 0x000000ff00047207 */ /* 0x000fe40004000000 */
[----:B------:R-:W-:Y:S02]  /*12230*/  SEL R0, R19, RZ, !P0 ;  /* 0x000000ff13007207 */ /* 0x000fe40004000000 */
[----:B--2---:R-:W-:Y:S01]  /*12240*/  ISETP.NE.AND P0, PT, R7, 0x1, PT ;  /* 0x000000010700780c */ /* 0x004fe20003f05270 */
[----:B------:R-:W-:-:S12]  /*12250*/  IMAD R4, R4, UR4, RZ ;  /* 0x0000000404047c24 */ /* 0x000fd8000f8e02ff */
[----:B------:R-:W0:Y:S01]  /*12260*/  @P0 LDC R5, c[0x0][0x44c] ;  /* 0x00011300ff050b82 */ /* 0x000e220000000800 */
[----:B------:R-:W-:-:S07]  /*12270*/  IMAD.WIDE.U32 R2, R0, UR4, R2 ;  /* 0x0000000400027c25 */ /* 0x000fce000f8e0002 */
[----:B------:R-:W1:Y:S01]  /*12280*/  @P0 LDC R6, c[0x0][0x450] ;  /* 0x00011400ff060b82 */ /* 0x000e620000000800 */
[----:B------:R-:W-:Y:S01]  /*12290*/  IMAD R0, R0, UR5, R4 ;  /* 0x0000000500007c24 */ /* 0x000fe2000f8e0204 */
[----:B------:R-:W-:Y:S01]  /*122a0*/  ULDC.64 UR4, c[0x0][0x2d0] ;  /* 0x0000b40000047ab9 */ /* 0x000fe20000000a00 */
[----:B----4-:R-:W-:Y:S02]  /*122b0*/  IMAD.IADD R4, R9, 0x1, R8 ;  /* 0x0000000109047824 */ /* 0x010fe400078e0208 */
[----:B------:R-:W2:Y:S01]  /*122c0*/  S2R R9, SR_TID.X ;  /* 0x0000000000097919 */ /* 0x000ea20000002100 */
[----:B------:R-:W-:Y:S02]  /*122d0*/  IMAD.IADD R3, R3, 0x1, R0 ;  /* 0x0000000103037824 */ /* 0x000fe400078e0200 */
[----:B------:R-:W-:Y:S02]  /*122e0*/  IMAD.MOV.U32 R0, RZ, RZ, R4 ;  /* 0x000000ffff007224 */ /* 0x000fe400078e0004 */
[----:B0-----:R-:W-:-:S05]  /*122f0*/  @P0 IMAD.HI.U32 R5, R4, R5, RZ ;  /* 0x0000000504050227 */ /* 0x001fca00078e00ff */
[----:B-1----:R-:W-:-:S05]  /*12300*/  @P0 SHF.R.U32.HI R0, RZ, R6, R5 ;  /* 0x00000006ff000219 */ /* 0x002fca0000011605 */
[----:B------:R-:W-:-:S04]  /*12310*/  IMAD.MOV R5, RZ, RZ, -R0 ;  /* 0x000000ffff057224 */ /* 0x000fc800078e0a00 */
[----:B------:R-:W-:Y:S01]  /*12320*/  IMAD R4, R7, R5, R4 ;  /* 0x0000000507047224 */ /* 0x000fe200078e0204 */
[----:B------:R-:W-:Y:S01]  /*12330*/  SHF.R.S32.HI R5, RZ, 0x1f, R0 ;  /* 0x0000001fff057819 */ /* 0x000fe20000011400 */
[----:B------:R-:W-:-:S04]  /*12340*/  IMAD.WIDE.U32 R2, R0, UR4, R2 ;  /* 0x0000000400027c25 */ /* 0x000fc8000f8e0002 */
[----:B------:R-:W-:Y:S02]  /*12350*/  IMAD R5, R5, UR4, RZ ;  /* 0x0000000405057c24 */ /* 0x000fe4000f8e02ff */
[----:B--2---:R-:W-:Y:S02]  /*12360*/  IMAD.SHL.U32 R9, R9, 0x8, RZ ;  /* 0x0000000809097824 */ /* 0x004fe400078e00ff */
        /* <DEDUP_REMOVED lines=9> */
[----:B------:R-:W-:Y:S02]  /*12400*/  ISETP.GE.AND P1, PT, R9, UR4, PT ;  /* 0x0000000409007c0c */ /* 0x000fe4000bf26270 */
[----:B------:R0:W5:Y:S01]  /*12410*/  LDL R9, [R1+0x24] ;  /* 0x0000240001097983 */ /* 0x0001620000100800 */
[----:B------:R-:W1:Y:S01]  /*12420*/  S2R R5, SR_TID.X ;  /* 0x0000000000057919 */ /* 0x000e620000002100 */
[----:B------:R-:W-:Y:S01]  /*12430*/  IMAD R0, R4, UR5, R0 ;  /* 0x0000000504007c24 */ /* 0x000fe2000f8e0200 */
[----:B------:R-:W-:-:S03]  /*12440*/  LEA R4, P2, R2, UR6, 0x1 ;  /* 0x0000000602047c11 */ /* 0x000fc6000f8408ff */
[----:B------:R-:W-:-:S05]  /*12450*/  IMAD.IADD R0, R3, 0x1, R0 ;  /* 0x0000000103007824 */ /* 0x000fca00078e0200 */
[----:B------:R-:W-:Y:S01]  /*12460*/  LEA.HI.X R3, R2, UR7, R0, 0x1, P2 ;  /* 0x0000000702037c11 */ /* 0x000fe200090f0c00 */
[----:B-1----:R-:W-:-:S05]  /*12470*/  IMAD.SHL.U32 R10, R5, 0x8, RZ ;  /* 0x00000008050a7824 */ /* 0x002fca00078e00ff */
[----:B------:R-:W-:-:S04]  /*12480*/  LOP3.LUT R10, R10, 0x38, RZ, 0xc0, !PT ;  /* 0x000000380a0a7812 */ /* 0x000fc800078ec0ff */
[----:B------:R-:W-:Y:S01]  /*12490*/  ISETP.GE.AND P0, PT, R10, UR4, PT ;  /* 0x000000040a007c0c */ /* 0x000fe2000bf06270 */
[----:B------:R-:W-:-:S03]  /*124a0*/  UMOV UR4, 0xffffffff ;  /* 0xffffffff00047882 */ /* 0x000fc60000000000 */
[----:B0-----:R-:W-:Y:S09]  /*124b0*/  BRA.DIV UR4, `(.L_x_1494) ;  /* 0x0000004204607947 */ /* 0x001ff2000b800000 */
[----:B------:R-:W0:Y:S01]  /*124c0*/  S2R R5, SR_TID.X ;  /* 0x0000000000057919 */ /* 0x000e220000002100 */
[----:B------:R-:W2:Y:S01]  /*124d0*/  LDL.LU R8, [R1+0x2c] ;  /* 0x00002c0001087983 */ /* 0x000ea20000300800 */
[----:B0-----:R-:W-:-:S04]  /*124e0*/  LOP3.LUT R5, R5, 0x7f, RZ, 0xc0, !PT ;  /* 0x0000007f05057812 */ /* 0x001fc800078ec0ff */
[----:B------:R-:W-:Y:S02]  /*124f0*/  SHF.R.U32.HI R6, RZ, 0x3, R5 ;  /* 0x00000003ff067819 */ /* 0x000fe40000011605 */
[----:B------:R-:W3:Y:S03]  /*12500*/  LDL.LU R5, [R1+0x30] ;  /* 0x0000300001057983 */ /* 0x000ee60000300800 */
[----:B--2---:R-:W-:Y:S02]  /*12510*/  IMAD.IADD R0, R6, 0x1, R8 ;  /* 0x0000000106007824 */ /* 0x004fe400078e0208 */
[----:B------:R-:W-:Y:S01]  /*12520*/  SHFL.IDX PT, R6, R3, RZ, 0x181f ;  /* 0x00181fff03067589 */ /* 0x000fe200000e0000 */
[----:B---3--:R-:W-:-:S03]  /*12530*/  IMAD R2, R5, R7, RZ ;  /* 0x0000000705027224 */ /* 0x008fc600078e02ff */
[----:B------:R-:W0:Y:S02]  /*12540*/  SHFL.IDX PT, R7, R4, RZ, 0x181f ;  /* 0x00181fff04077589 */ /* 0x000e2400000e0000 */
[C---:B------:R-:W-:Y:S01]  /*12550*/  ISETP.GE.AND P4, PT, R0.reuse, R2, PT ;  /* 0x000000020000720c */ /* 0x040fe20003f86270 */
[----:B------:R-:W-:-:S05]  /*12560*/  VIADD R5, R0, 0x10 ;  /* 0x0000001000057836 */ /* 0x000fca0000000000 */
[----:B------:R-:W-:Y:S02]  /*12570*/  ISETP.GE.AND P2, PT, R5, R2, PT ;  /* 0x000000020500720c */ /* 0x000fe40003f46270 */
[----:B------:R-:W1:Y:S04]  /*12580*/  SHFL.IDX PT, R5, R4, 0x1, 0x181f ;  /* 0x00381f0004057f89 */ /* 0x000e6800000e0000 */
[----:B------:R-:W2:Y:S01]  /*12590*/  SHFL.IDX PT, R8, R3, 0x1, 0x181f ;  /* 0x00381f0003087f89 */ /* 0x000ea200000e0000 */
[----:B0-----:R-:W-:-:S05]  /*125a0*/  @!P4 LEA R7, P3, R10, R7, 0x1 ;  /* 0x000000070a07c211 */ /* 0x001fca00078608ff */
[----:B------:R-:W-:-:S05]  /*125b0*/  @!P4 IMAD.X R6, RZ, RZ, R6, P3 ;  /* 0x000000ffff06c224 */ /* 0x000fca00018e0606 */
[----:B------:R-:W-:-:S04]  /*125c0*/  @!P4 LOP3.LUT R7, R7, R6, RZ, 0x3c, !PT ;  /* 0x000000060707c212 */ /* 0x000fc800078e3cff */
[----:B------:R-:W-:-:S04]  /*125d0*/  @!P4 LOP3.LUT R6, R7, R6, RZ, 0x3c, !PT ;  /* 0x000000060706c212 */ /* 0x000fc800078e3cff */
[----:B------:R-:W-:-:S05]  /*125e0*/  @!P4 LOP3.LUT R7, R7, R6, RZ, 0x3c, !PT ;  /* 0x000000060707c212 */ /* 0x000fca00078e3cff */
[----:B-----5:R-:W-:Y:S04]  /*125f0*/  @!P4 LDGSTS.E.BYPASS.LTC128B.128 [R9+0x10400], desc[UR50][R6.64], !P0 ;  /* 0x104000000609cfae */ /* 0x020fe8000c101d72 */
[----:B------:R1:W-:Y:S02]  /*12600*/  @!P4 LDGSTS.E.BYPASS.LTC128B.128 [R9+0x14400], desc[UR50][R6.64+0x80], !P1 ;  /* 0x144000800609cfae */ /* 0x0003e4000c901d72 */
[----:B-1----:R-:W-:-:S05]  /*12610*/  @!P2 LEA R7, P3, R10, R5, 0x1 ;  /* 0x000000050a07a211 */ /* 0x002fca00078608ff */
[----:B--2---:R-:W-:-:S05]  /*12620*/  @!P2 IMAD.X R6, RZ, RZ, R8, P3 ;  /* 0x000000ffff06a224 */ /* 0x004fca00018e0608 */
[----:B------:R-:W-:-:S04]  /*12630*/  @!P2 LOP3.LUT R7, R7, R6, RZ, 0x3c, !PT ;  /* 0x000000060707a212 */ /* 0x000fc800078e3cff */
[----:B------:R-:W-:Y:S01]  /*12640*/  @!P2 LOP3.LUT R6, R7, R6, RZ, 0x3c, !PT ;  /* 0x000000060706a212 */ /* 0x000fe200078e3cff */
[----:B------:R-:W-:-:S03]  /*12650*/  VIADD R5, R0, 0x20 ;  /* 0x0000002000057836 */ /* 0x000fc60000000000 */
        /* <DEDUP_REMOVED lines=50> */
[----:B------:R-:W0:Y:S04]  /*12980*/  SHFL.IDX PT, R3, R3, 0x7, 0x181f ;  /* 0x00f81f0003037f89 */ /* 0x000e2800000e0000 */
[----:B------:R1:W-:Y:S04]  /*12990*/  @!P2 LDGSTS.E.BYPASS.LTC128B.128 [R9+0x13400], desc[UR50][R6.64], !P0 ;  /* 0x134000000609afae */ /* 0x0003e8000c101d72 */
[----:B------:R1:W-:Y:S04]  /*129a0*/  @!P2 LDGSTS.E.BYPASS.LTC128B.128 [R9+0x17400], desc[UR50][R6.64+0x80], !P1 ;  /* 0x174000800609afae */ /* 0x0003e8000c901d72 */
[----:B------:R-:W2:Y:S02]  /*129b0*/  SHFL.IDX PT, R4, R4, 0x7, 0x181f ;  /* 0x00f81f0004047f89 */ /* 0x000ea400000e0000 */
.L_x_1610:
[----:B------:R-:W-:Y:S01]  /*129c0*/  VIADD R0, R0, 0x70 ;  /* 0x0000007000007836 */ /* 0x000fe20000000000 */
[----:B------:R-:W-:Y:S04]  /*129d0*/  BSSY B0, `(.L_x_1495) ;  /* 0x000000a000007945 */ /* 0x000fe80003800000 */
[----:B------:R-:W-:-:S13]  /*129e0*/  ISETP.GE.AND P2, PT, R0, R2, PT ;  /* 0x000000020000720c */ /* 0x000fda0003f46270 */
[----:B------:R-:W-:Y:S05]  /*129f0*/  @P2 BRA `(.L_x_1496) ;  /* 0x00000000001c2947 */ /* 0x000fea0003800000 */
[----:B--2---:R-:W-:-:S05]  /*12a00*/  LEA R2, P2, R10, R4, 0x1 ;  /* 0x000000040a027211 */ /* 0x004fca00078408ff */
[----:B0-----:R-:W-:-:S05]  /*12a10*/  IMAD.X R3, RZ, RZ, R3, P2 ;  /* 0x000000ffff037224 */ /* 0x001fca00010e0603 */
[----:B------:R-:W-:Y:S01]  /*12a20*/  @!PT LDS RZ, [RZ] ;  /* 0x00000000fffff984 */ /* 0x000fe20000000800 */
[----:B------:R-:W-:Y:S01]  /*12a30*/  @!PT LDS RZ, [RZ] ;  /* 0x00000000fffff984 */ /* 0x000fe20000000800 */
[----:B------:R-:W-:Y:S01]  /*12a40*/  @!PT LDS RZ, [RZ] ;  /* 0x00000000fffff984 */ /* 0x000fe20000000800 */
[----:B------:R3:W-:Y:S04]  /*12a50*/  LDGSTS.E.BYPASS.LTC128B.128 [R9+0x13c00], desc[UR50][R2.64], !P0 ;  /* 0x13c0000002097fae */ /* 0x0007e8000c101d72 */
[----:B------:R3:W-:Y:S02]  /*12a60*/  LDGSTS.E.BYPASS.LTC128B.128 [R9+0x17c00], desc[UR50][R2.64+0x80], !P1 ;  /* 0x17c0008002097fae */ /* 0x0007e4000c901d72 */
.L_x_1496:
[----:B------:R-:W-:Y:S05]  /*12a70*/  BSYNC B0 ;  /* 0x0000000000007941 */ /* 0x000fea0003800000 */
.L_x_1495:
[----:B-1-3--:R-:W3:Y:S01]  /*12a80*/  LDL R9, [R1] ;  /* 0x0000000001097983 */ /* 0x00aee20000100800 */
[----:B------:R-:W-:Y:S01]  /*12a90*/  PLOP3.LUT P0, PT, PT, PT, PT, 0x80, 0x0 ;  /* 0x000000000000781c */ /* 0x000fe20003f0f070 */
[----:B------:R-:W-:Y:S01]  /*12aa0*/  NOP ;  /* 0x0000000000007918 */ /* 0x000fe20000000000 */
[----:B---3--:R-:W-:-:S11]  /*12ab0*/  VIADD R10, R9, 0x28800 ;  /* 0x00028800090a7836 */ /* 0x008fd60000000000 */
.L_x_1497:
[----:B------:R-:W3:Y:S01]  /*12ac0*/  LDL R2, [R1] ;  /* 0x0000000001027983 */ /* 0x000ee20000100800 */
[----:B------:R-:W-:Y:S02]  /*12ad0*/  PLOP3.LUT P1, PT, P1, P0, PT, 0xa2, 0x0 ;  /* 0x000000000000781c */ /* 0x000fe40000f21472 */
[----:B---3--:R-:W-:-:S08]  /*12ae0*/  @P0 R2UR P1, UR4, R2 ;  /* 0x00000000020402ca */ /* 0x008fd00000020000 */
[----:B------:R-:W-:-:S05]  /*12af0*/  @P0 PLOP3.LUT P0, PT, P1, PT, PT, 0x80, 0x0 ;  /* 0x000000000000081c */ /* 0x000fca0000f0f070 */
[----:B------:R-:W-:Y:S01]  /*12b00*/  @!P1 SYNCS.ARRIVE.TRANS64.RED.A0T1 RZ, [UR4+0x28800], RZ ;  /* 0x028800ffffff99a7 */ /* 0x000fe20008200404 */
[----:B------:R-:W-:Y:S07]  /*12b10*/  @!P1 ARRIVES.LDGSTSBAR.64.TRANSCNT [UR4+0x28800] ;  /* 0x02880000ff0099b0 */ /* 0x000fee0008000a84 */
[----:B------:R-:W-:Y:S05]  /*12b20*/  @P0 BRA.U.ANY `(.L_x_1497) ;  /* 0xfffffffd00e40947 */ /* 0x000fea000393ffff */
[----:B0-----:R-:W3:Y:S02]  /*12b30*/  LDL.LU R3, [R1+0x3c] ;  /* 0x00003c0001037983 */ /* 0x001ee40000300800 */
[----:B---3--:R-:W-:-:S05]  /*12b40*/  VIADD R3, R3, 0x1 ;  /* 0x0000000103037836 */ /* 0x008fca0000000000 */
        /* <DEDUP_REMOVED lines=10> */
.L_x_1611:
[----:B------:R-:W-:Y:S05]  /*12bf0*/  BSYNC B0 ;  /* 0x0000000000007941 */ /* 0x000fea0003800000 */
.L_x_1498:
[----:B------:R-:W3:Y:S04]  /*12c00*/  LDL R3, [R1+0x28] ;  /* 0x0000280001037983 */ /* 0x000ee80000100800 */
[----:B0-----:R-:W4:Y:S01]  /*12c10*/  LDL R2, [R1+0x20] ;  /* 0x0000200001027983 */ /* 0x001f220000100800 */
[----:B------:R-:W-:Y:S01]  /*12c20*/  BSSY B0, `(.L_x_1500) ;  /* 0x00001f3000007945 */ /* 0x000fe20003800000 */
[----:B---3--:R-:W-:-:S05]  /*12c30*/  VIADD R0, R3, 0xfffffffe ;  /* 0xfffffffe03007836 */ /* 0x008fca0000000000 */
[----:B----4-:R-:W-:-:S13]  /*12c40*/  ISETP.GE.AND P0, PT, R0, R2, PT ;  /* 0x000000020000720c */ /* 0x010fda0003f06270 */
[----:B------:R-:W-:Y:S05]  /*12c50*/  @!P0 BRA `(.L_x_1501) ;  /* 0x0000001c00bc8947 */ /* 0x000fea0003800000 */
[----:B------:R-:W-:Y:S01]  /*12c60*/  LOP3.LUT R8, RZ, R2, RZ, 0x33, !PT ;  /* 0x00000002ff087212 */ /* 0x000fe200078e33ff */
[----:B------:R-:W-:Y:S01]  /*12c70*/  IMAD.MOV R2, RZ, RZ, -R3 ;  /* 0x000000ffff027224 */ /* 0x000fe200078e0a03 */
[----:B------:R-:W-:Y:S04]  /*12c80*/  BSSY B2, `(.L_x_1502) ;  /* 0x00000a9000027945 */ /* 0x000fe80003800000 */
[----:B------:R-:W-:-:S05]  /*12c90*/  VIADDMNMX R8, R2, 0x1, R8, !PT ;  /* 0x0000000102087846 */ /* 0x000fca0007800108 */
[----:B------:R-:W-:-:S05]  /*12ca0*/  IMAD.IADD R2, R3, 0x1, R8 ;  /* 0x0000000103027824 */ /* 0x000fca00078e0208 */
[----:B------:R-:W-:-:S04]  /*12cb0*/  LOP3.LUT R2, R2, 0x1, RZ, 0xc0, !PT ;  /* 0x0000000102027812 */ /* 0x000fc800078ec0ff */
[----:B------:R-:W-:-:S13]  /*12cc0*/  ISETP.NE.U32.AND P0, PT, R2, 0x1, PT ;  /* 0x000000010200780c */ /* 0x000fda0003f05070 */
[----:B------:R-:W-:Y:S05]  /*12cd0*/  @P0 BRA `(.L_x_1503) ;  /* 0x00000008008c0947 */ /* 0x000fea0003800000 */
[----:B------:R-:W3:Y:S04]  /*12ce0*/  LDL R5, [R1+0x18] ;  /* 0x0000180001057983 */ /* 0x000ee80000100800 */
[----:B--2---:R-:W2:Y:S04]  /*12cf0*/  LDL R4, [R1+0x4] ;  /* 0x0000040001047983 */ /* 0x004ea80000100800 */
[----:B------:R-:W4:Y:S01]  /*12d00*/  LDL R3, [R1+0x10] ;  /* 0x0000100001037983 */ /* 0x000f220000100800 */
[----:B------:R-:W-:Y:S01]  /*12d10*/  BSSY B1, `(.L_x_1504) ;  /* 0x000009b000017945 */ /* 0x000fe20003800000 */
[----:B---3--:R-:W-:Y:S01]  /*12d20*/  LOP3.LUT P1, RZ, R5, 0x1, RZ, 0xc0, !PT ;  /* 0x0000000105ff7812 */ /* 0x008fe2000782c0ff */
[----:B--2---:R-:W-:-:S05]  /*12d30*/  VIADD R6, R4, 0x1 ;  /* 0x0000000104067836 */ /* 0x004fca0000000000 */
        /* <DEDUP_REMOVED lines=11> */
[----:B------:R-:W0:Y:S01]  /*12df0*/  LDC R5, c[0x0][0x43c] ;  /* 0x00010f00ff057b82 */ /* 0x000e220000000800 */
[----:B------:R-:W-:Y:S02]  /*12e00*/  ULDC.64 UR6, c[0x0][0x428] ;  /* 0x00010a0000067ab9 */ /* 0x000fe40000000a00 */
[----:B------:R-:W3:Y:S01]  /*12e10*/  LDL R7, [R1+0xc] ;  /* 0x00000c0001077983 */ /* 0x000ee20000100800 */
        /* <DEDUP_REMOVED lines=15> */
.L_x_1506:
[----:B------:R-:W2:Y:S01]  /*12f10*/  LDL R2, [R1] ;  /* 0x0000000001027983 */ /* 0x000ea20000100800 */
[----:B------:R-:W-:Y:S01]  /*12f20*/  BSSY B3, `(.L_x_1507) ;  /* 0x0000005000037945 */ /* 0x000fe20003800000 */
[----:B--2---:R-:W-:Y:S01]  /*12f30*/  IMAD R3, R6, 0x8, R2 ;  /* 0x0000000806037824 */ /* 0x004fe200078e0202 */
[----:B------:R-:W-:-:S04]  /*12f40*/  SHF.L.U32 R2, R9, 0x1f, RZ ;  /* 0x0000001f09027819 */ /* 0x000fc800000006ff */
[----:B------:R-:W1:Y:S02]  /*12f50*/  SYNCS.PHASECHK.TRANS64.TRYWAIT P0, [R3+URZ+0x28840], R2 ;  /* 0x02884002030075a7 */ /* 0x000e64000800017f */
[----:B-1----:R-:W-:Y:S05]  /*12f60*/  @!P0 BRA `(.L_x_1508) ;  /* 0x0000004000848947 */ /* 0x002fea0003800000 */
.L_x_1612:
[----:B------:R-:W-:Y:S05]  /*12f70*/  BSYNC B3 ;  /* 0x0000000000037941 */ /* 0x000fea0003800000 */
.L_x_1507:
        /* <DEDUP_REMOVED lines=12> */
.L_x_1510:
[----:B------:R-:W-:Y:S05]  /*13040*/  BSYNC B3 ;  /* 0x0000000000037941 */ /* 0x000fea0003800000 */
.L_x_1509:
[----:B------:R-:W2:Y:S04]  /*13050*/  LDL R5, [R1] ;  /* 0x0000000001057983 */ /* 0x000ea80000100800 */
        /* <DEDUP_REMOVED lines=12> */
.L_x_1511:
        /* <DEDUP_REMOVED lines=16> */
.L_x_1512:
        /* <DEDUP_REMOVED lines=17> */
.L_x_1613:
[----:B------:R-:W-:Y:S05]  /*13330*/  BSYNC B3 ;  /* 0x0000000000037941 */ /* 0x000fea0003800000 */
.L_x_1513:
[----:B------:R1:W5:Y:S01]  /*13340*/  LDL R15, [R1+0x4] ;  /* 0x00000400010f7983 */ /* 0x0003620000100800 */
[----:B------:R-:W-:Y:S01]  /*13350*/  BSSY B3, `(.L_x_1515) ;  /* 0x000000d000037945 */ /* 0x000fe20003800000 */
[----:B------:R-:W-:Y:S02]  /*13360*/  IMAD.MOV.U32 R12, RZ, RZ, 0x0 ;  /* 0x00000000ff0c7424 */ /* 0x000fe400078e00ff */
[----:B------:R-:W-:Y:S01]  /*13370*/  IMAD.MOV.U32 R13, RZ, RZ, 0x14f00000 ;  /* 0x14f00000ff0d7424 */ /* 0x000fe200078e00ff */
[----:B------:R-:W-:Y:S06]  /*13380*/  @P1 BRA `(.L_x_1516) ;  /* 0x0000000000241947 */ /* 0x000fec0003800000 */
[----:B------:R-:W2:Y:S01]  /*13390*/  LDL R7, [R1] ;  /* 0x0000000001077983 */ /* 0x000ea20000100800 */
[----:B------:R-:W3:Y:S01]  /*133a0*/  S2R R5, SR_TID.X ;  /* 0x0000000000057919 */ /* 0x000ee20000002100 */
[----:B0-----:R-:W-:Y:S01]  /*133b0*/  IMAD.MOV.U32 R3, RZ, RZ, 0x8000 ;  /* 0x00008000ff037424 */ /* 0x001fe200078e00ff */
[----:B---3--:R-:W-:-:S04]  /*133c0*/  LOP3.LUT R5, R5, 0x1f, RZ, 0xc0, !PT ;  /* 0x0000001f05057812 */ /* 0x008fc800078ec0ff */
[----:B------:R-:W-:Y:S01]  /*133d0*/  ISETP.NE.AND P0, PT, R5, RZ, PT ;  /* 0x000000ff0500720c */ /* 0x000fe20003f05270 */
[----:B--2--5:R-:W-:-:S04]  /*133e0*/  IMAD R2, R15, 0x8, R7 ;  /* 0x000000080f027824 */ /* 0x024fc800078e0207 */
[----:B------:R2:W-:Y:S08]  /*133f0*/  SYNCS.ARRIVE.TRANS64 RZ, [R2+URZ+0x28850], R3 ;  /* 0x0288500302ff79a7 */ /* 0x0005f0000800003f */
[----:B------:R-:W-:Y:S05]  /*13400*/  @!P0 BRA `(.L_x_1516) ;  /* 0x0000000000048947 */ /* 0x000fea0003800000 */
[----:B------:R-:W-:Y:S01]  /*13410*/  BPT.TRAP 0x1 ;  /* 0x000000040000795c */ /* 0x000fe20000300000 */
.L_x_1516:
[----:B------:R-:W-:Y:S05]  /*13420*/  BSYNC B3 ;  /* 0x0000000000037941 */ /* 0x000fea0003800000 */
.L_x_1515:
[----:B0-2---:R-:W2:Y:S04]  /*13430*/  LDL R2, [R1] ;  /* 0x0000000001027983 */ /* 0x005ea80000100800 */
[----:B------:R-:W3:Y:S04]  /*13440*/  LDL R7, [R1+0x14] ;  /* 0x0000140001077983 */ /* 0x000ee80000100800 */
[----:B------:R-:W3:Y:S01]  /*13450*/  LDL.LU R3, [R1+0x8] ;  /* 0x0000080001037983 */ /* 0x000ee20000300800 */
[----:B------:R-:W-:Y:S01]  /*13460*/  R2UR UR10, R11 ;  /* 0x000000000b0a72ca */ /* 0x000fe200000e0000 */
[----:B------:R-:W-:Y:S01]  /*13470*/  UIADD3 UR4, UP0, UR38, 0x470, URZ ;  /* 0x0000047026047890 */ /* 0x000fe2000ff1e03f */
[----:B------:R-:W-:-:S02]  /*13480*/  R2UR UR6, R12 ;  /* 0x000000000c0672ca */ /* 0x000fc400000e0000 */
[----:B------:R-:W-:Y:S01]  /*13490*/  R2UR UR7, R13 ;  /* 0x000000000d0772ca */ /* 0x000fe200000e0000 */
[----:B------:R-:W-:Y:S01]  /*134a0*/  UIADD3.X UR5, URZ, UR39, URZ, UP0, !UPT ;  /* 0x000000273f057290 */ /* 0x000fe200087fe43f */
[----:B------:R-:W-:Y:S01]  /*134b0*/  PLOP3.LUT P0, PT, PT, PT, PT, 0x80, 0x0 ;  /* 0x000000000000781c */ /* 0x000fe20003f0f070 */
[C-C-:B--2--5:R-:W-:Y:S02]  /*134c0*/  IMAD R5, R15.reuse, 0x8, R2.reuse ;  /* 0x000000080f057824 */ /* 0x164fe400078e0202 */
[----:B------:R-:W-:Y:S02]  /*134d0*/  IMAD R2, R15, 0x8000, R2 ;  /* 0x000080000f027824 */ /* 0x000fe400078e0202 */
[----:B------:R-:W-:Y:S02]  /*134e0*/  VIADD R5, R5, 0x28850 ;  /* 0x0002885005057836 */ /* 0x000fe40000000000 */
[----:B---3--:R-:W-:Y:S02]  /*134f0*/  IMAD R3, R3, 0x80, R7 ;  /* 0x0000008003037824 */ /* 0x008fe400078e0207 */
[----:B------:R-:W-:-:S07]  /*13500*/  VIADD R7, R2, 0x400 ;  /* 0x0000040002077836 */ /* 0x000fce0000000000 */
.L_x_1517:
        /* <DEDUP_REMOVED lines=15> */
.L_x_1518:
        /* <DEDUP_REMOVED lines=12> */
.L_x_1505:
[----:B------:R-:W-:Y:S05]  /*136c0*/  BSYNC B1 ;  /* 0x0000000000017941 */ /* 0x000fea0003800000 */
.L_x_1504:
[----:B0-----:R-:W2:Y:S04]  /*136d0*/  LDL R0, [R1+0x28] ;  /* 0x0000280001007983 */ /* 0x001ea80000100800 */
[----:B------:R0:W-:Y:S04]  /*136e0*/  STL [R1+0x4], R6 ;  /* 0x0000040601007387 */ /* 0x0001e80000100800 */
[----:B------:R0:W-:Y:S02]  /*136f0*/  STL [R1+0x10], R9 ;  /* 0x0000100901007387 */ /* 0x0001e40000100800 */
[----:B0-2---:R-:W-:-:S07]  /*13700*/  VIADD R0, R0, 0xfffffffd ;  /* 0xfffffffd00007836 */ /* 0x005fce0000000000 */
.L_x_1503:
[----:B------:R-:W-:Y:S05]  /*13710*/  BSYNC B2 ;  /* 0x0000000000027941 */ /* 0x000fea0003800000 */
.L_x_1502:
[----:B------:R-:W3:Y:S01]  /*13720*/  LDL.LU R2, [R1+0x28] ;  /* 0x0000280001027983 */ /* 0x000ee20000300800 */
[----:B------:R-:W-:Y:S01]  /*13730*/  VIADD R8, R8, 0xfffffffe ;  /* 0xfffffffe08087836 */ /* 0x000fe20000000000 */
[----:B---3--:R-:W-:-:S04]  /*13740*/  LOP3.LUT R2, RZ, R2, RZ, 0x33, !PT ;  /* 0x00000002ff027212 */ /* 0x008fc800078e33ff */
[----:B------:R-:W-:-:S13]  /*13750*/  ISETP.NE.AND P0, PT, R8, R2, PT ;  /* 0x000000020800720c */ /* 0x000fda0003f05270 */
[----:B------:R-:W-:Y:S05]  /*13760*/  @!P0 BRA `(.L_x_1501) ;  /* 0x0000001000f88947 */ /* 0x000fea0003800000 */
[----:B------:R-:W-:-:S07]  /*13770*/  IMAD.MOV.U32 R9, RZ, RZ, R17 ;  /* 0x000000ffff097224 */ /* 0x000fce00078e0011 */
.L_x_1549:
        /* <DEDUP_REMOVED lines=11> */
[----:B0-----:R-:W-:Y:S06]  /*13830*/  @!P1 BRA `(.L_x_1520) ;  /* 0x0000000800409947 */ /* 0x001fec0003800000 */
        /* <DEDUP_REMOVED lines=21> */
[----:B------:R-:W-:-:S04]  /*13990*/  LEA R6, P0, R2, UR4, 0x2 ;  /* 0x0000000402067c11 */ /* 0x000fc8000f8010ff */
[----:B------:R-:W-:-:S05]  /*139a0*/  LEA.HI.X R7, R2, UR5, R3, 0x2, P0 ;  /* 0x0000000502077c11 */ /* 0x000fca00080f1403 */
[----:B------:R0:W5:Y:S04]  /*139b0*/  LDG.E R9, desc[UR50][R6.64] ;  /* 0x0000003206097981 */ /* 0x000168000c1e1900 */
.L_x_1521:
[----:B------:R-:W2:Y:S01]  /*139c0*/  LDL R2, [R1] ;  /* 0x0000000001027983 */ /* 0x000ea20000100800 */
[----:B------:R-:W-:Y:S01]  /*139d0*/  BSSY B2, `(.L_x_1522) ;  /* 0x0000005000027945 */ /* 0x000fe20003800000 */
[----:B--2---:R-:W-:Y:S01]  /*139e0*/  IMAD R3, R4, 0x8, R2 ;  /* 0x0000000804037824 */ /* 0x004fe200078e0202 */
[----:B------:R-:W-:-:S04]  /*139f0*/  SHF.L.U32 R2, R5, 0x1f, RZ ;  /* 0x0000001f05027819 */ /* 0x000fc800000006ff */
[----:B------:R-:W2:Y:S02]  /*13a00*/  SYNCS.PHASECHK.TRANS64.TRYWAIT P0, [R3+URZ+0x28840], R2 ;  /* 0x02884002030075a7 */ /* 0x000ea4000800017f */
[----:B--2---:R-:W-:Y:S05]  /*13a10*/  @!P0 BRA `(.L_x_1523) ;  /* 0x0000003800008947 */ /* 0x004fea0003800000 */
.L_x_1614:
[----:B------:R-:W-:Y:S05]  /*13a20*/  BSYNC B2 ;  /* 0x0000000000027941 */ /* 0x000fea0003800000 */
.L_x_1522:
        /* <DEDUP_REMOVED lines=12> */
.L_x_1525:
[----:B------:R-:W-:Y:S05]  /*13af0*/  BSYNC B2 ;  /* 0x0000000000027941 */ /* 0x000fea0003800000 */
.L_x_1524:
[----:B--2---:R-:W2:Y:S04]  /*13b00*/  LDL R2, [R1] ;  /* 0x0000000001027983 */ /* 0x004ea80000100800 */
        /* <DEDUP_REMOVED lines=12> */
.L_x_1526:
        /* <DEDUP_REMOVED lines=16> */
.L_x_1527:
        /* <DEDUP_REMOVED lines=17> */
.L_x_1615:
[----:B------:R-:W-:Y:S05]  /*13de0*/  BSYNC B2 ;  /* 0x0000000000027941 */ /* 0x000fea0003800000 */
.L_x_1528:
[----:B------:R-:W-:Y:S01]  /*13df0*/  BSSY B2, `(.L_x_1530) ;  /* 0x000000b000027945 */ /* 0x000fe20003800000 */
[----:B------:R-:W-:Y:S02]  /*13e00*/  IMAD.MOV.U32 R12, RZ, RZ, 0x0 ;  /* 0x00000000ff0c7424 */ /* 0x000fe400078e00ff */
[----:B------:R-:W-:Y:S01]  /*13e10*/  IMAD.MOV.U32 R13, RZ, RZ, 0x14f00000 ;  /* 0x14f00000ff0d7424 */ /* 0x000fe200078e00ff */
[----:B------:R-:W-:Y:S06]  /*13e20*/  @P1 BRA `(.L_x_1531) ;  /* 0x00000000001c1947 */ /* 0x000fec0003800000 */
[----:B------:R-:W2:Y:S01]  /*13e30*/  S2R R6, SR_TID.X ;  /* 0x0000000000067919 */ /* 0x000ea20000002100 */
[----:B0-----:R-:W-:-:S04]  /*13e40*/  IMAD.MOV.U32 R3, RZ, RZ, 0x8000 ;  /* 0x00008000ff037424 */ /* 0x001fc800078e00ff */
[----:B------:R3:W-:Y:S01]  /*13e50*/  SYNCS.ARRIVE.TRANS64 RZ, [R2+URZ+0x50], R3 ;  /* 0x0000500302ff79a7 */ /* 0x0007e2000800003f */
[----:B--2---:R-:W-:-:S04]  /*13e60*/  LOP3.LUT R6, R6, 0x1f, RZ, 0xc0, !PT ;  /* 0x0000001f06067812 */ /* 0x004fc800078ec0ff */
[----:B------:R-:W-:-:S13]  /*13e70*/  ISETP.NE.AND P0, PT, R6, RZ, PT ;  /* 0x000000ff0600720c */ /* 0x000fda0003f05270 */
[----:B---3--:R-:W-:Y:S05]  /*13e80*/  @!P0 BRA `(.L_x_1531) ;  /* 0x0000000000048947 */ /* 0x008fea0003800000 */
[----:B------:R-:W-:Y:S01]  /*13e90*/  BPT.TRAP 0x1 ;  /* 0x000000040000795c */ /* 0x000fe20000300000 */
.L_x_1531:
[----:B------:R-:W-:Y:S05]  /*13ea0*/  BSYNC B2 ;  /* 0x0000000000027941 */ /* 0x000fea0003800000 */
.L_x_1530:
[----:B------:R-:W2:Y:S04]  /*13eb0*/  LDL R15, [R1] ;  /* 0x00000000010f7983 */ /* 0x000ea80000100800 */
[----:B0-----:R-:W2:Y:S04]  /*13ec0*/  LDL.LU R3, [R1+0x4] ;  /* 0x0000040001037983 */ /* 0x001ea80000300800 */
        /* <DEDUP_REMOVED lines=10> */
[----:B---3--:R-:W-:Y:S02]  /*13f70*/  IMAD R6, R6, 0x80, R7 ;  /* 0x0000008006067824 */ /* 0x008fe400078e0207 */
[----:B------:R-:W-:-:S08]  /*13f80*/  VIADD R7, R3, 0x400 ;  /* 0x0000040003077836 */ /* 0x000fd00000000000 */
.L_x_1532:
        /* <DEDUP_REMOVED lines=15> */
.L_x_1533:
        /* <DEDUP_REMOVED lines=12> */
.L_x_1520:
[----:B------:R-:W-:Y:S05]  /*14140*/  BSYNC B1 ;  /* 0x0000000000017941 */ /* 0x000fea0003800000 */
.L_x_1519:
[----:B------:R-:W2:Y:S01]  /*14150*/  LDL R2, [R1+0x18] ;  /* 0x0000180001027983 */ /* 0x000ea20000100800 */
[----:B------:R-:W-:Y:S01]  /*14160*/  VIADD R3, R4, 0x1 ;  /* 0x0000000104037836 */ /* 0x000fe20000000000 */
[----:B------:R-:W-:Y:S01]  /*14170*/  BSSY B1, `(.L_x_1534) ;  /* 0x0000099000017945 */ /* 0x000fe20003800000 */
[----:B------:R-:W-:-:S03]  /*14180*/  VIADD R6, R0, 0xffffffff ;  /* 0xffffffff00067836 */ /* 0x000fc60000000000 */
        /* <DEDUP_REMOVED lines=9> */
[----:B------:R-:W-:Y:S01]  /*14220*/  IMAD.MOV.U32 R7, RZ, RZ, R6 ;  /* 0x000000ffff077224 */ /* 0x000fe200078e0006 */
[----:B------:R-:W-:-:S04]  /*14230*/  ISETP.NE.U32.AND P0, PT, RZ, UR4, PT ;  /* 0x00000004ff007c0c */ /* 0x000fc8000bf05070 */
[----:B------:R-:W-:-:S13]  /*14240*/  ISETP.NE.AND.EX P0, PT, RZ, UR5, PT, P0 ;  /* 0x00000005ff007c0c */ /* 0x000fda000bf05300 */
[----:B------:R-:W-:Y:S05]  /*14250*/  @!P0 BRA `(.L_x_1536) ;  /* 0x00000000004c8947 */ /* 0x000fea0003800000 */
[----:B------:R-:W3:Y:S01]  /*14260*/  LDL R14, [R1+0x1c] ;  /* 0x00001c00010e7983 */ /* 0x000ee20000100800 */
[----:B0-----:R-:W0:Y:S01]  /*14270*/  LDC R8, c[0x0][0x43c] ;  /* 0x00010f00ff087b82 */ /* 0x001e220000000800 */
[----:B------:R-:W-:Y:S02]  /*14280*/  ULDC.64 UR6, c[0x0][0x428] ;  /* 0x00010a0000067ab9 */ /* 0x000fe40000000a00 */
[----:B------:R-:W4:Y:S01]  /*14290*/  LDL R13, [R1+0xc] ;  /* 0x00000c00010d7983 */ /* 0x000f220000100800 */
        /* <DEDUP_REMOVED lines=8> */
[----:B---3--:R-:W-:-:S04]  /*14320*/  IMAD R8, R14, UR6, RZ ;  /* 0x000000060e087c24 */ /* 0x008fc8000f8e02ff */
[C---:B----4-:R-:W-:Y:S02]  /*14330*/  IMAD R8, R13.reuse, UR7, R8 ;  /* 0x000000070d087c24 */ /* 0x050fe4000f8e0208 */
[----:B------:R-:W-:-:S04]  /*14340*/  IMAD.WIDE.U32 R2, R13, UR6, R2 ;  /* 0x000000060d027c25 */ /* 0x000fc8000f8e0002 */
[----:B------:R-:W-:Y:S01]  /*14350*/  IMAD.IADD R3, R8, 0x1, R3 ;  /* 0x0000000108037824 */ /* 0x000fe200078e0203 */
[----:B------:R-:W-:-:S04]  /*14360*/  LEA R8, P0, R2, UR4, 0x2 ;  /* 0x0000000402087c11 */ /* 0x000fc8000f8010ff */
[----:B------:R-:W-:-:S06]  /*14370*/  LEA.HI.X R9, R2, UR5, R3, 0x2, P0 ;  /* 0x0000000502097c11 */ /* 0x000fcc00080f1403 */
[----:B------:R3:W5:Y:S03]  /*14380*/  LDG.E R9, desc[UR50][R8.64] ;  /* 0x0000003208097981 */ /* 0x000766000c1e1900 */
.L_x_1536:
[----:B------:R-:W4:Y:S01]  /*14390*/  LDL R2, [R1] ;  /* 0x0000000001027983 */ /* 0x000f220000100800 */
[----:B------:R-:W-:Y:S01]  /*143a0*/  SHF.L.U32 R3, R11, 0x1f, RZ ;  /* 0x0000001f0b037819 */ /* 0x000fe200000006ff */
[----:B------:R-:W-:Y:S01]  /*143b0*/  BSSY B2, `(.L_x_1537) ;  /* 0x0000004000027945 */ /* 0x000fe20003800000 */
[----:B----4-:R-:W-:-:S04]  /*143c0*/  IMAD R2, R12, 0x8, R2 ;  /* 0x000000080c027824 */ /* 0x010fc800078e0202 */
[----:B------:R-:W4:Y:S02]  /*143d0*/  SYNCS.PHASECHK.TRANS64.TRYWAIT P0, [R2+URZ+0x28840], R3 ;  /* 0x02884003020075a7 */ /* 0x000f24000800017f */
[----:B----4-:R-:W-:Y:S05]  /*143e0*/  @!P0 BRA `(.L_x_1538) ;  /* 0x0000002c00b48947 */ /* 0x010fea0003800000 */
.L_x_1616:
[----:B------:R-:W-:Y:S05]  /*143f0*/  BSYNC B2 ;  /* 0x0000000000027941 */ /* 0x000fea0003800000 */
.L_x_1537:
[----:B0--3--:R-:W0:Y:S01]  /*14400*/  S2R R8, SR_TID.X ;  /* 0x0000000000087919 */ /* 0x009e220000002100 */
[----:B------:R-:W-:Y:S01]  /*14410*/  BSSY B2, `(.L_x_1539) ;  /* 0x000000b000027945 */ /* 0x000fe20003800000 */
[----:B0-----:R-:W-:-:S04]  /*14420*/  LOP3.LUT R8, R8, 0x7f, RZ, 0xc0, !PT ;  /* 0x0000007f08087812 */ /* 0x001fc800078ec0ff */
[----:B------:R-:W-:-:S13]  /*14430*/  ISETP.NE.AND P1, PT, R8, RZ, PT ;  /* 0x000000ff0800720c */ /* 0x000fda0003f25270 */
[----:B------:R-:W-:Y:S05]  /*14440*/  @P1 BRA `(.L_x_1540) ;  /* 0x00000000001c1947 */ /* 0x000fea0003800000 */
[----:B------:R-:W0:Y:S01]  /*14450*/  S2R R8, SR_TID.X ;  /* 0x0000000000087919 */ /* 0x000e220000002100 */
[----:B----4-:R-:W-:-:S04]  /*14460*/  IMAD.MOV.U32 R3, RZ, RZ, 0x8000 ;  /* 0x00008000ff037424 */ /* 0x010fc800078e00ff */
[----:B------:R3:W-:Y:S01]  /*14470*/  SYNCS.ARRIVE.TRANS64 RZ, [R2+URZ+0x28830], R3 ;  /* 0x0288300302ff79a7 */ /* 0x0007e2000800003f */
[----:B0-----:R-:W-:-:S04]  /*14480*/  LOP3.LUT R8, R8, 0x1f, RZ, 0xc0, !PT ;  /* 0x0000001f08087812 */ /* 0x001fc800078ec0ff */
[----:B------:R-:W-:-:S13]  /*14490*/  ISETP.NE.AND P0, PT, R8, RZ, PT ;  /* 0x000000ff0800720c */ /* 0x000fda0003f05270 */
[----:B---3--:R-:W-:Y:S05]  /*144a0*/  @!P0 BRA `(.L_x_1540) ;  /* 0x0000000000048947 */ /* 0x008fea0003800000 */
[----:B------:R-:W-:Y:S01]  /*144b0*/  BPT.TRAP 0x1 ;  /* 0x000000040000795c */ /* 0x000fe20000300000 */
.L_x_1540:
[----:B------:R-:W-:Y:S05]  /*144c0*/  BSYNC B2 ;  /* 0x0000000000027941 */ /* 0x000fea0003800000 */
.L_x_1539:
[----:B----4-:R-:W3:Y:S04]  /*144d0*/  LDL R2, [R1+0x4] ;  /* 0x0000040001027983 */ /* 0x010ee80000100800 */
[----:B--2---:R-:W2:Y:S04]  /*144e0*/  LDL R11, [R1] ;  /* 0x00000000010b7983 */ /* 0x004ea80000100800 */
        /* <DEDUP_REMOVED lines=8> */
[C---:B---3--:R-:W-:Y:S02]  /*14570*/  IMAD R3, R2.reuse, 0x8, R10 ;  /* 0x0000000802037824 */ /* 0x048fe400078e020a */
[----:B--2---:R-:W-:Y:S02]  /*14580*/  IMAD R2, R2, 0x8000, R11 ;  /* 0x0000800002027824 */ /* 0x004fe400078e020b */
[----:B------:R-:W-:-:S02]  /*14590*/  VIADD R3, R3, 0x30 ;  /* 0x0000003003037836 */ /* 0x000fc40000000000 */
[----:B----4-:R-:W-:Y:S02]  /*145a0*/  IMAD R8, R7, 0x80, R8 ;  /* 0x0000008007087824 */ /* 0x010fe400078e0208 */
[----:B------:R-:W-:-:S07]  /*145b0*/  VIADD R11, R2, 0x18400 ;  /* 0x00018400020b7836 */ /* 0x000fce0000000000 */
.L_x_1541:
        /* <DEDUP_REMOVED lines=16> */
.L_x_1542:
        /* <DEDUP_REMOVED lines=15> */
.L_x_1617:
[----:B------:R-:W-:Y:S05]  /*147b0*/  BSYNC B2 ;  /* 0x0000000000027941 */ /* 0x000fea0003800000 */
.L_x_1543:
[----:B------:R-:W-:Y:S01]  /*147c0*/  BSSY B2, `(.L_x_1545) ;  /* 0x000000b000027945 */ /* 0x000fe20003800000 */
[----:B------:R-:W-:Y:S02]  /*147d0*/  IMAD.MOV.U32 R12, RZ, RZ, 0x0 ;  /* 0x00000000ff0c7424 */ /* 0x000fe400078e00ff */
[----:B------:R-:W-:Y:S01]  /*147e0*/  IMAD.MOV.U32 R13, RZ, RZ, 0x14f00000 ;  /* 0x14f00000ff0d7424 */ /* 0x000fe200078e00ff */
[----:B------:R-:W-:Y:S06]  /*147f0*/  @P1 BRA `(.L_x_1546) ;  /* 0x00000000001c1947 */ /* 0x000fec0003800000 */
[----:B------:R-:W2:Y:S02]  /*14800*/  S2R R3, SR_TID.X ;  /* 0x0000000000037919 */ /* 0x000ea40000002100 */
[----:B--2---:R-:W-:Y:S01]  /*14810*/  LOP3.LUT R8, R3, 0x1f, RZ, 0xc0, !PT ;  /* 0x0000001f03087812 */ /* 0x004fe200078ec0ff */
[----:B------:R-:W-:-:S03]  /*14820*/  IMAD.MOV.U32 R3, RZ, RZ, 0x8000 ;  /* 0x00008000ff037424 */ /* 0x000fc600078e00ff */
[----:B------:R-:W-:Y:S01]  /*14830*/  ISETP.NE.AND P0, PT, R8, RZ, PT ;  /* 0x000000ff0800720c */ /* 0x000fe20003f05270 */
[----:B------:R2:W-:-:S12]  /*14840*/  SYNCS.ARRIVE.TRANS64 RZ, [R2+URZ+0x50], R3 ;  /* 0x0000500302ff79a7 */ /* 0x0005d8000800003f */
[----:B--2---:R-:W-:Y:S05]  /*14850*/  @!P0 BRA `(.L_x_1546) ;  /* 0x0000000000048947 */ /* 0x004fea0003800000 */
[----:B------:R-:W-:Y:S01]  /*14860*/  BPT.TRAP 0x1 ;  /* 0x000000040000795c */ /* 0x000fe20000300000 */
.L_x_1546:
[----:B------:R-:W-:Y:S05]  /*14870*/  BSYNC B2 ;  /* 0x0000000000027941 */ /* 0x000fea0003800000 */
.L_x_1545:
[----:B------:R-:W2:Y:S04]  /*14880*/  LDL R8, [R1] ;  /* 0x0000000001087983 */ /* 0x000ea80000100800 */
[----:B0-----:R-:W3:Y:S04]  /*14890*/  LDL R5, [R1+0x14] ;  /* 0x0000140001057983 */ /* 0x001ee80000100800 */
        /* <DEDUP_REMOVED lines=11> */
.L_x_1547:
        /* <DEDUP_REMOVED lines=15> */
.L_x_1548:
        /* <DEDUP_REMOVED lines=12> */
.L_x_1535:
[----:B------:R-:W-:Y:S05]  /*14b00*/  BSYNC B1 ;  /* 0x0000000000017941 */ /* 0x000fea0003800000 */
.L_x_1534:
[----:B------:R-:W4:Y:S01]  /*14b10*/  LDL R2, [R1+0x20] ;  /* 0x0000200001027983 */ /* 0x000f220000100800 */
[----:B------:R-:W-:Y:S01]  /*14b20*/  VIADD R0, R0, 0xfffffffe ;  /* 0xfffffffe00007836 */ /* 0x000fe20000000000 */
[----:B----4-:R-:W-:-:S13]  /*14b30*/  ISETP.GT.AND P0, PT, R6, R2, PT ;  /* 0x000000020600720c */ /* 0x010fda0003f04270 */
[----:B------:R-:W-:Y:S05]  /*14b40*/  @P0 BRA `(.L_x_1549) ;  /* 0xffffffec000c0947 */ /* 0x000fea000383ffff */
.L_x_1501:
[----:B------:R-:W-:Y:S05]  /*14b50*/  BSYNC B0 ;  /* 0x0000000000007941 */ /* 0x000fea0003800000 */
.L_x_1500:
[----:B------:R-:W4:Y:S01]  /*14b60*/  S2R R2, SR_TID.X ;  /* 0x0000000000027919 */ /* 0x000f220000002100 */
[----:B------:R-:W-:Y:S01]  /*14b70*/  BSSY B0, `(.L_x_1550) ;  /* 0x0000010000007945 */ /* 0x000fe20003800000 */
[----:B----4-:R-:W-:-:S04]  /*14b80*/  LOP3.LUT R6, R2, 0x7f, RZ, 0xc0, !PT ;  /* 0x0000007f02067812 */ /* 0x010fc800078ec0ff */
[----:B------:R-:W-:-:S13]  /*14b90*/  ISETP.NE.AND P0, PT, R6, RZ, PT ;  /* 0x000000ff0600720c */ /* 0x000fda0003f05270 */
[----:B------:R-:W-:Y:S05]  /*14ba0*/  @P0 BRA `(.L_x_1551) ;  /* 0x0000000000300947 */ /* 0x000fea0003800000 */
[----:B------:R-:W4:Y:S01]  /*14bb0*/  S2R R3, SR_LANEID ;  /* 0x0000000000037919 */ /* 0x000f220000000000 */
[----:B------:R-:W-:Y:S01]  /*14bc0*/  VOTEU.ANY UR4, UPT, PT ;  /* 0x0000000000047886 */ /* 0x000fe200038e0100 */
[----:B--2---:R-:W2:Y:S01]  /*14bd0*/  LDC.64 R4, c[0x0][0xc60] ;  /* 0x00031800ff047b82 */ /* 0x004ea20000000a00 */
[----:B------:R-:W4:Y:S08]  /*14be0*/  FLO.U32 R0, UR4 ;  /* 0x0000000400007d00 */ /* 0x000f3000080e0000 */
[----:B------:R-:W2:Y:S01]  /*14bf0*/  POPC R2, UR4 ;  /* 0x0000000400027d09 */ /* 0x000ea20008000000 */
[----:B----4-:R-:W-:-:S13]  /*14c00*/  ISETP.EQ.U32.AND P0, PT, R0, R3, PT ;  /* 0x000000030000720c */ /* 0x010fda0003f02070 */
[----:B--2---:R-:W2:Y:S01]  /*14c10*/  @P0 ATOMG.E.ADD.STRONG.GPU PT, R5, desc[UR50][R4.64], R2 ;  /* 0x00000002040509a8 */ /* 0x004ea200081ee1f2 */
[----:B------:R-:W4:Y:S02]  /*14c20*/  S2R R3, SR_LTMASK ;  /* 0x0000000000037919 */ /* 0x000f240000003900 */
[----:B----4-:R-:W-:-:S06]  /*14c30*/  LOP3.LUT R3, R3, UR4, RZ, 0xc0, !PT ;  /* 0x0000000403037c12 */ /* 0x010fcc000f8ec0ff */
[----:B------:R-:W4:Y:S01]  /*14c40*/  POPC R3, R3 ;  /* 0x0000000300037309 */ /* 0x000f220000000000 */
[----:B--2---:R-:W4:Y:S02]  /*14c50*/  SHFL.IDX PT, R0, R5, R0, 0x1f ;  /* 0x00001f0005007589 */ /* 0x004f2400000e0000 */
[----:B----4-:R-:W-:-:S07]  /*14c60*/  IADD3 R16, R0, UR37, R3 ;  /* 0x0000002500107c10 */ /* 0x010fce000fffe003 */
.L_x_1551:
[----:B------:R-:W-:Y:S05]  /*14c70*/  BSYNC B0 ;  /* 0x0000000000007941 */ /* 0x000fea0003800000 */
.L_x_1550:
[----:B------:R-:W4:Y:S01]  /*14c80*/  LDL R0, [R1+0x18] ;  /* 0x0000180001007983 */ /* 0x000f220000100800 */
[----:B------:R-:W-:Y:S01]  /*14c90*/  BSSY B0, `(.L_x_1552) ;  /* 0x000003e000007945 */ /* 0x000fe20003800000 */
[----:B----4-:R-:W-:-:S13]  /*14ca0*/  LOP3.LUT P0, RZ, R0, 0x1, RZ, 0xc0, !PT ;  /* 0x0000000100ff7812 */ /* 0x010fda000780c0ff */
[----:B------:R-:W-:Y:S05]  /*14cb0*/  @!P0 BRA `(.L_x_1553) ;  /* 0x0000000000ec8947 */ /* 0x000fea0003800000 */
[----:B------:R-:W4:Y:S04]  /*14cc0*/  LDL R3, [R1] ;  /* 0x0000000001037983 */ /* 0x000f280000100800 */
[----:B------:R-:W4:Y:S04]  /*14cd0*/  LDL R0, [R1+0x4] ;  /* 0x0000040001007983 */ /* 0x000f280000100800 */
[----:B------:R-:W5:Y:S01]  /*14ce0*/  LDL R2, [R1+0x10] ;  /* 0x0000100001027983 */ /* 0x000f620000100800 */
[----:B------:R-:W-:Y:S01]  /*14cf0*/  BSSY B1, `(.L_x_1554) ;  /* 0x0000006000017945 */ /* 0x000fe20003800000 */
[----:B------:R-:W-:Y:S01]  /*14d00*/  ISETP.NE.AND P1, PT, R6, RZ, PT ;  /* 0x000000ff0600720c */ /* 0x000fe20003f25270 */
[----:B----4-:R-:W-:Y:S01]  /*14d10*/  IMAD R0, R0, 0x8, R3 ;  /* 0x0000000800007824 */ /* 0x010fe200078e0203 */
[----:B-----5:R-:W-:-:S04]  /*14d20*/  SHF.L.U32 R3, R2, 0x1f, RZ ;  /* 0x0000001f02037819 */ /* 0x020fc800000006ff */
[----:B------:R-:W4:Y:S02]  /*14d30*/  SYNCS.PHASECHK.TRANS64.TRYWAIT P0, [R0+URZ+0x28860], R3 ;  /* 0x02886003000075a7 */ /* 0x000f24000800017f */
[----:B----4-:R-:W-:Y:S05]  /*14d40*/  @!P0 BRA `(.L_x_1555) ;  /* 0x0000002400848947 */ /* 0x010fea0003800000 */
.L_x_1618:
[----:B------:R-:W-:Y:S05]  /*14d50*/  BSYNC B1 ;  /* 0x0000000000017941 */ /* 0x000fea0003800000 */
.L_x_1554:
[----:B------:R-:W-:Y:S04]  /*14d60*/  BSSY B1, `(.L_x_1556) ;  /* 0x0000009000017945 */ /* 0x000fe80003800000 */
[----:B------:R-:W-:Y:S05]  /*14d70*/  @P1 BRA `(.L_x_1557) ;  /* 0x00000000001c1947 */ /* 0x000fea0003800000 */
[----:B------:R-:W5:Y:S01]  /*14d80*/  S2R R2, SR_TID.X ;  /* 0x0000000000027919 */ /* 0x000f620000002100 */
[----:B----4-:R-:W-:-:S04]  /*14d90*/  IMAD.MOV.U32 R3, RZ, RZ, 0x8000 ;  /* 0x00008000ff037424 */ /* 0x010fc800078e00ff */
[----:B------:R4:W-:Y:S01]  /*14da0*/  SYNCS.ARRIVE.TRANS64 RZ, [R0+URZ+0x28850], R3 ;  /* 0x0288500300ff79a7 */ /* 0x0009e2000800003f */
[----:B-----5:R-:W-:-:S04]  /*14db0*/  LOP3.LUT R2, R2, 0x1f, RZ, 0xc0, !PT ;  /* 0x0000001f02027812 */ /* 0x020fc800078ec0ff */
[----:B------:R-:W-:-:S13]  /*14dc0*/  ISETP.NE.AND P0, PT, R2, RZ, PT ;  /* 0x000000ff0200720c */ /* 0x000fda0003f05270 */
[----:B----4-:R-:W-:Y:S05]  /*14dd0*/  @!P0 BRA `(.L_x_1557) ;  /* 0x0000000000048947 */ /* 0x010fea0003800000 */
[----:B------:R-:W-:Y:S01]  /*14de0*/  BPT.TRAP 0x1 ;  /* 0x000000040000795c */ /* 0x000fe20000300000 */
.L_x_1557:
[----:B------:R-:W-:Y:S05]  /*14df0*/  BSYNC B1 ;  /* 0x0000000000017941 */ /* 0x000fea0003800000 */
.L_x_1556:
[----:B------:R-:W5:Y:S04]  /*14e00*/  LDL.LU R5, [R1+0x14] ;  /* 0x0000140001057983 */ /* 0x000f680000300800 */
[----:B------:R-:W5:Y:S04]  /*14e10*/  LDL.LU R2, [R1+0x8] ;  /* 0x0000080001027983 */ /* 0x000f680000300800 */
[----:B--2---:R-:W2:Y:S04]  /*14e20*/  LDL R4, [R1] ;  /* 0x0000000001047983 */ /* 0x004ea80000100800 */
[----:B----4-:R-:W2:Y:S01]  /*14e30*/  LDL R3, [R1+0x4] ;  /* 0x0000040001037983 */ /* 0x010ea20000100800 */
[----:B------:R-:W-:Y:S01]  /*14e40*/  UIADD3 UR4, UP0, UR38, 0x470, URZ ;  /* 0x0000047026047890 */ /* 0x000fe2000ff1e03f */
[----:B------:R-:W-:Y:S01]  /*14e50*/  PLOP3.LUT P0, PT, PT, PT, PT, 0x80, 0x0 ;  /* 0x000000000000781c */ /* 0x000fe20003f0f070 */
[----:B------:R-:W-:Y:S01]  /*14e60*/  VIADD R0, R0, 0x28850 ;  /* 0x0002885000007836 */ /* 0x000fe20000000000 */
[----:B------:R-:W-:Y:S01]  /*14e70*/  UMOV UR6, 0x0 ;  /* 0x0000000000067882 */ /* 0x000fe20000000000 */
[----:B------:R-:W-:Y:S01]  /*14e80*/  UIADD3.X UR5, URZ, UR39, URZ, UP0, !UPT ;  /* 0x000000273f057290 */ /* 0x000fe200087fe43f */
[----:B------:R-:W-:Y:S01]  /*14e90*/  UMOV UR7, 0x14f00000 ;  /* 0x14f0000000077882 */ /* 0x000fe20000000000 */
[----:B------:R-:W-:Y:S01]  /*14ea0*/  UMOV UR10, URZ ;  /* 0x0000003f000a7c82 */ /* 0x000fe20008000000 */
[----:B-----5:R-:W-:-:S02]  /*14eb0*/  IMAD R2, R2, 0x80, R5 ;  /* 0x0000008002027824 */ /* 0x020fc400078e0205 */
[----:B--2---:R-:W-:-:S04]  /*14ec0*/  IMAD R3, R3, 0x8000, R4 ;  /* 0x0000800003037824 */ /* 0x004fc800078e0204 */
[----:B------:R-:W-:-:S07]  /*14ed0*/  VIADD R4, R3, 0x400 ;  /* 0x0000040003047836 */ /* 0x000fce0000000000 */
.L_x_1558:
        /* <DEDUP_REMOVED lines=10> */
[----:B------:R-:W-:Y:S01]  /*14f80*/  PLOP3.LUT P0, PT, PT, PT, PT, 0x80, 0x0 ;  /* 0x000000000000781c */ /* 0x000fe20003f0f070 */
[----:B------:R-:W-:Y:S01]  /*14f90*/  VIADD R3, R3, 0x4400 ;  /* 0x0000440003037836 */ /* 0x000fe20000000000 */
[----:B------:R-:W-:Y:S01]  /*14fa0*/  UMOV UR6, 0x0 ;  /* 0x0000000000067882 */ /* 0x000fe20000000000 */
[----:B------:R-:W-:Y:S01]  /*14fb0*/  UMOV UR7, 0x14f00000 ;  /* 0x14f0000000077882 */ /* 0x000fe20000000000 */
[----:B------:R-:W-:-:S09]  /*14fc0*/  UMOV UR10, 0x40 ;  /* 0x00000040000a7882 */ /* 0x000fd20000000000 */
.L_x_1559:
        /* <DEDUP_REMOVED lines=9> */
[----:B----4-:R-:W-:Y:S05]  /*15060*/  @P0 BRA.U.ANY `(.L_x_1559) ;  /* 0xfffffffd00d80947 */ /* 0x010fea000393ffff */
.L_x_1553:
[----:B------:R-:W-:Y:S05]  /*15070*/  BSYNC B0 ;  /* 0x0000000000007941 */ /* 0x000fea0003800000 */
.L_x_1552:
[----:B------:R-:W4:Y:S04]  /*15080*/  LDL.LU R5, [R1+0x4] ;  /* 0x0000040001057983 */ /* 0x000f280000300800 */
[----:B--2---:R-:W2:Y:S01]  /*15090*/  LDL.LU R4, [R1+0x10] ;  /* 0x0000100001047983 */ /* 0x004ea20000300800 */
[----:B----4-:R-:W-:-:S05]  /*150a0*/  VIADD R0, R5, 0x1 ;  /* 0x0000000105007836 */ /* 0x010fca0000000000 */
[----:B------:R-:W-:-:S04]  /*150b0*/  ISETP.NE.AND P0, PT, R0, 0x2, PT ;  /* 0x000000020000780c */ /* 0x000fc80003f05270 */
[----:B------:R-:W-:Y:S02]  /*150c0*/  SEL R2, RZ, 0x1, P0 ;  /* 0x00000001ff027807 */ /* 0x000fe40000000000 */
[----:B------:R-:W-:Y:S02]  /*150d0*/  SEL R0, R0, RZ, P0 ;  /* 0x000000ff00007207 */ /* 0x000fe40000000000 */
[----:B--2---:R-:W-:-:S03]  /*150e0*/  LOP3.LUT R4, R4, R2, RZ, 0x3c, !PT ;  /* 0x0000000204047212 */ /* 0x004fc600078e3cff */
[----:B------:R2:W-:Y:S04]  /*150f0*/  STL [R1+0x4], R0 ;  /* 0x0000040001007387 */ /* 0x0005e80000100800 */
[----:B------:R2:W-:Y:S02]  /*15100*/  STL [R1+0x10], R4 ;  /* 0x0000100401007387 */ /* 0x0005e40000100800 */
.L_x_1480:
[----:B------:R-:W-:Y:S05]  /*15110*/  BSYNC B7 ;  /* 0x0000000000077941 */ /* 0x000fea0003800000 */
.L_x_1478:
        /* <DEDUP_REMOVED lines=10> */
[----:B------:R2:W-:Y:S01]  /*151c0*/  STL [R1], R0 ;  /* 0x0000000001007387 */ /* 0x0005e20000100800 */
[----:B------:R-:W-:Y:S06]  /*151d0*/  BAR.ARV 0x4, 0x180 ;  /* 0x0106000000007b1d */ /* 0x000fec0000002000 */
[----:B------:R-:W-:Y:S05]  /*151e0*/  BRA `(.L_x_1561) ;  /* 0x0000000800d47947 */ /* 0x000fea0003800000 */
.L_x_1560:
[----:B------:R-:W2:Y:S01]  /*151f0*/  S2R R0, SR_TID.X ;  /* 0x0000000000007919 */ /* 0x000ea20000002100 */
[----:B------:R-:W-:Y:S01]  /*15200*/  UMOV UR4, 0xffffffff ;  /* 0xffffffff00047882 */ /* 0x000fe20000000000 */
[----:B--2---:R-:W-:-:S04]  /*15210*/  LOP3.LUT R4, R0, 0x1f, RZ, 0xc0, !PT ;  /* 0x0000001f00047812 */ /* 0x004fc800078ec0ff */
[----:B------:R-:W-:Y:S01]  /*15220*/  ISETP.NE.AND P0, PT, R4, 0x1f, PT ;  /* 0x0000001f0400780c */ /* 0x000fe20003f05270 */
[----:B------:R-:W-:-:S12]  /*15230*/  BRA.DIV UR4, `(.L_x_1562) ;  /* 0x00000022045c7947 */ /* 0x000fd8000b800000 */
[----:B------:R-:W-:Y:S01]  /*15240*/  IMAD.IADD R5, R19, 0x1, R4 ;  /* 0x0000000113057824 */ /* 0x000fe200078e0204 */
[----:B------:R-:W-:-:S04]  /*15250*/  ULDC UR4, c[0x0][0xc3c] ;  /* 0x00030f0000047ab9 */ /* 0x000fc80000000800 */
[----:B------:R-:W-:-:S13]  /*15260*/  ISETP.GE.OR P1, PT, R5, UR4, !P0 ;  /* 0x0000000405007c0c */ /* 0x000fda000c726670 */
[----:B------:R-:W2:Y:S02]  /*15270*/  @!P1 LDC.64 R2, c[0x0][0xc80] ;  /* 0x00032000ff029b82 */ /* 0x000ea40000000a00 */
[----:B--2---:R-:W-:-:S06]  /*15280*/  @!P1 IMAD.WIDE R2, R5, 0x4, R2 ;  /* 0x0000000405029825 */ /* 0x004fcc00078e0202 */
[----:B------:R2:W4:Y:S01]  /*15290*/  @!P1 LDG.E R3, desc[UR50][R2.64] ;  /* 0x0000003202039981 */ /* 0x000522000c1e1900 */
[C---:B------:R-:W-:Y:S02]  /*152a0*/  ISETP.GE.U32.AND P2, PT, R4.reuse, 0x2, PT ;  /* 0x000000020400780c */ /* 0x040fe40003f46070 */
[C---:B------:R-:W-:Y:S01]  /*152b0*/  ISETP.GE.U32.AND P3, PT, R4.reuse, 0x4, PT ;  /* 0x000000040400780c */ /* 0x040fe20003f66070 */
[----:B------:R-:W-:Y:S01]  /*152c0*/  SHFL.IDX PT, R0, R16, RZ, 0x1f ;  /* 0x00001fff10007589 */ /* 0x000fe200000e0000 */
[C---:B------:R-:W-:Y:S02]  /*152d0*/  ISETP.GE.U32.AND P4, PT, R4.reuse, 0x8, PT ;  /* 0x000000080400780c */ /* 0x040fe40003f86070 */
[C---:B------:R-:W-:Y:S01]  /*152e0*/  ISETP.GE.U32.AND P5, PT, R4.reuse, 0x10, PT ;  /* 0x000000100400780c */ /* 0x040fe20003fa6070 */
[----:B--2---:R-:W-:Y:S02]  /*152f0*/  IMAD.MOV.U32 R2, RZ, RZ, RZ ;  /* 0x000000ffff027224 */ /* 0x004fe400078e00ff */
[----:B----4-:R-:W-:Y:S01]  /*15300*/  @!P1 IMAD.MOV.U32 R2, RZ, RZ, R3 ;  /* 0x000000ffff029224 */ /* 0x010fe200078e0003 */
[----:B------:R-:W-:-:S04]  /*15310*/  ISETP.NE.AND P1, PT, R4, RZ, PT ;  /* 0x000000ff0400720c */ /* 0x000fc80003f25270 */
[----:B------:R-:W2:Y:S02]  /*15320*/  SHFL.UP PT, R14, R2, 0x1, RZ ;  /* 0x04200000020e7989 */ /* 0x000ea400000e00ff */
[----:B--2---:R-:W-:-:S05]  /*15330*/  SEL R5, R14, RZ, P1 ;  /* 0x000000ff0e057207 */ /* 0x004fca0000800000 */
[----:B------:R-:W-:Y:S02]  /*15340*/  IMAD.IADD R3, R2, 0x1, R5 ;  /* 0x0000000102037824 */ /* 0x000fe400078e0205 */
[----:B------:R-:W-:Y:S04]  /*15350*/  SHFL.IDX PT, R5, R16, 0x1, 0x1f ;  /* 0x00201f0010057f89 */ /* 0x000fe800000e0000 */
[----:B------:R-:W2:Y:S02]  /*15360*/  SHFL.UP PT, R14, R3, 0x2, RZ ;  /* 0x04400000030e7989 */ /* 0x000ea400000e00ff */
[----:B--2---:R-:W-:-:S05]  /*15370*/  SEL R14, R14, RZ, P2 ;  /* 0x000000ff0e0e7207 */ /* 0x004fca0001000000 */
[----:B------:R-:W-:-:S05]  /*15380*/  IMAD.IADD R3, R3, 0x1, R14 ;  /* 0x0000000103037824 */ /* 0x000fca00078e020e */
        /* <DEDUP_REMOVED lines=9> */
[----:B------:R2:W4:Y:S02]  /*15420*/  SHFL.IDX PT, R14, R3, 0x1f, 0x1f ;  /* 0x03e01f00030e7f89 */ /* 0x00052400000e0000 */
.L_x_1628:
[----:B------:R-:W-:Y:S02]  /*15430*/  ULDC UR4, c[0x0][0xc38] ;  /* 0x00030e0000047ab9 */ /* 0x000fe40000000800 */
[----:B------:R-:W-:-:S04]  /*15440*/  IMAD.U32 R4, RZ, RZ, UR4 ;  /* 0x00000004ff047e24 */ /* 0x000fc8000f8e00ff */
[----:B----4-:R-:W-:-:S04]  /*15450*/  IMAD R16, R14, R4, RZ ;  /* 0x000000040e107224 */ /* 0x010fc800078e02ff */
[----:B------:R-:W-:-:S05]  /*15460*/  IMAD.IADD R5, R5, 0x1, R16 ;  /* 0x0000000105057824 */ /* 0x000fca00078e0210 */
[----:B------:R-:W-:-:S13]  /*15470*/  ISETP.GT.AND P6, PT, R5, R0, PT ;  /* 0x000000000500720c */ /* 0x000fda0003fc4270 */
[----:B------:R-:W-:Y:S05]  /*15480*/  @P6 BRA `(.L_x_1563) ;  /* 0x00000000009c6947 */ /* 0x000fea0003800000 */
.L_x_1568:
[----:B------:R-:W4:Y:S01]  /*15490*/  LDC R4, c[0x0][0xc3c] ;  /* 0x00030f00ff047b82 */ /* 0x000f220000000800 */
[----:B------:R-:W-:-:S05]  /*154a0*/  VIADD R19, R19, 0x1f ;  /* 0x0000001f13137836 */ /* 0x000fca0000000000 */
[----:B----4-:R-:W-:-:S13]  /*154b0*/  ISETP.GE.AND P6, PT, R19, R4, PT ;  /* 0x000000041300720c */ /* 0x010fda0003fc6270 */
[----:B------:R-:W-:Y:S05]  /*154c0*/  @P6 BRA `(.L_x_1564) ;  /* 0x0000000400d06947 */ /* 0x000fea0003800000 */
[----:B------:R-:W4:Y:S01]  /*154d0*/  S2R R2, SR_TID.X ;  /* 0x0000000000027919 */ /* 0x000f220000002100 */
[----:B------:R-:W-:Y:S01]  /*154e0*/  BSSY B0, `(.L_x_1565) ;  /* 0x0000009000007945 */ /* 0x000fe20003800000 */
[----:B----4-:R-:W-:-:S05]  /*154f0*/  LOP3.LUT R2, R2, 0x1f, RZ, 0xc0, !PT ;  /* 0x0000001f02027812 */ /* 0x010fca00078ec0ff */
[----:B---3--:R-:W-:Y:S02]  /*15500*/  IMAD.IADD R7, R19, 0x1, R2 ;  /* 0x0000000113077824 */ /* 0x008fe400078e0202 */
[----:B------:R-:W-:-:S03]  /*15510*/  IMAD.MOV.U32 R2, RZ, RZ, RZ ;  /* 0x000000ffff027224 */ /* 0x000fc600078e00ff */
[----:B------:R-:W-:-:S13]  /*15520*/  ISETP.GE.OR P6, PT, R7, R4, !P0 ;  /* 0x000000040700720c */ /* 0x000fda00047c6670 */
[----:B------:R-:W-:Y:S05]  /*15530*/  @P6 BRA `(.L_x_1566) ;  /* 0x00000000000c6947 */ /* 0x000fea0003800000 */
[----:B--2---:R-:W2:Y:S02]  /*15540*/  LDC.64 R2, c[0x0][0xc80] ;  /* 0x00032000ff027b82 */ /* 0x004ea40000000a00 */
[----:B--2---:R-:W-:-:S06]  /*15550*/  IMAD.WIDE R2, R7, 0x4, R2 ;  /* 0x0000000407027825 */ /* 0x004fcc00078e0202 */
[----:B------:R3:W5:Y:S02]  /*15560*/  LDG.E R2, desc[UR50][R2.64] ;  /* 0x0000003202027981 */ /* 0x000764000c1e1900 */
.L_x_1566:
[----:B------:R-:W-:Y:S05]  /*15570*/  BSYNC B0 ;  /* 0x0000000000007941 */ /* 0x000fea0003800000 */
.L_x_1565:
[----:B------:R-:W-:-:S03]  /*15580*/  UMOV UR4, 0xffffffff ;  /* 0xffffffff00047882 */ /* 0x000fc60000000000 */
[----:B------:R-:W-:Y:S05]  /*15590*/  BRA.DIV UR4, `(.L_x_1567) ;  /* 0x0000002204a87947 */ /* 0x000fea000b800000 */
[----:B-----5:R-:W2:Y:S02]  /*155a0*/  SHFL.UP PT, R14, R2, 0x1, RZ ;  /* 0x04200000020e7989 */ /* 0x020ea400000e00ff */
[----:B--23--:R-:W-:-:S05]  /*155b0*/  SEL R3, R14, RZ, P1 ;  /* 0x000000ff0e037207 */ /* 0x00cfca0000800000 */
        /* <DEDUP_REMOVED lines=13> */
[----:B------:R2:W3:Y:S02]  /*15690*/  SHFL.IDX PT, R14, R3, 0x1f, 0x1f ;  /* 0x03e01f00030e7f89 */ /* 0x0004e400000e0000 */
.L_x_1636:
[----:B------:R-:W-:Y:S02]  /*156a0*/  ULDC UR4, c[0x0][0xc38] ;  /* 0x00030e0000047ab9 */ /* 0x000fe40000000800 */
[----:B------:R-:W-:-:S04]  /*156b0*/  IMAD.U32 R4, RZ, RZ, UR4 ;  /* 0x00000004ff047e24 */ /* 0x000fc8000f8e00ff */
[----:B---3--:R-:W-:-:S04]  /*156c0*/  IMAD R16, R14, R4, RZ ;  /* 0x000000040e107224 */ /* 0x008fc800078e02ff */
[----:B------:R-:W-:-:S05]  /*156d0*/  IMAD.IADD R5, R16, 0x1, R5 ;  /* 0x0000000110057824 */ /* 0x000fca00078e0205 */
[----:B------:R-:W-:-:S13]  /*156e0*/  ISETP.GT.AND P6, PT, R5, R0, PT ;  /* 0x000000000500720c */ /* 0x000fda0003fc4270 */
[----:B------:R-:W-:Y:S05]  /*156f0*/  @!P6 BRA `(.L_x_1568) ;  /* 0xfffffffc0064e947 */ /* 0x000fea000383ffff */
.L_x_1563:
[----:B------:R-:W-:Y:S01]  /*15700*/  IMAD.IADD R16, R5, 0x1, -R16 ;  /* 0x0000000105107824 */ /* 0x000fe200078e0a10 */
[----:B------:R-:W-:-:S03]  /*15710*/  UMOV UR4, 0xffffffff ;  /* 0xffffffff00047882 */ /* 0x000fc60000000000 */
[----:B------:R-:W-:-:S05]  /*15720*/  IMAD R5, R3, R4, R16 ;  /* 0x0000000403057224 */ /* 0x000fca00078e0210 */
[----:B------:R-:W-:Y:S01]  /*15730*/  ISETP.GT.AND P6, PT, R5, R0, PT ;  /* 0x000000000500720c */ /* 0x000fe20003fc4270 */
[----:B------:R-:W-:-:S12]  /*15740*/  BRA.DIV UR4, `(.L_x_1569) ;  /* 0x0000002204fc7947 */ /* 0x000fd8000b800000 */
[----:B------:R-:W-:-:S04]  /*15750*/  VOTE.ANY R5, PT, !P6 ;  /* 0x0000000000057806 */ /* 0x000fc800070e0100 */
[----:B------:R-:W4:Y:S02]  /*15760*/  POPC R6, R5 ;  /* 0x0000000500067309 */ /* 0x000f240000000000 */
[----:B----4-:R4:W0:Y:S02]  /*15770*/  SHFL.IDX PT, R17, R2, R6, 0x1f ;  /* 0x00001f0602117589 */ /* 0x01082400000e0000 */
.L_x_1640:
[----:B------:R-:W-:Y:S01]  /*15780*/  ISETP.NE.AND P0, PT, R5, RZ, PT ;  /* 0x000000ff0500720c */ /* 0x000fe20003f05270 */
[----:B------:R-:W-:-:S12]  /*15790*/  IMAD.MOV.U32 R5, RZ, RZ, RZ ;  /* 0x000000ffff057224 */ /* 0x000fd800078e00ff */
[----:B------:R-:W-:Y:S05]  /*157a0*/  @!P0 BRA `(.L_x_1570) ;  /* 0x0000000000108947 */ /* 0x000fea0003800000 */
[----:B------:R-:W-:Y:S01]  /*157b0*/  UMOV UR4, 0xffffffff ;  /* 0xffffffff00047882 */ /* 0x000fe20000000000 */
[----:B------:R-:W-:Y:S02]  /*157c0*/  VIADD R12, R6, 0xffffffff ;  /* 0xffffffff060c7836 */ /* 0x000fe40000000000 */
[----:B------:R-:W-:Y:S05]  /*157d0*/  BRA.DIV UR4, `(.L_x_1571) ;  /* 0x0000002604207947 */ /* 0x000fea000b800000 */
[----:B------:R0:W0:Y:S02]  /*157e0*/  SHFL.IDX PT, R5, R3, R12, 0x1f ;  /* 0x00001f0c03057589 */ /* 0x00002400000e0000 */
.L_x_1570:
[----:B0-2-4-:R-:W0:Y:S01]  /*157f0*/  LDC.64 R2, c[0x0][0xc90] ;  /* 0x00032400ff027b82 */ /* 0x015e220000000a00 */
[----:B------:R-:W-:-:S04]  /*15800*/  IMAD.IADD R19, R6, 0x1, R19 ;  /* 0x0000000106137824 */ /* 0x000fc800078e0213 */
[----:B0-----:R-:W-:-:S05]  /*15810*/  IMAD.WIDE R2, R19, 0x4, R2 ;  /* 0x0000000413027825 */ /* 0x001fca00078e0202 */
[----:B---3--:R-:W2:Y:S01]  /*15820*/  LDG.E R7, desc[UR50][R2.64] ;  /* 0x0000003202077981 */ /* 0x008ea2000c1e1900 */
[----:B------:R-:W-:-:S04]  /*15830*/  IMAD R16, R5, R4, R16 ;  /* 0x0000000405107224 */ /* 0x000fc800078e0210 */
[----:B------:R-:W-:Y:S02]  /*15840*/  IMAD.IADD R0, R0, 0x1, -R16 ;  /* 0x0000000100007824 */ /* 0x000fe400078e0a10 */
[----:B--2---:R-:W-:-:S05]  /*15850*/  IMAD R6, R17, R7, RZ ;  /* 0x0000000711067224 */ /* 0x004fca00078e02ff */
[----:B------:R-:W-:-:S04]  /*15860*/  IABS R8, R6 ;  /* 0x0000000600087213 */ /* 0x000fc80000000000 */
[----:B------:R-:W0:Y:S08]  /*15870*/  I2F.RP R2, R8 ;  /* 0x0000000800027306 */ /* 0x000e300000209400 */
[----:B0-----:R-:W0:Y:S02]  /*15880*/  MUFU.RCP R2, R2 ;  /* 0x0000000200027308 */ /* 0x001e240000001000 */
[----:B0-----:R-:W-:-:S06]  /*15890*/  VIADD R2, R2, 0xffffffe ;  /* 0x0ffffffe02027836 */ /* 0x001fcc0000000000 */
[----:B------:R-:W0:Y:S02]  /*158a0*/  F2I.FTZ.U32.TRUNC.NTZ R3, R2 ;  /* 0x0000000200037305 */ /* 0x000e24000021f000 */
[----:B0-----:R-:W-:-:S04]  /*158b0*/  IMAD.MOV R2, RZ, RZ, -R3 ;  /* 0x000000ffff027224 */ /* 0x001fc800078e0a03 */
[----:B------:R-:W-:Y:S02]  /*158c0*/  IMAD R5, R2, R8, RZ ;  /* 0x0000000802057224 */ /* 0x000fe400078e02ff */
[----:B------:R-:W-:-:S04]  /*158d0*/  IMAD.MOV.U32 R2, RZ, RZ, RZ ;  /* 0x000000ffff027224 */ /* 0x000fc800078e00ff */
[----:B------:R-:W-:Y:S01]  /*158e0*/  IMAD.HI.U32 R2, R3, R5, R2 ;  /* 0x0000000503027227 */ /* 0x000fe200078e0002 */
[----:B------:R-:W-:Y:S02]  /*158f0*/  IABS R3, R0 ;  /* 0x0000000000037213 */ /* 0x000fe40000000000 */
[----:B------:R-:W-:-:S03]  /*15900*/  IABS R5, R6 ;  /* 0x0000000600057213 */ /* 0x000fc60000000000 */
[----:B------:R-:W-:-:S04]  /*15910*/  IMAD.HI.U32 R2, R2, R3, RZ ;  /* 0x0000000302027227 */ /* 0x000fc800078e00ff */
[----:B------:R-:W-:-:S04]  /*15920*/  IMAD.MOV R5, RZ, RZ, -R5 ;  /* 0x000000ffff057224 */ /* 0x000fc800078e0a05 */
        /* <DEDUP_REMOVED lines=15> */
[----:B------:R-:W-:Y:S01]  /*15a20*/  VIADDMNMX R4, R3, R4, R7, PT ;  /* 0x0000000403047246 */ /* 0x000fe20003800107 */
[----:B------:R-:W-:-:S03]  /*15a30*/  IMAD.IADD R5, R0, 0x1, R5 ;  /* 0x0000000100057824 */ /* 0x000fc600078e0205 */
        /* <DEDUP_REMOVED lines=23> */
[----:B------:R-:W-:Y:S01]  /*15bb0*/  @!P1 LOP3.LUT R2, RZ, R4, RZ, 0x33, !PT ;  /* 0x00000004ff029212 */ /* 0x000fe200078e33ff */
[----:B------:R-:W-:-:S04]  /*15bc0*/  IMAD.MOV R4, RZ, RZ, -R4 ;  /* 0x000000ffff047224 */ /* 0x000fc800078e0a04 */
[----:B------:R-:W-:Y:S01]  /*15bd0*/  IMAD R18, R2, R4, R5 ;  /* 0x0000000402127224 */ /* 0x000fe200078e0205 */
[----:B------:R-:W-:-:S05]  /*15be0*/  LOP3.LUT R2, RZ, R2, RZ, 0x33, !PT ;  /* 0x00000002ff027212 */ /* 0x000fca00078e33ff */
[----:B------:R-:W-:Y:S01]  /*15bf0*/  IMAD.IADD R17, R17, 0x1, R2 ;  /* 0x0000000111117824 */ /* 0x000fe200078e0202 */
[----:B------:R-:W-:Y:S06]  /*15c00*/  BRA `(.L_x_1572) ;  /* 0x00000000001c7947 */ /* 0x000fec0003800000 */
.L_x_1564:
[----:B------:R-:W-:Y:S01]  /*15c10*/  UMOV UR4, URZ ;  /* 0x0000003f00047c82 */ /* 0x000fe20008000000 */
[----:B------:R-:W-:Y:S01]  /*15c20*/  UMOV UR5, URZ ;  /* 0x0000003f00057c82 */ /* 0x000fe20008000000 */
[----:B------:R-:W-:Y:S01]  /*15c30*/  ULDC UR6, c[0x0][0xc3c] ;  /* 0x00030f0000067ab9 */ /* 0x000fe20000000800 */
[----:B------:R-:W-:Y:S02]  /*15c40*/  IMAD.MOV.U32 R16, RZ, RZ, R0 ;  /* 0x000000ffff107224 */ /* 0x000fe400078e0000 */
[----:B------:R-:W-:Y:S02]  /*15c50*/  IMAD.U32 R17, RZ, RZ, UR4 ;  /* 0x00000004ff117e24 */ /* 0x000fe4000f8e00ff */
[----:B------:R-:W-:Y:S02]  /*15c60*/  IMAD.U32 R18, RZ, RZ, UR5 ;  /* 0x00000005ff127e24 */ /* 0x000fe4000f8e00ff */
[----:B------:R-:W-:-:S07]  /*15c70*/  IMAD.U32 R19, RZ, RZ, UR6 ;  /* 0x00000006ff137e24 */ /* 0x000fce000f8e00ff */
.L_x_1572:
[----:B------:R4:W5:Y:S01]  /*15c80*/  LDL R2, [R1] ;  /* 0x0000000001027983 */ /* 0x0009620000100800 */
[----:B------:R-:W0:Y:S01]  /*15c90*/  S2R R0, SR_TID.X ;  /* 0x0000000000007919 */ /* 0x000e220000002100 */
[----:B------:R-:W-:Y:S05]  /*15ca0*/  WARPSYNC.ALL ;  /* 0x0000000000007948 */ /* 0x000fea0003800000 */
[----:B0-----:R-:W-:Y:S01]  /*15cb0*/  LOP3.LUT R0, R0, 0x1f, RZ, 0xc0, !PT ;  /* 0x0000001f00007812 */ /* 0x001fe200078ec0ff */
[----:B------:R-:W-:Y:S03]  /*15cc0*/  BAR.SYNC.DEFER_BLOCKING 0x4, 0x180 ;  /* 0x0106000000007b1d */ /* 0x000fe60000010000 */
[----:B------:R-:W-:-:S13]  /*15cd0*/  ISETP.NE.AND P0, PT, R0, RZ, PT ;  /* 0x000000ff0000720c */ /* 0x000fda0003f05270 */
[----:B--2---:R-:W5:Y:S01]  /*15ce0*/  @!P0 S2R R3, SR_CgaCtaId ;  /* 0x0000000000038919 */ /* 0x004f620000008800 */
[----:B------:R-:W-:-:S04]  /*15cf0*/  @!P0 MOV R0, 0x400 ;  /* 0x0000040000008802 */ /* 0x000fc80000000f00 */
[----:B-----5:R-:W-:-:S05]  /*15d00*/  @!P0 LEA R2, R3, R0, 0x18 ;  /* 0x0000000003028211 */ /* 0x020fca00078ec0ff */
[----:B------:R4:W-:Y:S04]  /*15d10*/  @!P0 STS.128 [R2+0x288d0], R16 ;  /* 0x0288d01002008388 */ /* 0x0009e80000000c00 */
[----:B------:R4:W-:Y:S01]  /*15d20*/  @!P0 STL [R1], R2 ;  /* 0x0000000201008387 */ /* 0x0009e20000100800 */
[----:B------:R-:W-:Y:S06]  /*15d30*/  BAR.ARV 0x5, 0x180 ;  /* 0x0146000000007b1d */ /* 0x000fec0000002000 */
.L_x_1561:
[----:B------:R-:W-:Y:S02]  /*15d40*/  ULDC UR4, c[0x0][0xc3c] ;  /* 0x00030f0000047ab9 */ /* 0x000fe40000000800 */
[----:B----4-:R-:W-:-:S13]  /*15d50*/  ISETP.GE.AND P0, PT, R19, UR4, PT ;  /* 0x0000000413007c0c */ /* 0x010fda000bf06270 */
[----:B------:R-:W-:Y:S05]  /*15d60*/  @!P0 BRA `(.L_x_1573) ;  /* 0xffffffac004c8947 */ /* 0x000fea000383ffff */
[----:B------:R-:W-:Y:S05]  /*15d70*/  BSYNC B8 ;  /* 0x0000000000087941 */ /* 0x000fea0003800000 */
.L_x_1466:
[----:B--2---:R-:W2:Y:S01]  /*15d80*/  LDL.LU R0, [R1+0x3c] ;  /* 0x00003c0001007983 */ /* 0x004ea20000300800 */
[----:B------:R-:W-:Y:S01]  /*15d90*/  BSSY B0, `(.L_x_1574) ;  /* 0x000000b000007945 */ /* 0x000fe20003800000 */
[----:B------:R-:W4:Y:S01]  /*15da0*/  S2R R5, SR_CgaCtaId ;  /* 0x0000000000057919 */ /* 0x000f220000008800 */
[----:B--2---:R-:W-:-:S05]  /*15db0*/  VIADD R0, R0, 0x1 ;  /* 0x0000000100007836 */ /* 0x004fca0000000000 */
[----:B0-----:R-:W-:-:S04]  /*15dc0*/  LEA.HI R2, R0, R0, RZ, 0x1 ;  /* 0x0000000000027211 */ /* 0x001fc800078f08ff */
[----:B------:R-:W-:-:S05]  /*15dd0*/  LOP3.LUT R3, R2, 0xfffffffe, RZ, 0xc0, !PT ;  /* 0xfffffffe02037812 */ /* 0x000fca00078ec0ff */
[----:B------:R-:W-:Y:S01]  /*15de0*/  IMAD.IADD R3, R0, 0x1, -R3 ;  /* 0x0000000100037824 */ /* 0x000fe200078e0a03 */
[----:B------:R-:W-:-:S04]  /*15df0*/  MOV R0, 0x400 ;  /* 0x0000040000007802 */ /* 0x000fc80000000f00 */
[----:B----4-:R-:W-:Y:S02]  /*15e00*/  LEA R0, R5, R0, 0x18 ;  /* 0x0000000005007211 */ /* 0x010fe400078ec0ff */
[----:B------:R-:W-:-:S04]  /*15e10*/  SHF.L.U32 R3, R3, 0x1f, RZ ;  /* 0x0000001f03037819 */ /* 0x000fc800000006ff */
[----:B------:R-:W0:Y:S02]  /*15e20*/  SYNCS.PHASECHK.TRANS64.TRYWAIT P0, [R0+URZ+0x28820], R3 ;  /* 0x02882003000075a7 */ /* 0x000e24000800017f */
[----:B0-----:R-:W-:Y:S05]  /*15e30*/  @!P0 BRA `(.L_x_1575) ;  /* 0x0000001c00b08947 */ /* 0x001fea0003800000 */
.L_x_1643:
[----:B------:R-:W-:Y:S05]  /*15e40*/  BSYNC B0 ;  /* 0x0000000000007941 */ /* 0x000fea0003800000 */
.L_x_1574:
[----:B------:R-:W-:-:S03]  /*15e50*/  UMOV UR4, 0xffffffff ;  /* 0xffffffff00047882 */ /* 0x000fc60000000000 */
[----:B------:R-:W-:Y:S05]  /*15e60*/  BRA.DIV UR4, `(.L_x_1576) ;  /* 0x0000001e04b87947 */ /* 0x000fea000b800000 */
[----:B------:R-:W2:Y:S02]  /*15e70*/  S2R R2, SR_TID.X ;  /* 0x0000000000027919 */ /* 0x000ea40000002100 */
[----:B--2---:R-:W-:-:S04]  /*15e80*/  SHF.R.U32.HI R2, RZ, 0x5, R2 ;  /* 0x00000005ff027819 */ /* 0x004fc80000011602 */
[----:B------:R-:W-:-:S05]  /*15e90*/  LOP3.LUT R2, R2, 0x3, RZ, 0xc0, !PT ;  /* 0x0000000302027812 */ /* 0x000fca00078ec0ff */
[----:B------:R2:W4:Y:S02]  /*15ea0*/  SHFL.IDX PT, R14, R2, RZ, 0x1f ;  /* 0x00001fff020e7589 */ /* 0x00052400000e0000 */
.L_x_1646:
[----:B----4-:R-:W-:Y:S01]  /*15eb0*/  ISETP.NE.AND P0, PT, R14, RZ, PT ;  /* 0x000000ff0e00720c */ /* 0x010fe20003f05270 */
[----:B------:R-:W-:-:S12]  /*15ec0*/  BSSY B0, `(.L_x_1577) ;  /* 0x0000027000007945 */ /* 0x000fd80003800000 */
[----:B------:R-:W-:Y:S05]  /*15ed0*/  @P0 BRA `(.L_x_1578) ;  /* 0x0000000000940947 */ /* 0x000fea0003800000 */
[----:B------:R-:W-:-:S03]  /*15ee0*/  UMOV UR4, 0xffffffff ;  /* 0xffffffff00047882 */ /* 0x000fc60000000000 */
[----:B------:R-:W-:Y:S05]  /*15ef0*/  BRA.DIV UR4, `(.L_x_1579) ;  /* 0x0000001e04c87947 */ /* 0x000fea000b800000 */
[----:B------:R-:W-:-:S13]  /*15f00*/  ELECT P6, URZ, PT ;  /* 0x00000000003f782f */ /* 0x000fda00038c0000 */
.L_x_1649:
[----:B------:R-:W-:Y:S05]  /*15f10*/  @!P6 BRA `(.L_x_1578) ;  /* 0x000000000084e947 */ /* 0x000fea0003800000 */
[----:B------:R-:W-:-:S06]  /*15f20*/  ULOP3.LUT UR4, UR36, 0x2, URZ, 0xfc, !UPT ;  /* 0x0000000224047892 */ /* 0x000fcc000f8efc3f */
[----:B--2---:R-:W-:-:S05]  /*15f30*/  IMAD.U32 R2, RZ, RZ, UR4 ;  /* 0x00000004ff027e24 */ /* 0x004fca000f8e00ff */
[----:B------:R-:W-:-:S13]  /*15f40*/  ISETP.NE.AND P2, PT, R2, 0x3, PT ;  /* 0x000000030200780c */ /* 0x000fda0003f45270 */
[----:B------:R-:W-:Y:S05]  /*15f50*/  @!P2 BRA `(.L_x_1580) ;  /* 0x000000000004a947 */ /* 0x000fea0003800000 */
[----:B------:R-:W-:Y:S01]  /*15f60*/  BPT.TRAP 0x1 ;  /* 0x000000040000795c */ /* 0x000fe20000300000 */
.L_x_1580:
[----:B0-----:R-:W2:Y:S04]  /*15f70*/  LDL R3, [R1+0x4] ;  /* 0x0000040001037983 */ /* 0x001ea80000100800 */
[----:B---3--:R-:W3:Y:S01]  /*15f80*/  LDL.LU R7, [R1+0x10] ;  /* 0x0000100001077983 */ /* 0x008ee20000300800 */
[----:B------:R-:W-:-:S04]  /*15f90*/  VIADD R2, R0, 0x28840 ;  /* 0x0002884000027836 */ /* 0x000fc80000000000 */
[C---:B--2---:R-:W-:Y:S02]  /*15fa0*/  IMAD R6, R3.reuse, 0x8, R2 ;  /* 0x0000000803067824 */ /* 0x044fe400078e0202 */
[----:B------:R-:W-:Y:S01]  /*15fb0*/  VIADD R3, R3, 0x1 ;  /* 0x0000000103037836 */ /* 0x000fe20000000000 */
[----:B---3--:R-:W-:-:S04]  /*15fc0*/  SHF.L.U32 R5, R7, 0x1f, RZ ;  /* 0x0000001f07057819 */ /* 0x008fc800000006ff */
        /* <DEDUP_REMOVED lines=8> */
.L_x_1650:
[----:B------:R-:W2:Y:S02]  /*16050*/  SYNCS.PHASECHK.TRANS64.TRYWAIT P0, [R7+URZ], R2 ;  /* 0x00000002070075a7 */ /* 0x000ea4000800017f */
[----:B--2---:R-:W-:Y:S05]  /*16060*/  @!P0 BRA `(.L_x_1582) ;  /* 0x0000001c00a08947 */ /* 0x004fea0003800000 */
.L_x_1651:
[----:B------:R-:W-:Y:S05]  /*16070*/  @!P2 BRA `(.L_x_1583) ;  /* 0x000000000004a947 */ /* 0x000fea0003800000 */
[----:B------:R-:W-:Y:S01]  /*16080*/  BPT.TRAP 0x1 ;  /* 0x000000040000795c */ /* 0x000fe20000300000 */
.L_x_1583:
[----:B------:R-:W3:Y:S01]  /*16090*/  LDL.LU R4, [R1+0x4] ;  /* 0x0000040001047983 */ /* 0x000ee20000300800 */
[----:B------:R-:W-:-:S04]  /*160a0*/  VIADD R0, R0, 0x28860 ;  /* 0x0002886000007836 */ /* 0x000fc80000000000 */
[----:B---3--:R-:W-:-:S04]  /*160b0*/  IMAD R4, R4, 0x8, R0 ;  /* 0x0000000804047824 */ /* 0x008fc800078e0200 */
[----:B------:R-:W3:Y:S02]  /*160c0*/  SYNCS.PHASECHK.TRANS64.TRYWAIT P0, [R4+URZ], R5 ;  /* 0x00000005040075a7 */ /* 0x000ee4000800017f */
[----:B---3--:R-:W-:Y:S05]  /*160d0*/  @!P0 BRA `(.L_x_1584) ;  /* 0x0000001c00988947 */ /* 0x008fea0003800000 */
.L_x_1652:
[----:B------:R-:W-:-:S07]  /*160e0*/  IMAD R3, R3, 0x8, R0 ;  /* 0x0000000803037824 */ /* 0x000fce00078e0200 */
.L_x_1585:
[----:B----4-:R4:W0:Y:S02]  /*160f0*/  SYNCS.PHASECHK.TRANS64.TRYWAIT P0, [R3+URZ], R2 ;  /* 0x00000002030075a7 */ /* 0x010824000800017f */
[----:B0-----:R-:W-:Y:S05]  /*16100*/  @!P0 NANOSLEEP.SYNCS 0x989680 ;  /* 0x009896800000895d */ /* 0x001fea0003900000 */
[----:B------:R-:W0:Y:S02]  /*16110*/  @!P0 SYNCS.PHASECHK.TRANS64 P0, [R3+URZ], R2 ;  /* 0x00000002030085a7 */ /* 0x000e24000800007f */
[----:B0-----:R-:W-:Y:S05]  /*16120*/  @!P0 BRA `(.L_x_1585) ;  /* 0xfffffffc00f08947 */ /* 0x001fea000383ffff */
.L_x_1578:
[----:B------:R-:W-:Y:S05]  /*16130*/  BSYNC B0 ;  /* 0x0000000000007941 */ /* 0x000fea0003800000 */
.L_x_1577:
[----:B------:R-:W-:Y:S05]  /*16140*/  EXIT ;  /* 0x000000000000794d */ /* 0x000fea0003800000 */
.L_x_1368:
[----:B0-----:R-:W-:-:S04]  /*16150*/  IMAD.U32 R3, RZ, RZ, UR41 ;  /* 0x00000029ff037e24 */ /* 0x001fc8000f8e00ff */
[----:B------:R0:W1:Y:S03]  /*16160*/  SYNCS.PHASECHK.TRANS64.TRYWAIT P1, [R3+URZ+0x28800], R0 ;  /* 0x02880000030075a7 */ /* 0x000066000802017f */
[----:B-1----:R-:W-:Y:S05]  /*16170*/  @!P1 NANOSLEEP.SYNCS 0x989680 ;  /* 0x009896800000995d */ /* 0x002fea0003900000 */
[----:B------:R-:W1:Y:S02]  /*16180*/  @!P1 SYNCS.PHASECHK.TRANS64 P1, [R3+URZ+0x28800], R0 ;  /* 0x02880000030095a7 */ /* 0x000e64000802007f */
[----:B-1----:R-:W-:Y:S05]  /*16190*/  @!P1 BRA `(.L_x_1368) ;  /* 0xfffffffc00ec9947 */ /* 0x002fea000383ffff */
[----:B------:R-:W-:Y:S05]  /*161a0*/  BRA `(.L_x_1586) ;  /* 0xfffffeb800887947 */ /* 0x000fea000383ffff */
.L_x_1372:
[----:B-1----:R1:W2:Y:S02]  /*161b0*/  SYNCS.PHASECHK.TRANS64.TRYWAIT P2, [R5+URZ+0x28830], R0 ;  /* 0x02883000050075a7 */ /* 0x0022a4000804017f */
[----:B--2---:R-:W-:Y:S05]  /*161c0*/  @!P2 NANOSLEEP.SYNCS 0x989680 ;  /* 0x009896800000a95d */ /* 0x004fea0003900000 */
[----:B------:R-:W2:Y:S02]  /*161d0*/  @!P2 SYNCS.PHASECHK.TRANS64 P2, [R5+URZ+0x28830], R0 ;  /* 0x028830000500a5a7 */ /* 0x000ea4000804007f */
[----:B--2---:R-:W-:Y:S05]  /*161e0*/  @!P2 BRA `(.L_x_1372) ;  /* 0xfffffffc00f0a947 */ /* 0x004fea000383ffff */
[----:B------:R-:W-:Y:S05]  /*161f0*/  BRA `(.L_x_1371) ;  /* 0xfffffeb800ac7947 */ /* 0x000fea000383ffff */
.L_x_1388:
[----:B-1----:R-:W-:-:S04]  /*16200*/  IMAD.U32 R9, RZ, RZ, UR6 ;  /* 0x00000006ff097e24 */ /* 0x002fc8000f8e00ff */
[----:B------:R1:W2:Y:S03]  /*16210*/  SYNCS.PHASECHK.TRANS64.TRYWAIT P2, [R9+URZ+0x28830], R4 ;  /* 0x02883004090075a7 */ /* 0x0002a6000804017f */
[----:B--2---:R-:W-:Y:S05]  /*16220*/  @!P2 NANOSLEEP.SYNCS 0x989680 ;  /* 0x009896800000a95d */ /* 0x004fea0003900000 */
[----:B------:R-:W2:Y:S02]  /*16230*/  @!P2 SYNCS.PHASECHK.TRANS64 P2, [R9+URZ+0x28830], R4 ;  /* 0x028830040900a5a7 */ /* 0x000ea4000804007f */
[----:B--2---:R-:W-:Y:S05]  /*16240*/  @!P2 BRA `(.L_x_1388) ;  /* 0xfffffffc00eca947 */ /* 0x004fea000383ffff */
[----:B------:R-:W-:Y:S05]  /*16250*/  BRA `(.L_x_1385) ;  /* 0xfffffeec00507947 */ /* 0x000fea000383ffff */
.L_x_1392:
[----:B-1----:R-:W-:-:S04]  /*16260*/  IMAD.U32 R9, RZ, RZ, UR6 ;  /* 0x00000006ff097e24 */ /* 0x002fc8000f8e00ff */
[----:B------:R1:W2:Y:S03]  /*16270*/  SYNCS.PHASECHK.TRANS64.TRYWAIT P2, [R9+URZ+0x28850], R4 ;  /* 0x02885004090075a7 */ /* 0x0002a6000804017f */
[----:B--2---:R-:W-:Y:S05]  /*16280*/  @!P2 NANOSLEEP.SYNCS 0x989680 ;  /* 0x009896800000a95d */ /* 0x004fea0003900000 */
[----:B------:R-:W2:Y:S02]  /*16290*/  @!P2 SYNCS.PHASECHK.TRANS64 P2, [R9+URZ+0x28850], R4 ;  /* 0x028850040900a5a7 */ /* 0x000ea4000804007f */
[----:B--2---:R-:W-:Y:S05]  /*162a0*/  @!P2 BRA `(.L_x_1392) ;  /* 0xfffffffc00eca947 */ /* 0x004fea000383ffff */
[----:B------:R-:W-:Y:S05]  /*162b0*/  BRA `(.L_x_1389) ;  /* 0xfffffef000107947 */ /* 0x000fea000383ffff */
.L_x_1409:
[----:B-1----:R-:W-:-:S04]  /*162c0*/  IMAD.U32 R7, RZ, RZ, UR6 ;  /* 0x00000006ff077e24 */ /* 0x002fc8000f8e00ff */
[----:B------:R1:W2:Y:S03]  /*162d0*/  SYNCS.PHASECHK.TRANS64.TRYWAIT P2, [R7+URZ+0x28830], R0 ;  /* 0x02883000070075a7 */ /* 0x0002a6000804017f */
[----:B--2---:R-:W-:Y:S05]  /*162e0*/  @!P2 NANOSLEEP.SYNCS 0x989680 ;  /* 0x009896800000a95d */ /* 0x004fea0003900000 */
[----:B------:R-:W2:Y:S02]  /*162f0*/  @!P2 SYNCS.PHASECHK.TRANS64 P2, [R7+URZ+0x28830], R0 ;  /* 0x028830000700a5a7 */ /* 0x000ea4000804007f */
[----:B--2---:R-:W-:Y:S05]  /*16300*/  @!P2 BRA `(.L_x_1409) ;  /* 0xfffffffc00eca947 */ /* 0x004fea000383ffff */
[----:B------:R-:W-:Y:S05]  /*16310*/  BRA `(.L_x_1406) ;  /* 0xffffff1c00f87947 */ /* 0x000fea000383ffff */
.L_x_1413:
[----:B-1----:R-:W-:-:S04]  /*16320*/  IMAD.U32 R7, RZ, RZ, UR6 ;  /* 0x00000006ff077e24 */ /* 0x002fc8000f8e00ff */
[----:B------:R1:W2:Y:S03]  /*16330*/  SYNCS.PHASECHK.TRANS64.TRYWAIT P2, [R7+URZ+0x28850], R0 ;  /* 0x02885000070075a7 */ /* 0x0002a6000804017f */
[----:B--2---:R-:W-:Y:S05]  /*16340*/  @!P2 NANOSLEEP.SYNCS 0x989680 ;  /* 0x009896800000a95d */ /* 0x004fea0003900000 */
[----:B------:R-:W2:Y:S02]  /*16350*/  @!P2 SYNCS.PHASECHK.TRANS64 P2, [R7+URZ+0x28850], R0 ;  /* 0x028850000700a5a7 */ /* 0x000ea4000804007f */
[----:B--2---:R-:W-:Y:S05]  /*16360*/  @!P2 BRA `(.L_x_1413) ;  /* 0xfffffffc00eca947 */ /* 0x004fea000383ffff */
[----:B------:R-:W-:Y:S05]  /*16370*/  BRA `(.L_x_1410) ;  /* 0xffffff2000b87947 */ /* 0x000fea000383ffff */
.L_x_1419:
[----:B-1----:R-:W-:-:S04]  /*16380*/  IMAD.U32 R7, RZ, RZ, UR6 ;  /* 0x00000006ff077e24 */ /* 0x002fc8000f8e00ff */
[----:B------:R1:W2:Y:S03]  /*16390*/  SYNCS.PHASECHK.TRANS64.TRYWAIT P2, [R7+URZ+0x28830], R0 ;  /* 0x02883000070075a7 */ /* 0x0002a6000804017f */
[----:B--2---:R-:W-:Y:S05]  /*163a0*/  @!P2 NANOSLEEP.SYNCS 0x989680 ;  /* 0x009896800000a95d */ /* 0x004fea0003900000 */
[----:B------:R-:W2:Y:S02]  /*163b0*/  @!P2 SYNCS.PHASECHK.TRANS64 P2, [R7+URZ+0x28830], R0 ;  /* 0x028830000700a5a7 */ /* 0x000ea4000804007f */
[----:B--2---:R-:W-:Y:S05]  /*163c0*/  @!P2 BRA `(.L_x_1419) ;  /* 0xfffffffc00eca947 */ /* 0x004fea000383ffff */
[----:B------:R-:W-:Y:S05]  /*163d0*/  BRA `(.L_x_1416) ;  /* 0xffffff3c00d07947 */ /* 0x000fea000383ffff */
.L_x_1423:
[----:B-1----:R-:W-:-:S04]  /*163e0*/  IMAD.U32 R7, RZ, RZ, UR6 ;  /* 0x00000006ff077e24 */ /* 0x002fc8000f8e00ff */
[----:B------:R1:W2:Y:S03]  /*163f0*/  SYNCS.PHASECHK.TRANS64.TRYWAIT P2, [R7+URZ+0x28850], R0 ;  /* 0x02885000070075a7 */ /* 0x0002a6000804017f */
[----:B--2---:R-:W-:Y:S05]  /*16400*/  @!P2 NANOSLEEP.SYNCS 0x989680 ;  /* 0x009896800000a95d */ /* 0x004fea0003900000 */
[----:B------:R-:W2:Y:S02]  /*16410*/  @!P2 SYNCS.PHASECHK.TRANS64 P2, [R7+URZ+0x28850], R0 ;  /* 0x028850000700a5a7 */ /* 0x000ea4000804007f */
[----:B--2---:R-:W-:Y:S05]  /*16420*/  @!P2 BRA `(.L_x_1423) ;  /* 0xfffffffc00eca947 */ /* 0x004fea000383ffff */
[----:B------:R-:W-:Y:S05]  /*16430*/  BRA `(.L_x_1420) ;  /* 0xffffff4000907947 */ /* 0x000fea000383ffff */
.L_x_1436:
[----:B-1----:R-:W-:-:S04]  /*16440*/  IMAD.U32 R6, RZ, RZ, UR5 ;  /* 0x00000005ff067e24 */ /* 0x002fc8000f8e00ff */
[----:B------:R1:W2:Y:S03]  /*16450*/  SYNCS.PHASECHK.TRANS64.TRYWAIT P0, [R6+URZ+0x28850], R5 ;  /* 0x02885005060075a7 */ /* 0x0002a6000800017f */
[----:B--2---:R-:W-:Y:S05]  /*16460*/  @!P0 NANOSLEEP.SYNCS 0x989680 ;  /* 0x009896800000895d */ /* 0x004fea0003900000 */
[----:B------:R-:W2:Y:S02]  /*16470*/  @!P0 SYNCS.PHASECHK.TRANS64 P0, [R6+URZ+0x28850], R5 ;  /* 0x02885005060085a7 */ /* 0x000ea4000800007f */
[----:B--2---:R-:W-:Y:S05]  /*16480*/  @!P0 BRA `(.L_x_1436) ;  /* 0xfffffffc00ec8947 */ /* 0x004fea000383ffff */
[----:B------:R-:W-:Y:S05]  /*16490*/  BRA `(.L_x_1435) ;  /* 0xffffff6c00987947 */ /* 0x000fea000383ffff */
.L_x_1486:
[----:B------:R-:W3:Y:S01]  /*164a0*/  S2R R4, SR_TID.X ;  /* 0x0000000000047919 */ /* 0x000ee20000002100 */
[----:B------:R-:W-:Y:S01]  /*164b0*/  BSSY B0, `(.L_x_1587) ;  /* 0x000000a000007945 */ /* 0x000fe20003800000 */
[----:B------:R-:W-:Y:S02]  /*164c0*/  IMAD.MOV.U32 R12, RZ, RZ, RZ ;  /* 0x000000ffff0c7224 */ /* 0x000fe400078e00ff */
[----:B------:R-:W-:Y:S02]  /*164d0*/  IMAD.MOV.U32 R11, RZ, RZ, 0x1f ;  /* 0x0000001fff0b7424 */ /* 0x000fe400078e00ff */
[----:B------:R-:W-:Y:S01]  /*164e0*/  IMAD.MOV.U32 R15, RZ, RZ, -0x1 ;  /* 0xffffffffff0f7424 */ /* 0x000fe200078e00ff */
[----:B---3--:R-:W-:-:S04]  /*164f0*/  SHF.R.U32.HI R4, RZ, 0x5, R4 ;  /* 0x00000005ff047819 */ /* 0x008fc80000011604 */
[----:B------:R-:W-:-:S05]  /*16500*/  LOP3.LUT R4, R4, 0x3, RZ, 0xc0, !PT ;  /* 0x0000000304047812 */ /* 0x000fca00078ec0ff */
[----:B------:R-:W-:-:S07]  /*16510*/  IMAD.MOV.U32 R13, RZ, RZ, R4 ;  /* 0x000000ffff0d7224 */ /* 0x000fce00078e0004 */
[----:B012---:R-:W-:Y:S05]  /*16520*/  WARPSYNC.COLLECTIVE R15, `(.L_x_1588) ;  /* 0x000000000f087348 */ /* 0x007fea0003c00000 */
[----:B------:R3:W4:Y:S02]  /*16530*/  SHFL.IDX P6, R14, R13, R12, R11 ;  /* 0x0000000c0d0e7389 */ /* 0x00072400000c000b */
[----:B01234-:R-:W-:Y:S01]  /*16540*/  ENDCOLLECTIVE ;  /* 0x000000000000791b */ /* 0x01ffe20003800000 */
.L_x_1588:
[----:B------:R-:W-:Y:S05]  /*16550*/  BSYNC B0 ;  /* 0x0000000000007941 */ /* 0x000fea0003800000 */
.L_x_1587:
[----:B------:R-:W-:Y:S05]  /*16560*/  BRA `(.L_x_1589) ;  /* 0xffffffb000fc7947 */ /* 0x000fea000383ffff */
.L_x_1488:
[----:B------:R-:W-:Y:S01]  /*16570*/  BSSY B0, `(.L_x_1590) ;  /* 0x0000006000007945 */ /* 0x000fe20003800000 */
[----:B------:R-:W-:-:S07]  /*16580*/  IMAD.MOV.U32 R15, RZ, RZ, -0x1 ;  /* 0xffffffffff0f7424 */ /* 0x000fce00078e00ff */
[----:B012-4-:R-:W-:Y:S05]  /*16590*/  WARPSYNC.COLLECTIVE R15, `(.L_x_1591) ;  /* 0x000000000f0c7348 */ /* 0x017fea0003c00000 */
[----:B------:R-:W-:Y:S02]  /*165a0*/  ELECT P6, UR62, PT ;  /* 0x00000000003e782f */ /* 0x000fe400038c0000 */
[----:B------:R-:W-:Y:S01]  /*165b0*/  MOV R14, UR62 ;  /* 0x0000003e000e7c02 */ /* 0x000fe20008000f00 */
[----:B012-4-:R-:W-:Y:S10]  /*165c0*/  ENDCOLLECTIVE ;  /* 0x000000000000791b */ /* 0x017ff40003800000 */
.L_x_1591:
[----:B------:R-:W-:Y:S05]  /*165d0*/  BSYNC B0 ;  /* 0x0000000000007941 */ /* 0x000fea0003800000 */
.L_x_1590:
[----:B------:R-:W-:Y:S05]  /*165e0*/  BRA `(.L_x_1592) ;  /* 0xffffffb400087947 */ /* 0x000fea000383ffff */
.L_x_1490:
[----:B--2---:R2:W3:Y:S02]  /*165f0*/  SYNCS.PHASECHK.TRANS64.TRYWAIT P0, [R0+URZ+0x28840], R2 ;  /* 0x02884002000075a7 */ /* 0x0044e4000800017f */
[----:B---3--:R-:W-:Y:S05]  /*16600*/  @!P0 NANOSLEEP.SYNCS 0x989680 ;  /* 0x009896800000895d */ /* 0x008fea0003900000 */
[----:B------:R-:W3:Y:S02]  /*16610*/  @!P0 SYNCS.PHASECHK.TRANS64 P0, [R0+URZ+0x28840], R2 ;  /* 0x02884002000085a7 */ /* 0x000ee4000800007f */
[----:B---3--:R-:W-:Y:S05]  /*16620*/  @!P0 BRA `(.L_x_1490) ;  /* 0xfffffffc00f08947 */ /* 0x008fea000383ffff */
[----:B------:R-:W-:Y:S05]  /*16630*/  BRA `(.L_x_1593) ;  /* 0xffffffb400707947 */ /* 0x000fea000383ffff */
.L_x_1494:
        /* <DEDUP_REMOVED lines=14> */
.L_x_1594:
[----:B------:R-:W-:Y:S02]  /*16720*/  IMAD.MOV.U32 R13, RZ, RZ, R4 ;  /* 0x000000ffff0d7224 */ /* 0x000fe400078e0004 */
[----:B------:R-:W-:-:S07]  /*16730*/  IMAD.MOV.U32 R6, RZ, RZ, R14 ;  /* 0x000000ffff067224 */ /* 0x000fce00078e000e */
[----:B------:R-:W-:Y:S05]  /*16740*/  WARPSYNC.COLLECTIVE R15, `(.L_x_1595) ;  /* 0x000000000f087348 */ /* 0x000fea0003c00000 */
[----:B------:R0:W1:Y:S02]  /*16750*/  SHFL.IDX P6, R14, R13, R12, R11 ;  /* 0x0000000c0d0e7389 */ /* 0x00006400000c000b */
[----:B01----:R-:W-:Y:S01]  /*16760*/  ENDCOLLECTIVE ;  /* 0x000000000000791b */ /* 0x003fe20003800000 */
.L_x_1595:
[----:B------:R-:W-:Y:S02]  /*16770*/  IMAD.MOV.U32 R13, RZ, RZ, R3 ;  /* 0x000000ffff0d7224 */ /* 0x000fe400078e0003 */
[----:B------:R-:W-:Y:S02]  /*16780*/  IMAD.MOV.U32 R12, RZ, RZ, 0x1 ;  /* 0x00000001ff0c7424 */ /* 0x000fe400078e00ff */
[----:B------:R-:W-:-:S07]  /*16790*/  IMAD.MOV.U32 R7, RZ, RZ, R14 ;  /* 0x000000ffff077224 */ /* 0x000fce00078e000e */
[----:B------:R-:W-:Y:S05]  /*167a0*/  WARPSYNC.COLLECTIVE R15, `(.L_x_1596) ;  /* 0x000000000f087348 */ /* 0x000fea0003c00000 */
[----:B------:R0:W1:Y:S02]  /*167b0*/  SHFL.IDX P6, R14, R13, R12, R11 ;  /* 0x0000000c0d0e7389 */ /* 0x00006400000c000b */
[----:B01----:R-:W-:Y:S01]  /*167c0*/  ENDCOLLECTIVE ;  /* 0x000000000000791b */ /* 0x003fe20003800000 */
.L_x_1596:
        /* <DEDUP_REMOVED lines=10> */
.L_x_1597:
        /* <DEDUP_REMOVED lines=12> */
.L_x_1598:
[----:B------:R-:W-:Y:S01]  /*16930*/  @!P2 LEA R7, P3, R10, R5, 0x1 ;  /* 0x000000050a07a211 */ /* 0x000fe200078608ff */
[----:B------:R-:W-:-:S04]  /*16940*/  VIADD R5, R0, 0x20 ;  /* 0x0000002000057836 */ /* 0x000fc80000000000 */
[----:B------:R-:W-:-:S05]  /*16950*/  @!P2 IMAD.X R6, RZ, RZ, R8, P3 ;  /* 0x000000ffff06a224 */ /* 0x000fca00018e0608 */
        /* <DEDUP_REMOVED lines=14> */
.L_x_1599:
[----:B------:R-:W-:Y:S02]  /*16a40*/  IMAD.MOV.U32 R13, RZ, RZ, R3 ;  /* 0x000000ffff0d7224 */ /* 0x000fe400078e0003 */
[----:B------:R-:W-:Y:S02]  /*16a50*/  IMAD.MOV.U32 R12, RZ, RZ, 0x3 ;  /* 0x00000003ff0c7424 */ /* 0x000fe400078e00ff */
[----:B------:R-:W-:-:S07]  /*16a60*/  IMAD.MOV.U32 R5, RZ, RZ, R14 ;  /* 0x000000ffff057224 */ /* 0x000fce00078e000e */
[----:B------:R-:W-:Y:S05]  /*16a70*/  WARPSYNC.COLLECTIVE R15, `(.L_x_1600) ;  /* 0x000000000f087348 */ /* 0x000fea0003c00000 */
[----:B------:R0:W1:Y:S02]  /*16a80*/  SHFL.IDX P6, R14, R13, R12, R11 ;  /* 0x0000000c0d0e7389 */ /* 0x00006400000c000b */
[----:B01----:R-:W-:Y:S01]  /*16a90*/  ENDCOLLECTIVE ;  /* 0x000000000000791b */ /* 0x003fe20003800000 */
.L_x_1600:
        /* <DEDUP_REMOVED lines=16> */
.L_x_1601:
[----:B------:R-:W-:Y:S02]  /*16ba0*/  IMAD.MOV.U32 R13, RZ, RZ, R3 ;  /* 0x000000ffff0d7224 */ /* 0x000fe400078e0003 */
[----:B------:R-:W-:Y:S02]  /*16bb0*/  IMAD.MOV.U32 R12, RZ, RZ, 0x4 ;  /* 0x00000004ff0c7424 */ /* 0x000fe400078e00ff */
[----:B------:R-:W-:-:S07]  /*16bc0*/  IMAD.MOV.U32 R5, RZ, RZ, R14 ;  /* 0x000000ffff057224 */ /* 0x000fce00078e000e */
[----:B------:R-:W-:Y:S05]  /*16bd0*/  WARPSYNC.COLLECTIVE R15, `(.L_x_1602) ;  /* 0x000000000f087348 */ /* 0x000fea0003c00000 */
[----:B------:R0:W1:Y:S02]  /*16be0*/  SHFL.IDX P6, R14, R13, R12, R11 ;  /* 0x0000000c0d0e7389 */ /* 0x00006400000c000b */
[----:B01----:R-:W-:Y:S01]  /*16bf0*/  ENDCOLLECTIVE ;  /* 0x000000000000791b */ /* 0x003fe20003800000 */
.L_x_1602:
        /* <DEDUP_REMOVED lines=16> */
.L_x_1603:
[----:B------:R-:W-:Y:S02]  /*16d00*/  IMAD.MOV.U32 R13, RZ, RZ, R3 ;  /* 0x000000ffff0d7224 */ /* 0x000fe400078e0003 */
[----:B------:R-:W-:Y:S02]  /*16d10*/  IMAD.MOV.U32 R12, RZ, RZ, 0x5 ;  /* 0x00000005ff0c7424 */ /* 0x000fe400078e00ff */
[----:B------:R-:W-:-:S07]  /*16d20*/  IMAD.MOV.U32 R5, RZ, RZ, R14 ;  /* 0x000000ffff057224 */ /* 0x000fce00078e000e */
[----:B------:R-:W-:Y:S05]  /*16d30*/  WARPSYNC.COLLECTIVE R15, `(.L_x_1604) ;  /* 0x000000000f087348 */ /* 0x000fea0003c00000 */
[----:B------:R0:W1:Y:S02]  /*16d40*/  SHFL.IDX P6, R14, R13, R12, R11 ;  /* 0x0000000c0d0e7389 */ /* 0x00006400000c000b */
[----:B01----:R-:W-:Y:S01]  /*16d50*/  ENDCOLLECTIVE ;  /* 0x000000000000791b */ /* 0x003fe20003800000 */
.L_x_1604:
        /* <DEDUP_REMOVED lines=16> */
.L_x_1605:
[----:B------:R-:W-:Y:S02]  /*16e60*/  IMAD.MOV.U32 R13, RZ, RZ, R3 ;  /* 0x000000ffff0d7224 */ /* 0x000fe400078e0003 */
[----:B------:R-:W-:Y:S02]  /*16e70*/  IMAD.MOV.U32 R12, RZ, RZ, 0x6 ;  /* 0x00000006ff0c7424 */ /* 0x000fe400078e00ff */
[----:B------:R-:W-:-:S07]  /*16e80*/  IMAD.MOV.U32 R5, RZ, RZ, R14 ;  /* 0x000000ffff057224 */ /* 0x000fce00078e000e */
[----:B------:R-:W-:Y:S05]  /*16e90*/  WARPSYNC.COLLECTIVE R15, `(.L_x_1606) ;  /* 0x000000000f087348 */ /* 0x000fea0003c00000 */
[----:B------:R0:W1:Y:S02]  /*16ea0*/  SHFL.IDX P6, R14, R13, R12, R11 ;  /* 0x0000000c0d0e7389 */ /* 0x00006400000c000b */
[----:B01----:R-:W-:Y:S01]  /*16eb0*/  ENDCOLLECTIVE ;  /* 0x000000000000791b */ /* 0x003fe20003800000 */
.L_x_1606:
        /* <DEDUP_REMOVED lines=9> */
[----:B------:R0:W-:Y:S02]  /*16f50*/  @!P2 LDGSTS.E.BYPASS.LTC128B.128 [R9+0x16c00], desc[UR50][R6.64+0x80], !P1 ;  /* 0x16c000800609afae */ /* 0x0001e4000c901d72 */
[----:B0-----:R-:W-:-:S07]  /*16f60*/  IMAD.MOV.U32 R6, RZ, RZ, R14 ;  /* 0x000000ffff067224 */ /* 0x001fce00078e000e */
[----:B------:R-:W-:Y:S05]  /*16f70*/  WARPSYNC.COLLECTIVE R15, `(.L_x_1607) ;  /* 0x000000000f087348 */ /* 0x000fea0003c00000 */
[----:B------:R0:W1:Y:S02]  /*16f80*/  SHFL.IDX P6, R14, R13, R12, R11 ;  /* 0x0000000c0d0e7389 */ /* 0x00006400000c000b */
[----:B01----:R-:W-:Y:S01]  /*16f90*/  ENDCOLLECTIVE ;  /* 0x000000000000791b */ /* 0x003fe20003800000 */
.L_x_1607:
[----:B------:R-:W-:-:S05]  /*16fa0*/  VIADD R7, R0, 0x60 ;  /* 0x0000006000077836 */ /* 0x000fca0000000000 */
[----:B------:R-:W-:Y:S01]  /*16fb0*/  ISETP.GE.AND P2, PT, R7, R2, PT ;  /* 0x000000020700720c */ /* 0x000fe20003f46270 */
[----:B------:R-:W-:Y:S02]  /*16fc0*/  IMAD.MOV.U32 R13, RZ, RZ, R3 ;  /* 0x000000ffff0d7224 */ /* 0x000fe400078e0003 */
[----:B------:R-:W-:Y:S02]  /*16fd0*/  IMAD.MOV.U32 R12, RZ, RZ, 0x7 ;  /* 0x00000007ff0c7424 */ /* 0x000fe400078e00ff */
[----:B------:R-:W-:-:S08]  /*16fe0*/  IMAD.MOV.U32 R5, RZ, RZ, R14 ;  /* 0x000000ffff057224 */ /* 0x000fd000078e000e */
[----:B------:R-:W-:Y:S05]  /*16ff0*/  WARPSYNC.COLLECTIVE R15, `(.L_x_1608) ;  /* 0x000000000f087348 */ /* 0x000fea0003c00000 */
[----:B------:R0:W1:Y:S02]  /*17000*/  SHFL.IDX P6, R14, R13, R12, R11 ;  /* 0x0000000c0d0e7389 */ /* 0x00006400000c000b */
[----:B01----:R-:W-:Y:S01]  /*17010*/  ENDCOLLECTIVE ;  /* 0x000000000000791b */ /* 0x003fe20003800000 */
.L_x_1608:
        /* <DEDUP_REMOVED lines=14> */
.L_x_1609:
[----:B------:R-:W-:Y:S01]  /*17100*/  IMAD.MOV.U32 R4, RZ, RZ, R14 ;  /* 0x000000ffff047224 */ /* 0x000fe200078e000e */
[----:B------:R-:W-:Y:S06]  /*17110*/  BRA `(.L_x_1610) ;  /* 0xffffffb800287947 */ /* 0x000fec000383ffff */
.L_x_1499:
[----:B0-----:R-:W3:Y:S02]  /*17120*/  LDL R2, [R1] ;  /* 0x0000000001027983 */ /* 0x001ee40000100800 */
[----:B---3--:R0:W1:Y:S02]  /*17130*/  SYNCS.PHASECHK.TRANS64.TRYWAIT P0, [R2+URZ+0x28820], R0 ;  /* 0x02882000020075a7 */ /* 0x008064000800017f */
[----:B-1----:R-:W-:Y:S05]  /*17140*/  @!P0 NANOSLEEP.SYNCS 0x989680 ;  /* 0x009896800000895d */ /* 0x002fea0003900000 */
[----:B------:R-:W1:Y:S02]  /*17150*/  @!P0 SYNCS.PHASECHK.TRANS64 P0, [R2+URZ+0x28820], R0 ;  /* 0x02882000020085a7 */ /* 0x000e64000800007f */
[----:B-1----:R-:W-:Y:S05]  /*17160*/  @!P0 BRA `(.L_x_1499) ;  /* 0xfffffffc00ec8947 */ /* 0x002fea000383ffff */
[----:B------:R-:W-:Y:S05]  /*17170*/  BRA `(.L_x_1611) ;  /* 0xffffffb8009c7947 */ /* 0x000fea000383ffff */
.L_x_1508:
[----:B-1----:R1:W2:Y:S02]  /*17180*/  SYNCS.PHASECHK.TRANS64.TRYWAIT P0, [R3+URZ+0x28840], R2 ;  /* 0x02884002030075a7 */ /* 0x0022a4000800017f */
[----:B--2---:R-:W-:Y:S05]  /*17190*/  @!P0 NANOSLEEP.SYNCS 0x989680 ;  /* 0x009896800000895d */ /* 0x004fea0003900000 */
[----:B------:R-:W2:Y:S02]  /*171a0*/  @!P0 SYNCS.PHASECHK.TRANS64 P0, [R3+URZ+0x28840], R2 ;  /* 0x02884002030085a7 */ /* 0x000ea4000800007f */
[----:B--2---:R-:W-:Y:S05]  /*171b0*/  @!P0 BRA `(.L_x_1508) ;  /* 0xfffffffc00f08947 */ /* 0x004fea000383ffff */
[----:B------:R-:W-:Y:S05]  /*171c0*/  BRA `(.L_x_1612) ;  /* 0xffffffbc00687947 */ /* 0x000fea000383ffff */
.L_x_1514:
[----:B0-----:R0:W1:Y:S02]  /*171d0*/  SYNCS.PHASECHK.TRANS64.TRYWAIT P0, [R3+URZ+0x60], R2 ;  /* 0x00006002030075a7 */ /* 0x001064000800017f */
[----:B-1----:R-:W-:Y:S05]  /*171e0*/  @!P0 NANOSLEEP.SYNCS 0x989680 ;  /* 0x009896800000895d */ /* 0x002fea0003900000 */
[----:B------:R-:W1:Y:S02]  /*171f0*/  @!P0 SYNCS.PHASECHK.TRANS64 P0, [R3+URZ+0x60], R2 ;  /* 0x00006002030085a7 */ /* 0x000e64000800007f */
[----:B-1----:R-:W-:Y:S05]  /*17200*/  @!P0 BRA `(.L_x_1514) ;  /* 0xfffffffc00f08947 */ /* 0x002fea000383ffff */
[----:B------:R-:W-:Y:S05]  /*17210*/  BRA `(.L_x_1613) ;  /* 0xffffffc000447947 */ /* 0x000fea000383ffff */
.L_x_1523:
[----:B--2---:R2:W3:Y:S02]  /*17220*/  SYNCS.PHASECHK.TRANS64.TRYWAIT P0, [R3+URZ+0x28840], R2 ;  /* 0x02884002030075a7 */ /* 0x0044e4000800017f */
[----:B---3--:R-:W-:Y:S05]  /*17230*/  @!P0 NANOSLEEP.SYNCS 0x989680 ;  /* 0x009896800000895d */ /* 0x008fea0003900000 */
[----:B------:R-:W3:Y:S02]  /*17240*/  @!P0 SYNCS.PHASECHK.TRANS64 P0, [R3+URZ+0x28840], R2 ;  /* 0x02884002030085a7 */ /* 0x000ee4000800007f */
[----:B---3--:R-:W-:Y:S05]  /*17250*/  @!P0 BRA `(.L_x_1523) ;  /* 0xfffffffc00f08947 */ /* 0x008fea000383ffff */
[----:B------:R-:W-:Y:S05]  /*17260*/  BRA `(.L_x_1614) ;  /* 0xffffffc400ec7947 */ /* 0x000fea000383ffff */
.L_x_1529:
[----:B0-----:R0:W2:Y:S02]  /*17270*/  SYNCS.PHASECHK.TRANS64.TRYWAIT P0, [R2+URZ+0x60], R3 ;  /* 0x00006003020075a7 */ /* 0x0010a4000800017f */
[----:B--2---:R-:W-:Y:S05]  /*17280*/  @!P0 NANOSLEEP.SYNCS 0x989680 ;  /* 0x009896800000895d */ /* 0x004fea0003900000 */
[----:B------:R-:W2:Y:S02]  /*17290*/  @!P0 SYNCS.PHASECHK.TRANS64 P0, [R2+URZ+0x60], R3 ;  /* 0x00006003020085a7 */ /* 0x000ea4000800007f */
[----:B--2---:R-:W-:Y:S05]  /*172a0*/  @!P0 BRA `(.L_x_1529) ;  /* 0xfffffffc00f08947 */ /* 0x004fea000383ffff */
[----:B------:R-:W-:Y:S05]  /*172b0*/  BRA `(.L_x_1615) ;  /* 0xffffffc800c87947 */ /* 0x000fea000383ffff */
.L_x_1538:
[----:B----4-:R4:W0:Y:S02]  /*172c0*/  SYNCS.PHASECHK.TRANS64.TRYWAIT P0, [R2+URZ+0x28840], R3 ;  /* 0x02884003020075a7 */ /* 0x010824000800017f */
[----:B0-----:R-:W-:Y:S05]  /*172d0*/  @!P0 NANOSLEEP.SYNCS 0x989680 ;  /* 0x009896800000895d */ /* 0x001fea0003900000 */
[----:B------:R-:W0:Y:S02]  /*172e0*/  @!P0 SYNCS.PHASECHK.TRANS64 P0, [R2+URZ+0x28840], R3 ;  /* 0x02884003020085a7 */ /* 0x000e24000800007f */
[----:B0-----:R-:W-:Y:S05]  /*172f0*/  @!P0 BRA `(.L_x_1538) ;  /* 0xfffffffc00f08947 */ /* 0x001fea000383ffff */
[----:B------:R-:W-:Y:S05]  /*17300*/  BRA `(.L_x_1616) ;  /* 0xffffffd000387947 */ /* 0x000fea000383ffff */
.L_x_1544:
[----:B0-----:R0:W2:Y:S02]  /*17310*/  SYNCS.PHASECHK.TRANS64.TRYWAIT P0, [R2+URZ+0x60], R5 ;  /* 0x00006005020075a7 */ /* 0x0010a4000800017f */
[----:B--2---:R-:W-:Y:S05]  /*17320*/  @!P0 NANOSLEEP.SYNCS 0x989680 ;  /* 0x009896800000895d */ /* 0x004fea0003900000 */
[----:B------:R-:W2:Y:S02]  /*17330*/  @!P0 SYNCS.PHASECHK.TRANS64 P0, [R2+URZ+0x60], R5 ;  /* 0x00006005020085a7 */ /* 0x000ea4000800007f */
[----:B--2---:R-:W-:Y:S05]  /*17340*/  @!P0 BRA `(.L_x_1544) ;  /* 0xfffffffc00f08947 */ /* 0x004fea000383ffff */
[----:B------:R-:W-:Y:S05]  /*17350*/  BRA `(.L_x_1617) ;  /* 0xffffffd400147947 */ /* 0x000fea000383ffff */
.L_x_1555:
[----:B----4-:R4:W0:Y:S02]  /*17360*/  SYNCS.PHASECHK.TRANS64.TRYWAIT P0, [R0+URZ+0x28860], R3 ;  /* 0x02886003000075a7 */ /* 0x010824000800017f */
[----:B0-----:R-:W-:Y:S05]  /*17370*/  @!P0 NANOSLEEP.SYNCS 0x989680 ;  /* 0x009896800000895d */ /* 0x001fea0003900000 */
[----:B------:R-:W0:Y:S02]  /*17380*/  @!P0 SYNCS.PHASECHK.TRANS64 P0, [R0+URZ+0x28860], R3 ;  /* 0x02886003000085a7 */ /* 0x000e24000800007f */
[----:B0-----:R-:W-:Y:S05]  /*17390*/  @!P0 BRA `(.L_x_1555) ;  /* 0xfffffffc00f08947 */ /* 0x001fea000383ffff */
[----:B------:R-:W-:Y:S05]  /*173a0*/  BRA `(.L_x_1618) ;  /* 0xffffffd800687947 */ /* 0x000fea000383ffff */
.L_x_1562:
[----:B------:R-:W-:Y:S01]  /*173b0*/  BSSY B0, `(.L_x_1619) ;  /* 0x0000008000007945 */ /* 0x000fe20003800000 */
[----:B------:R-:W-:Y:S02]  /*173c0*/  IMAD.MOV.U32 R13, RZ, RZ, R16 ;  /* 0x000000ffff0d7224 */ /* 0x000fe400078e0010 */
[----:B------:R-:W-:Y:S02]  /*173d0*/  IMAD.MOV.U32 R12, RZ, RZ, RZ ;  /* 0x000000ffff0c7224 */ /* 0x000fe400078e00ff */
[----:B------:R-:W-:Y:S02]  /*173e0*/  IMAD.MOV.U32 R11, RZ, RZ, 0x1f ;  /* 0x0000001fff0b7424 */ /* 0x000fe400078e00ff */
[----:B------:R-:W-:-:S07]  /*173f0*/  IMAD.MOV.U32 R15, RZ, RZ, -0x1 ;  /* 0xffffffffff0f7424 */ /* 0x000fce00078e00ff */
[----:B01-3--:R-:W-:Y:S05]  /*17400*/  WARPSYNC.COLLECTIVE R15, `(.L_x_1620) ;  /* 0x000000000f087348 */ /* 0x00bfea0003c00000 */
[----:B------:R2:W4:Y:S02]  /*17410*/  SHFL.IDX P6, R14, R13, R12, R11 ;  /* 0x0000000c0d0e7389 */ /* 0x00052400000c000b */
[----:B01234-:R-:W-:Y:S01]  /*17420*/  ENDCOLLECTIVE ;  /* 0x000000000000791b */ /* 0x01ffe20003800000 */
.L_x_1620:
[----:B------:R-:W-:Y:S05]  /*17430*/  BSYNC B0 ;  /* 0x0000000000007941 */ /* 0x000fea0003800000 */
.L_x_1619:
        /* <DEDUP_REMOVED lines=9> */
.L_x_1621:
        /* <DEDUP_REMOVED lines=18> */
.L_x_1622:
[----:B------:R-:W-:Y:S01]  /*175f0*/  IMAD.MOV.U32 R12, RZ, RZ, 0x2 ;  /* 0x00000002ff0c7424 */ /* 0x000fe200078e00ff */
[----:B------:R-:W-:-:S05]  /*17600*/  SEL R7, R14, RZ, P1 ;  /* 0x000000ff0e077207 */ /* 0x000fca0000800000 */
[----:B------:R-:W-:-:S04]  /*17610*/  IMAD.IADD R3, R2, 0x1, R7 ;  /* 0x0000000102037824 */ /* 0x000fc800078e0207 */
[----:B------:R-:W-:-:S07]  /*17620*/  IMAD.MOV.U32 R13, RZ, RZ, R3 ;  /* 0x000000ffff0d7224 */ /* 0x000fce00078e0003 */
[----:B------:R-:W-:Y:S05]  /*17630*/  WARPSYNC.COLLECTIVE R15, `(.L_x_1623) ;  /* 0x000000000f087348 */ /* 0x000fea0003c00000 */
[----:B------:R0:W1:Y:S02]  /*17640*/  SHFL.UP P6, R14, R13, R12, R11 ;  /* 0x0400000c0d0e7389 */ /* 0x00006400000c000b */
[----:B01----:R-:W-:Y:S01]  /*17650*/  ENDCOLLECTIVE ;  /* 0x000000000000791b */ /* 0x003fe20003800000 */
.L_x_1623:
[----:B------:R-:W-:Y:S01]  /*17660*/  IMAD.MOV.U32 R12, RZ, RZ, 0x4 ;  /* 0x00000004ff0c7424 */ /* 0x000fe200078e00ff */
[----:B------:R-:W-:-:S05]  /*17670*/  SEL R14, R14, RZ, P2 ;  /* 0x000000ff0e0e7207 */ /* 0x000fca0001000000 */
[----:B------:R-:W-:-:S04]  /*17680*/  IMAD.IADD R3, R3, 0x1, R14 ;  /* 0x0000000103037824 */ /* 0x000fc800078e020e */
[----:B------:R-:W-:-:S07]  /*17690*/  IMAD.MOV.U32 R13, RZ, RZ, R3 ;  /* 0x000000ffff0d7224 */ /* 0x000fce00078e0003 */
[----:B------:R-:W-:Y:S05]  /*176a0*/  WARPSYNC.COLLECTIVE R15, `(.L_x_1624) ;  /* 0x000000000f087348 */ /* 0x000fea0003c00000 */
[----:B------:R0:W1:Y:S02]  /*176b0*/  SHFL.UP P6, R14, R13, R12, R11 ;  /* 0x0400000c0d0e7389 */ /* 0x00006400000c000b */
[----:B01----:R-:W-:Y:S01]  /*176c0*/  ENDCOLLECTIVE ;  /* 0x000000000000791b */ /* 0x003fe20003800000 */
.L_x_1624:
[----:B------:R-:W-:Y:S01]  /*176d0*/  IMAD.MOV.U32 R12, RZ, RZ, 0x8 ;  /* 0x00000008ff0c7424 */ /* 0x000fe200078e00ff */
[----:B------:R-:W-:-:S05]  /*176e0*/  SEL R14, R14, RZ, P3 ;  /* 0x000000ff0e0e7207 */ /* 0x000fca0001800000 */
[----:B------:R-:W-:-:S04]  /*176f0*/  IMAD.IADD R3, R3, 0x1, R14 ;  /* 0x0000000103037824 */ /* 0x000fc800078e020e */
[----:B------:R-:W-:-:S07]  /*17700*/  IMAD.MOV.U32 R13, RZ, RZ, R3 ;  /* 0x000000ffff0d7224 */ /* 0x000fce00078e0003 */
[----:B------:R-:W-:Y:S05]  /*17710*/  WARPSYNC.COLLECTIVE R15, `(.L_x_1625) ;  /* 0x000000000f087348 */ /* 0x000fea0003c00000 */
[----:B------:R0:W1:Y:S02]  /*17720*/  SHFL.UP P6, R14, R13, R12, R11 ;  /* 0x0400000c0d0e7389 */ /* 0x00006400000c000b */
[----:B01----:R-:W-:Y:S01]  /*17730*/  ENDCOLLECTIVE ;  /* 0x000000000000791b */ /* 0x003fe20003800000 */
.L_x_1625:
[----:B------:R-:W-:Y:S01]  /*17740*/  IMAD.MOV.U32 R12, RZ, RZ, 0x10 ;  /* 0x00000010ff0c7424 */ /* 0x000fe200078e00ff */
[----:B------:R-:W-:-:S05]  /*17750*/  SEL R14, R14, RZ, P4 ;  /* 0x000000ff0e0e7207 */ /* 0x000fca0002000000 */
[----:B------:R-:W-:-:S04]  /*17760*/  IMAD.IADD R3, R3, 0x1, R14 ;  /* 0x0000000103037824 */ /* 0x000fc800078e020e */
[----:B------:R-:W-:-:S07]  /*17770*/  IMAD.MOV.U32 R13, RZ, RZ, R3 ;  /* 0x000000ffff0d7224 */ /* 0x000fce00078e0003 */
[----:B------:R-:W-:Y:S05]  /*17780*/  WARPSYNC.COLLECTIVE R15, `(.L_x_1626) ;  /* 0x000000000f087348 */ /* 0x000fea0003c00000 */
[----:B------:R0:W1:Y:S02]  /*17790*/  SHFL.UP P6, R14, R13, R12, R11 ;  /* 0x0400000c0d0e7389 */ /* 0x00006400000c000b */
[----:B01----:R-:W-:Y:S01]  /*177a0*/  ENDCOLLECTIVE ;  /* 0x000000000000791b */ /* 0x003fe20003800000 */
.L_x_1626:
        /* <DEDUP_REMOVED lines=8> */
.L_x_1627:
[----:B------:R-:W-:Y:S05]  /*17830*/  BRA `(.L_x_1628) ;  /* 0xffffffd800fc7947 */ /* 0x000fea000383ffff */
.L_x_1567:
[----:B------:R-:W-:Y:S01]  /*17840*/  BSSY B0, `(.L_x_1629) ;  /* 0x0000008000007945 */ /* 0x000fe20003800000 */
[----:B-----5:R-:W-:Y:S02]  /*17850*/  IMAD.MOV.U32 R13, RZ, RZ, R2 ;  /* 0x000000ffff0d7224 */ /* 0x020fe400078e0002 */
[----:B------:R-:W-:Y:S02]  /*17860*/  IMAD.MOV.U32 R12, RZ, RZ, 0x1 ;  /* 0x00000001ff0c7424 */ /* 0x000fe400078e00ff */
[----:B------:R-:W-:Y:S02]  /*17870*/  IMAD.MOV.U32 R11, RZ, RZ, RZ ;  /* 0x000000ffff0b7224 */ /* 0x000fe400078e00ff */
[----:B------:R-:W-:-:S07]  /*17880*/  IMAD.MOV.U32 R15, RZ, RZ, -0x1 ;  /* 0xffffffffff0f7424 */ /* 0x000fce00078e00ff */
[----:B0123--:R-:W-:Y:S05]  /*17890*/  WARPSYNC.COLLECTIVE R15, `(.L_x_1630) ;  /* 0x000000000f087348 */ /* 0x00ffea0003c00000 */
[----:B------:R4:W0:Y:S02]  /*178a0*/  SHFL.UP P6, R14, R13, R12, R11 ;  /* 0x0400000c0d0e7389 */ /* 0x00082400000c000b */
[----:B01234-:R-:W-:Y:S01]  /*178b0*/  ENDCOLLECTIVE ;  /* 0x000000000000791b */ /* 0x01ffe20003800000 */
.L_x_1630:
[----:B------:R-:W-:Y:S05]  /*178c0*/  BSYNC B0 ;  /* 0x0000000000007941 */ /* 0x000fea0003800000 */
.L_x_1629:
        /* <DEDUP_REMOVED lines=9> */
.L_x_1631:
[----:B------:R-:W-:Y:S01]  /*17960*/  IMAD.MOV.U32 R12, RZ, RZ, 0x4 ;  /* 0x00000004ff0c7424 */ /* 0x000fe200078e00ff */
[----:B------:R-:W-:-:S05]  /*17970*/  SEL R14, R14, RZ, P2 ;  /* 0x000000ff0e0e7207 */ /* 0x000fca0001000000 */
[----:B------:R-:W-:-:S04]  /*17980*/  IMAD.IADD R3, R3, 0x1, R14 ;  /* 0x0000000103037824 */ /* 0x000fc800078e020e */
[----:B------:R-:W-:-:S07]  /*17990*/  IMAD.MOV.U32 R13, RZ, RZ, R3 ;  /* 0x000000ffff0d7224 */ /* 0x000fce00078e0003 */
[----:B------:R-:W-:Y:S05]  /*179a0*/  WARPSYNC.COLLECTIVE R15, `(.L_x_1632) ;  /* 0x000000000f087348 */ /* 0x000fea0003c00000 */
[----:B------:R0:W1:Y:S02]  /*179b0*/  SHFL.UP P6, R14, R13, R12, R11 ;  /* 0x0400000c0d0e7389 */ /* 0x00006400000c000b */
[----:B01----:R-:W-:Y:S01]  /*179c0*/  ENDCOLLECTIVE ;  /* 0x000000000000791b */ /* 0x003fe20003800000 */
.L_x_1632:
[----:B------:R-:W-:Y:S01]  /*179d0*/  IMAD.MOV.U32 R12, RZ, RZ, 0x8 ;  /* 0x00000008ff0c7424 */ /* 0x000fe200078e00ff */
[----:B------:R-:W-:-:S05]  /*179e0*/  SEL R14, R14, RZ, P3 ;  /* 0x000000ff0e0e7207 */ /* 0x000fca0001800000 */
[----:B------:R-:W-:-:S04]  /*179f0*/  IMAD.IADD R3, R3, 0x1, R14 ;  /* 0x0000000103037824 */ /* 0x000fc800078e020e */
[----:B------:R-:W-:-:S07]  /*17a00*/  IMAD.MOV.U32 R13, RZ, RZ, R3 ;  /* 0x000000ffff0d7224 */ /* 0x000fce00078e0003 */
[----:B------:R-:W-:Y:S05]  /*17a10*/  WARPSYNC.COLLECTIVE R15, `(.L_x_1633) ;  /* 0x000000000f087348 */ /* 0x000fea0003c00000 */
[----:B------:R0:W1:Y:S02]  /*17a20*/  SHFL.UP P6, R14, R13, R12, R11 ;  /* 0x0400000c0d0e7389 */ /* 0x00006400000c000b */
[----:B01----:R-:W-:Y:S01]  /*17a30*/  ENDCOLLECTIVE ;  /* 0x000000000000791b */ /* 0x003fe20003800000 */
.L_x_1633:
[----:B------:R-:W-:Y:S01]  /*17a40*/  IMAD.MOV.U32 R12, RZ, RZ, 0x10 ;  /* 0x00000010ff0c7424 */ /* 0x000fe200078e00ff */
[----:B------:R-:W-:-:S05]  /*17a50*/  SEL R14, R14, RZ, P4 ;  /* 0x000000ff0e0e7207 */ /* 0x000fca0002000000 */
[----:B------:R-:W-:-:S04]  /*17a60*/  IMAD.IADD R3, R3, 0x1, R14 ;  /* 0x0000000103037824 */ /* 0x000fc800078e020e */
[----:B------:R-:W-:-:S07]  /*17a70*/  IMAD.MOV.U32 R13, RZ, RZ, R3 ;  /* 0x000000ffff0d7224 */ /* 0x000fce00078e0003 */
[----:B------:R-:W-:Y:S05]  /*17a80*/  WARPSYNC.COLLECTIVE R15, `(.L_x_1634) ;  /* 0x000000000f087348 */ /* 0x000fea0003c00000 */
[----:B------:R0:W1:Y:S02]  /*17a90*/  SHFL.UP P6, R14, R13, R12, R11 ;  /* 0x0400000c0d0e7389 */ /* 0x00006400000c000b */
[----:B01----:R-:W-:Y:S01]  /*17aa0*/  ENDCOLLECTIVE ;  /* 0x000000000000791b */ /* 0x003fe20003800000 */
.L_x_1634:
        /* <DEDUP_REMOVED lines=8> */
.L_x_1635:
[----:B------:R-:W-:Y:S05]  /*17b30*/  BRA `(.L_x_1636) ;  /* 0xffffffd800d87947 */ /* 0x000fea000383ffff */
.L_x_1569:
[----:B------:R-:W-:Y:S01]  /*17b40*/  BSSY B0, `(.L_x_1637) ;  /* 0x0000006000007945 */ /* 0x000fe20003800000 */
[----:B------:R-:W-:Y:S01]  /*17b50*/  PLOP3.LUT P6, PT, P6, PT, PT, 0x8, 0x0 ;  /* 0x000000000000781c */ /* 0x000fe200037ce170 */
[----:B------:R-:W-:-:S12]  /*17b60*/  IMAD.MOV.U32 R15, RZ, RZ, -0x1 ;  /* 0xffffffffff0f7424 */ /* 0x000fd800078e00ff */
[----:B0123--:R-:W-:Y:S05]  /*17b70*/  WARPSYNC.COLLECTIVE R15, `(.L_x_1638) ;  /* 0x000000000f087348 */ /* 0x00ffea0003c00000 */
[----:B------:R-:W-:Y:S01]  /*17b80*/  VOTE.ANY R14, PT, P6 ;  /* 0x00000000000e7806 */ /* 0x000fe200030e0100 */
[----:B0123--:R-:W-:Y:S06]  /*17b90*/  ENDCOLLECTIVE ;  /* 0x000000000000791b */ /* 0x00ffec0003800000 */
.L_x_1638:
[----:B------:R-:W-:Y:S05]  /*17ba0*/  BSYNC B0 ;  /* 0x0000000000007941 */ /* 0x000fea0003800000 */
.L_x_1637:
        /* <DEDUP_REMOVED lines=9> */
.L_x_1639:
[----:B------:R-:W-:Y:S01]  /*17c40*/  IMAD.MOV.U32 R17, RZ, RZ, R14 ;  /* 0x000000ffff117224 */ /* 0x000fe200078e000e */
[----:B------:R-:W-:Y:S06]  /*17c50*/  BRA `(.L_x_1640) ;  /* 0xffffffd800c87947 */ /* 0x000fec000383ffff */
.L_x_1571:
[----:B------:R-:W-:Y:S01]  /*17c60*/  BSSY B0, `(.L_x_1641) ;  /* 0x0000007000007945 */ /* 0x000fe20003800000 */
[----:B------:R-:W-:Y:S02]  /*17c70*/  IMAD.MOV.U32 R13, RZ, RZ, R3 ;  /* 0x000000ffff0d7224 */ /* 0x000fe400078e0003 */
[----:B------:R-:W-:Y:S02]  /*17c80*/  IMAD.MOV.U32 R11, RZ, RZ, 0x1f ;  /* 0x0000001fff0b7424 */ /* 0x000fe400078e00ff */
[----:B------:R-:W-:-:S07]  /*17c90*/  IMAD.MOV.U32 R15, RZ, RZ, -0x1 ;  /* 0xffffffffff0f7424 */ /* 0x000fce00078e00ff */
[----:B01234-:R-:W-:Y:S05]  /*17ca0*/  WARPSYNC.COLLECTIVE R15, `(.L_x_1642) ;  /* 0x000000000f087348 */ /* 0x01ffea0003c00000 */
[----:B------:R0:W0:Y:S02]  /*17cb0*/  SHFL.IDX P6, R14, R13, R12, R11 ;  /* 0x0000000c0d0e7389 */ /* 0x00002400000c000b */
[----:B01234-:R-:W-:Y:S01]  /*17cc0*/  ENDCOLLECTIVE ;  /* 0x000000000000791b */ /* 0x01ffe20003800000 */
.L_x_1642:
[----:B------:R-:W-:Y:S05]  /*17cd0*/  BSYNC B0 ;  /* 0x0000000000007941 */ /* 0x000fea0003800000 */
.L_x_1641:
[----:B------:R-:W-:Y:S01]  /*17ce0*/  IMAD.MOV.U32 R5, RZ, RZ, R14 ;  /* 0x000000ffff057224 */ /* 0x000fe200078e000e */
[----:B------:R-:W-:Y:S06]  /*17cf0*/  BRA `(.L_x_1570) ;  /* 0xffffffd800bc7947 */ /* 0x000fec000383ffff */
.L_x_1575:
[----:B0-----:R0:W2:Y:S02]  /*17d00*/  SYNCS.PHASECHK.TRANS64.TRYWAIT P0, [R0+URZ+0x28820], R3 ;  /* 0x02882003000075a7 */ /* 0x0010a4000800017f */
[----:B--2---:R-:W-:Y:S05]  /*17d10*/  @!P0 NANOSLEEP.SYNCS 0x989680 ;  /* 0x009896800000895d */ /* 0x004fea0003900000 */
[----:B------:R-:W2:Y:S02]  /*17d20*/  @!P0 SYNCS.PHASECHK.TRANS64 P0, [R0+URZ+0x28820], R3 ;  /* 0x02882003000085a7 */ /* 0x000ea4000800007f */
[----:B--2---:R-:W-:Y:S05]  /*17d30*/  @!P0 BRA `(.L_x_1575) ;  /* 0xfffffffc00f08947 */ /* 0x004fea000383ffff */
[----:B------:R-:W-:Y:S05]  /*17d40*/  BRA `(.L_x_1643) ;  /* 0xffffffe0003c7947 */ /* 0x000fea000383ffff */
.L_x_1576:
        /* <DEDUP_REMOVED lines=8> */
[----:B01-3--:R-:W-:Y:S05]  /*17dd0*/  WARPSYNC.COLLECTIVE R15, `(.L_x_1645) ;  /* 0x000000000f087348 */ /* 0x00bfea0003c00000 */
[----:B------:R2:W4:Y:S02]  /*17de0*/  SHFL.IDX P6, R14, R13, R12, R11 ;  /* 0x0000000c0d0e7389 */ /* 0x00052400000c000b */
[----:B01234-:R-:W-:Y:S01]  /*17df0*/  ENDCOLLECTIVE ;  /* 0x000000000000791b */ /* 0x01ffe20003800000 */
.L_x_1645:
[----:B------:R-:W-:Y:S05]  /*17e00*/  BSYNC B0 ;  /* 0x0000000000007941 */ /* 0x000fea0003800000 */
.L_x_1644:
[----:B------:R-:W-:Y:S05]  /*17e10*/  BRA `(.L_x_1646) ;  /* 0xffffffe000247947 */ /* 0x000fea000383ffff */
.L_x_1579:
[----:B------:R-:W-:Y:S01]  /*17e20*/  BSSY B1, `(.L_x_1647) ;  /* 0x0000006000017945 */ /* 0x000fe20003800000 */
[----:B------:R-:W-:-:S07]  /*17e30*/  IMAD.MOV.U32 R15, RZ, RZ, -0x1 ;  /* 0xffffffffff0f7424 */ /* 0x000fce00078e00ff */
[----:B0123--:R-:W-:Y:S05]  /*17e40*/  WARPSYNC.COLLECTIVE R15, `(.L_x_1648) ;  /* 0x000000000f0c7348 */ /* 0x00ffea0003c00000 */
[----:B------:R-:W-:Y:S02]  /*17e50*/  ELECT P6, UR62, PT ;  /* 0x00000000003e782f */ /* 0x000fe400038c0000 */
[----:B------:R-:W-:Y:S01]  /*17e60*/  MOV R14, UR62 ;  /* 0x0000003e000e7c02 */ /* 0x000fe20008000f00 */
[----:B0123--:R-:W-:Y:S10]  /*17e70*/  ENDCOLLECTIVE ;  /* 0x000000000000791b */ /* 0x00fff40003800000 */
.L_x_1648:
[----:B------:R-:W-:Y:S05]  /*17e80*/  BSYNC B1 ;  /* 0x0000000000017941 */ /* 0x000fea0003800000 */
.L_x_1647:
[----:B------:R-:W-:Y:S05]  /*17e90*/  BRA `(.L_x_1649) ;  /* 0xffffffe0001c7947 */ /* 0x000fea000383ffff */
.L_x_1581:
[----:B0-----:R0:W2:Y:S02]  /*17ea0*/  SYNCS.PHASECHK.TRANS64.TRYWAIT P0, [R6+URZ], R5 ;  /* 0x00000005060075a7 */ /* 0x0010a4000800017f */
[----:B--2---:R-:W-:Y:S05]  /*17eb0*/  @!P0 NANOSLEEP.SYNCS 0x989680 ;  /* 0x009896800000895d */ /* 0x004fea0003900000 */
[----:B------:R-:W2:Y:S02]  /*17ec0*/  @!P0 SYNCS.PHASECHK.TRANS64 P0, [R6+URZ], R5 ;  /* 0x00000005060085a7 */ /* 0x000ea4000800007f */
[----:B--2---:R-:W-:Y:S05]  /*17ed0*/  @!P0 BRA `(.L_x_1581) ;  /* 0xfffffffc00f08947 */ /* 0x004fea000383ffff */
[----:B------:R-:W-:Y:S05]  /*17ee0*/  BRA `(.L_x_1650) ;  /* 0xffffffe000587947 */ /* 0x000fea000383ffff */
.L_x_1582:
[----:B--2---:R2:W3:Y:S02]  /*17ef0*/  SYNCS.PHASECHK.TRANS64.TRYWAIT P0, [R7+URZ], R2 ;  /* 0x00000002070075a7 */ /* 0x0044e4000800017f */
[----:B---3--:R-:W-:Y:S05]  /*17f00*/  @!P0 NANOSLEEP.SYNCS 0x989680 ;  /* 0x009896800000895d */ /* 0x008fea0003900000 */
[----:B------:R-:W3:Y:S02]  /*17f10*/  @!P0 SYNCS.PHASECHK.TRANS64 P0, [R7+URZ], R2 ;  /* 0x00000002070085a7 */ /* 0x000ee4000800007f */
[----:B---3--:R-:W-:Y:S05]  /*17f20*/  @!P0 BRA `(.L_x_1582) ;  /* 0xfffffffc00f08947 */ /* 0x008fea000383ffff */
[----:B------:R-:W-:Y:S05]  /*17f30*/  BRA `(.L_x_1651) ;  /* 0xffffffe0004c7947 */ /* 0x000fea000383ffff */
.L_x_1584:
[----:B---3--:R3:W4:Y:S02]  /*17f40*/  SYNCS.PHASECHK.TRANS64.TRYWAIT P0, [R4+URZ], R5 ;  /* 0x00000005040075a7 */ /* 0x008724000800017f */
[----:B----4-:R-:W-:Y:S05]  /*17f50*/  @!P0 NANOSLEEP.SYNCS 0x989680 ;  /* 0x009896800000895d */ /* 0x010fea0003900000 */
[----:B------:R-:W4:Y:S02]  /*17f60*/  @!P0 SYNCS.PHASECHK.TRANS64 P0, [R4+URZ], R5 ;  /* 0x00000005040085a7 */ /* 0x000f24000800007f */
[----:B----4-:R-:W-:Y:S05]  /*17f70*/  @!P0 BRA `(.L_x_1584) ;  /* 0xfffffffc00f08947 */ /* 0x010fea000383ffff */
[----:B------:R-:W-:Y:S05]  /*17f80*/  BRA `(.L_x_1652) ;  /* 0xffffffe000547947 */ /* 0x000fea000383ffff */
.L_x_1653:
        /* <DEDUP_REMOVED lines=15> */
.L_x_3222:


//--------------------- .text._ZN7cutlass13device_kernelIN5flash11enable_sm90INS1_16FlashAttnFwdSm90INS1_25CollectiveMainloopFwdSm90ILi2EN4cute5tupleIJNS5_1CILi1EEES8_S8_EEENS6_IJNS7_ILi128EEESA_SA_EEELi128ENS_6half_tEfNS_4arch4Sm90ELb0ELb1ELb0ELb1ELb0ELb1ELb0ELb1ELb1ELb1ELb0ELb0EEENS1_21CollectiveEpilogueFwdISB_S9_SC_SE_Li256ELb1ELb1ELb0ELb0EEENS1_36VarlenDynamicPersistentTileSchedulerILi128ELi128ELi256ELi128ELb0ELb1ELb1ELb1ELb0ELb1EEEEEEEEEvNT_6ParamsE --------------------------
	.section	.text._ZN7cutlass13device_kernelIN5flash11enable_sm90INS1_16FlashAttnFwdSm90INS1_25CollectiveMainloopFwdSm90ILi2EN4cute5tupleIJNS5_1CILi1EEES8_S8_EEENS6_IJNS7_ILi128EEESA_SA_EEELi128ENS_6half_tEfNS_4arch4Sm90ELb0ELb1ELb0ELb1ELb0ELb1ELb0ELb1ELb1ELb1ELb0ELb0EEENS1_21CollectiveEpilogueFwdISB_S9_SC_SE_Li256ELb1ELb1ELb0ELb0EEENS1_36VarlenDynamicPersistentTileSchedulerILi128ELi128ELi256ELi128ELb0ELb1ELb1ELb1ELb0ELb1EEEEEEEEEvNT_6ParamsE,"ax",@progbits
	.align	128
.text._ZN7cutlass13device_kernelIN5flash11enable_sm90INS1_16FlashAttnFwdSm90INS1_25CollectiveMainloopFwdSm90ILi2EN4cute5tupleIJNS5_1CILi1EEES8_S8_EEENS6_IJNS7_ILi128EEESA_SA_EEELi128ENS_6half_tEfNS_4arch4Sm90ELb0ELb1ELb0ELb1ELb0ELb1ELb0ELb1ELb1ELb1ELb0ELb0EEENS1_21CollectiveEpilogueFwdISB_S9_SC_SE_Li256ELb1ELb1ELb0ELb0EEENS1_36VarlenDynamicPersistentTileSchedulerILi128ELi128ELi256ELi128ELb0ELb1ELb1ELb1ELb0ELb1EEEEEEEEEvNT_6ParamsE:
        .type           _ZN7cutlass13device_kernelIN5flash11enable_sm90INS1_16FlashAttnFwdSm90INS1_25CollectiveMainloopFwdSm90ILi2EN4cute5tupleIJNS5_1CILi1EEES8_S8_EEENS6_IJNS7_ILi128EEESA_SA_EEELi128ENS_6half_tEfNS_4arch4Sm90ELb0ELb1ELb0ELb1ELb0ELb1ELb0ELb1ELb1ELb1ELb0ELb0EEENS1_21CollectiveEpilogueFwdISB_S9_SC_SE_Li256ELb1ELb1ELb0ELb0EEENS1_36VarlenDynamicPersistentTileSchedulerILi128ELi128ELi256ELi128ELb0ELb1ELb1ELb1ELb0ELb1EEEEEEEEEvNT_6ParamsE,@function
        .size           _ZN7cutlass13device_kernelIN5flash11enable_sm90INS1_16FlashAttnFwdSm90INS1_25CollectiveMainloopFwdSm90ILi2EN4cute5tupleIJNS5_1CILi1EEES8_S8_EEENS6_IJNS7_ILi128EEESA_SA_EEELi128ENS_6half_tEfNS_4arch4Sm90ELb0ELb1ELb0ELb1ELb0ELb1ELb0ELb1ELb1ELb1ELb0ELb0EEENS1_21CollectiveEpilogueFwdISB_S9_SC_SE_Li256ELb1ELb1ELb0ELb0EEENS1_36VarlenDynamicPersistentTileSchedulerILi128ELi128ELi256ELi128ELb0ELb1ELb1ELb1ELb0ELb1EEEEEEEEEvNT_6ParamsE,(.L_x_3223 - _ZN7cutlass13device_kernelIN5flash11enable_sm90INS1_16FlashAttnFwdSm90INS1_25CollectiveMainloopFwdSm90ILi2EN4cute5tupleIJNS5_1CILi1EEES8_S8_EEENS6_IJNS7_ILi128EEESA_SA_EEELi128ENS_6half_tEfNS_4arch4Sm90ELb0ELb1ELb0ELb1ELb0ELb1ELb0ELb1ELb1ELb1ELb0ELb0EEENS1_21CollectiveEpilogueFwdISB_S9_SC_SE_Li256ELb1ELb1ELb0ELb0EEENS1_36VarlenDynamicPersistentTileSchedulerILi128ELi128ELi256ELi128ELb0ELb1ELb1ELb1ELb0ELb1EEEEEEEEEvNT_6ParamsE)
        .other          _ZN7cutlass13device_kernelIN5flash11enable_sm90INS1_16FlashAttnFwdSm90INS1_25CollectiveMainloopFwdSm90ILi2EN4cute5tupleIJNS5_1CILi1EEES8_S8_EEENS6_IJNS7_ILi128EEESA_SA_EEELi128ENS_6half_tEfNS_4arch4Sm90ELb0ELb1ELb0ELb1ELb0ELb1ELb0ELb1ELb1ELb1ELb0ELb0EEENS1_21CollectiveEpilogueFwdISB_S9_SC_SE_Li256ELb1ELb1ELb0ELb0EEENS1_36VarlenDynamicPersistentTileSchedulerILi128ELi128ELi256ELi128ELb0ELb1ELb1ELb1ELb0ELb1EEEEEEEEEvNT_6ParamsE,@"STO_CUDA_ENTRY STV_DEFAULT"
_ZN7cutlass13device_kernelIN5flash11enable_sm90INS1_16FlashAttnFwdSm90INS1_25CollectiveMainloopFwdSm90ILi2EN4cute5tupleIJNS5_1CILi1EEES8_S8_EEENS6_IJNS7_ILi128EEESA_SA_EEELi128ENS_6half_tEfNS_4arch4Sm90ELb0ELb1ELb0ELb1ELb0ELb1ELb0ELb1ELb1ELb1ELb0ELb0EEENS1_21CollectiveEpilogueFwdISB_S9_SC_SE_Li256ELb1ELb1ELb0ELb0EEENS1_36VarlenDynamicPersistentTileSchedulerILi128ELi128ELi256ELi128ELb0ELb1ELb1ELb1ELb0ELb1EEEEEEEEEvNT_6ParamsE:
        /* <DEDUP_REMOVED lines=23> */
.L_x_1655:
[----:B------:R-:W-:Y:S05]  /*0170*/  BSYNC B0 ;  /* 0x0000000000007941 */ /* 0x000fea0003800000 */
.L_x_1654:
        /* <DEDUP_REMOVED lines=40> */
.L_x_1656:
        /* <DEDUP_REMOVED lines=22> */
.L_x_1657:
        /* <DEDUP_REMOVED lines=18> */
.L_x_1658:
        /* <DEDUP_REMOVED lines=22> */
.L_x_1659:
        /* <DEDUP_REMOVED lines=22> */
.L_x_1660:
[----:B--2---:R-:W-:Y:S01]  /*0940*/  ISETP.NE.AND P0, PT, R2, RZ, PT ;  /* 0x000000ff0200720c */ /* 0x004fe20003f05270 */
[----:B------:R-:W-:Y:S01]  /*0950*/  IMAD.MOV.U32 R2, RZ, RZ, 0x1 ;  /* 0x00000001ff027424 */ /* 0x000fe200078e00ff */
[----:B------:R-:W-:Y:S01]  /*0960*/  NOP ;  /* 0x0000000000007918 */ /* 0x000fe20000000000 */
[----:B------:R-:W-:Y:S01]  /*0970*/  ULDC.64 UR38, c[0x0][0x208] ;  /* 0x0000820000267ab9 */ /* 0x000fe20000000a00 */
[----:B------:R-:W-:Y:S02]  /*0980*/  BSSY B9, `(.L_x_1661) ;  /* 0x000239b000097945 */ /* 0x000fe40003800000 */
[----:B------:R-:W-:-:S05]  /*0990*/  SEL R2, R2, 0x2, !P0 ;  /* 0x0000000202027807 */ /* 0x000fca0004000000 */
[----:B------:R2:W-:Y:S01]  /*09a0*/  STL [R1+0x50], R2 ;  /* 0x0000500201007387 */ /* 0x0005e20000100800 */
[----:B01-34-:R-:W-:Y:S06]  /*09b0*/  BAR.SYNC.DEFER_BLOCKING 0x0 ;  /* 0x0000000000007b1d */ /* 0x01bfec0000010000 */
[----:B------:R-:W-:Y:S05]  /*09c0*/  @!P0 BRA `(.L_x_1662) ;  /* 0x000001bc00808947 */ /* 0x000fea0003800000 */
.L_x_1663:
[----:B------:R-:W-:-:S08]  /*09d0*/  NOP ;  /* 0x0000000000007918 */ /* 0x000fd00000000000 */
[----:B------:R-:W0:Y:S02]  /*09e0*/  USETMAXREG.TRY_ALLOC.CTAPOOL UP0, 0xf0 ;  /* 0x000000f0000079c8 */ /* 0x000e240008000600 */
[----:B0-----:R-:W-:-:S13]  /*09f0*/  PLOP3.LUT P0, PT, PT, PT, UP0, 0x80, 0x0 ;  /* 0x000000000000781c */ /* 0x001fda0003f0f008 */
[----:B------:R-:W-:Y:S05]  /*0a00*/  @!P0 BRA `(.L_x_1663) ;  /* 0xfffffffc00f08947 */ /* 0x000fea000383ffff */
[----:B------:R-:W-:Y:S01]  /*0a10*/  SHF.R.U32.HI R0, RZ, 0x7, R4 ;  /* 0x00000007ff007819 */ /* 0x000fe20000011604 */
[----:B------:R-:W0:Y:S08]  /*0a20*/  S2UR UR5, SR_CgaCtaId ;  /* 0x00000000000579c3 */ /* 0x000e300000008800 */
[----:B------:R-:W-:Y:S06]  /*0a30*/  BAR.ARV 0x8, 0x180 ;  /* 0x0206000000007b1d */ /* 0x000fec0000002000 */
[----:B------:R-:W-:Y:S01]  /*0a40*/  ISETP.NE.AND P0, PT, R0, 0x1, PT ;  /* 0x000000010000780c */ /* 0x000fe20003f05270 */
[----:B------:R-:W-:-:S12]  /*0a50*/  UMOV UR4, 0x400 ;  /* 0x0000040000047882 */ /* 0x000fd80000000000 */
[----:B------:R-:W-:Y:S06]  /*0a60*/  @!P0 BAR.ARV 0x9, 0x100 ;  /* 0x0244000000008b1d */ /* 0x000fec0000002000 */
[----:B0-----:R-:W-:Y:S02]  /*0a70*/  ULEA UR4, UR5, UR4, 0x18 ;  /* 0x0000000405047291 */ /* 0x001fe4000f8ec03f */
[----:B------:R-:W-:Y:S04]  /*0a80*/  BAR.SYNC.DEFER_BLOCKING 0x5, 0x180 ;  /* 0x0146000000007b1d */ /* 0x000fe80000010000 */
[----:B--2---:R-:W-:-:S02]  /*0a90*/  IMAD.U32 R2, RZ, RZ, UR4 ;  /* 0x00000004ff027e24 */ /* 0x004fc4000f8e00ff */
[----:B------:R-:W-:-:S03]  /*0aa0*/  ULDC UR4, c[0x0][0xc3c] ;  /* 0x00030f0000047ab9 */ /* 0x000fc60000000800 */
[----:B------:R-:W0:Y:S01]  /*0ab0*/  LDS.128 R28, [R2+0x288d0] ;  /* 0x0288d000021c7984 */ /* 0x000e220000000c00 */
[----:B------:R-:W-:Y:S06]  /*0ac0*/  BAR.ARV 0x4, 0x180 ;  /* 0x0106000000007b1d */ /* 0x000fec0000002000 */
[----:B0-----:R-:W-:-:S13]  /*0ad0*/  ISETP.GE.AND P0, PT, R31, UR4, PT ;  /* 0x000000041f007c0c */ /* 0x001fda000bf06270 */
[----:B------:R-:W-:Y:S05]  /*0ae0*/  @P0 BRA `(.L_x_1664) ;  /* 0x0000023800100947 */ /* 0x000fea0003800000 */
[----:B------:R-:W2:Y:S01]  /*0af0*/  LDL.LU R13, [R1+0x50] ;  /* 0x00005000010d7983 */ /* 0x000ea20000300800 */
[----:B------:R-:W-:Y:S01]  /*0b00*/  VIADD R229, R4, 0xffffff80 ;  /* 0xffffff8004e57836 */ /* 0x000fe20000000000 */
[----:B------:R-:W-:Y:S01]  /*0b10*/  IADD3 R217, R2, 0x10400, RZ ;  /* 0x0001040002d97810 */ /* 0x000fe20007ffe0ff */
[----:B------:R-:W-:Y:S02]  /*0b20*/  IMAD.MOV.U32 R213, RZ, RZ, RZ ;  /* 0x000000ffffd57224 */ /* 0x000fe400078e00ff */
[----:B------:R-:W-:Y:S01]  /*0b30*/  IMAD.MOV.U32 R184, RZ, RZ, RZ ;  /* 0x000000ffffb87224 */ /* 0x000fe200078e00ff */
[----:B------:R-:W-:Y:S01]  /*0b40*/  SHF.R.S32.HI R0, RZ, 0x1f, R229 ;  /* 0x0000001fff007819 */ /* 0x000fe200000114e5 */
[----:B------:R-:W-:Y:S02]  /*0b50*/  IMAD.MOV.U32 R192, RZ, RZ, RZ ;  /* 0x000000ffffc07224 */ /* 0x000fe400078e00ff */
[----:B------:R-:W-:Y:S01]  /*0b60*/  IMAD.MOV.U32 R186, RZ, RZ, RZ ;  /* 0x000000ffffba7224 */ /* 0x000fe200078e00ff */
[CC--:B------:R-:W-:Y:S01]  /*0b70*/  LEA.HI R3, R0.reuse, R229.reuse, RZ, 0x7 ;  /* 0x000000e500037211 */ /* 0x0c0fe200078f38ff */
[----:B------:R-:W-:Y:S01]  /*0b80*/  IMAD.MOV.U32 R22, RZ, RZ, RZ ;  /* 0x000000ffff167224 */ /* 0x000fe200078e00ff */
[----:B------:R-:W-:-:S02]  /*0b90*/  LEA.HI R5, R0, R229, RZ, 0x5 ;  /* 0x000000e500057211 */ /* 0x000fc400078f28ff */
[----:B------:R-:W-:Y:S02]  /*0ba0*/  LOP3.LUT R218, R3, 0xffffff80, RZ, 0xc0, !PT ;  /* 0xffffff8003da7812 */ /* 0x000fe400078ec0ff */
[----:B------:R-:W-:Y:S01]  /*0bb0*/  LEA.HI R4, R0, R229, RZ, 0x4 ;  /* 0x000000e500047211 */ /* 0x000fe200078f20ff */
[----:B------:R-:W-:Y:S01]  /*0bc0*/  IMAD.SHL.U32 R5, R5, 0x20, RZ ;  /* 0x0000002005057824 */ /* 0x000fe200078e00ff */
[----:B------:R-:W-:Y:S01]  /*0bd0*/  SHF.R.S32.HI R222, RZ, 0x7, R3 ;  /* 0x00000007ffde7819 */ /* 0x000fe20000011403 */
[----:B------:R-:W-:Y:S01]  /*0be0*/  IMAD.IADD R218, R229, 0x1, -R218 ;  /* 0x00000001e5da7824 */ /* 0x000fe200078e0ada */
[----:B------:R-:W-:Y:S02]  /*0bf0*/  LOP3.LUT R6, R4, 0x3fffff0, RZ, 0xc0, !PT ;  /* 0x03fffff004067812 */ /* 0x000fe400078ec0ff */
[----:B------:R-:W-:Y:S02]  /*0c00*/  LOP3.LUT R5, R5, 0xfffffc00, RZ, 0xc0, !PT ;  /* 0xfffffc0005057812 */ /* 0x000fe400078ec0ff */
[----:B------:R-:W-:Y:S01]  /*0c10*/  SHF.R.S32.HI R9, RZ, 0x1f, R218 ;  /* 0x0000001fff097819 */ /* 0x000fe200000114da */
[----:B------:R-:W-:Y:S01]  /*0c20*/  IMAD.IADD R6, R229, 0x1, -R6 ;  /* 0x00000001e5067824 */ /* 0x000fe200078e0a06 */
[----:B------:R-:W-:-:S02]  /*0c30*/  LEA.HI R3, R3, R222, RZ, 0x1 ;  /* 0x000000de03037211 */ /* 0x000fc400078f08ff */
[CC--:B------:R-:W-:Y:S02]  /*0c40*/  LEA.HI R8, R9.reuse, R218.reuse, RZ, 0x2 ;  /* 0x000000da09087211 */ /* 0x0c0fe400078f10ff */
[----:B------:R-:W-:Y:S02]  /*0c50*/  LEA.HI R9, R9, R218, RZ, 0x5 ;  /* 0x000000da09097211 */ /* 0x000fe400078f28ff */
[--C-:B------:R-:W-:Y:S02]  /*0c60*/  SHF.R.S32.HI R10, RZ, 0x2, R8.reuse ;  /* 0x00000002ff0a7819 */ /* 0x100fe40000011408 */
[----:B------:R-:W-:Y:S02]  /*0c70*/  SHF.R.S32.HI R7, RZ, 0x1f, R8 ;  /* 0x0000001fff077819 */ /* 0x000fe40000011408 */
[----:B------:R-:W-:Y:S02]  /*0c80*/  LEA.HI R12, R0, R229, RZ, 0x2 ;  /* 0x000000e5000c7211 */ /* 0x000fe400078f10ff */
[----:B------:R-:W-:-:S02]  /*0c90*/  LEA.HI R7, R7, R10, RZ, 0x3 ;  /* 0x0000000a07077211 */ /* 0x000fc400078f18ff */
[----:B------:R-:W-:Y:S02]  /*0ca0*/  SHF.R.S32.HI R9, RZ, 0x5, R9 ;  /* 0x00000005ff097819 */ /* 0x000fe40000011409 */
[----:B------:R-:W-:Y:S01]  /*0cb0*/  LOP3.LUT R11, R7, 0xfffffff8, RZ, 0xc0, !PT ;  /* 0xfffffff8070b7812 */ /* 0x000fe200078ec0ff */
[----:B------:R-:W-:Y:S01]  /*0cc0*/  IMAD R7, R6, 0x40, R5 ;  /* 0x0000004006077824 */ /* 0x000fe200078e0205 */
[----:B------:R-:W-:Y:S02]  /*0cd0*/  LOP3.LUT R3, R3, 0x3fffffe, RZ, 0xc0, !PT ;  /* 0x03fffffe03037812 */ /* 0x000fe400078ec0ff */
[----:B------:R-:W-:Y:S01]  /*0ce0*/  SHF.R.S32.HI R5, RZ, 0x4, R4 ;  /* 0x00000004ff057819 */ /* 0x000fe20000011404 */
[----:B------:R-:W-:Y:S01]  /*0cf0*/  IMAD.IADD R10, R10, 0x1, -R11 ;  /* 0x000000010a0a7824 */ /* 0x000fe200078e0a0b */
[----:B------:R-:W-:Y:S01]  /*0d00*/  LOP3.LUT R12, R12, 0xfffffffc, RZ, 0xc0, !PT ;  /* 0xfffffffc0c0c7812 */ /* 0x000fe200078ec0ff */
[----:B------:R-:W-:Y:S01]  /*0d10*/  IMAD.IADD R3, R222, 0x1, -R3 ;  /* 0x00000001de037824 */ /* 0x000fe200078e0a03 */
[----:B------:R-:W-:Y:S01]  /*0d20*/  LEA.HI R4, R4, R5, RZ, 0x1 ;  /* 0x0000000504047211 */ /* 0x000fe200078f08ff */
[----:B------:R-:W-:Y:S01]  /*0d30*/  IMAD R10, R9, 0x10, R10 ;  /* 0x00000010090a7824 */ /* 0x000fe200078e020a */
[-C--:B------:R-:W-:Y:S01]  /*0d40*/  LEA.HI R23, R0, R229.reuse, RZ, 0x3 ;  /* 0x000000e500177211 */ /* 0x080fe200078f18ff */
[----:B------:R-:W-:Y:S01]  /*0d50*/  IMAD.IADD R12, R229, 0x1, -R12 ;  /* 0x00000001e50c7824 */ /* 0x000fe200078e0a0c */
[----:B------:R-:W-:Y:S01]  /*0d60*/  LOP3.LUT R4, R4, 0x1ffffffe, RZ, 0xc0, !PT ;  /* 0x1ffffffe04047812 */ /* 0x000fe200078ec0ff */
[----:B------:R-:W-:Y:S01]  /*0d70*/  IMAD R223, R3, 0x40, R10 ;  /* 0x0000004003df7824 */ /* 0x000fe200078e020a */
[----:B------:R-:W-:-:S02]  /*0d80*/  LEA.HI R3, R0, R229, RZ, 0x6 ;  /* 0x000000e500037211 */ /* 0x000fc400078f30ff */
[----:B------:R-:W-:Y:S01]  /*0d90*/  LOP3.LUT R0, R23, 0xfffffff8, RZ, 0xc0, !PT ;  /* 0xfffffff817007812 */ /* 0x000fe200078ec0ff */
[----:B------:R-:W-:Y:S01]  /*0da0*/  IMAD.IADD R4, R5, 0x1, -R4 ;  /* 0x0000000105047824 */ /* 0x000fe200078e0a04 */
[----:B------:R-:W-:Y:S01]  /*0db0*/  LEA.HI R6, R12, R12, RZ, 0x1 ;  /* 0x0000000c0c067211 */ /* 0x000fe200078f08ff */
[----:B------:R-:W-:Y:S01]  /*0dc0*/  IMAD.SHL.U32 R3, R3, 0x8, RZ ;  /* 0x0000000803037824 */ /* 0x000fe200078e00ff */
[----:B------:R-:W-:Y:S01]  /*0dd0*/  SHF.R.S32.HI R23, RZ, 0x3, R23 ;  /* 0x00000003ff177819 */ /* 0x000fe20000011417 */
[----:B------:R-:W-:Y:S01]  /*0de0*/  IMAD R224, R4, 0x8, R7 ;  /* 0x0000000804e07824 */ /* 0x000fe200078e0207 */
[----:B------:R-:W-:Y:S01]  /*0df0*/  LOP3.LUT R5, R6, 0x1ffffffe, RZ, 0xc0, !PT ;  /* 0x1ffffffe06057812 */ /* 0x000fe200078ec0ff */
[----:B------:R-:W-:Y:S01]  /*0e00*/  IMAD.IADD R207, R229, 0x1, -R0 ;  /* 0x00000001e5cf7824 */ /* 0x000fe200078e0a00 */
[----:B------:R-:W-:Y:S01]  /*0e10*/  LOP3.LUT R204, R3, 0xfffffe00, RZ, 0xc0, !PT ;  /* 0xfffffe0003cc7812 */ /* 0x000fe200078ec0ff */
[C---:B------:R-:W-:Y:S01]  /*0e20*/  VIADD R212, R23.reuse, 0x20 ;  /* 0x0000002017d47836 */ /* 0x040fe20000000000 */
[----:B------:R-:W-:Y:S01]  /*0e30*/  LOP3.LUT R189, R8, 0x7ffffffc, RZ, 0xc0, !PT ;  /* 0x7ffffffc08bd7812 */ /* 0x000fe200078ec0ff */
[C---:B------:R-:W-:Y:S01]  /*0e40*/  VIADD R211, R23.reuse, 0x40 ;  /* 0x0000004017d37836 */ /* 0x040fe20000000000 */
[----:B------:R-:W-:Y:S01]  /*0e50*/  SHF.R.S32.HI R215, RZ, 0x1f, R23 ;  /* 0x0000001fffd77819 */ /* 0x000fe20000011417 */
[----:B------:R-:W-:-:S02]  /*0e60*/  VIADD R210, R23, 0x60 ;  /* 0x0000006017d27836 */ /* 0x000fc40000000000 */
[----:B------:R-:W-:Y:S01]  /*0e70*/  IMAD.IADD R12, R12, 0x1, -R5 ;  /* 0x000000010c0c7824 */ /* 0x000fe200078e0a05 */
[----:B------:R-:W-:Y:S01]  /*0e80*/  SHF.R.S32.HI R5, RZ, 0x1f, R212 ;  /* 0x0000001fff057819 */ /* 0x000fe200000114d4 */
[----:B------:R-:W-:Y:S01]  /*0e90*/  IMAD.SHL.U32 R225, R23, 0x40, RZ ;  /* 0x0000004017e17824 */ /* 0x000fe200078e00ff */
[----:B------:R-:W-:Y:S01]  /*0ea0*/  SHF.R.S32.HI R0, RZ, 0x1f, R211 ;  /* 0x0000001fff007819 */ /* 0x000fe200000114d3 */
[----:B------:R-:W-:Y:S01]  /*0eb0*/  IMAD.SHL.U32 R199, R212, 0x40, RZ ;  /* 0x00000040d4c77824 */ /* 0x000fe200078e00ff */
[----:B------:R-:W-:Y:S01]  /*0ec0*/  SHF.R.S32.HI R7, RZ, 0x1f, R210 ;  /* 0x0000001fff077819 */ /* 0x000fe200000114d2 */
[----:B------:R-:W-:Y:S01]  /*0ed0*/  IMAD.SHL.U32 R198, R211, 0x40, RZ ;  /* 0x00000040d3c67824 */ /* 0x000fe200078e00ff */
[----:B------:R-:W-:Y:S01]  /*0ee0*/  LEA.HI R5, R5, R212, RZ, 0x3 ;  /* 0x000000d405057211 */ /* 0x000fe200078f18ff */
[----:B------:R-:W-:Y:S01]  /*0ef0*/  IMAD.SHL.U32 R197, R210, 0x40, RZ ;  /* 0x00000040d2c57824 */ /* 0x000fe200078e00ff */
[----:B------:R-:W-:Y:S01]  /*0f00*/  LEA.HI R0, R0, R211, RZ, 0x3 ;  /* 0x000000d300007211 */ /* 0x000fe200078f18ff */
[----:B------:R-:W-:Y:S01]  /*0f10*/  IMAD.SHL.U32 R16, R207, 0x8, RZ ;  /* 0x00000008cf107824 */ /* 0x000fe200078e00ff */
[----:B------:R-:W-:Y:S01]  /*0f20*/  LEA.HI R7, R7, R210, RZ, 0x3 ;  /* 0x000000d207077211 */ /* 0x000fe200078f18ff */
[----:B------:R-:W-:Y:S01]  /*0f30*/  IMAD.SHL.U32 R5, R5, 0x40, RZ ;  /* 0x0000004005057824 */ /* 0x000fe200078e00ff */
[----:B------:R-:W-:Y:S01]  /*0f40*/  LOP3.LUT R3, R225, 0x1c0, RZ, 0xc0, !PT ;  /* 0x000001c0e1037812 */ /* 0x000fe200078ec0ff */
[----:B------:R-:W-:Y:S01]  /*0f50*/  IMAD.SHL.U32 R0, R0, 0x40, RZ ;  /* 0x0000004000007824 */ /* 0x000fe200078e00ff */
[----:B------:R-:W-:Y:S01]  /*0f60*/  LOP3.LUT R199, R199, 0x1c0, RZ, 0xc0, !PT ;  /* 0x000001c0c7c77812 */ /* 0x000fe200078ec0ff */
[----:B------:R-:W-:Y:S01]  /*0f70*/  IMAD.SHL.U32 R7, R7, 0x40, RZ ;  /* 0x0000004007077824 */ /* 0x000fe200078e00ff */
[----:B------:R-:W-:Y:S01]  /*0f80*/  LOP3.LUT R198, R198, 0x1c0, RZ, 0xc0, !PT ;  /* 0x000001c0c6c67812 */ /* 0x000fe200078ec0ff */
[----:B------:R-:W-:Y:S01]  /*0f90*/  IMAD.SHL.U32 R18, R207, 0x4, RZ ;  /* 0x00000004cf127824 */ /* 0x000fe200078e00ff */
[----:B------:R-:W-:Y:S01]  /*0fa0*/  LOP3.LUT R197, R197, 0x1c0, RZ, 0xc0, !PT ;  /* 0x000001c0c5c57812 */ /* 0x000fe200078ec0ff */
[----:B------:R-:W-:Y:S01]  /*0fb0*/  VIADD R190, R16, 0x40 ;  /* 0x0000004010be7836 */ /* 0x000fe20000000000 */
[----:B------:R-:W-:Y:S01]  /*0fc0*/  SHF.R.U32.HI R203, RZ, 0x3, R3 ;  /* 0x00000003ffcb7819 */ /* 0x000fe20000011603 */
[----:B------:R-:W-:Y:S01]  /*0fd0*/  IMAD.IADD R189, R218, 0x1, -R189 ;  /* 0x00000001dabd7824 */ /* 0x000fe200078e0abd */
[----:B------:R-:W-:Y:S01]  /*0fe0*/  LOP3.LUT R206, R3, 0x38, R16, 0xf8, !PT ;  /* 0x0000003803ce7812 */ /* 0x000fe200078ef810 */
[----:B------:R-:W-:Y:S01]  /*0ff0*/  IMAD R195, R12, 0x8, R223 ;  /* 0x000000080cc37824 */ /* 0x000fe200078e02df */
[----:B------:R-:W-:-:S02]  /*1000*/  SHF.R.U32.HI R228, RZ, 0x3, R199 ;  /* 0x00000003ffe47819 */ /* 0x000fc400000116c7 */
[----:B------:R-:W-:Y:S02]  /*1010*/  LOP3.LUT R3, R199, 0x38, R16, 0xf8, !PT ;  /* 0x00000038c7037812 */ /* 0x000fe400078ef810 */
[----:B------:R-:W-:Y:S02]  /*1020*/  SHF.R.U32.HI R227, RZ, 0x3, R198 ;  /* 0x00000003ffe37819 */ /* 0x000fe400000116c6 */
[--C-:B------:R-:W-:Y:S02]  /*1030*/  LOP3.LUT R4, R198, 0x38, R16.reuse, 0xf8, !PT ;  /* 0x00000038c6047812 */ /* 0x100fe400078ef810 */
[----:B------:R-:W-:Y:S02]  /*1040*/  SHF.R.U32.HI R226, RZ, 0x3, R197 ;  /* 0x00000003ffe27819 */ /* 0x000fe400000116c5 */
[----:B------:R-:W-:Y:S02]  /*1050*/  LOP3.LUT R9, R197, 0x38, R16, 0xf8, !PT ;  /* 0x00000038c5097812 */ /* 0x000fe400078ef810 */
[----:B------:R-:W-:-:S02]  /*1060*/  LOP3.LUT R202, R5, 0xfffffe00, RZ, 0xc0, !PT ;  /* 0xfffffe0005ca7812 */ /* 0x000fc400078ec0ff */
[----:B------:R-:W-:Y:S02]  /*1070*/  LOP3.LUT R201, R0, 0xfffffe00, RZ, 0xc0, !PT ;  /* 0xfffffe0000c97812 */ /* 0x000fe400078ec0ff */
[----:B------:R-:W-:Y:S02]  /*1080*/  LOP3.LUT R200, R7, 0xfffffe00, RZ, 0xc0, !PT ;  /* 0xfffffe0007c87812 */ /* 0x000fe400078ec0ff */
[----:B------:R-:W-:Y:S02]  /*1090*/  LOP3.LUT R206, R204, R206, R203, 0xf6, !PT ;  /* 0x000000ceccce7212 */ /* 0x000fe400078ef6cb */
[----:B------:R-:W-:Y:S02]  /*10a0*/  LOP3.LUT R0, R202, R3, R228, 0xf6, !PT ;  /* 0x00000003ca007212 */ /* 0x000fe400078ef6e4 */
[----:B------:R-:W-:Y:S01]  /*10b0*/  LOP3.LUT R4, R201, R4, R227, 0xf6, !PT ;  /* 0x00000004c9047212 */ /* 0x000fe200078ef6e3 */
[--C-:B------:R-:W-:Y:S01]  /*10c0*/  IMAD R205, R206, 0x2, R217.reuse ;  /* 0x00000002cecd7824 */ /* 0x100fe200078e02d9 */
[----:B------:R-:W-:Y:S01]  /*10d0*/  LOP3.LUT R6, R200, R9, R226, 0xf6, !PT ;  /* 0x00000009c8067212 */ /* 0x000fe200078ef6e2 */
[--C-:B------:R-:W-:Y:S01]  /*10e0*/  IMAD R221, R0, 0x2, R217.reuse ;  /* 0x0000000200dd7824 */ /* 0x100fe200078e02d9 */
[----:B------:R-:W-:Y:S01]  /*10f0*/  IADD3 R185, R18, 0x20, RZ ;  /* 0x0000002012b97810 */ /* 0x000fe20007ffe0ff */
[--C-:B------:R-:W-:Y:S01]  /*1100*/  IMAD R220, R4, 0x2, R217.reuse ;  /* 0x0000000204dc7824 */ /* 0x100fe200078e02d9 */
[----:B------:R-:W-:Y:S01]  /*1110*/  SHF.R.S32.HI R17, RZ, 0x1f, R16 ;  /* 0x0000001fff117819 */ /* 0x000fe20000011410 */
[----:B------:R-:W-:Y:S01]  /*1120*/  IMAD R219, R6, 0x2, R217 ;  /* 0x0000000206db7824 */ /* 0x000fe200078e02d9 */
[----:B------:R-:W-:-:S02]  /*1130*/  SHF.R.S32.HI R19, RZ, 0x1f, R18 ;  /* 0x0000001fff137819 */ /* 0x000fc40000011412 */
[----:B------:R-:W-:Y:S02]  /*1140*/  SHF.R.S32.HI R216, RZ, 0x1f, R185 ;  /* 0x0000001fffd87819 */ /* 0x000fe400000114b9 */
[----:B------:R-:W-:Y:S02]  /*1150*/  SHF.R.S32.HI R214, RZ, 0x1f, R190 ;  /* 0x0000001fffd67819 */ /* 0x000fe400000114be */
[----:B--2---:R-:W-:-:S07]  /*1160*/  LOP3.LUT R191, R13, 0x1, RZ, 0xfc, !PT ;  /* 0x000000010dbf7812 */ /* 0x004fce00078efcff */
.L_x_1926:
[----:B------:R-:W-:Y:S05]  /*1170*/  YIELD ;  /* 0x0000000000007946 */ /* 0x000fea0003800000 */
[----:B------:R-:W-:Y:S01]  /*1180*/  ULDC.64 UR4, c[0x0][0xa28] ;  /* 0x00028a0000047ab9 */ /* 0x000fe20000000a00 */
[----:B0---4-:R-:W0:Y:S01]  /*1190*/  LDC.64 R6, c[0x0][0xa08] ;  /* 0x00028200ff067b82 */ /* 0x011e220000000a00 */
[----:B------:R-:W-:Y:S01]  /*11a0*/  ISETP.NE.U32.AND P1, PT, RZ, UR4, PT ;  /* 0x00000004ff007c0c */ /* 0x000fe2000bf25070 */
[----:B------:R-:W-:Y:S02]  /*11b0*/  IMAD.MOV.U32 R0, RZ, RZ, RZ ;  /* 0x000000ffff007224 */ /* 0x000fe400078e00ff */
[----:B------:R-:W-:Y:S01]  /*11c0*/  IMAD.MOV.U32 R28, RZ, RZ, RZ ;  /* 0x000000ffff1c7224 */ /* 0x000fe200078e00ff */
[----:B------:R-:W-:Y:S01]  /*11d0*/  ISETP.NE.AND.EX P1, PT, RZ, UR5, PT, P1 ;  /* 0x00000005ff007c0c */ /* 0x000fe2000bf25310 */
[----:B------:R-:W-:-:S02]  /*11e0*/  ULDC.64 UR4, c[0x0][0xa18] ;  /* 0x0002860000047ab9 */ /* 0x000fc40000000a00 */
[----:B------:R-:W-:-:S04]  /*11f0*/  ISETP.NE.U32.AND P2, PT, RZ, UR4, PT ;  /* 0x00000004ff007c0c */ /* 0x000fc8000bf45070 */
[----:B------:R-:W-:Y:S01]  /*1200*/  ISETP.NE.AND.EX P2, PT, RZ, UR5, PT, P2 ;  /* 0x00000005ff007c0c */ /* 0x000fe2000bf45320 */
[----:B------:R-:W-:Y:S02]  /*1210*/  ULDC.64 UR4, c[0x0][0xa08] ;  /* 0x0002820000047ab9 */ /* 0x000fe40000000a00 */
[----:B------:R-:W-:-:S03]  /*1220*/  ISETP.NE.U32.AND P0, PT, RZ, UR4, PT ;  /* 0x00000004ff007c0c */ /* 0x000fc6000bf05070 */
[----:B---3--:R-:W1:Y:S01]  /*1230*/  @P1 LDC.64 R4, c[0x0][0xa28] ;  /* 0x00028a00ff041b82 */ /* 0x008e620000000a00 */
[----:B------:R-:W-:Y:S01]  /*1240*/  ISETP.NE.AND.EX P0, PT, RZ, UR5, PT, P0 ;  /* 0x00000005ff007c0c */ /* 0x000fe2000bf05300 */
[----:B0-----:R-:W-:-:S06]  /*1250*/  IMAD.WIDE R10, R31, 0x4, R6 ;  /* 0x000000041f0a7825 */ /* 0x001fcc00078e0206 */
[----:B------:R-:W0:Y:S01]  /*1260*/  @P2 LDC.64 R8, c[0x0][0xa18] ;  /* 0x00028600ff082b82 */ /* 0x000e220000000a00 */
[----:B------:R-:W-:Y:S02]  /*1270*/  ULDC UR4, c[0x0][0x288] ;  /* 0x0000a20000047ab9 */ /* 0x000fe40000000800 */
[----:B------:R-:W-:Y:S01]  /*1280*/  IMAD.U32 R187, RZ, RZ, UR4 ;  /* 0x00000004ffbb7e24 */ /* 0x000fe2000f8e00ff */
[----:B------:R-:W-:Y:S02]  /*1290*/  ULDC.64 UR4, c[0x0][0x418] ;  /* 0x0001060000047ab9 */ /* 0x000fe40000000a00 */
[----:B--2---:R2:W5:Y:S01]  /*12a0*/  @P0 LDG.E R28, desc[UR38][R10.64] ;  /* 0x000000260a1c0981 */ /* 0x004562000c1e1900 */
[----:B-1----:R-:W-:-:S05]  /*12b0*/  @P1 IMAD.WIDE R4, R31, 0x4, R4 ;  /* 0x000000041f041825 */ /* 0x002fca00078e0204 */
[----:B------:R2:W5:Y:S01]  /*12c0*/  @P1 LDG.E R0, desc[UR38][R4.64] ;  /* 0x0000002604001981 */ /* 0x000562000c1e1900 */
[----:B0-----:R-:W-:-:S05]  /*12d0*/  @P2 IMAD.WIDE R6, R31, 0x4, R8 ;  /* 0x000000041f062825 */ /* 0x001fca00078e0208 */
[----:B------:R2:W5:Y:S01]  /*12e0*/  @P2 LDG.E R187, desc[UR38][R6.64] ;  /* 0x0000002606bb2981 */ /* 0x000562000c1e1900 */
[----:B------:R-:W-:-:S03]  /*12f0*/  UISETP.NE.U32.AND UP0, UPT, UR4, URZ, UPT ;  /* 0x0000003f0400728c */ /* 0x000fc6000bf05070 */
[----:B------:R-:W-:Y:S01]  /*1300*/  ULDC UR4, c[0x0][0x424] ;  /* 0x0001090000047ab9 */ /* 0x000fe20000000800 */
[----:B------:R-:W-:-:S03]  /*1310*/  UISETP.NE.AND.EX UP0, UPT, UR5, URZ, UPT, UP0 ;  /* 0x0000003f0500728c */ /* 0x000fc6000bf05300 */
[----:B------:R-:W-:Y:S01]  /*1320*/  ULDC UR5, c[0x0][0x2f0] ;  /* 0x0000bc0000057ab9 */ /* 0x000fe20000000800 */
[----:B------:R-:W-:-:S04]  /*1330*/  USEL UR4, UR4, 0x1, UP0 ;  /* 0x0000000104047887 */ /* 0x000fc80008000000 */
[----:B------:R-:W-:-:S03]  /*1340*/  UIMAD UR4, UR4, UR5, URZ ;  /* 0x00000005040472a4 */ /* 0x000fc6000f8e023f */
[----:B------:R-:W-:Y:S02]  /*1350*/  ULDC UR5, c[0x0][0x348] ;  /* 0x0000d20000057ab9 */ /* 0x000fe40000000800 */
[----:B------:R-:W-:Y:S02]  /*1360*/  IMAD.U32 R24, RZ, RZ, UR5 ;  /* 0x00000005ff187e24 */ /* 0x000fe4000f8e00ff */
[----:B------:R-:W-:Y:S01]  /*1370*/  IMAD.U32 R27, RZ, RZ, UR4 ;  /* 0x00000004ff1b7e24 */ /* 0x000fe2000f8e00ff */
[----:B--2---:R-:W-:Y:S06]  /*1380*/  @P2 BRA `(.L_x_1665) ;  /* 0x0000000000242947 */ /* 0x004fec0003800000 */
[----:B------:R-:W-:Y:S02]  /*1390*/  ULDC.64 UR4, c[0x0][0xa00] ;  /* 0x0002800000047ab9 */ /* 0x000fe40000000a00 */
[----:B------:R-:W-:-:S04]  /*13a0*/  ISETP.NE.U32.AND P1, PT, RZ, UR4, PT ;  /* 0x00000004ff007c0c */ /* 0x000fc8000bf25070 */
[----:B------:R-:W-:-:S13]  /*13b0*/  ISETP.NE.AND.EX P1, PT, RZ, UR5, PT, P1 ;  /* 0x00000005ff007c0c */ /* 0x000fda000bf25310 */
[----:B------:R-:W-:Y:S05]  /*13c0*/  @!P1 BRA `(.L_x_1665) ;  /* 0x0000000000149947 */ /* 0x000fea0003800000 */
[----:B------:R-:W0:Y:S02]  /*13d0*/  LDC.64 R4, c[0x0][0xa00] ;  /* 0x00028000ff047b82 */ /* 0x000e240000000a00 */
[----:B0-----:R-:W-:-:S05]  /*13e0*/  IMAD.WIDE R4, R31, 0x4, R4 ;  /* 0x000000041f047825 */ /* 0x001fca00078e0204 */
[----:B-----5:R-:W2:Y:S04]  /*13f0*/  LDG.E R187, desc[UR38][R4.64] ;  /* 0x0000002604bb7981 */ /* 0x020ea8000c1e1900 */
[----:B------:R-:W2:Y:S02]  /*1400*/  LDG.E R6, desc[UR38][R4.64+0x4] ;  /* 0x0000042604067981 */ /* 0x000ea4000c1e1900 */
[----:B--2---:R-:W-:-:S07]  /*1410*/  IMAD.IADD R187, R6, 0x1, -R187 ;  /* 0x0000000106bb7824 */ /* 0x004fce00078e0abb */
.L_x_1665:
[----:B------:R-:W-:Y:S01]  /*1420*/  ULDC.64 UR4, c[0x0][0xa20] ;  /* 0x0002880000047ab9 */ /* 0x000fe20000000a00 */
[----:B------:R-:W-:Y:S01]  /*1430*/  MOV R208, R30 ;  /* 0x0000001e00d07202 */ /* 0x000fe20000000f00 */
[----:B------:R-:W-:Y:S01]  /*1440*/  IMAD.MOV.U32 R209, RZ, RZ, R31 ;  /* 0x000000ffffd17224 */ /* 0x000fe200078e001f */
[----:B------:R-:W-:-:S04]  /*1450*/  ISETP.NE.U32.AND P1, PT, RZ, UR4, PT ;  /* 0x00000004ff007c0c */ /* 0x000fc8000bf25070 */
[----:B------:R-:W-:-:S13]  /*1460*/  ISETP.NE.AND.EX P1, PT, RZ, UR5, PT, P1 ;  /* 0x00000005ff007c0c */ /* 0x000fda000bf25310 */
[----:B------:R-:W-:Y:S05]  /*1470*/  @!P1 BRA `(.L_x_1666) ;  /* 0x0000000000109947 */ /* 0x000fea0003800000 */
[----:B------:R-:W0:Y:S02]  /*1480*/  LDC.64 R4, c[0x0][0xa20] ;  /* 0x00028800ff047b82 */ /* 0x000e240000000a00 */
[----:B0-----:R-:W-:-:S05]  /*1490*/  IMAD.WIDE R4, R31, 0x4, R4 ;  /* 0x000000041f047825 */ /* 0x001fca00078e0204 */
[----:B------:R0:W5:Y:S01]  /*14a0*/  LDG.E R27, desc[UR38][R4.64] ;  /* 0x00000026041b7981 */ /* 0x000162000c1e1900 */
[----:B------:R-:W-:Y:S05]  /*14b0*/  BRA `(.L_x_1667) ;  /* 0x0000000000107947 */ /* 0x000fea0003800000 */
.L_x_1666:
[----:B------:R-:W-:Y:S05]  /*14c0*/  @!P0 BRA `(.L_x_1667) ;  /* 0x00000000000c8947 */ /* 0x000fea0003800000 */
[----:B------:R-:W2:Y:S04]  /*14d0*/  LDG.E R4, desc[UR38][R10.64] ;  /* 0x000000260a047981 */ /* 0x000ea8000c1e1900 */
[----:B------:R-:W2:Y:S02]  /*14e0*/  LDG.E R27, desc[UR38][R10.64+0x4] ;  /* 0x000004260a1b7981 */ /* 0x000ea4000c1e1900 */
[----:B--2---:R-:W-:-:S07]  /*14f0*/  IMAD.IADD R27, R27, 0x1, -R4 ;  /* 0x000000011b1b7824 */ /* 0x004fce00078e0a04 */
.L_x_1667:
[----:B------:R-:W-:Y:S01]  /*1500*/  ULDC.64 UR4, c[0x0][0xa10] ;  /* 0x0002840000047ab9 */ /* 0x000fe20000000a00 */
[----:B------:R-:W1:Y:S01]  /*1510*/  LDC R9, c[0x0][0x448] ;  /* 0x00011200ff097b82 */ /* 0x000e620000000800 */
[----:B------:R-:W-:-:S04]  /*1520*/  ISETP.NE.U32.AND P0, PT, RZ, UR4, PT ;  /* 0x00000004ff007c0c */ /* 0x000fc8000bf05070 */
[----:B------:R-:W-:Y:S01]  /*1530*/  ISETP.NE.AND.EX P0, PT, RZ, UR5, PT, P0 ;  /* 0x00000005ff007c0c */ /* 0x000fe2000bf05300 */
[----:B------:R-:W-:Y:S02]  /*1540*/  ULDC.64 UR4, c[0x0][0xa30] ;  /* 0x00028c0000047ab9 */ /* 0x000fe40000000a00 */
[----:B------:R-:W-:Y:S01]  /*1550*/  ISETP.NE.U32.AND P1, PT, RZ, UR4, PT ;  /* 0x00000004ff007c0c */ /* 0x000fe2000bf25070 */
[----:B-----5:R-:W-:Y:S01]  /*1560*/  IMAD.MOV.U32 R115, RZ, RZ, R27 ;  /* 0x000000ffff737224 */ /* 0x020fe200078e001b */
[----:B------:R-:W2:Y:S02]  /*1570*/  LDC.64 R12, c[0x0][0x9e0] ;  /* 0x00027800ff0c7b82 */ /* 0x000ea40000000a00 */
[----:B------:R-:W-:-:S06]  /*1580*/  ISETP.NE.AND.EX P1, PT, RZ, UR5, PT, P1 ;  /* 0x00000005ff007c0c */ /* 0x000fcc000bf25310 */
[----:B0-----:R-:W0:Y:S08]  /*1590*/  @P0 LDC.64 R4, c[0x0][0xa10] ;  /* 0x00028400ff040b82 */ /* 0x001e300000000a00 */
[----:B------:R-:W3:Y:S01]  /*15a0*/  @P1 LDC.64 R6, c[0x0][0xa30] ;  /* 0x00028c00ff061b82 */ /* 0x000ee20000000a00 */
[----:B0-----:R-:W-:-:S05]  /*15b0*/  @P0 IMAD.WIDE R4, R31, 0x4, R4 ;  /* 0x000000041f040825 */ /* 0x001fca00078e0204 */
[----:B------:R-:W4:Y:S04]  /*15c0*/  @P0 LDG.E R3, desc[UR38][R4.64] ;  /* 0x0000002604030981 */ /* 0x000f28000c1e1900 */
[----:B------:R0:W4:Y:S01]  /*15d0*/  @P0 LDG.E R8, desc[UR38][R4.64+0x4] ;  /* 0x0000042604080981 */ /* 0x000122000c1e1900 */
[----:B---3--:R-:W-:-:S05]  /*15e0*/  @P1 IMAD.WIDE R6, R31, 0x4, R6 ;  /* 0x000000041f061825 */ /* 0x008fca00078e0206 */
[----:B------:R3:W5:Y:S01]  /*15f0*/  @P1 LDG.E R115, desc[UR38][R6.64] ;  /* 0x0000002606731981 */ /* 0x000762000c1e1900 */
[----:B-1----:R-:W-:Y:S01]  /*1600*/  ISETP.NE.AND P1, PT, R9, 0x1, PT ;  /* 0x000000010900780c */ /* 0x002fe20003f25270 */
[----:B------:R-:W-:Y:S01]  /*1610*/  IMAD.SHL.U32 R193, R29, 0x80, RZ ;  /* 0x000000801dc17824 */ /* 0x000fe200078e00ff */
[----:B--2---:R-:W-:Y:S01]  /*1620*/  ISETP.GE.AND P2, PT, R13, 0x1, PT ;  /* 0x000000010d00780c */ /* 0x004fe20003f46270 */
[----:B------:R-:W-:Y:S02]  /*1630*/  IMAD.IADD R11, R27, 0x1, -R0 ;  /* 0x000000011b0b7824 */ /* 0x000fe400078e0a00 */
[----:B------:R-:W-:-:S04]  /*1640*/  VIADD R0, R193, 0x7f ;  /* 0x0000007fc1007836 */ /* 0x000fc80000000000 */
[----:B0-----:R-:W-:-:S04]  /*1650*/  IMAD.MOV.U32 R4, RZ, RZ, R0 ;  /* 0x000000ffff047224 */ /* 0x001fc800078e0000 */
[----:B------:R-:W0:Y:S08]  /*1660*/  @P1 LDC R9, c[0x0][0x44c] ;  /* 0x00011300ff091b82 */ /* 0x000e300000000800 */
[----:B------:R-:W1:Y:S01]  /*1670*/  @P1 LDC R10, c[0x0][0x450] ;  /* 0x00011400ff0a1b82 */ /* 0x000e620000000800 */
[----:B----4-:R-:W-:Y:S02]  /*1680*/  @P0 IMAD.IADD R24, R8, 0x1, -R3 ;  /* 0x0000000108180824 */ /* 0x010fe400078e0a03 */
[----:B0-----:R-:W-:-:S04]  /*1690*/  @P1 IMAD.HI.U32 R3, R0, R9, RZ ;  /* 0x0000000900031227 */ /* 0x001fc800078e00ff */
[----:B------:R-:W-:Y:S01]  /*16a0*/  IMAD.IADD R188, R11, 0x1, R24 ;  /* 0x000000010bbc7824 */ /* 0x000fe200078e0218 */
[----:B-1----:R-:W-:-:S03]  /*16b0*/  @P1 SHF.R.U32.HI R4, RZ, R10, R3 ;  /* 0x0000000aff041219 */ /* 0x002fc60000011603 */
[C---:B------:R-:W-:Y:S01]  /*16c0*/  VIADD R0, R188.reuse, 0x7f ;  /* 0x0000007fbc007836 */ /* 0x040fe20000000000 */
[----:B------:R-:W-:-:S04]  /*16d0*/  IADD3 R5, R188, 0x1, -R187 ;  /* 0x00000001bc057810 */ /* 0x000fc80007ffe8bb */
[----:B------:R-:W-:Y:S01]  /*16e0*/  SHF.R.S32.HI R3, RZ, 0x1f, R0 ;  /* 0x0000001fff037819 */ /* 0x000fe20000011400 */
[----:B---3--:R-:W-:-:S03]  /*16f0*/  IMAD.IADD R7, R5, 0x1, R4 ;  /* 0x0000000105077824 */ /* 0x008fc600078e0204 */
[----:B------:R-:W-:Y:S01]  /*1700*/  LEA.HI R3, R3, R0, RZ, 0x7 ;  /* 0x0000000003037211 */ /* 0x000fe200078f38ff */
[----:B------:R-:W-:-:S03]  /*1710*/  IMAD.IADD R0, R7, 0x1, R12 ;  /* 0x0000000107007824 */ /* 0x000fc600078e020c */
[----:B------:R-:W-:Y:S01]  /*1720*/  SHF.R.S32.HI R129, RZ, 0x7, R3 ;  /* 0x00000007ff817819 */ /* 0x000fe20000011403 */
[----:B------:R-:W-:Y:S06]  /*1730*/  @!P2 BRA `(.L_x_1668) ;  /* 0x000000000048a947 */ /* 0x000fec0003800000 */
[C---:B------:R-:W-:Y:S01]  /*1740*/  ISETP.GT.AND P0, PT, R7.reuse, RZ, PT ;  /* 0x000000ff0700720c */ /* 0x040fe20003f04270 */
[----:B------:R-:W-:Y:S01]  /*1750*/  BSSY B0, `(.L_x_1669) ;  /* 0x000000e000007945 */ /* 0x000fe20003800000 */
[----:B------:R-:W-:-:S11]  /*1760*/  VIADD R3, R7, 0xffffffff ;  /* 0xffffffff07037836 */ /* 0x000fd60000000000 */
[----:B------:R-:W-:Y:S05]  /*1770*/  @P0 BRA `(.L_x_1670) ;  /* 0x00000000001c0947 */ /* 0x000fea0003800000 */
[----:B------:R-:W-:Y:S01]  /*1780*/  ISETP.NE.AND P0, PT, R13, 0x1, PT ;  /* 0x000000010d00780c */ /* 0x000fe20003f05270 */
[----:B------:R-:W-:-:S12]  /*1790*/  IMAD.MOV R3, RZ, RZ, -R7 ;  /* 0x000000ffff037224 */ /* 0x000fd800078e0a07 */
[----:B------:R-:W0:Y:S02]  /*17a0*/  @P0 LDC.64 R4, c[0x0][0x9e8] ;  /* 0x00027a00ff040b82 */ /* 0x000e240000000a00 */
[----:B0-----:R-:W-:-:S05]  /*17b0*/  @P0 IMAD.HI.U32 R4, R3, R4, RZ ;  /* 0x0000000403040227 */ /* 0x001fca00078e00ff */
[----:B------:R-:W-:-:S04]  /*17c0*/  @P0 SHF.R.U32.HI R3, RZ, R5, R4 ;  /* 0x00000005ff030219 */ /* 0x000fc80000011604 */
[----:B------:R-:W-:Y:S01]  /*17d0*/  LOP3.LUT R3, RZ, R3, RZ, 0x33, !PT ;  /* 0x00000003ff037212 */ /* 0x000fe200078e33ff */
[----:B------:R-:W-:Y:S06]  /*17e0*/  BRA `(.L_x_1671) ;  /* 0x0000000000107947 */ /* 0x000fec0003800000 */
.L_x_1670:
[----:B------:R-:W-:-:S13]  /*17f0*/  ISETP.NE.AND P0, PT, R13, 0x1, PT ;  /* 0x000000010d00780c */ /* 0x000fda0003f05270 */
[----:B------:R-:W0:Y:S02]  /*1800*/  @P0 LDC.64 R4, c[0x0][0x9e8] ;  /* 0x00027a00ff040b82 */ /* 0x000e240000000a00 */
[----:B0-----:R-:W-:-:S05]  /*1810*/  @P0 IMAD.HI.U32 R4, R3, R4, RZ ;  /* 0x0000000403040227 */ /* 0x001fca00078e00ff */
[----:B------:R-:W-:-:S07]  /*1820*/  @P0 SHF.R.U32.HI R3, RZ, R5, R4 ;  /* 0x00000005ff030219 */ /* 0x000fce0000011604 */
.L_x_1671:
[----:B------:R-:W-:Y:S05]  /*1830*/  BSYNC B0 ;  /* 0x0000000000007941 */ /* 0x000fea0003800000 */
.L_x_1669:
[----:B------:R-:W-:-:S05]  /*1840*/  IMAD R3, R3, R13, R13 ;  /* 0x0000000d03037224 */ /* 0x000fca00078e020d */
[----:B------:R-:W-:-:S07]  /*1850*/  VIMNMX R0, R0, R3, PT ;  /* 0x0000000300007248 */ /* 0x000fce0003fe0100 */
.L_x_1668:
[----:B------:R-:W0:Y:S01]  /*1860*/  @P1 LDC R4, c[0x0][0x44c] ;  /* 0x00011300ff041b82 */ /* 0x000e220000000800 */
[----:B------:R-:W-:Y:S01]  /*1870*/  IMAD.IADD R127, R188, 0x1, -R187 ;  /* 0x00000001bc7f7824 */ /* 0x000fe200078e0abb */
[----:B------:R-:W-:-:S06]  /*1880*/  ULDC UR4, c[0x0][0x9dc] ;  /* 0x0002770000047ab9 */ /* 0x000fcc0000000800 */
[----:B------:R-:W1:Y:S01]  /*1890*/  @P1 LDC R6, c[0x0][0x450] ;  /* 0x00011400ff061b82 */ /* 0x000e620000000800 */
[----:B0-----:R-:W-:-:S04]  /*18a0*/  @P1 IMAD.HI.U32 R3, R193, R4, RZ ;  /* 0x00000004c1031227 */ /* 0x001fc800078e00ff */
[----:B------:R-:W-:Y:S01]  /*18b0*/  IMAD.MOV.U32 R4, RZ, RZ, R193 ;  /* 0x000000ffff047224 */ /* 0x000fe200078e00c1 */
[----:B-1----:R-:W-:-:S04]  /*18c0*/  @P1 SHF.R.U32.HI R4, RZ, R6, R3 ;  /* 0x00000006ff041219 */ /* 0x002fc80000011603 */
[----:B------:R-:W-:-:S05]  /*18d0*/  IADD3 R3, R127, R4, RZ ;  /* 0x000000047f037210 */ /* 0x000fca0007ffe0ff */
[----:B------:R-:W-:Y:S01]  /*18e0*/  VIADD R4, R3, -UR4 ;  /* 0x8000000403047c36 */ /* 0x000fe20008000000 */
[----:B------:R-:W-:Y:S06]  /*18f0*/  @!P2 BRA `(.L_x_1672) ;  /* 0x000000000044a947 */ /* 0x000fec0003800000 */
[----:B------:R-:W-:Y:S01]  /*1900*/  ISETP.GT.AND P0, PT, R3, -0x1, PT ;  /* 0xffffffff0300780c */ /* 0x000fe20003f04270 */
[----:B------:R-:W-:-:S12]  /*1910*/  BSSY B0, `(.L_x_1673) ;  /* 0x000000d000007945 */ /* 0x000fd80003800000 */
        /* <DEDUP_REMOVED lines=8> */
.L_x_1674:
[----:B------:R-:W-:-:S13]  /*19a0*/  ISETP.NE.AND P0, PT, R13, 0x1, PT ;  /* 0x000000010d00780c */ /* 0x000fda0003f05270 */
[----:B------:R-:W0:Y:S02]  /*19b0*/  @P0 LDC.64 R6, c[0x0][0x9e8] ;  /* 0x00027a00ff060b82 */ /* 0x000e240000000a00 */
[----:B0-----:R-:W-:-:S05]  /*19c0*/  @P0 IMAD.HI.U32 R6, R3, R6, RZ ;  /* 0x0000000603060227 */ /* 0x001fca00078e00ff */
[----:B------:R-:W-:-:S07]  /*19d0*/  @P0 SHF.R.U32.HI R3, RZ, R7, R6 ;  /* 0x00000007ff030219 */ /* 0x000fce0000011606 */
.L_x_1675:
[----:B------:R-:W-:Y:S05]  /*19e0*/  BSYNC B0 ;  /* 0x0000000000007941 */ /* 0x000fea0003800000 */
.L_x_1673:
[----:B------:R-:W-:-:S05]  /*19f0*/  IMAD R3, R3, R13, RZ ;  /* 0x0000000d03037224 */ /* 0x000fca00078e02ff */
[----:B------:R-:W-:-:S07]  /*1a00*/  VIMNMX R4, R4, R3, !PT ;  /* 0x0000000304047248 */ /* 0x000fce0007fe0100 */
.L_x_1672:
[----:B------:R-:W-:Y:S01]  /*1a10*/  VIADD R0, R0, 0x7f ;  /* 0x0000007f00007836 */ /* 0x000fe20000000000 */
[----:B------:R-:W-:-:S04]  /*1a20*/  SHF.R.S32.HI R5, RZ, 0x1f, R4 ;  /* 0x0000001fff057819 */ /* 0x000fc80000011404 */
[----:B------:R-:W-:Y:S02]  /*1a30*/  SHF.R.S32.HI R3, RZ, 0x1f, R0 ;  /* 0x0000001fff037819 */ /* 0x000fe40000011400 */
[----:B------:R-:W-:Y:S02]  /*1a40*/  LEA.HI R5, R5, R4, RZ, 0x7 ;  /* 0x0000000405057211 */ /* 0x000fe400078f38ff */
[----:B------:R-:W-:Y:S02]  /*1a50*/  LEA.HI R3, R3, R0, RZ, 0x7 ;  /* 0x0000000003037211 */ /* 0x000fe400078f38ff */
[----:B------:R-:W-:Y:S02]  /*1a60*/  SHF.R.S32.HI R5, RZ, 0x7, R5 ;  /* 0x00000007ff057819 */ /* 0x000fe40000011405 */
[----:B------:R-:W-:Y:S02]  /*1a70*/  SHF.R.S32.HI R0, RZ, 0x7, R3 ;  /* 0x00000007ff007819 */ /* 0x000fe40000011403 */
[----:B------:R-:W-:-:S02]  /*1a80*/  VIMNMX R5, RZ, R5, !PT ;  /* 0x00000005ff057248 */ /* 0x000fc40007fe0100 */
[----:B------:R-:W-:-:S03]  /*1a90*/  VIMNMX R0, R129, R0, PT ;  /* 0x0000000081007248 */ /* 0x000fc60003fe0100 */
[--C-:B------:R-:W-:Y:S02]  /*1aa0*/  IMAD R5, R5, 0x80, -R11.reuse ;  /* 0x0000008005057824 */ /* 0x100fe400078e0a0b */
[----:B------:R-:W-:-:S03]  /*1ab0*/  IMAD R3, R0, 0x80, -R11 ;  /* 0x0000008000037824 */ /* 0x000fc600078e0a0b */
[----:B------:R-:W-:Y:S02]  /*1ac0*/  VIMNMX R5, RZ, R5, !PT ;  /* 0x00000005ff057248 */ /* 0x000fe40007fe0100 */
[----:B------:R-:W-:Y:S02]  /*1ad0*/  VIMNMX R0, R3, R24, PT ;  /* 0x0000001803007248 */ /* 0x000fe40003fe0100 */
[----:B------:R-:W-:Y:S02]  /*1ae0*/  SHF.R.U32.HI R25, RZ, 0x7, R5 ;  /* 0x00000007ff197819 */ /* 0x000fe40000011605 */
[----:B------:R-:W-:-:S03]  /*1af0*/  ISETP.GT.AND P0, PT, R0, R5, PT ;  /* 0x000000050000720c */ /* 0x000fc60003f04270 */
[----:B------:R-:W-:-:S10]  /*1b00*/  IMAD.MOV.U32 R26, RZ, RZ, R25 ;  /* 0x000000ffff1a7224 */ /* 0x000fd400078e0019 */
[----:B------:R-:W-:-:S05]  /*1b10*/  @P0 VIADD R0, R0, 0x7f ;  /* 0x0000007f00000836 */ /* 0x000fca0000000000 */
[----:B------:R-:W-:-:S04]  /*1b20*/  @P0 SHF.R.S32.HI R3, RZ, 0x1f, R0 ;  /* 0x0000001fff030819 */ /* 0x000fc80000011400 */
[----:B------:R-:W-:-:S04]  /*1b30*/  @P0 LEA.HI R3, R3, R0, RZ, 0x7 ;  /* 0x0000000003030211 */ /* 0x000fc800078f38ff */
[----:B------:R-:W-:Y:S02]  /*1b40*/  @P0 SHF.R.S32.HI R26, RZ, 0x7, R3 ;  /* 0x00000007ff1a0819 */ /* 0x000fe40000011403 */
[----:B------:R-:W-:Y:S02]  /*1b50*/  PLOP3.LUT P0, PT, PT, PT, PT, 0x80, 0x0 ;  /* 0x000000000000781c */ /* 0x000fe40003f0f070 */
[----:B------:R-:W-:-:S13]  /*1b60*/  ISETP.GT.AND P1, PT, R26, R25, PT ;  /* 0x000000191a00720c */ /* 0x000fda0003f24270 */
[----:B------:R-:W-:Y:S05]  /*1b70*/  @!P1 BRA `(.L_x_1676) ;  /* 0x0000006c00109947 */ /* 0x000fea0003800000 */
[----:B------:R-:W-:Y:S01]  /*1b80*/  VIADD R0, R2, 0x18400 ;  /* 0x0001840002007836 */ /* 0x000fe20000000000 */
[----:B------:R-:W-:Y:S04]  /*1b90*/  BSSY B6, `(.L_x_1677) ;  /* 0x0000013000067945 */ /* 0x000fe80003800000 */
[----:B------:R-:W-:-:S13]  /*1ba0*/  LOP3.LUT P0, RZ, R0, 0x3ff, RZ, 0xc0, !PT ;  /* 0x000003ff00ff7812 */ /* 0x000fda000780c0ff */
[----:B------:R-:W-:Y:S05]  /*1bb0*/  @!P0 BRA `(.L_x_1678) ;  /* 0x0000000000408947 */ /* 0x000fea0003800000 */
        /* <DEDUP_REMOVED lines=15> */
[----:B-1---5:R-:W-:Y:S05]  /*1cb0*/  CALL.ABS.NOINC R14 ;  /* 0x000000000e007343 */ /* 0x022fea0003c00000 */
.L_x_1678:
[----:B------:R-:W-:Y:S05]  /*1cc0*/  BSYNC B6 ;  /* 0x0000000000067941 */ /* 0x000fea0003800000 */
.L_x_1677:
[----:B------:R-:W-:Y:S01]  /*1cd0*/  IADD3 R0, R2, 0x400, RZ ;  /* 0x0000040002007810 */ /* 0x000fe20007ffe0ff */
[----:B------:R-:W-:Y:S03]  /*1ce0*/  BSSY B6, `(.L_x_1679) ;  /* 0x0000013000067945 */ /* 0x000fe60003800000 */
        /* <DEDUP_REMOVED lines=18> */
.L_x_1680:
[----:B------:R-:W-:Y:S05]  /*1e10*/  BSYNC B6 ;  /* 0x0000000000067941 */ /* 0x000fea0003800000 */
.L_x_1679:
[----:B------:R-:W-:Y:S01]  /*1e20*/  ULDC.64 UR4, c[0x0][0x9f8] ;  /* 0x00027e0000047ab9 */ /* 0x000fe20000000a00 */
[----:B------:R-:W0:Y:S01]  /*1e30*/  S2R R29, SR_TID.X ;  /* 0x00000000001d7919 */ /* 0x000e220000002100 */
[----:B------:R-:W-:Y:S01]  /*1e40*/  ISETP.NE.U32.AND P0, PT, RZ, UR4, PT ;  /* 0x00000004ff007c0c */ /* 0x000fe2000bf05070 */
[----:B------:R-:W1:Y:S01]  /*1e50*/  LDC.64 R98, c[0x0][0x300] ;  /* 0x0000c000ff627b82 */ /* 0x000e620000000a00 */
[----:B------:R-:W-:Y:S01]  /*1e60*/  IMAD.IADD R42, R28, 0x1, R27 ;  /* 0x000000011c2a7824 */ /* 0x000fe200078e021b */
[----:B------:R-:W-:Y:S01]  /*1e70*/  ULDC.64 UR6, c[0x0][0xa08] ;  /* 0x0002820000067ab9 */ /* 0x000fe20000000a00 */
[----:B------:R-:W-:Y:S01]  /*1e80*/  ISETP.NE.AND.EX P0, PT, RZ, UR5, PT, P0 ;  /* 0x00000005ff007c0c */ /* 0x000fe2000bf05300 */
[----:B------:R-:W-:Y:S01]  /*1e90*/  ULDC.64 UR4, c[0x0][0x308] ;  /* 0x0000c20000047ab9 */ /* 0x000fe20000000a00 */
[----:B------:R-:W-:-:S03]  /*1ea0*/  SHF.R.S32.HI R8, RZ, 0x1f, R30 ;  /* 0x0000001fff087819 */ /* 0x000fc6000001141e */
[----:B------:R-:W2:Y:S08]  /*1eb0*/  LDC R113, c[0x0][0x3f4] ;  /* 0x0000fd00ff717b82 */ /* 0x000eb00000000800 */
[----:B------:R-:W3:Y:S08]  /*1ec0*/  @P0 LDC.64 R4, c[0x0][0x9f8] ;  /* 0x00027e00ff040b82 */ /* 0x000ef00000000a00 */
[----:B------:R-:W4:Y:S01]  /*1ed0*/  LDC.64 R12, c[0x0][0x3f8] ;  /* 0x0000fe00ff0c7b82 */ /* 0x000f220000000a00 */
[----:B---3--:R-:W-:-:S05]  /*1ee0*/  @P0 IMAD.WIDE R4, R31, 0x4, R4 ;  /* 0x000000041f040825 */ /* 0x008fca00078e0204 */
[----:B------:R3:W3:Y:S01]  /*1ef0*/  @P0 LDG.E R31, desc[UR38][R4.64] ;  /* 0x00000026041f0981 */ /* 0x0006e2000c1e1900 */
[----:B------:R-:W-:Y:S01]  /*1f00*/  SHF.R.S32.HI R32, RZ, 0x1f, R42 ;  /* 0x0000001fff207819 */ /* 0x000fe2000001142a */
[-C--:B-1----:R-:W-:Y:S01]  /*1f10*/  IMAD.WIDE.U32 R6, R42, R98.reuse, RZ ;  /* 0x000000622a067225 */ /* 0x082fe200078e00ff */
[----:B------:R-:W-:Y:S02]  /*1f20*/  ISETP.NE.U32.AND P0, PT, RZ, UR6, PT ;  /* 0x00000006ff007c0c */ /* 0x000fe4000bf05070 */
[----:B0-----:R-:W-:Y:S01]  /*1f30*/  SHF.R.U32.HI R29, RZ, 0x7, R29 ;  /* 0x00000007ff1d7819 */ /* 0x001fe2000001161d */
[----:B------:R-:W-:Y:S01]  /*1f40*/  IMAD R0, R32, R98, RZ ;  /* 0x0000006220007224 */ /* 0x000fe200078e02ff */
[----:B------:R-:W-:Y:S01]  /*1f50*/  ISETP.NE.AND.EX P0, PT, RZ, UR7, PT, P0 ;  /* 0x00000007ff007c0c */ /* 0x000fe2000bf05300 */
[-C--:B----4-:R-:W-:Y:S01]  /*1f60*/  IMAD.WIDE.U32 R10, R23, R12.reuse, R16 ;  /* 0x0000000c170a7225 */ /* 0x090fe200078e0010 */
[----:B------:R-:W-:Y:S02]  /*1f70*/  ISETP.NE.AND P6, PT, R29, 0x1, PT ;  /* 0x000000011d00780c */ /* 0x000fe40003fc5270 */
[----:B--2---:R-:W-:Y:S01]  /*1f80*/  ISETP.GE.AND P1, PT, R16, R113, PT ;  /* 0x000000711000720c */ /* 0x004fe20003f26270 */
[----:B------:R-:W-:Y:S01]  /*1f90*/  IMAD R3, R42, R99, R0 ;  /* 0x000000632a037224 */ /* 0x000fe200078e0200 */
[----:B-----5:R-:W-:Y:S01]  /*1fa0*/  SHF.R.S32.HI R27, RZ, 0x1f, R115 ;  /* 0x0000001fff1b7819 */ /* 0x020fe20000011473 */
[C---:B------:R-:W-:Y:S01]  /*1fb0*/  IMAD.SHL.U32 R88, R98.reuse, 0x20, RZ ;  /* 0x0000002062587824 */ /* 0x040fe200078e00ff */
[----:B------:R-:W-:Y:S01]  /*1fc0*/  SHF.L.U64.HI R89, R98, 0x5, R99 ;  /* 0x0000000562597819 */ /* 0x000fe20000010263 */
[----:B------:R-:W-:Y:S01]  /*1fd0*/  IMAD.IADD R7, R7, 0x1, R3 ;  /* 0x0000000107077824 */ /* 0x000fe200078e0203 */
[----:B------:R-:W-:Y:S01]  /*1fe0*/  SHF.L.U64.HI R21, R12, 0x5, R13 ;  /* 0x000000050c157819 */ /* 0x000fe2000001020d */
[----:B------:R-:W-:Y:S01]  /*1ff0*/  IMAD R3, R8, UR4, RZ ;  /* 0x0000000408037c24 */ /* 0x000fe2000f8e02ff */
[----:B------:R-:W-:Y:S01]  /*2000*/  SHF.R.S32.HI R118, RZ, 0x1f, R212 ;  /* 0x0000001fff767819 */ /* 0x000fe200000114d4 */
[C---:B---3--:R-:W-:Y:S01]  /*2010*/  IMAD.WIDE.U32 R4, R30.reuse, UR4, R6 ;  /* 0x000000041e047c25 */ /* 0x048fe2000f8e0006 */
[----:B------:R-:W-:Y:S01]  /*2020*/  SHF.R.S32.HI R117, RZ, 0x1f, R211 ;  /* 0x0000001fff757819 */ /* 0x000fe200000114d3 */
[----:B------:R-:W0:Y:S01]  /*2030*/  LDC.64 R6, c[0x0][0x408] ;  /* 0x00010200ff067b82 */ /* 0x000e220000000a00 */
[----:B------:R-:W-:Y:S01]  /*2040*/  SHF.R.S32.HI R116, RZ, 0x1f, R210 ;  /* 0x0000001fff747819 */ /* 0x000fe200000114d2 */
[----:B------:R-:W-:Y:S01]  /*2050*/  IMAD R3, R30, UR5, R3 ;  /* 0x000000051e037c24 */ /* 0x000fe2000f8e0203 */
[----:B------:R-:W-:Y:S01]  /*2060*/  ULDC.64 UR4, c[0x0][0x310] ;  /* 0x0000c40000047ab9 */ /* 0x000fe20000000a00 */
[----:B------:R-:W-:-:S02]  /*2070*/  IMAD R28, R27, R12, RZ ;  /* 0x0000000c1b1c7224 */ /* 0x000fc400078e02ff */
[----:B------:R-:W-:Y:S02]  /*2080*/  IMAD.IADD R5, R5, 0x1, R3 ;  /* 0x0000000105057824 */ /* 0x000fe400078e0203 */
[----:B------:R-:W-:Y:S02]  /*2090*/  IMAD R33, R115, R13, R28 ;  /* 0x0000000d73217224 */ /* 0x000fe400078e021c */
[-C--:B------:R-:W-:Y:S02]  /*20a0*/  IMAD R28, R215, R98.reuse, RZ ;  /* 0x00000062d71c7224 */ /* 0x080fe400078e02ff */
[----:B------:R-:W-:-:S04]  /*20b0*/  IMAD.WIDE.U32 R130, R23, R98, R88 ;  /* 0x0000006217827225 */ /* 0x000fc800078e0058 */
[----:B------:R-:W-:-:S04]  /*20c0*/  IMAD.WIDE.U32 R40, R23, R98, R16 ;  /* 0x0000006217287225 */ /* 0x000fc800078e0010 */
[----:B------:R-:W-:Y:S02]  /*20d0*/  VIADD R126, R29, 0x8 ;  /* 0x000000081d7e7836 */ /* 0x000fe40000000000 */
[----:B------:R-:W-:Y:S02]  /*20e0*/  IMAD.SHL.U32 R128, R98, 0x80, RZ ;  /* 0x0000008062807824 */ /* 0x000fe400078e00ff */
[----:B0-----:R-:W-:-:S04]  /*20f0*/  IMAD R14, R215, R6, RZ ;  /* 0x00000006d70e7224 */ /* 0x001fc800078e02ff */
[----:B------:R-:W-:Y:S01]  /*2100*/  IMAD R85, R23, R7, R14 ;  /* 0x0000000717557224 */ /* 0x000fe200078e020e */
[----:B------:R-:W-:Y:S02]  /*2110*/  SHF.R.S32.HI R0, RZ, 0x1f, R31 ;  /* 0x0000001fff007819 */ /* 0x000fe4000001141f */
[----:B------:R-:W-:Y:S02]  /*2120*/  SEL R31, R31, RZ, !P0 ;  /* 0x000000ff1f1f7207 */ /* 0x000fe40004000000 */
[----:B------:R-:W-:Y:S02]  /*2130*/  SEL R9, R0, RZ, !P0 ;  /* 0x000000ff00097207 */ /* 0x000fe40004000000 */
[----:B------:R-:W-:Y:S01]  /*2140*/  IADD3 R42, P0, R23, R42, RZ ;  /* 0x0000002a172a7210 */ /* 0x000fe20007f1e0ff */
[----:B------:R-:W-:-:S03]  /*2150*/  IMAD.WIDE.U32 R96, R31, UR4, R4 ;  /* 0x000000041f607c25 */ /* 0x000fc6000f8e0004 */
[----:B------:R-:W-:Y:S01]  /*2160*/  IADD3.X R43, R215, R32, RZ, P0, !PT ;  /* 0x00000020d72b7210 */ /* 0x000fe200007fe4ff */
[----:B------:R-:W-:Y:S01]  /*2170*/  IMAD R0, R9, UR4, RZ ;  /* 0x0000000409007c24 */ /* 0x000fe2000f8e02ff */
[C---:B------:R-:W-:Y:S02]  /*2180*/  IADD3 R36, P0, R96.reuse, R40, RZ ;  /* 0x0000002860247210 */ /* 0x040fe40007f1e0ff */
[----:B------:R-:W-:Y:S01]  /*2190*/  IADD3 R38, P3, R96, 0x40, RZ ;  /* 0x0000004060267810 */ /* 0x000fe20007f7e0ff */
[----:B------:R-:W-:Y:S01]  /*21a0*/  IMAD R35, R31, UR5, R0 ;  /* 0x000000051f237c24 */ /* 0x000fe2000f8e0200 */
[----:B------:R-:W-:Y:S05]  /*21b0*/  @!P6 WARPSYNC.ALL ;  /* 0x000000000000e948 */ /* 0x000fea0003800000 */
[----:B------:R-:W-:Y:S01]  /*21c0*/  ULDC.64 UR4, c[0x0][0x330] ;  /* 0x0000cc0000047ab9 */ /* 0x000fe20000000a00 */
[----:B------:R-:W-:-:S02]  /*21d0*/  IMAD.IADD R35, R97, 0x1, R35 ;  /* 0x0000000161237824 */ /* 0x000fc400078e0223 */
[----:B------:R-:W-:Y:S02]  /*21e0*/  IMAD R3, R8, UR4, RZ ;  /* 0x0000000408037c24 */ /* 0x000fe4000f8e02ff */
[----:B------:R-:W-:-:S04]  /*21f0*/  IMAD.WIDE.U32 R4, R30, UR4, R16 ;  /* 0x000000041e047c25 */ /* 0x000fc8000f8e0010 */
[----:B------:R-:W-:Y:S01]  /*2200*/  IMAD R3, R30, UR5, R3 ;  /* 0x000000051e037c24 */ /* 0x000fe2000f8e0203 */
[----:B------:R-:W-:Y:S01]  /*2210*/  ULDC.64 UR4, c[0x0][0x338] ;  /* 0x0000ce0000047ab9 */ /* 0x000fe20000000a00 */
[----:B------:R-:W-:Y:S02]  /*2220*/  IMAD.X R103, RZ, RZ, R35, P3 ;  /* 0x000000ffff677224 */ /* 0x000fe400018e0623 */
[----:B------:R-:W-:Y:S01]  /*2230*/  IMAD.IADD R5, R5, 0x1, R3 ;  /* 0x0000000105057824 */ /* 0x000fe200078e0203 */
[----:B------:R-:W-:Y:S01]  /*2240*/  SEL R3, R113, RZ, P1 ;  /* 0x000000ff71037207 */ /* 0x000fe20000800000 */
[----:B------:R-:W-:Y:S02]  /*2250*/  IMAD R0, R9, UR4, RZ ;  /* 0x0000000409007c24 */ /* 0x000fe4000f8e02ff */
[----:B------:R-:W-:-:S04]  /*2260*/  IMAD.WIDE.U32 R8, R23, R6, R18 ;  /* 0x0000000617087225 */ /* 0x000fc800078e0012 */
[----:B------:R-:W-:Y:S01]  /*2270*/  IMAD.IADD R3, R16, 0x1, R3 ;  /* 0x0000000110037824 */ /* 0x000fe200078e0203 */
[----:B------:R-:W-:Y:S01]  /*2280*/  IADD3 R87, R9, R85, RZ ;  /* 0x0000005509577210 */ /* 0x000fe20007ffe0ff */
[----:B------:R-:W-:Y:S02]  /*2290*/  IMAD R105, R31, UR5, R0 ;  /* 0x000000051f697c24 */ /* 0x000fe4000f8e0200 */
[-C--:B------:R-:W-:Y:S01]  /*22a0*/  IMAD R0, R215, R12.reuse, RZ ;  /* 0x0000000cd7007224 */ /* 0x080fe200078e02ff */
[----:B------:R-:W-:Y:S01]  /*22b0*/  SHF.R.S32.HI R20, RZ, 0x1f, R3 ;  /* 0x0000001fff147819 */ /* 0x000fe20000011403 */
[----:B------:R-:W-:Y:S01]  /*22c0*/  IMAD.WIDE.U32 R94, R31, UR4, R4 ;  /* 0x000000041f5e7c25 */ /* 0x000fe2000f8e0004 */
[----:B------:R-:W-:Y:S02]  /*22d0*/  ULDC UR4, c[0x0][0x2f4] ;  /* 0x0000bd0000047ab9 */ /* 0x000fe40000000800 */
[----:B------:R-:W-:Y:S01]  /*22e0*/  LEA.HI R44, R20, R3, RZ, 0x3 ;  /* 0x00000003142c7211 */ /* 0x000fe200078f18ff */
[----:B------:R-:W-:Y:S01]  /*22f0*/  IMAD.WIDE.U32 R4, R23, R12, R18 ;  /* 0x0000000c17047225 */ /* 0x000fe200078e0012 */
[----:B------:R-:W-:-:S02]  /*2300*/  ISETP.GE.AND P2, PT, R16, UR4, PT ;  /* 0x0000000410007c0c */ /* 0x000fc4000bf46270 */
[----:B------:R-:W-:Y:S01]  /*2310*/  LOP3.LUT R9, R199, 0x38, R44, 0xf8, !PT ;  /* 0x00000038c7097812 */ /* 0x000fe200078ef82c */
[----:B------:R-:W-:Y:S01]  /*2320*/  IMAD R15, R23, R13, R0 ;  /* 0x0000000d170f7224 */ /* 0x000fe200078e0200 */
[----:B------:R-:W-:Y:S01]  /*2330*/  P2R R0, PR, RZ, 0x2 ;  /* 0x00000002ff007803 */ /* 0x000fe20000000000 */
[----:B------:R-:W-:Y:S01]  /*2340*/  IMAD.MOV.U32 R86, RZ, RZ, R8 ;  /* 0x000000ffff567224 */ /* 0x000fe200078e0008 */
[----:B------:R-:W-:Y:S01]  /*2350*/  LEA.HI R8, R20, R3, RZ, 0x6 ;  /* 0x0000000314087211 */ /* 0x000fe200078f30ff */
[----:B------:R-:W-:Y:S01]  /*2360*/  IMAD.IADD R5, R5, 0x1, R15 ;  /* 0x0000000105057824 */ /* 0x000fe200078e020f */
[----:B------:R-:W-:Y:S01]  /*2370*/  LOP3.LUT R9, R9, R228, RZ, 0x3c, !PT ;  /* 0x000000e409097212 */ /* 0x000fe200078e3cff */
[----:B------:R-:W-:Y:S01]  /*2380*/  IMAD.IADD R11, R15, 0x1, R11 ;  /* 0x000000010f0b7824 */ /* 0x000fe200078e020b */
[----:B------:R-:W-:Y:S01]  /*2390*/  LOP3.LUT R37, R44, 0xfffffff8, RZ, 0xc0, !PT ;  /* 0xfffffff82c257812 */ /* 0x000fe200078ec0ff */
[----:B------:R-:W-:Y:S01]  /*23a0*/  IMAD.WIDE.U32 R14, R23, R6, R16 ;  /* 0x00000006170e7225 */ /* 0x000fe200078e0010 */
[----:B------:R-:W-:-:S02]  /*23b0*/  SHF.L.U64.HI R20, R12, 0x6, R13 ;  /* 0x000000060c147819 */ /* 0x000fc4000001020d */
[----:B------:R-:W-:Y:S01]  /*23c0*/  SHF.R.S32.HI R101, RZ, 0x3, R44 ;  /* 0x00000003ff657819 */ /* 0x000fe2000001142c */
[----:B------:R-:W-:Y:S01]  /*23d0*/  IMAD.SHL.U32 R3, R8, 0x80, RZ ;  /* 0x0000008008037824 */ /* 0x000fe200078e00ff */
[----:B------:R-:W-:Y:S01]  /*23e0*/  LOP3.LUT R8, R44, 0x38, RZ, 0xc0, !PT ;  /* 0x000000382c087812 */ /* 0x000fe200078ec0ff */
[----:B------:R-:W-:Y:S01]  /*23f0*/  IMAD.WIDE.U32 R92, R115, R12, R4 ;  /* 0x0000000c735c7225 */ /* 0x000fe200078e0004 */
[----:B------:R-:W-:Y:S02]  /*2400*/  SHF.R.S32.HI R102, RZ, 0x1f, R37 ;  /* 0x0000001fff667819 */ /* 0x000fe40000011425 */
[----:B------:R-:W-:Y:S01]  /*2410*/  LOP3.LUT R8, R8, 0x1c0, R225, 0xf8, !PT ;  /* 0x000001c008087812 */ /* 0x000fe200078ef8e1 */
[----:B------:R-:W-:Y:S01]  /*2420*/  IMAD R4, R27, R6, RZ ;  /* 0x000000061b047224 */ /* 0x000fe200078e02ff */
[----:B------:R-:W-:Y:S01]  /*2430*/  LOP3.LUT R3, R3, 0xffffe000, RZ, 0xc0, !PT ;  /* 0xffffe00003037812 */ /* 0x000fe200078ec0ff */
[----:B------:R-:W-:Y:S01]  /*2440*/  IMAD.IADD R85, R85, 0x1, R15 ;  /* 0x0000000155557824 */ /* 0x000fe200078e020f */
[----:B------:R-:W-:Y:S01]  /*2450*/  LOP3.LUT R15, R197, 0x38, R44, 0xf8, !PT ;  /* 0x00000038c50f7812 */ /* 0x000fe200078ef82c */
[----:B------:R-:W-:Y:S01]  /*2460*/  IMAD.MOV.U32 R84, RZ, RZ, R14 ;  /* 0x000000ffff547224 */ /* 0x000fe200078e000e */
[----:B------:R-:W-:Y:S01]  /*2470*/  LOP3.LUT R14, R198, 0x38, R44, 0xf8, !PT ;  /* 0x00000038c60e7812 */ /* 0x000fe200078ef82c */
[----:B------:R-:W-:Y:S01]  /*2480*/  IMAD R31, R23, R99, R28 ;  /* 0x00000063171f7224 */ /* 0x000fe200078e021c */
[----:B------:R-:W-:Y:S01]  /*2490*/  LOP3.LUT R15, R15, R226, RZ, 0x3c, !PT ;  /* 0x000000e20f0f7212 */ /* 0x000fe200078e3cff */
[----:B------:R-:W-:Y:S01]  /*24a0*/  IMAD R45, R115, R7, R4 ;  /* 0x00000007732d7224 */ /* 0x000fe200078e0204 */
[----:B------:R-:W-:Y:S01]  /*24b0*/  IADD3 R4, P1, R88, R130, RZ ;  /* 0x0000008258047210 */ /* 0x000fe20007f3e0ff */
[----:B------:R-:W-:Y:S01]  /*24c0*/  IMAD.IADD R5, R31, 0x1, R131 ;  /* 0x000000011f057824 */ /* 0x000fe200078e0283 */
[----:B------:R-:W-:Y:S01]  /*24d0*/  LOP3.LUT R14, R14, R227, RZ, 0x3c, !PT ;  /* 0x000000e30e0e7212 */ /* 0x000fe200078e3cff */
[----:B------:R-:W-:Y:S01]  /*24e0*/  IMAD.IADD R30, R41, 0x1, R31 ;  /* 0x00000001291e7824 */ /* 0x000fe200078e021f */
[----:B------:R-:W-:Y:S01]  /*24f0*/  LOP3.LUT R8, R8, R203, RZ, 0x3c, !PT ;  /* 0x000000cb08087212 */ /* 0x000fe200078e3cff */
[----:B------:R-:W-:Y:S01]  /*2500*/  IMAD.X R28, R5, 0x1, R89, P1 ;  /* 0x00000001051c7824 */ /* 0x000fe200008e0659 */
[-C--:B------:R-:W-:Y:S01]  /*2510*/  IADD3 R110, R9, R3.reuse, R202 ;  /* 0x00000003096e7210 */ /* 0x080fe20007ffe0ca */
[----:B------:R-:W-:Y:S01]  /*2520*/  IMAD.X R39, R30, 0x1, R35, P0 ;  /* 0x000000011e277824 */ /* 0x000fe200000e0623 */
[-C--:B------:R-:W-:Y:S01]  /*2530*/  IADD3 R109, R14, R3.reuse, R201 ;  /* 0x000000030e6d7210 */ /* 0x080fe20007ffe0c9 */
[----:B------:R-:W-:Y:S01]  /*2540*/  IMAD.WIDE.U32 R90, R115, R12, R10 ;  /* 0x0000000c735a7225 */ /* 0x000fe200078e000a */
[----:B------:R-:W-:-:S02]  /*2550*/  IADD3 R108, R15, R3, R200 ;  /* 0x000000030f6c7210 */ /* 0x000fc40007ffe0c8 */
[----:B------:R-:W-:Y:S01]  /*2560*/  IADD3 R112, R8, R3, R204 ;  /* 0x0000000308707210 */ /* 0x000fe20007ffe0cc */
[CC--:B------:R-:W-:Y:S01]  /*2570*/  IMAD.WIDE.U32 R86, R115.reuse, R6.reuse, R86 ;  /* 0x0000000673567225 */ /* 0x0c0fe200078e0056 */
[C-C-:B------:R-:W-:Y:S02]  /*2580*/  SHF.L.U64.HI R3, R98.reuse, 0x7, R99.reuse ;  /* 0x0000000762037819 */ /* 0x140fe40000010263 */
[----:B------:R-:W-:Y:S01]  /*2590*/  SHF.L.U64.HI R27, R98, 0x6, R99 ;  /* 0x00000006621b7819 */ /* 0x000fe20000010263 */
[----:B------:R-:W-:Y:S01]  /*25a0*/  IMAD.WIDE.U32 R84, R115, R6, R84 ;  /* 0x0000000673547225 */ /* 0x000fe200078e0054 */
[----:B------:R-:W-:Y:S02]  /*25b0*/  IADD3 R29, P1, R4, R88, RZ ;  /* 0x00000058041d7210 */ /* 0x000fe40007f3e0ff */
[----:B------:R-:W-:Y:S01]  /*25c0*/  IADD3 R99, P0, R36, 0x40, RZ ;  /* 0x0000004024637810 */ /* 0x000fe20007f1e0ff */
[C---:B------:R-:W-:Y:S01]  /*25d0*/  IMAD.SHL.U32 R14, R12.reuse, 0x20, RZ ;  /* 0x000000200c0e7824 */ /* 0x040fe200078e00ff */
[C---:B------:R-:W-:Y:S01]  /*25e0*/  SHF.L.U64.HI R15, R12.reuse, 0x7, R13 ;  /* 0x000000070c0f7819 */ /* 0x040fe2000001020d */
[----:B------:R-:W-:Y:S01]  /*25f0*/  IMAD.SHL.U32 R13, R12, 0x40, RZ ;  /* 0x000000400c0d7824 */ /* 0x000fe200078e00ff */
[C-C-:B------:R-:W-:Y:S01]  /*2600*/  SHF.L.U64.HI R11, R6.reuse, 0x5, R7.reuse ;  /* 0x00000005060b7819 */ /* 0x140fe20000010207 */
[C---:B------:R-:W-:Y:S01]  /*2610*/  IMAD.SHL.U32 R8, R6.reuse, 0x20, RZ ;  /* 0x0000002006087824 */ /* 0x040fe200078e00ff */
[----:B------:R-:W-:Y:S01]  /*2620*/  SHF.L.U64.HI R10, R6, 0x6, R7 ;  /* 0x00000006060a7819 */ /* 0x000fe20000010207 */
[----:B------:R-:W-:Y:S01]  /*2630*/  IMAD.X R31, R28, 0x1, R89, P1 ;  /* 0x000000011c1f7824 */ /* 0x000fe200008e0659 */
[C---:B------:R-:W-:Y:S01]  /*2640*/  SHF.L.U64.HI R9, R6.reuse, 0x7, R7 ;  /* 0x0000000706097819 */ /* 0x040fe20000010207 */
[----:B------:R-:W-:Y:S01]  /*2650*/  IMAD.SHL.U32 R7, R6, 0x40, RZ ;  /* 0x0000004006077824 */ /* 0x000fe200078e00ff */
[----:B------:R-:W-:Y:S01]  /*2660*/  ISETP.GE.AND P1, PT, R190, UR4, PT ;  /* 0x00000004be007c0c */ /* 0x000fe2000bf26270 */
[----:B------:R-:W-:-:S02]  /*2670*/  IMAD.IADD R32, R93, 0x1, R33 ;  /* 0x000000015d207824 */ /* 0x000fc400078e0221 */
[----:B------:R-:W-:Y:S02]  /*2680*/  IMAD.SHL.U32 R12, R12, 0x80, RZ ;  /* 0x000000800c0c7824 */ /* 0x000fe400078e00ff */
[----:B------:R-:W-:Y:S02]  /*2690*/  IMAD.SHL.U32 R6, R6, 0x80, RZ ;  /* 0x0000008006067824 */ /* 0x000fe400078e00ff */
[----:B------:R-:W-:Y:S02]  /*26a0*/  IMAD.SHL.U32 R113, R113, 0x2, RZ ;  /* 0x0000000271717824 */ /* 0x000fe400078e00ff */
[----:B------:R-:W-:Y:S02]  /*26b0*/  IMAD.IADD R33, R33, 0x1, R91 ;  /* 0x0000000121217824 */ /* 0x000fe400078e025b */
[----:B------:R-:W-:Y:S02]  /*26c0*/  IMAD.IADD R34, R87, 0x1, R45 ;  /* 0x0000000157227824 */ /* 0x000fe400078e022d */
[----:B------:R-:W-:-:S02]  /*26d0*/  IMAD.IADD R100, R45, 0x1, R85 ;  /* 0x000000012d647824 */ /* 0x000fc400078e0255 */
[----:B------:R-:W-:Y:S02]  /*26e0*/  IMAD.X R104, RZ, RZ, R39, P0 ;  /* 0x000000ffff687224 */ /* 0x000fe400000e0627 */
[----:B------:R-:W-:Y:S01]  /*26f0*/  IMAD.IADD R105, R95, 0x1, R105 ;  /* 0x000000015f697824 */ /* 0x000fe200078e0269 */
[----:B------:R-:W-:Y:S06]  /*2700*/  @!P6 BAR.SYNC.DEFER_BLOCKING 0x9, 0x100 ;  /* 0x024400000000eb1d */ /* 0x000fec0000010000 */
.L_x_1766:
[----:B0-----:R-:W0:Y:S01]  /*2710*/  LDC R123, c[0x0][0x3f4] ;  /* 0x0000fd00ff7b7b82 */ /* 0x001e220000000800 */
[----:B------:R-:W-:Y:S01]  /*2720*/  VIADD R26, R26, 0xffffffff ;  /* 0xffffffff1a1a7836 */ /* 0x000fe20000000000 */
[----:B------:R-:W-:Y:S05]  /*2730*/  YIELD ;  /* 0x0000000000007946 */ /* 0x000fea0003800000 */
[----:B------:R-:W-:Y:S01]  /*2740*/  IMAD R111, R184, 0x4000, R206 ;  /* 0x00004000b86f7824 */ /* 0x000fe200078e02ce */
[----:B------:R-:W-:Y:S01]  /*2750*/  ISETP.GT.AND P3, PT, R26, R25, PT ;  /* 0x000000191a00720c */ /* 0x000fe20003f64270 */
[----:B------:R-:W-:Y:S02]  /*2760*/  BSSY B0, `(.L_x_1681) ;  /* 0x0000587000007945 */ /* 0x000fe40003800000 */
[----:B------:R-:W-:Y:S01]  /*2770*/  IMAD R111, R111, 0x2, R2 ;  /* 0x000000026f6f7824 */ /* 0x000fe200078e0202 */
[----:B------:R-:W-:-:S02]  /*2780*/  P2R R107, PR, RZ, 0x8 ;  /* 0x00000008ff6b7803 */ /* 0x000fc40000000000 */
[----:B0-----:R-:W-:-:S13]  /*2790*/  ISETP.GE.AND P0, PT, R123, 0x1, PT ;  /* 0x000000017b00780c */ /* 0x001fda0003f06270 */
[----:B------:R-:W-:Y:S05]  /*27a0*/  @!P0 BRA `(.L_x_1682) ;  /* 0x00000050008c8947 */ /* 0x000fea0003800000 */
[----:B------:R-:W-:Y:S01]  /*27b0*/  ULDC.U8 UR4, c[0x0][0x410] ;  /* 0x0001040000047ab9 */ /* 0x000fe20000000000 */
[----:B------:R-:W-:Y:S01]  /*27c0*/  SHF.R.S32.HI R45, RZ, 0x1f, R26 ;  /* 0x0000001fff2d7819 */ /* 0x000fe2000001141a */
[-C--:B------:R-:W-:Y:S01]  /*27d0*/  IMAD R44, R3, R26.reuse, RZ ;  /* 0x0000001a032c7224 */ /* 0x080fe200078e02ff */
[----:B------:R-:W-:Y:S01]  /*27e0*/  ISETP.NE.AND P0, PT, RZ, UR4, PT ;  /* 0x00000004ff007c0c */ /* 0x000fe2000bf05270 */
[-C--:B------:R-:W-:Y:S02]  /*27f0*/  IMAD R46, R15, R26.reuse, RZ ;  /* 0x0000001a0f2e7224 */ /* 0x080fe400078e02ff */
[----:B------:R-:W-:Y:S02]  /*2800*/  IMAD R48, R9, R26, RZ ;  /* 0x0000001a09307224 */ /* 0x000fe400078e02ff */
[C---:B------:R-:W-:Y:S02]  /*2810*/  IMAD R47, R45.reuse, R128, R44 ;  /* 0x000000802d2f7224 */ /* 0x040fe400078e022c */
[----:B------:R-:W-:-:S02]  /*2820*/  IMAD R119, R45, R12, R46 ;  /* 0x0000000c2d777224 */ /* 0x000fc400078e022e */
[----:B------:R-:W-:Y:S02]  /*2830*/  IMAD R45, R45, R6, R48 ;  /* 0x000000062d2d7224 */ /* 0x000fe400078e0230 */
[----:B------:R-:W-:Y:S02]  /*2840*/  IMAD R114, R26, -0x80, R24 ;  /* 0xffffff801a727824 */ /* 0x000fe400078e0218 */
[----:B------:R-:W-:-:S03]  /*2850*/  IMAD.WIDE.U32 R76, R6, R26, RZ ;  /* 0x0000001a064c7225 */ /* 0x000fc600078e00ff */
[----:B------:R-:W-:Y:S01]  /*2860*/  VIMNMX R114, R114, 0x80, PT ;  /* 0x0000008072727848 */ /* 0x000fe20003fe0100 */
[----:B------:R-:W-:Y:S01]  /*2870*/  IMAD.WIDE.U32 R120, R128, R26, RZ ;  /* 0x0000001a80787225 */ /* 0x000fe200078e00ff */
[----:B------:R-:W-:-:S03]  /*2880*/  IADD3 R106, R77, R45, RZ ;  /* 0x0000002d4d6a7210 */ /* 0x000fc60007ffe0ff */
        /* <DEDUP_REMOVED lines=32> */
.L_x_1685:
[----:B------:R-:W-:Y:S05]  /*2a90*/  BSYNC B1 ;  /* 0x0000000000017941 */ /* 0x000fea0003800000 */
.L_x_1684:
[----:B------:R-:W-:Y:S01]  /*2aa0*/  ISETP.GE.AND P4, PT, R212, R114, PT ;  /* 0x00000072d400720c */ /* 0x000fe20003f86270 */
[----:B0----5:R-:W-:Y:S01]  /*2ab0*/  IMAD.MOV.U32 R44, RZ, RZ, R72 ;  /* 0x000000ffff2c7224 */ /* 0x021fe200078e0048 */
[----:B------:R-:W-:Y:S01]  /*2ac0*/  BSSY B1, `(.L_x_1686) ;  /* 0x0000026000017945 */ /* 0x000fe20003800000 */
[----:B------:R-:W-:Y:S01]  /*2ad0*/  IMAD.MOV.U32 R45, RZ, RZ, R73 ;  /* 0x000000ffff2d7224 */ /* 0x000fe200078e0049 */
[----:B------:R-:W-:Y:S01]  /*2ae0*/  CS2R R68, SRZ ;  /* 0x0000000000447805 */ /* 0x000fe2000001ff00 */
[----:B------:R-:W-:Y:S01]  /*2af0*/  IMAD.MOV.U32 R46, RZ, RZ, R80 ;  /* 0x000000ffff2e7224 */ /* 0x000fe200078e0050 */
[----:B------:R-:W-:Y:S01]  /*2b00*/  CS2R R66, SRZ ;  /* 0x0000000000427805 */ /* 0x000fe2000001ff00 */
[----:B------:R-:W-:Y:S01]  /*2b10*/  IMAD.MOV.U32 R47, RZ, RZ, R81 ;  /* 0x000000ffff2f7224 */ /* 0x000fe200078e0051 */
[----:B------:R-:W-:Y:S01]  /*2b20*/  PRMT R136, R44, 0x5410, R45 ;  /* 0x000054102c887816 */ /* 0x000fe2000000002d */
[----:B------:R-:W-:Y:S01]  /*2b30*/  IMAD.MOV.U32 R44, RZ, RZ, R74 ;  /* 0x000000ffff2c7224 */ /* 0x000fe200078e004a */
[----:B------:R-:W-:Y:S01]  /*2b40*/  PRMT R147, R147, 0x5410, R46 ;  /* 0x0000541093937816 */ /* 0x000fe2000000002e */
[----:B------:R-:W-:Y:S01]  /*2b50*/  IMAD.MOV.U32 R45, RZ, RZ, R75 ;  /* 0x000000ffff2d7224 */ /* 0x000fe200078e004b */
[----:B------:R-:W-:Y:S01]  /*2b60*/  PRMT R145, R47, 0x7610, R145 ;  /* 0x000076102f917816 */ /* 0x000fe20000000091 */
[----:B------:R-:W-:Y:S01]  /*2b70*/  IMAD.MOV.U32 R46, RZ, RZ, R82 ;  /* 0x000000ffff2e7224 */ /* 0x000fe200078e0052 */
[----:B------:R-:W-:Y:S01]  /*2b80*/  CS2R R70, SRZ ;  /* 0x0000000000467805 */ /* 0x000fe2000001ff00 */
[----:B------:R-:W-:Y:S01]  /*2b90*/  IMAD.MOV.U32 R47, RZ, RZ, R83 ;  /* 0x000000ffff2f7224 */ /* 0x000fe200078e0053 */
[----:B------:R-:W-:-:S02]  /*2ba0*/  PRMT R137, R44, 0x5410, R45 ;  /* 0x000054102c897816 */ /* 0x000fc4000000002d */
[----:B------:R-:W-:Y:S02]  /*2bb0*/  PRMT R147, R46, 0x7610, R147 ;  /* 0x000076102e937816 */ /* 0x000fe40000000093 */
[----:B------:R-:W-:Y:S01]  /*2bc0*/  PRMT R145, R145, 0x5410, R47 ;  /* 0x0000541091917816 */ /* 0x000fe2000000002f */
[----:B------:R-:W-:Y:S06]  /*2bd0*/  @P4 BRA `(.L_x_1687) ;  /* 0x0000000000504947 */ /* 0x000fec0003800000 */
[----:B------:R-:W-:Y:S01]  /*2be0*/  IADD3 R45, P0, P5, R92, R78, R14 ;  /* 0x0000004e5c2d7210 */ /* 0x000fe20007d1e00e */
[----:B------:R-:W-:Y:S01]  /*2bf0*/  ULDC.64 UR4, c[0x0][0x3e8] ;  /* 0x0000fa0000047ab9 */ /* 0x000fe20000000a00 */
[----:B------:R-:W-:Y:S02]  /*2c00*/  CS2R R68, SRZ ;  /* 0x0000000000447805 */ /* 0x000fe4000001ff00 */
[----:B------:R-:W-:Y:S02]  /*2c10*/  CS2R R70, SRZ ;  /* 0x0000000000467805 */ /* 0x000fe4000001ff00 */
[----:B------:R-:W-:Y:S02]  /*2c20*/  IADD3.X R46, R32, R119, R21, P0, P5 ;  /* 0x00000077202e7210 */ /* 0x000fe400007ea415 */
        /* <DEDUP_REMOVED lines=15> */
.L_x_1687:
[----:B------:R-:W-:Y:S05]  /*2d20*/  BSYNC B1 ;  /* 0x0000000000017941 */ /* 0x000fea0003800000 */
.L_x_1686:
        /* <DEDUP_REMOVED lines=20> */
[----:B------:R-:W-:-:S02]  /*2e70*/  CS2R R50, SRZ ;  /* 0x0000000000327805 */ /* 0x000fc4000001ff00 */
[----:B------:R-:W-:Y:S02]  /*2e80*/  CS2R R54, SRZ ;  /* 0x0000000000367805 */ /* 0x000fe4000001ff00 */
[----:B------:R-:W-:Y:S01]  /*2e90*/  P2R R138, PR, RZ, 0x1 ;  /* 0x00000001ff8a7803 */ /* 0x000fe20000000000 */
        /* <DEDUP_REMOVED lines=21> */
.L_x_1689:
[----:B------:R-:W-:Y:S05]  /*2ff0*/  BSYNC B1 ;  /* 0x0000000000017941 */ /* 0x000fea0003800000 */
.L_x_1688:
[----:B------:R-:W-:Y:S01]  /*3000*/  ISETP.GE.AND P5, PT, R210, R114, PT ;  /* 0x00000072d200720c */ /* 0x000fe20003fa6270 */
[----:B------:R-:W-:-:S12]  /*3010*/  BSSY B1, `(.L_x_1690) ;  /* 0x000001e000017945 */ /* 0x000fd80003800000 */
[----:B------:R-:W-:Y:S05]  /*3020*/  @P5 BRA `(.L_x_1691) ;  /* 0x0000000000705947 */ /* 0x000fea0003800000 */
[----:B0-----:R-:W0:Y:S01]  /*3030*/  LDC.64 R44, c[0x0][0x3f8] ;  /* 0x0000fe00ff2c7b82 */ /* 0x001e220000000a00 */
[----:B------:R-:W-:Y:S01]  /*3040*/  IMAD.MOV.U32 R79, RZ, RZ, R119 ;  /* 0x000000ffff4f7224 */ /* 0x000fe200078e0077 */
[----:B------:R-:W-:Y:S01]  /*3050*/  ULDC.64 UR4, c[0x0][0x3e8] ;  /* 0x0000fa0000047ab9 */ /* 0x000fe20000000a00 */
[----:B------:R-:W-:Y:S01]  /*3060*/  IMAD.MOV.U32 R77, RZ, RZ, R106 ;  /* 0x000000ffff4d7224 */ /* 0x000fe200078e006a */
[----:B------:R-:W-:Y:S02]  /*3070*/  CS2R R52, SRZ ;  /* 0x0000000000347805 */ /* 0x000fe4000001ff00 */
[----:B------:R-:W-:Y:S01]  /*3080*/  CS2R R54, SRZ ;  /* 0x0000000000367805 */ /* 0x000fe2000001ff00 */
[----:B0-----:R-:W-:-:S04]  /*3090*/  IMAD.WIDE.U32 R78, R44, 0x60, R78 ;  /* 0x000000602c4e7825 */ /* 0x001fc800078e004e */
[----:B------:R-:W-:Y:S01]  /*30a0*/  IMAD R45, R45, 0x60, RZ ;  /* 0x000000602d2d7824 */ /* 0x000fe200078e02ff */
[----:B------:R-:W-:-:S04]  /*30b0*/  IADD3 R46, P0, R92, R78, RZ ;  /* 0x0000004e5c2e7210 */ /* 0x000fc80007f1e0ff */
[----:B------:R-:W-:Y:S02]  /*30c0*/  IADD3.X R79, R32, R79, R45, P0, !PT ;  /* 0x0000004f204f7210 */ /* 0x000fe400007fe42d */
[----:B------:R-:W0:Y:S02]  /*30d0*/  LDC.64 R44, c[0x0][0x408] ;  /* 0x00010200ff2c7b82 */ /* 0x000e240000000a00 */
[----:B0-----:R-:W-:-:S04]  /*30e0*/  IMAD.WIDE.U32 R76, R44, 0x60, R76 ;  /* 0x000000602c4c7825 */ /* 0x001fc800078e004c */
        /* <DEDUP_REMOVED lines=16> */
.L_x_1691:
[----:B------:R-:W-:Y:S05]  /*31f0*/  BSYNC B1 ;  /* 0x0000000000017941 */ /* 0x000fea0003800000 */
.L_x_1690:
[----:B01---5:R-:W-:Y:S01]  /*3200*/  IMAD.MOV.U32 R44, RZ, RZ, R56 ;  /* 0x000000ffff2c7224 */ /* 0x023fe200078e0038 */
[----:B------:R-:W-:Y:S01]  /*3210*/  ISETP.NE.AND P0, PT, R191, 0x3, PT ;  /* 0x00000003bf00780c */ /* 0x000fe20003f05270 */
[----:B------:R-:W-:Y:S02]  /*3220*/  IMAD.MOV.U32 R45, RZ, RZ, R57 ;  /* 0x000000ffff2d7224 */ /* 0x000fe400078e0039 */
[----:B------:R-:W-:Y:S02]  /*3230*/  IMAD.MOV.U32 R46, RZ, RZ, R60 ;  /* 0x000000ffff2e7224 */ /* 0x000fe400078e003c */
[----:B------:R-:W-:Y:S01]  /*3240*/  IMAD.MOV.U32 R47, RZ, RZ, R61 ;  /* 0x000000ffff2f7224 */ /* 0x000fe200078e003d */
[----:B------:R-:W-:Y:S01]  /*3250*/  PRMT R139, R44, 0x5410, R45 ;  /* 0x000054102c8b7816 */ /* 0x000fe2000000002d */
[----:B------:R-:W-:Y:S02]  /*3260*/  IMAD.MOV.U32 R44, RZ, RZ, R58 ;  /* 0x000000ffff2c7224 */ /* 0x000fe400078e003a */
[----:B------:R-:W-:Y:S01]  /*3270*/  IMAD.MOV.U32 R45, RZ, RZ, R59 ;  /* 0x000000ffff2d7224 */ /* 0x000fe200078e003b */
[----:B------:R-:W-:Y:S01]  /*3280*/  PRMT R141, R46, 0x5410, R47 ;  /* 0x000054102e8d7816 */ /* 0x000fe2000000002f */
[----:B------:R-:W-:-:S02]  /*3290*/  IMAD.MOV.U32 R46, RZ, RZ, R62 ;  /* 0x000000ffff2e7224 */ /* 0x000fc400078e003e */
[----:B------:R-:W-:Y:S01]  /*32a0*/  IMAD.MOV.U32 R47, RZ, RZ, R63 ;  /* 0x000000ffff2f7224 */ /* 0x000fe200078e003f */
[----:B------:R-:W-:Y:S01]  /*32b0*/  PRMT R140, R44, 0x5410, R45 ;  /* 0x000054102c8c7816 */ /* 0x000fe2000000002d */
[----:B------:R-:W-:Y:S02]  /*32c0*/  IMAD.MOV.U32 R44, RZ, RZ, R48 ;  /* 0x000000ffff2c7224 */ /* 0x000fe400078e0030 */
        /* <DEDUP_REMOVED lines=10> */
[----:B------:R-:W-:-:S05]  /*3370*/  IMAD.MOV.U32 R47, RZ, RZ, R55 ;  /* 0x000000ffff2f7224 */ /* 0x000fca00078e0037 */
[----:B------:R-:W-:Y:S01]  /*3380*/  PRMT R135, R46, 0x5410, R47 ;  /* 0x000054102e877816 */ /* 0x000fe2000000002f */
[----:B------:R-:W-:Y:S06]  /*3390*/  @!P0 BRA `(.L_x_1692) ;  /* 0x0000000000048947 */ /* 0x000fec0003800000 */
[----:B------:R-:W-:Y:S01]  /*33a0*/  BPT.TRAP 0x1 ;  /* 0x000000040000795c */ /* 0x000fe20000300000 */
.L_x_1692:
[----:B------:R-:W-:Y:S01]  /*33b0*/  IMAD R106, R184, 0x8, R2 ;  /* 0x00000008b86a7824 */ /* 0x000fe200078e0202 */
[----:B------:R-:W-:Y:S01]  /*33c0*/  SHF.L.U32 R119, R192, 0x1f, RZ ;  /* 0x0000001fc0777819 */ /* 0x000fe200000006ff */
[----:B------:R-:W-:Y:S03]  /*33d0*/  BSSY B1, `(.L_x_1693) ;  /* 0x0000003000017945 */ /* 0x000fe60003800000 */
[----:B------:R-:W0:Y:S02]  /*33e0*/  SYNCS.PHASECHK.TRANS64.TRYWAIT P6, [R106+URZ+0x28890], R119 ;  /* 0x028890776a0075a7 */ /* 0x000e2400080c017f */
[----:B0-----:R-:W-:Y:S05]  /*33f0*/  @!P6 BRA `(.L_x_1694) ;  /* 0x0000020c00d4e947 */ /* 0x001fea0003800000 */
.L_x_2098:
[----:B------:R-:W-:Y:S05]  /*3400*/  BSYNC B1 ;  /* 0x0000000000017941 */ /* 0x000fea0003800000 */
.L_x_1693:
[----:B------:R-:W-:Y:S04]  /*3410*/  BSSY B1, `(.L_x_1695) ;  /* 0x0000070000017945 */ /* 0x000fe80003800000 */
[----:B------:R-:W-:Y:S05]  /*3420*/  @P3 BRA `(.L_x_1696) ;  /* 0x0000000400b83947 */ /* 0x000fea0003800000 */
[----:B------:R-:W-:Y:S01]  /*3430*/  IADD3 R143, P3, R40, R120, RZ ;  /* 0x00000078288f7210 */ /* 0x000fe20007f7e0ff */
[----:B------:R-:W-:Y:S04]  /*3440*/  BSSY B2, `(.L_x_1697) ;  /* 0x0000037000027945 */ /* 0x000fe80003800000 */
[----:B------:R-:W-:Y:S01]  /*3450*/  IMAD.X R144, R122, 0x1, R30, P3 ;  /* 0x000000017a907824 */ /* 0x000fe200018e061e */
[----:B------:R-:W-:Y:S07]  /*3460*/  @P2 BRA `(.L_x_1698) ;  /* 0x0000000000d02947 */ /* 0x000fee0003800000 */
[----:B------:R1:W2:Y:S01]  /*3470*/  LDS.128 R44, [R111+0x18400] ;  /* 0x018400006f2c7984 */ /* 0x0002a20000000c00 */
[----:B------:R-:W-:Y:S01]  /*3480*/  IADD3 R77, P3, R143, R96, RZ ;  /* 0x000000608f4d7210 */ /* 0x000fe20007f7e0ff */
[----:B------:R-:W-:Y:S04]  /*3490*/  BSSY B3, `(.L_x_1699) ;  /* 0x000002d000037945 */ /* 0x000fe80003800000 */
[----:B------:R-:W-:Y:S01]  /*34a0*/  IMAD.X R146, R144, 0x1, R35, P3 ;  /* 0x0000000190927824 */ /* 0x000fe200018e0623 */
[----:B------:R-:W-:-:S13]  /*34b0*/  ISETP.GE.AND P3, PT, R18, R123, PT ;  /* 0x0000007b1200720c */ /* 0x000fda0003f66270 */
[----:B-1----:R-:W-:Y:S05]  /*34c0*/  @P3 BRA `(.L_x_1700) ;  /* 0x0000000000a43947 */ /* 0x002fea0003800000 */
[----:B------:R-:W-:Y:S01]  /*34d0*/  SHF.R.U64 R150, R80, 0x10, R81 ;  /* 0x0000001050967819 */ /* 0x000fe20000001251 */
[----:B--2---:R-:W-:Y:S01]  /*34e0*/  IMAD.MOV.U32 R76, RZ, RZ, R46 ;  /* 0x000000ffff4c7224 */ /* 0x004fe200078e002e */
[--C-:B------:R-:W-:Y:S01]  /*34f0*/  SHF.R.U64 R80, R82, 0x10, R83.reuse ;  /* 0x0000001052507819 */ /* 0x100fe20000001253 */
[--C-:B------:R-:W-:Y:S01]  /*3500*/  HADD2.F32 R46, -RZ, R45.reuse.H1_H1 ;  /* 0x3000002dff2e7230 */ /* 0x100fe20000004100 */
[----:B------:R-:W-:Y:S01]  /*3510*/  SHF.R.U32.HI R148, RZ, 0x10, R83 ;  /* 0x00000010ff947819 */ /* 0x000fe20000011653 */
[----:B------:R-:W-:Y:S01]  /*3520*/  HADD2.F32 R45, -RZ, R45.H0_H0 ;  /* 0x2000002dff2d7230 */ /* 0x000fe20000004100 */
[----:B------:R-:W-:Y:S01]  /*3530*/  SHF.R.U32.HI R149, RZ, 0x10, R81 ;  /* 0x00000010ff957819 */ /* 0x000fe20000011651 */
[----:B------:R-:W-:Y:S02]  /*3540*/  HADD2.F32 R83, -RZ, R80.H0_H0 ;  /* 0x20000050ff537230 */ /* 0x000fe40000004100 */
[----:B------:R-:W-:Y:S02]  /*3550*/  HADD2.F32 R148, -RZ, R148.H0_H0 ;  /* 0x20000094ff947230 */ /* 0x000fe40000004100 */
[----:B------:R-:W-:-:S02]  /*3560*/  HADD2.F32 R80, -RZ, R47.H1_H1 ;  /* 0x3000002fff507230 */ /* 0x000fc40000004100 */
[----:B------:R-:W-:Y:S02]  /*3570*/  HADD2.F32 R81, -RZ, R150.H0_H0 ;  /* 0x20000096ff517230 */ /* 0x000fe40000004100 */
[-C--:B------:R-:W-:Y:S01]  /*3580*/  FMUL.FTZ R150, R46, R83.reuse ;  /* 0x000000532e967220 */ /* 0x080fe20000410000 */
[----:B------:R-:W-:Y:S02]  /*3590*/  HADD2.F32 R47, -RZ, R47.H0_H0 ;  /* 0x2000002fff2f7230 */ /* 0x000fe40000004100 */
[-C--:B------:R-:W-:Y:S01]  /*35a0*/  FMUL.FTZ R152, R80, R148.reuse ;  /* 0x0000009450987220 */ /* 0x080fe20000410000 */
[----:B------:R-:W-:Y:S02]  /*35b0*/  HADD2.F32 R82, -RZ, R149.H0_H0 ;  /* 0x20000095ff527230 */ /* 0x000fe40000004100 */
[C---:B------:R-:W-:Y:S01]  /*35c0*/  FMUL.FTZ R83, R45.reuse, R83 ;  /* 0x000000532d537220 */ /* 0x040fe20000410000 */
[----:B------:R-:W-:Y:S01]  /*35d0*/  FFMA.FTZ R150, R45, R81, -R150 ;  /* 0x000000512d967223 */ /* 0x000fe20000010896 */
[----:B------:R-:W-:Y:S01]  /*35e0*/  FMUL.FTZ R151, R47, R148 ;  /* 0x000000942f977220 */ /* 0x000fe20000410000 */
[----:B------:R-:W-:-:S02]  /*35f0*/  HADD2.F32 R45, -RZ, R44.H1_H1 ;  /* 0x3000002cff2d7230 */ /* 0x000fc40000004100 */
[-C--:B------:R-:W-:Y:S01]  /*3600*/  FFMA.FTZ R152, R47, R82.reuse, -R152 ;  /* 0x000000522f987223 */ /* 0x080fe20000010898 */
[--C-:B------:R-:W-:Y:S02]  /*3610*/  HADD2.F32 R47, -RZ, R147.reuse.H1_H1 ;  /* 0x30000093ff2f7230 */ /* 0x100fe40000004100 */
[----:B------:R-:W-:Y:S01]  /*3620*/  FFMA.FTZ R149, R46, R81, R83 ;  /* 0x000000512e957223 */ /* 0x000fe20000010053 */
[----:B------:R-:W-:Y:S02]  /*3630*/  HADD2.F32 R147, -RZ, R147.H0_H0 ;  /* 0x20000093ff937230 */ /* 0x000fe40000004100 */
[----:B------:R-:W-:Y:S01]  /*3640*/  FFMA.FTZ R151, R80, R82, R151 ;  /* 0x0000005250977223 */ /* 0x000fe20000010097 */
[----:B------:R-:W-:Y:S02]  /*3650*/  HADD2.F32 R44, -RZ, R44.H0_H0 ;  /* 0x2000002cff2c7230 */ /* 0x000fe40000004100 */
[----:B------:R-:W-:Y:S02]  /*3660*/  HADD2.F32 R81, -RZ, R145.H1_H1 ;  /* 0x30000091ff517230 */ /* 0x000fe40000004100 */
[----:B------:R-:W-:Y:S01]  /*3670*/  FMUL.FTZ R83, R45, R147 ;  /* 0x000000932d537220 */ /* 0x000fe20000410000 */
[----:B------:R-:W-:-:S02]  /*3680*/  HADD2.F32 R46, -RZ, R76.H1_H1 ;  /* 0x3000004cff2e7230 */ /* 0x000fc40000004100 */
[C---:B------:R-:W-:Y:S01]  /*3690*/  FMUL.FTZ R80, R44.reuse, R147 ;  /* 0x000000932c507220 */ /* 0x040fe20000410000 */
[----:B------:R-:W-:Y:S02]  /*36a0*/  HADD2.F32 R76, -RZ, R76.H0_H0 ;  /* 0x2000004cff4c7230 */ /* 0x000fe40000004100 */
[----:B------:R-:W-:Y:S01]  /*36b0*/  FFMA.FTZ R83, R44, R47, -R83 ;  /* 0x0000002f2c537223 */ /* 0x000fe20000010853 */
[----:B------:R-:W-:Y:S02]  /*36c0*/  HADD2.F32 R145, -RZ, R145.H0_H0 ;  /* 0x20000091ff917230 */ /* 0x000fe40000004100 */
[----:B------:R-:W-:Y:S01]  /*36d0*/  FMUL.FTZ R147, R46, R81 ;  /* 0x000000512e937220 */ /* 0x000fe20000410000 */
[----:B------:R-:W-:Y:S01]  /*36e0*/  FFMA.FTZ R80, R45, R47, R80 ;  /* 0x0000002f2d507223 */ /* 0x000fe20000010050 */
[C---:B------:R-:W-:Y:S01]  /*36f0*/  FMUL.FTZ R81, R76.reuse, R81 ;  /* 0x000000514c517220 */ /* 0x040fe20000410000 */
[----:B------:R-:W-:Y:S01]  /*3700*/  F2FP.F16.F32.PACK_AB R45, R149, R150 ;  /* 0x00000096952d723e */ /* 0x000fe200000000ff */
[-C--:B------:R-:W-:Y:S01]  /*3710*/  FFMA.FTZ R147, R76, R145.reuse, -R147 ;  /* 0x000000914c937223 */ /* 0x080fe20000010893 */
[----:B------:R-:W-:Y:S01]  /*3720*/  F2FP.F16.F32.PACK_AB R47, R151, R152 ;  /* 0x00000098972f723e */ /* 0x000fe200000000ff */
[----:B------:R-:W-:Y:S01]  /*3730*/  FFMA.FTZ R46, R46, R145, R81 ;  /* 0x000000912e2e7223 */ /* 0x000fe20000010051 */
[----:B------:R-:W-:-:S04]  /*3740*/  F2FP.F16.F32.PACK_AB R44, R80, R83 ;  /* 0x00000053502c723e */ /* 0x000fc800000000ff */
[----:B------:R-:W-:-:S07]  /*3750*/  F2FP.F16.F32.PACK_AB R46, R46, R147 ;  /* 0x000000932e2e723e */ /* 0x000fce00000000ff */
.L_x_1700:
[----:B------:R-:W-:Y:S05]  /*3760*/  BSYNC B3 ;  /* 0x0000000000037941 */ /* 0x000fea0003800000 */
.L_x_1699:
[----:B------:R-:W-:Y:S02]  /*3770*/  ULDC.64 UR4, c[0x0][0x2e8] ;  /* 0x0000ba0000047ab9 */ /* 0x000fe40000000a00 */
[----:B------:R-:W-:-:S04]  /*3780*/  LEA R76, P3, R77, UR4, 0x1 ;  /* 0x000000044d4c7c11 */ /* 0x000fc8000f8608ff */
[----:B------:R-:W-:-:S05]  /*3790*/  LEA.HI.X R77, R77, UR5, R146, 0x1, P3 ;  /* 0x000000054d4d7c11 */ /* 0x000fca00098f0c92 */
[----:B--2---:R1:W-:Y:S04]  /*37a0*/  STG.E.128 desc[UR38][R76.64], R44 ;  /* 0x0000002c4c007986 */ /* 0x0043e8000c101d26 */
.L_x_1698:
[----:B------:R-:W-:Y:S05]  /*37b0*/  BSYNC B2 ;  /* 0x0000000000027941 */ /* 0x000fea0003800000 */
.L_x_1697:
[----:B------:R-:W-:Y:S05]  /*37c0*/  @P1 BRA `(.L_x_1696) ;  /* 0x0000000000d01947 */ /* 0x000fea0003800000 */
[----:B-1----:R1:W2:Y:S01]  /*37d0*/  LDS.128 R44, [R111+0x1c400] ;  /* 0x01c400006f2c7984 */ /* 0x0022a20000000c00 */
[----:B------:R-:W-:Y:S01]  /*37e0*/  IADD3 R143, P3, R143, R38, RZ ;  /* 0x000000268f8f7210 */ /* 0x000fe20007f7e0ff */
[----:B------:R-:W-:Y:S04]  /*37f0*/  BSSY B2, `(.L_x_1701) ;  /* 0x000002d000027945 */ /* 0x000fe80003800000 */
[----:B------:R-:W-:Y:S01]  /*3800*/  IMAD.X R144, R144, 0x1, R103, P3 ;  /* 0x0000000190907824 */ /* 0x000fe200018e0667 */
[----:B------:R-:W-:-:S13]  /*3810*/  ISETP.GE.AND P3, PT, R185, R123, PT ;  /* 0x0000007bb900720c */ /* 0x000fda0003f66270 */
[----:B-1----:R-:W-:Y:S05]  /*3820*/  @P3 BRA `(.L_x_1702) ;  /* 0x0000000000a43947 */ /* 0x002fea0003800000 */
        /* <DEDUP_REMOVED lines=41> */
.L_x_1702:
[----:B------:R-:W-:Y:S05]  /*3ac0*/  BSYNC B2 ;  /* 0x0000000000027941 */ /* 0x000fea0003800000 */
.L_x_1701:
[----:B------:R-:W-:Y:S02]  /*3ad0*/  ULDC.64 UR4, c[0x0][0x2e8] ;  /* 0x0000ba0000047ab9 */ /* 0x000fe40000000a00 */
[----:B------:R-:W-:-:S04]  /*3ae0*/  LEA R72, P3, R143, UR4, 0x1 ;  /* 0x000000048f487c11 */ /* 0x000fc8000f8608ff */
[----:B------:R-:W-:-:S05]  /*3af0*/  LEA.HI.X R73, R143, UR5, R144, 0x1, P3 ;  /* 0x000000058f497c11 */ /* 0x000fca00098f0c90 */
[----:B--2---:R2:W-:Y:S04]  /*3b00*/  STG.E.128 desc[UR38][R72.64], R44 ;  /* 0x0000002c48007986 */ /* 0x0045e8000c101d26 */
.L_x_1696:
[----:B------:R-:W-:Y:S05]  /*3b10*/  BSYNC B1 ;  /* 0x0000000000017941 */ /* 0x000fea0003800000 */
.L_x_1695:
[----:B------:R-:W-:Y:S04]  /*3b20*/  BSSY B1, `(.L_x_1703) ;  /* 0x0000070000017945 */ /* 0x000fe80003800000 */
[----:B------:R-:W-:Y:S05]  /*3b30*/  @P4 BRA `(.L_x_1704) ;  /* 0x0000000400b84947 */ /* 0x000fea0003800000 */
[----:B--2---:R-:W-:Y:S01]  /*3b40*/  IADD3 R73, P3, P4, R130, R120, R16 ;  /* 0x0000007882497210 */ /* 0x004fe20007c7e010 */
[----:B------:R-:W-:Y:S03]  /*3b50*/  BSSY B2, `(.L_x_1705) ;  /* 0x0000037000027945 */ /* 0x000fe60003800000 */
[----:B------:R-:W-:Y:S01]  /*3b60*/  IADD3.X R72, R5, R122, R17, P3, P4 ;  /* 0x0000007a05487210 */ /* 0x000fe20001fe8411 */
[----:B------:R-:W-:Y:S08]  /*3b70*/  @P2 BRA `(.L_x_1706) ;  /* 0x0000000000d02947 */ /* 0x000ff00003800000 */
        /* <DEDUP_REMOVED lines=47> */
.L_x_1708:
[----:B------:R-:W-:Y:S05]  /*3e70*/  BSYNC B3 ;  /* 0x0000000000037941 */ /* 0x000fea0003800000 */
.L_x_1707:
[----:B------:R-:W-:Y:S02]  /*3e80*/  ULDC.64 UR4, c[0x0][0x2e8] ;  /* 0x0000ba0000047ab9 */ /* 0x000fe40000000a00 */
[----:B------:R-:W-:-:S04]  /*3e90*/  LEA R68, P3, R74, UR4, 0x1 ;  /* 0x000000044a447c11 */ /* 0x000fc8000f8608ff */
[----:B------:R-:W-:-:S05]  /*3ea0*/  LEA.HI.X R69, R74, UR5, R75, 0x1, P3 ;  /* 0x000000054a457c11 */ /* 0x000fca00098f0c4b */
[----:B--2---:R2:W-:Y:S04]  /*3eb0*/  STG.E.128 desc[UR38][R68.64], R44 ;  /* 0x0000002c44007986 */ /* 0x0045e8000c101d26 */
.L_x_1706:
[----:B------:R-:W-:Y:S05]  /*3ec0*/  BSYNC B2 ;  /* 0x0000000000027941 */ /* 0x000fea0003800000 */
.L_x_1705:
[----:B------:R-:W-:Y:S05]  /*3ed0*/  @P1 BRA `(.L_x_1704) ;  /* 0x0000000000d01947 */ /* 0x000fea0003800000 */
[----:B-12---:R1:W2:Y:S01]  /*3ee0*/  LDS.128 R44, [R111+0x1d400] ;  /* 0x01d400006f2c7984 */ /* 0x0062a20000000c00 */
        /* <DEDUP_REMOVED lines=46> */
.L_x_1710:
[----:B------:R-:W-:Y:S05]  /*41d0*/  BSYNC B2 ;  /* 0x0000000000027941 */ /* 0x000fea0003800000 */
.L_x_1709:
[----:B------:R-:W-:Y:S02]  /*41e0*/  ULDC.64 UR4, c[0x0][0x2e8] ;  /* 0x0000ba0000047ab9 */ /* 0x000fe40000000a00 */
[----:B------:R-:W-:-:S04]  /*41f0*/  LEA R64, P3, R75, UR4, 0x1 ;  /* 0x000000044b407c11 */ /* 0x000fc8000f8608ff */
[----:B------:R-:W-:-:S05]  /*4200*/  LEA.HI.X R65, R75, UR5, R76, 0x1, P3 ;  /* 0x000000054b417c11 */ /* 0x000fca00098f0c4c */
[----:B--2---:R3:W-:Y:S04]  /*4210*/  STG.E.128 desc[UR38][R64.64], R44 ;  /* 0x0000002c40007986 */ /* 0x0047e8000c101d26 */
.L_x_1704:
[----:B------:R-:W-:Y:S05]  /*4220*/  BSYNC B1 ;  /* 0x0000000000017941 */ /* 0x000fea0003800000 */
.L_x_1703:
[----:B------:R-:W-:Y:S01]  /*4230*/  ISETP.NE.AND P3, PT, R138, RZ, PT ;  /* 0x000000ff8a00720c */ /* 0x000fe20003f65270 */
[----:B------:R-:W-:-:S12]  /*4240*/  BSSY B1, `(.L_x_1711) ;  /* 0x0000070000017945 */ /* 0x000fd80003800000 */
[----:B------:R-:W-:Y:S05]  /*4250*/  @P3 BRA `(.L_x_1712) ;  /* 0x0000000400b83947 */ /* 0x000fea0003800000 */
[----:B--2---:R-:W-:Y:S01]  /*4260*/  IADD3 R73, P3, P4, R4, R120, R16 ;  /* 0x0000007804497210 */ /* 0x004fe20007c7e010 */
[----:B------:R-:W-:Y:S03]  /*4270*/  BSSY B2, `(.L_x_1713) ;  /* 0x0000037000027945 */ /* 0x000fe60003800000 */
[----:B------:R-:W-:Y:S01]  /*4280*/  IADD3.X R74, R28, R122, R17, P3, P4 ;  /* 0x0000007a1c4a7210 */ /* 0x000fe20001fe8411 */
[----:B------:R-:W-:Y:S08]  /*4290*/  @P2 BRA `(.L_x_1714) ;  /* 0x0000000000d02947 */ /* 0x000ff00003800000 */
[----:B-1-3--:R1:W2:Y:S01]  /*42a0*/  LDS.128 R44, [R111+0x1a400] ;  /* 0x01a400006f2c7984 */ /* 0x00a2a20000000c00 */
        /* <DEDUP_REMOVED lines=16> */
[-C--:B------:R-:W-:Y:S01]  /*43b0*/  FMUL.FTZ R68, R46, R63.reuse ;  /* 0x0000003f2e447220 */ /* 0x080fe20000410000 */
[----:B------:R-:W-:Y:S02]  /*43c0*/  HADD2.F32 R47, -RZ, R47.H0_H0 ;  /* 0x2000002fff2f7230 */ /* 0x000fe40000004100 */
[----:B------:R-:W-:Y:S01]  /*43d0*/  FMUL.FTZ R63, R45, R63 ;  /* 0x0000003f2d3f7220 */ /* 0x000fe20000410000 */
[----:B------:R-:W-:Y:S02]  /*43e0*/  HADD2.F32 R64, -RZ, R64.H0_H0 ;  /* 0x20000040ff407230 */ /* 0x000fe40000004100 */
[----:B------:R-:W-:Y:S01]  /*43f0*/  FMUL.FTZ R70, R61, R66 ;  /* 0x000000423d467220 */ /* 0x000fe20000410000 */
[----:B------:R-:W-:Y:S01]  /*4400*/  FFMA.FTZ R68, R45, R62, -R68 ;  /* 0x0000003e2d447223 */ /* 0x000fe20000010844 */
[----:B------:R-:W-:Y:S01]  /*4410*/  FMUL.FTZ R66, R47, R66 ;  /* 0x000000422f427220 */ /* 0x000fe20000410000 */
[----:B------:R-:W-:-:S02]  /*4420*/  HADD2.F32 R45, -RZ, R44.H1_H1 ;  /* 0x3000002cff2d7230 */ /* 0x000fc40000004100 */
[----:B------:R-:W-:Y:S01]  /*4430*/  FFMA.FTZ R67, R46, R62, R63 ;  /* 0x0000003e2e437223 */ /* 0x000fe2000001003f */
[----:B------:R-:W-:Y:S02]  /*4440*/  HADD2.F32 R44, -RZ, R44.H0_H0 ;  /* 0x2000002cff2c7230 */ /* 0x000fe40000004100 */
[-C--:B------:R-:W-:Y:S01]  /*4450*/  FFMA.FTZ R69, R61, R64.reuse, R66 ;  /* 0x000000403d457223 */ /* 0x080fe20000010042 */
[--C-:B------:R-:W-:Y:S02]  /*4460*/  HADD2.F32 R61, -RZ, R142.reuse.H0_H0 ;  /* 0x2000008eff3d7230 */ /* 0x100fe40000004100 */
[----:B------:R-:W-:Y:S01]  /*4470*/  FFMA.FTZ R70, R47, R64, -R70 ;  /* 0x000000402f467223 */ /* 0x000fe20000010846 */
[----:B------:R-:W-:Y:S02]  /*4480*/  HADD2.F32 R63, -RZ, R142.H1_H1 ;  /* 0x3000008eff3f7230 */ /* 0x000fe40000004100 */
[--C-:B------:R-:W-:Y:S02]  /*4490*/  HADD2.F32 R46, -RZ, R60.reuse.H1_H1 ;  /* 0x3000003cff2e7230 */ /* 0x100fe40000004100 */
[----:B------:R-:W-:Y:S01]  /*44a0*/  FMUL.FTZ R65, R45, R61 ;  /* 0x0000003d2d417220 */ /* 0x000fe20000410000 */
[----:B------:R-:W-:-:S02]  /*44b0*/  HADD2.F32 R60, -RZ, R60.H0_H0 ;  /* 0x2000003cff3c7230 */ /* 0x000fc40000004100 */
[----:B------:R-:W-:Y:S01]  /*44c0*/  FMUL.FTZ R62, R44, R61 ;  /* 0x0000003d2c3e7220 */ /* 0x000fe20000410000 */
[--C-:B------:R-:W-:Y:S02]  /*44d0*/  HADD2.F32 R47, -RZ, R141.reuse.H0_H0 ;  /* 0x2000008dff2f7230 */ /* 0x100fe40000004100 */
[-C--:B------:R-:W-:Y:S01]  /*44e0*/  FMUL.FTZ R61, R46, R63.reuse ;  /* 0x0000003f2e3d7220 */ /* 0x080fe20000410000 */
        /* <DEDUP_REMOVED lines=10> */
.L_x_1716:
[----:B------:R-:W-:Y:S05]  /*4590*/  BSYNC B3 ;  /* 0x0000000000037941 */ /* 0x000fea0003800000 */
.L_x_1715:
[----:B------:R-:W-:Y:S02]  /*45a0*/  ULDC.64 UR4, c[0x0][0x2e8] ;  /* 0x0000ba0000047ab9 */ /* 0x000fe40000000a00 */
[----:B------:R-:W-:-:S04]  /*45b0*/  LEA R60, P3, R71, UR4, 0x1 ;  /* 0x00000004473c7c11 */ /* 0x000fc8000f8608ff */
[----:B------:R-:W-:-:S05]  /*45c0*/  LEA.HI.X R61, R71, UR5, R72, 0x1, P3 ;  /* 0x00000005473d7c11 */ /* 0x000fca00098f0c48 */
[----:B--2---:R2:W-:Y:S04]  /*45d0*/  STG.E.128 desc[UR38][R60.64], R44 ;  /* 0x0000002c3c007986 */ /* 0x0045e8000c101d26 */
.L_x_1714:
[----:B------:R-:W-:Y:S05]  /*45e0*/  BSYNC B2 ;  /* 0x0000000000027941 */ /* 0x000fea0003800000 */
.L_x_1713:
[----:B------:R-:W-:Y:S05]  /*45f0*/  @P1 BRA `(.L_x_1712) ;  /* 0x0000000000d01947 */ /* 0x000fea0003800000 */
[----:B-123--:R1:W2:Y:S01]  /*4600*/  LDS.128 R44, [R111+0x1e400] ;  /* 0x01e400006f2c7984 */ /* 0x00e2a20000000c00 */
        /* <DEDUP_REMOVED lines=46> */
.L_x_1718:
[----:B------:R-:W-:Y:S05]  /*48f0*/  BSYNC B2 ;  /* 0x0000000000027941 */ /* 0x000fea0003800000 */
.L_x_1717:
[----:B------:R-:W-:Y:S02]  /*4900*/  ULDC.64 UR4, c[0x0][0x2e8] ;  /* 0x0000ba0000047ab9 */ /* 0x000fe40000000a00 */
[----:B------:R-:W-:-:S04]  /*4910*/  LEA R56, P3, R67, UR4, 0x1 ;  /* 0x0000000443387c11 */ /* 0x000fc8000f8608ff */
[----:B------:R-:W-:-:S05]  /*4920*/  LEA.HI.X R57, R67, UR5, R68, 0x1, P3 ;  /* 0x0000000543397c11 */ /* 0x000fca00098f0c44 */
[----:B--2---:R4:W-:Y:S04]  /*4930*/  STG.E.128 desc[UR38][R56.64], R44 ;  /* 0x0000002c38007986 */ /* 0x0049e8000c101d26 */
.L_x_1712:
[----:B------:R-:W-:Y:S05]  /*4940*/  BSYNC B1 ;  /* 0x0000000000017941 */ /* 0x000fea0003800000 */
.L_x_1711:
[----:B------:R-:W-:Y:S05]  /*4950*/  @P5 BRA `(.L_x_1719) ;  /* 0x00000034009c5947 */ /* 0x000fea0003800000 */
[----:B------:R-:W-:Y:S01]  /*4960*/  IADD3 R121, P3, P4, R29, R120, R16 ;  /* 0x000000781d797210 */ /* 0x000fe20007c7e010 */
[----:B------:R-:W-:Y:S03]  /*4970*/  BSSY B1, `(.L_x_1720) ;  /* 0x0000037000017945 */ /* 0x000fe60003800000 */
[----:B------:R-:W-:Y:S01]  /*4980*/  IADD3.X R122, R31, R122, R17, P3, P4 ;  /* 0x0000007a1f7a7210 */ /* 0x000fe20001fe8411 */
[----:B------:R-:W-:Y:S08]  /*4990*/  @P2 BRA `(.L_x_1721) ;  /* 0x0000000000d02947 */ /* 0x000ff00003800000 */
[----:B-1234-:R1:W2:Y:S01]  /*49a0*/  LDS.128 R44, [R111+0x1b400] ;  /* 0x01b400006f2c7984 */ /* 0x01e2a20000000c00 */
[----:B------:R-:W-:Y:S01]  /*49b0*/  ISETP.GE.AND P4, PT, R18, R123, PT ;  /* 0x0000007b1200720c */ /* 0x000fe20003f86270 */
[----:B------:R-:W-:Y:S01]  /*49c0*/  BSSY B2, `(.L_x_1722) ;  /* 0x000002c000027945 */ /* 0x000fe20003800000 */
[----:B------:R-:W-:-:S11]  /*49d0*/  IADD3 R63, P3, R121, R96, RZ ;  /* 0x00000060793f7210 */ /* 0x000fd60007f7e0ff */
[----:B-1----:R-:W-:Y:S05]  /*49e0*/  @P4 BRA `(.L_x_1723) ;  /* 0x0000000000a44947 */ /* 0x002fea0003800000 */
        /* <DEDUP_REMOVED lines=17> */
[----:B------:R-:W-:Y:S01]  /*4b00*/  FFMA.FTZ R57, R46, R54, R55 ;  /* 0x000000362e397223 */ /* 0x000fe20000010037 */
[-C--:B------:R-:W-:Y:S01]  /*4b10*/  FMUL.FTZ R62, R53, R58.reuse ;  /* 0x0000003a353e7220 */ /* 0x080fe20000410000 */
[--C-:B------:R-:W-:Y:S02]  /*4b20*/  HADD2.F32 R54, -RZ, R135.reuse.H0_H0 ;  /* 0x20000087ff367230 */ /* 0x100fe40000004100 */
[C---:B------:R-:W-:Y:S01]  /*4b30*/  FMUL.FTZ R58, R47.reuse, R58 ;  /* 0x0000003a2f3a7220 */ /* 0x040fe20000410000 */
[----:B------:R-:W-:Y:S02]  /*4b40*/  HADD2.F32 R135, -RZ, R135.H1_H1 ;  /* 0x30000087ff877230 */ /* 0x000fe40000004100 */
[-C--:B------:R-:W-:Y:S01]  /*4b50*/  FFMA.FTZ R62, R47, R56.reuse, -R62 ;  /* 0x000000382f3e7223 */ /* 0x080fe2000001083e */
[----:B------:R-:W-:Y:S02]  /*4b60*/  HADD2.F32 R46, -RZ, R52.H1_H1 ;  /* 0x30000034ff2e7230 */ /* 0x000fe40000004100 */
[----:B------:R-:W-:Y:S01]  /*4b70*/  FFMA.FTZ R61, R53, R56, R58 ;  /* 0x00000038353d7223 */ /* 0x000fe2000001003a */
[----:B------:R-:W-:-:S02]  /*4b80*/  HADD2.F32 R44, -RZ, R44.H0_H0 ;  /* 0x2000002cff2c7230 */ /* 0x000fc40000004100 */
[CC--:B------:R-:W-:Y:S01]  /*4b90*/  FMUL.FTZ R55, R45.reuse, R54.reuse ;  /* 0x000000362d377220 */ /* 0x0c0fe20000410000 */
        /* <DEDUP_REMOVED lines=14> */
.L_x_1723:
[----:B------:R-:W-:Y:S05]  /*4c80*/  BSYNC B2 ;  /* 0x0000000000027941 */ /* 0x000fea0003800000 */
.L_x_1722:
[----:B------:R-:W-:Y:S01]  /*4c90*/  ULDC.64 UR4, c[0x0][0x2e8] ;  /* 0x0000ba0000047ab9 */ /* 0x000fe20000000a00 */
[----:B------:R-:W-:Y:S01]  /*4ca0*/  IMAD.X R54, R122, 0x1, R35, P3 ;  /* 0x000000017a367824 */ /* 0x000fe200018e0623 */
[----:B------:R-:W-:-:S04]  /*4cb0*/  LEA R52, P3, R63, UR4, 0x1 ;  /* 0x000000043f347c11 */ /* 0x000fc8000f8608ff */
[----:B------:R-:W-:-:S05]  /*4cc0*/  LEA.HI.X R53, R63, UR5, R54, 0x1, P3 ;  /* 0x000000053f357c11 */ /* 0x000fca00098f0c36 */
[----:B--2---:R1:W-:Y:S04]  /*4cd0*/  STG.E.128 desc[UR38][R52.64], R44 ;  /* 0x0000002c34007986 */ /* 0x0043e8000c101d26 */
.L_x_1721:
[----:B------:R-:W-:Y:S05]  /*4ce0*/  BSYNC B1 ;  /* 0x0000000000017941 */ /* 0x000fea0003800000 */
.L_x_1720:
[----:B------:R-:W-:Y:S05]  /*4cf0*/  @P1 BRA `(.L_x_1719) ;  /* 0x0000003000b41947 */ /* 0x000fea0003800000 */
[----:B-1234-:R1:W2:Y:S01]  /*4d00*/  LDS.128 R44, [R111+0x1f400] ;  /* 0x01f400006f2c7984 */ /* 0x01e2a20000000c00 */
[----:B------:R-:W-:Y:S01]  /*4d10*/  ISETP.GE.AND P4, PT, R185, R123, PT ;  /* 0x0000007bb900720c */ /* 0x000fe20003f86270 */
[----:B------:R-:W-:Y:S01]  /*4d20*/  BSSY B1, `(.L_x_1724) ;  /* 0x000002c000017945 */ /* 0x000fe20003800000 */
[----:B------:R-:W-:-:S11]  /*4d30*/  IADD3 R59, P3, R121, R38, RZ ;  /* 0x00000026793b7210 */ /* 0x000fd60007f7e0ff */
        /* <DEDUP_REMOVED lines=42> */
.L_x_1725:
[----:B------:R-:W-:Y:S05]  /*4fe0*/  BSYNC B1 ;  /* 0x0000000000017941 */ /* 0x000fea0003800000 */
.L_x_1724:
[----:B------:R-:W-:Y:S01]  /*4ff0*/  ULDC.64 UR4, c[0x0][0x2e8] ;  /* 0x0000ba0000047ab9 */ /* 0x000fe20000000a00 */
[----:B------:R-:W-:Y:S01]  /*5000*/  IMAD.X R122, R122, 0x1, R103, P3 ;  /* 0x000000017a7a7824 */ /* 0x000fe200018e0667 */
[----:B------:R-:W-:-:S04]  /*5010*/  LEA R48, P3, R59, UR4, 0x1 ;  /* 0x000000043b307c11 */ /* 0x000fc8000f8608ff */
[----:B------:R-:W-:-:S05]  /*5020*/  LEA.HI.X R49, R59, UR5, R122, 0x1, P3 ;  /* 0x000000053b317c11 */ /* 0x000fca00098f0c7a */
[----:B--2---:R1:W-:Y:S01]  /*5030*/  STG.E.128 desc[UR38][R48.64], R44 ;  /* 0x0000002c30007986 */ /* 0x0043e2000c101d26 */
[----:B------:R-:W-:Y:S05]  /*5040*/  BRA `(.L_x_1719) ;  /* 0x0000002c00e07947 */ /* 0x000fea0003800000 */
.L_x_1683:
[----:B------:R-:W-:Y:S02]  /*5050*/  ISETP.GE.AND P3, PT, R212, R114, PT ;  /* 0x00000072d400720c */ /* 0x000fe40003f66270 */
[----:B------:R-:W-:Y:S02]  /*5060*/  CS2R R50, SRZ ;  /* 0x0000000000327805 */ /* 0x000fe4000001ff00 */
[----:B------:R-:W-:-:S13]  /*5070*/  ISETP.GE.OR P3, PT, R16, R123, P3 ;  /* 0x0000007b1000720c */ /* 0x000fda0001f66670 */
[----:B------:R-:W-:Y:S01]  /*5080*/  @!P3 IADD3 R46, P0, P4, R90, R78, R14 ;  /* 0x0000004e5a2eb210 */ /* 0x000fe20007c1e00e */
[----:B------:R-:W0:Y:S03]  /*5090*/  @!P3 LDC.64 R60, c[0x0][0x3e8] ;  /* 0x0000fa00ff3cbb82 */ /* 0x000e260000000a00 */
[----:B------:R-:W-:Y:S02]  /*50a0*/  @!P3 IADD3.X R47, R33, R119, R21, P0, P4 ;  /* 0x00000077212fb210 */ /* 0x000fe400007e8415 */
[----:B------:R-:W-:-:S03]  /*50b0*/  @!P3 IADD3 R44, P0, P4, R84, R76, R8 ;  /* 0x0000004c542cb210 */ /* 0x000fc60007c1e008 */
[----:B------:R-:W1:Y:S01]  /*50c0*/  @!P3 LDC.64 R62, c[0x0][0x400] ;  /* 0x00010000ff3ebb82 */ /* 0x000e620000000a00 */
        /* <DEDUP_REMOVED lines=11> */
[----:B------:R-:W4:Y:S01]  /*5180*/  @!P4 LDC.64 R52, c[0x0][0x3e8] ;  /* 0x0000fa00ff34cb82 */ /* 0x000f220000000a00 */
[----:B------:R-:W-:-:S05]  /*5190*/  @!P4 IADD3 R48, P5, R90, R78, RZ ;  /* 0x0000004e5a30c210 */ /* 0x000fca0007fbe0ff */
[----:B------:R-:W-:Y:S02]  /*51a0*/  @!P4 IMAD.X R49, R119, 0x1, R33, P5 ;  /* 0x000000017731c824 */ /* 0x000fe400028e0621 */
[----:B------:R-:W0:Y:S01]  /*51b0*/  @!P4 LDC.64 R54, c[0x0][0x400] ;  /* 0x00010000ff36cb82 */ /* 0x000e220000000a00 */
[----:B----4-:R-:W-:-:S04]  /*51c0*/  @!P4 LEA R52, P5, R48, R52, 0x1 ;  /* 0x000000343034c211 */ /* 0x010fc800078a08ff */
[----:B------:R-:W-:Y:S02]  /*51d0*/  @!P4 LEA.HI.X R53, R48, R53, R49, 0x1, P5 ;  /* 0x000000353035c211 */ /* 0x000fe400028f0c31 */
[----:B------:R-:W-:-:S05]  /*51e0*/  @!P4 IADD3 R48, P5, R84, R76, RZ ;  /* 0x0000004c5430c210 */ /* 0x000fca0007fbe0ff */
[----:B------:R-:W-:Y:S01]  /*51f0*/  @!P4 IMAD.X R49, R106, 0x1, R100, P5 ;  /* 0x000000016a31c824 */ /* 0x000fe200028e0664 */
[----:B0-----:R-:W-:-:S04]  /*5200*/  @!P4 LEA R54, P5, R48, R54, 0x1 ;  /* 0x000000363036c211 */ /* 0x001fc800078a08ff */
[----:B------:R-:W-:Y:S02]  /*5210*/  @!P4 LEA.HI.X R55, R48, R55, R49, 0x1, P5 ;  /* 0x000000373037c211 */ /* 0x000fe400028f0c31 */
[----:B------:R-:W-:Y:S02]  /*5220*/  CS2R R48, SRZ ;  /* 0x0000000000307805 */ /* 0x000fe4000001ff00 */
[----:B------:R-:W-:-:S04]  /*5230*/  @!P3 LEA R60, P5, R46, R60, 0x1 ;  /* 0x0000003c2e3cb211 */ /* 0x000fc800078a08ff */
[----:B------:R-:W-:Y:S02]  /*5240*/  @!P3 LEA.HI.X R61, R46, R61, R47, 0x1, P5 ;  /* 0x0000003d2e3db211 */ /* 0x000fe400028f0c2f */
[----:B------:R-:W-:Y:S02]  /*5250*/  CS2R R46, SRZ ;  /* 0x00000000002e7805 */ /* 0x000fe4000001ff00 */
[C---:B-1----:R-:W-:Y:S01]  /*5260*/  @!P3 LEA R62, P5, R44.reuse, R62, 0x1 ;  /* 0x0000003e2c3eb211 */ /* 0x042fe200078a08ff */
[----:B------:R0:W5:Y:S03]  /*5270*/  @!P4 LDG.E.128 R48, desc[UR38][R54.64] ;  /* 0x000000263630c981 */ /* 0x000166000c1e1d00 */
[----:B------:R-:W-:Y:S02]  /*5280*/  @!P3 LEA.HI.X R63, R44, R63, R45, 0x1, P5 ;  /* 0x0000003f2c3fb211 */ /* 0x000fe400028f0c2d */
[----:B------:R-:W-:-:S02]  /*5290*/  CS2R R44, SRZ ;  /* 0x00000000002c7805 */ /* 0x000fc4000001ff00 */
[----:B------:R-:W-:Y:S02]  /*52a0*/  CS2R R58, SRZ ;  /* 0x00000000003a7805 */ /* 0x000fe4000001ff00 */
[----:B------:R-:W-:Y:S02]  /*52b0*/  CS2R R56, SRZ ;  /* 0x0000000000387805 */ /* 0x000fe4000001ff00 */
[----:B------:R1:W5:Y:S01]  /*52c0*/  @!P4 LDG.E.128 R44, desc[UR38][R52.64] ;  /* 0x00000026342cc981 */ /* 0x000362000c1e1d00 */
[----:B0-----:R-:W-:-:S03]  /*52d0*/  CS2R R54, SRZ ;  /* 0x0000000000367805 */ /* 0x001fc6000001ff00 */
[----:B------:R0:W5:Y:S01]  /*52e0*/  @!P3 LDG.E.128 R56, desc[UR38][R62.64] ;  /* 0x000000263e38b981 */ /* 0x000162000c1e1d00 */
[----:B-1----:R-:W-:-:S06]  /*52f0*/  CS2R R52, SRZ ;  /* 0x0000000000347805 */ /* 0x002fcc000001ff00 */
[----:B------:R1:W5:Y:S01]  /*5300*/  @!P3 LDG.E.128 R52, desc[UR38][R60.64] ;  /* 0x000000263c34b981 */ /* 0x000362000c1e1d00 */
[----:B--2---:R-:W-:-:S04]  /*5310*/  @!P0 LEA R68, P3, R66, R68, 0x1 ;  /* 0x0000004442448211 */ /* 0x004fc800078608ff */
[----:B------:R-:W-:Y:S02]  /*5320*/  @!P0 LEA.HI.X R69, R66, R69, R67, 0x1, P3 ;  /* 0x0000004542458211 */ /* 0x000fe400018f0c43 */
[C---:B---3--:R-:W-:Y:S02]  /*5330*/  @!P0 LEA R70, P3, R64.reuse, R70, 0x1 ;  /* 0x0000004640468211 */ /* 0x048fe400078608ff */
[----:B0-----:R-:W-:Y:S02]  /*5340*/  CS2R R62, SRZ ;  /* 0x00000000003e7805 */ /* 0x001fe4000001ff00 */
[----:B------:R-:W-:Y:S02]  /*5350*/  CS2R R66, SRZ ;  /* 0x0000000000427805 */ /* 0x000fe4000001ff00 */
[----:B-1----:R-:W-:Y:S02]  /*5360*/  CS2R R60, SRZ ;  /* 0x00000000003c7805 */ /* 0x002fe4000001ff00 */
[----:B------:R-:W-:-:S02]  /*5370*/  @!P0 LEA.HI.X R71, R64, R71, R65, 0x1, P3 ;  /* 0x0000004740478211 */ /* 0x000fc400018f0c41 */
[----:B------:R-:W-:Y:S02]  /*5380*/  CS2R R64, SRZ ;  /* 0x0000000000407805 */ /* 0x000fe4000001ff00 */
[----:B------:R0:W5:Y:S04]  /*5390*/  @!P0 LDG.E.128 R60, desc[UR38][R68.64] ;  /* 0x00000026443c8981 */ /* 0x000168000c1e1d00 */
[----:B------:R1:W5:Y:S01]  /*53a0*/  @!P0 LDG.E.128 R64, desc[UR38][R70.64] ;  /* 0x0000002646408981 */ /* 0x000362000c1e1d00 */
[----:B------:R-:W-:-:S04]  /*53b0*/  ISETP.GE.AND P0, PT, R210, R114, PT ;  /* 0x00000072d200720c */ /* 0x000fc80003f06270 */
[CC--:B------:R-:W-:Y:S01]  /*53c0*/  ISETP.GE.OR P0, PT, R16.reuse, R123.reuse, P0 ;  /* 0x0000007b1000720c */ /* 0x0c0fe20000706670 */
[----:B------:R-:W-:Y:S01]  /*53d0*/  BSSY B1, `(.L_x_1726) ;  /* 0x000001c000017945 */ /* 0x000fe20003800000 */
[----:B------:R-:W-:Y:S02]  /*53e0*/  ISETP.GE.AND P3, PT, R16, R123, PT ;  /* 0x0000007b1000720c */ /* 0x000fe40003f66270 */
[----:B0-----:R-:W-:Y:S02]  /*53f0*/  CS2R R68, SRZ ;  /* 0x0000000000447805 */ /* 0x001fe4000001ff00 */
[----:B------:R-:W-:Y:S02]  /*5400*/  CS2R R74, SRZ ;  /* 0x00000000004a7805 */ /* 0x000fe4000001ff00 */
[----:B-1----:R-:W-:Y:S02]  /*5410*/  CS2R R70, SRZ ;  /* 0x0000000000467805 */ /* 0x002fe4000001ff00 */
[----:B------:R-:W-:-:S03]  /*5420*/  CS2R R72, SRZ ;  /* 0x0000000000487805 */ /* 0x000fc6000001ff00 */
[----:B------:R-:W-:Y:S05]  /*5430*/  @P0 BRA `(.L_x_1727) ;  /* 0x0000000000540947 */ /* 0x000fea0003800000 */
[----:B------:R-:W0:Y:S01]  /*5440*/  LDC.64 R68, c[0x0][0x3f8] ;  /* 0x0000fe00ff447b82 */ /* 0x000e220000000a00 */
[----:B------:R-:W-:Y:S01]  /*5450*/  IMAD.MOV.U32 R72, RZ, RZ, R78 ;  /* 0x000000ffff487224 */ /* 0x000fe200078e004e */
[----:B------:R-:W-:Y:S01]  /*5460*/  ULDC.64 UR4, c[0x0][0x3e8] ;  /* 0x0000fa0000047ab9 */ /* 0x000fe20000000a00 */
[----:B------:R-:W-:Y:S01]  /*5470*/  IMAD.MOV.U32 R73, RZ, RZ, R119 ;  /* 0x000000ffff497224 */ /* 0x000fe200078e0077 */
[----:B------:R-:W-:Y:S01]  /*5480*/  ULDC.64 UR6, c[0x0][0x400] ;  /* 0x0001000000067ab9 */ /* 0x000fe20000000a00 */
[----:B------:R-:W-:-:S03]  /*5490*/  IMAD.MOV.U32 R77, RZ, RZ, R106 ;  /* 0x000000ffff4d7224 */ /* 0x000fc600078e006a */
        /* <DEDUP_REMOVED lines=15> */
.L_x_1727:
[----:B------:R-:W-:Y:S05]  /*5590*/  BSYNC B1 ;  /* 0x0000000000017941 */ /* 0x000fea0003800000 */
.L_x_1726:
[----:B-----5:R-:W-:Y:S01]  /*55a0*/  IMAD.MOV.U32 R76, RZ, RZ, R70 ;  /* 0x000000ffff4c7224 */ /* 0x020fe200078e0046 */
        /* <DEDUP_REMOVED lines=32> */
[----:B------:R-:W-:-:S02]  /*57b0*/  IMAD.MOV.U32 R79, RZ, RZ, R53 ;  /* 0x000000ffff4f7224 */ /* 0x000fc400078e0035 */
        /* <DEDUP_REMOVED lines=8> */
[----:B------:R-:W-:Y:S01]  /*5840*/  PRMT R143, R78, 0x7610, R143 ;  /* 0x000076104e8f7816 */ /* 0x000fe2000000008f */
[----:B------:R-:W-:Y:S01]  /*5850*/  IMAD.MOV.U32 R78, RZ, RZ, R60 ;  /* 0x000000ffff4e7224 */ /* 0x000fe200078e003c */
[----:B------:R-:W-:Y:S01]  /*5860*/  PRMT R145, R145, 0x5410, R79 ;  /* 0x0000541091917816 */ /* 0x000fe2000000004f */
[----:B------:R-:W-:Y:S01]  /*5870*/  IMAD.MOV.U32 R79, RZ, RZ, R61 ;  /* 0x000000ffff4f7224 */ /* 0x000fe200078e003d */
[----:B------:R-:W-:-:S04]  /*5880*/  MOV R77, R63 ;  /* 0x0000003f004d7202 */ /* 0x000fc80000000f00 */
[----:B------:R-:W-:Y:S01]  /*5890*/  PRMT R138, R76, 0x5410, R77 ;  /* 0x000054104c8a7816 */ /* 0x000fe2000000004d */
[----:B------:R-:W-:Y:S01]  /*58a0*/  IMAD.MOV.U32 R76, RZ, RZ, R66 ;  /* 0x000000ffff4c7224 */ /* 0x000fe200078e0042 */
[----:B------:R-:W-:Y:S01]  /*58b0*/  PRMT R139, R78, 0x5410, R79 ;  /* 0x000054104e8b7816 */ /* 0x000fe2000000004f */
[----:B------:R-:W-:Y:S02]  /*58c0*/  IMAD.MOV.U32 R77, RZ, RZ, R67 ;  /* 0x000000ffff4d7224 */ /* 0x000fe400078e0043 */
[----:B------:R-:W-:Y:S02]  /*58d0*/  IMAD.MOV.U32 R78, RZ, RZ, R64 ;  /* 0x000000ffff4e7224 */ /* 0x000fe400078e0040 */
[----:B------:R-:W-:Y:S01]  /*58e0*/  IMAD.MOV.U32 R79, RZ, RZ, R65 ;  /* 0x000000ffff4f7224 */ /* 0x000fe200078e0041 */
[----:B------:R-:W-:-:S04]  /*58f0*/  PRMT R140, R76, 0x5410, R77 ;  /* 0x000054104c8c7816 */ /* 0x000fc8000000004d */
[----:B------:R-:W-:Y:S01]  /*5900*/  PRMT R141, R78, 0x5410, R79 ;  /* 0x000054104e8d7816 */ /* 0x000fe2000000004f */
[----:B------:R-:W-:Y:S06]  /*5910*/  @!P0 BRA `(.L_x_1728) ;  /* 0x0000000000048947 */ /* 0x000fec0003800000 */
[----:B------:R-:W-:Y:S01]  /*5920*/  BPT.TRAP 0x1 ;  /* 0x000000040000795c */ /* 0x000fe20000300000 */
.L_x_1728:
[----:B------:R-:W-:Y:S01]  /*5930*/  IMAD R106, R184, 0x8, R2 ;  /* 0x00000008b86a7824 */ /* 0x000fe200078e0202 */
[----:B------:R-:W-:Y:S01]  /*5940*/  SHF.L.U32 R119, R192, 0x1f, RZ ;  /* 0x0000001fc0777819 */ /* 0x000fe200000006ff */
[----:B------:R-:W0:Y:S01]  /*5950*/  LDC R132, c[0x0][0x2f4] ;  /* 0x0000bd00ff847b82 */ /* 0x000e220000000800 */
[----:B------:R-:W-:Y:S01]  /*5960*/  IMAD.MOV.U32 R121, RZ, RZ, R122 ;  /* 0x000000ffff797224 */ /* 0x000fe200078e007a */
[----:B------:R-:W-:Y:S01]  /*5970*/  BSSY B1, `(.L_x_1729) ;  /* 0x0000005000017945 */ /* 0x000fe20003800000 */
[----:B------:R-:W1:Y:S05]  /*5980*/  SYNCS.PHASECHK.TRANS64.TRYWAIT P4, [R106+URZ+0x28890], R119 ;  /* 0x028890776a0075a7 */ /* 0x000e6a000808017f */
[----:B------:R-:W2:Y:S01]  /*5990*/  LDC.64 R122, c[0x0][0x300] ;  /* 0x0000c000ff7a7b82 */ /* 0x000ea20000000a00 */
[----:B0-----:R-:W-:Y:S01]  /*59a0*/  IMAD.IADD R134, R132, 0x1, -R113 ;  /* 0x0000000184867824 */ /* 0x001fe200078e0a71 */
[----:B-1----:R-:W-:Y:S06]  /*59b0*/  @!P4 BRA `(.L_x_1730) ;  /* 0x000001e80078c947 */ /* 0x002fec0003800000 */
.L_x_2099:
[----:B------:R-:W-:Y:S05]  /*59c0*/  BSYNC B1 ;  /* 0x0000000000017941 */ /* 0x000fea0003800000 */
.L_x_1729:
[----:B------:R-:W-:Y:S01]  /*59d0*/  ISETP.GE.OR P4, PT, R23, R114, P2 ;  /* 0x000000721700720c */ /* 0x000fe20001786670 */
[----:B------:R-:W-:-:S12]  /*59e0*/  BSSY B1, `(.L_x_1731) ;  /* 0x000007c000017945 */ /* 0x000fd80003800000 */
[----:B------:R-:W-:Y:S05]  /*59f0*/  @P4 BRA `(.L_x_1732) ;  /* 0x0000000400e84947 */ /* 0x000fea0003800000 */
[-C--:B--2---:R-:W-:Y:S01]  /*5a00*/  IMAD R76, R215, R122.reuse, RZ ;  /* 0x0000007ad74c7224 */ /* 0x084fe200078e02ff */
[----:B------:R-:W-:Y:S01]  /*5a10*/  ISETP.NE.AND P6, PT, R0, RZ, PT ;  /* 0x000000ff0000720c */ /* 0x000fe20003fc5270 */
[C---:B------:R-:W-:Y:S01]  /*5a20*/  IMAD.WIDE.U32 R124, R23.reuse, R122, R120 ;  /* 0x0000007a177c7225 */ /* 0x040fe200078e0078 */
[----:B------:R-:W-:Y:S03]  /*5a30*/  BSSY B2, `(.L_x_1733) ;  /* 0x000006b000027945 */ /* 0x000fe60003800000 */
[----:B------:R-:W-:Y:S01]  /*5a40*/  IMAD R77, R23, R123, R76 ;  /* 0x0000007b174d7224 */ /* 0x000fe200078e024c */
[----:B------:R-:W-:Y:S02]  /*5a50*/  SEL R76, R113, R134, !P6 ;  /* 0x00000086714c7207 */ /* 0x000fe40007000000 */
[----:B------:R-:W-:Y:S01]  /*5a60*/  IADD3 R146, P4, P5, R96, R124, R37 ;  /* 0x0000007c60927210 */ /* 0x000fe20007d9e025 */
[----:B------:R-:W-:Y:S01]  /*5a70*/  IMAD.IADD R148, R77, 0x1, R125 ;  /* 0x000000014d947824 */ /* 0x000fe200078e027d */
[----:B------:R-:W-:-:S04]  /*5a80*/  SHF.R.S32.HI R77, RZ, 0x1f, R76 ;  /* 0x0000001fff4d7819 */ /* 0x000fc8000001144c */
[----:B------:R-:W-:Y:S02]  /*5a90*/  LEA.HI R76, R77, R76, RZ, 0x4 ;  /* 0x0000004c4d4c7211 */ /* 0x000fe400078f20ff */
[----:B------:R-:W-:Y:S02]  /*5aa0*/  IADD3.X R147, R35, R148, R102, P4, P5 ;  /* 0x0000009423937210 */ /* 0x000fe400027ea466 */
[----:B------:R-:W-:-:S04]  /*5ab0*/  LEA.HI.SX32 R76, R76, R101, 0x1c ;  /* 0x000000654c4c7211 */ /* 0x000fc800078fe2ff */
[----:B------:R-:W-:Y:S01]  /*5ac0*/  SHF.R.S32.HI R77, RZ, 0x1f, R76 ;  /* 0x0000001fff4d7819 */ /* 0x000fe2000001144c */
[----:B------:R-:W-:-:S03]  /*5ad0*/  IMAD.SHL.U32 R149, R76, 0x8, RZ ;  /* 0x000000084c957824 */ /* 0x000fc600078e00ff */
[----:B------:R-:W-:Y:S02]  /*5ae0*/  LEA.HI R77, R77, R76, RZ, 0x3 ;  /* 0x0000004c4d4d7211 */ /* 0x000fe400078f18ff */
[----:B------:R-:W-:-:S03]  /*5af0*/  LOP3.LUT R76, R149, 0x38, RZ, 0xc0, !PT ;  /* 0x00000038954c7812 */ /* 0x000fc600078ec0ff */
[----:B------:R-:W-:Y:S01]  /*5b00*/  IMAD.SHL.U32 R77, R77, 0x400, RZ ;  /* 0x000004004d4d7824 */ /* 0x000fe200078e00ff */
[----:B------:R-:W-:-:S04]  /*5b10*/  LOP3.LUT R76, R76, 0x1c0, R225, 0xf8, !PT ;  /* 0x000001c04c4c7812 */ /* 0x000fc800078ef8e1 */
[----:B------:R-:W-:Y:S02]  /*5b20*/  LOP3.LUT R77, R77, 0x7fffe000, RZ, 0xc0, !PT ;  /* 0x7fffe0004d4d7812 */ /* 0x000fe400078ec0ff */
[----:B------:R-:W-:-:S04]  /*5b30*/  LOP3.LUT R76, R76, R203, RZ, 0x3c, !PT ;  /* 0x000000cb4c4c7212 */ /* 0x000fc800078e3cff */
[----:B------:R-:W-:Y:S01]  /*5b40*/  IADD3 R79, R76, R77, R204 ;  /* 0x0000004d4c4f7210 */ /* 0x000fe20007ffe0cc */
[----:B------:R-:W-:-:S04]  /*5b50*/  IMAD R77, R184, 0x4000, R112 ;  /* 0x00004000b84d7824 */ /* 0x000fc800078e0270 */
[----:B------:R-:W-:Y:S02]  /*5b60*/  IMAD R79, R184, 0x4000, R79 ;  /* 0x00004000b84f7824 */ /* 0x000fe400078e024f */
[--C-:B------:R-:W-:Y:S02]  /*5b70*/  IMAD R77, R77, 0x2, R2.reuse ;  /* 0x000000024d4d7824 */ /* 0x100fe400078e0202 */
[----:B------:R-:W-:-:S04]  /*5b80*/  IMAD R80, R79, 0x2, R2 ;  /* 0x000000024f507824 */ /* 0x000fc800078e0202 */
[----:B------:R-:W1:Y:S04]  /*5b90*/  LDS.128 R76, [R77+0x18400] ;  /* 0x018400004d4c7984 */ /* 0x000e680000000c00 */
[----:B------:R-:W2:Y:S01]  /*5ba0*/  LDS.128 R80, [R80+0x18400] ;  /* 0x0184000050507984 */ /* 0x000ea20000000c00 */
[----:B------:R-:W-:Y:S05]  /*5bb0*/  @P3 BRA `(.L_x_1734) ;  /* 0x0000000400483947 */ /* 0x000fea0003800000 */
[----:B------:R-:W-:Y:S01]  /*5bc0*/  SHF.R.U32.HI R158, RZ, 0x10, R49 ;  /* 0x00000010ff9e7819 */ /* 0x000fe20000011631 */
[--C-:B------:R-:W-:Y:S01]  /*5bd0*/  HADD2.F32 R155, -RZ, R152.reuse.H0_H0 ;  /* 0x20000098ff9b7230 */ /* 0x100fe20000004100 */
[--C-:B------:R-:W-:Y:S01]  /*5be0*/  SHF.R.U64 R44, R44, 0x10, R45.reuse ;  /* 0x000000102c2c7819 */ /* 0x100fe2000000122d */
[----:B------:R-:W-:Y:S01]  /*5bf0*/  HADD2.F32 R152, -RZ, R152.H1_H1 ;  /* 0x30000098ff987230 */ /* 0x000fe20000004100 */
[----:B------:R-:W-:Y:S01]  /*5c00*/  SHF.R.U32.HI R156, RZ, 0x10, R45 ;  /* 0x00000010ff9c7819 */ /* 0x000fe2000001162d */
[----:B------:R-:W-:Y:S01]  /*5c10*/  HADD2.F32 R158, -RZ, R158.H0_H0 ;  /* 0x2000009eff9e7230 */ /* 0x000fe20000004100 */
[----:B------:R-:W-:Y:S02]  /*5c20*/  SHF.R.U64 R48, R48, 0x10, R49 ;  /* 0x0000001030307819 */ /* 0x000fe40000001231 */
[--C-:B------:R-:W-:Y:S01]  /*5c30*/  SHF.R.U64 R45, R46, 0x10, R47.reuse ;  /* 0x000000102e2d7819 */ /* 0x100fe2000000122f */
[----:B------:R-:W-:Y:S01]  /*5c40*/  HADD2.F32 R156, -RZ, R156.H0_H0 ;  /* 0x2000009cff9c7230 */ /* 0x000fe20000004100 */
[----:B------:R-:W-:Y:S01]  /*5c50*/  SHF.R.U32.HI R49, RZ, 0x10, R47 ;  /* 0x00000010ff317819 */ /* 0x000fe2000001162f */
[----:B-1----:R-:W-:Y:S01]  /*5c60*/  HADD2.F32 R47, -RZ, R77.H0_H0 ;  /* 0x2000004dff2f7230 */ /* 0x002fe20000004100 */
[--C-:B------:R-:W-:Y:S01]  /*5c70*/  SHF.R.U64 R46, R50, 0x10, R51.reuse ;  /* 0x00000010322e7819 */ /* 0x100fe20000001233 */
[--C-:B--2---:R-:W-:Y:S01]  /*5c80*/  HADD2.F32 R50, -RZ, R81.reuse.H0_H0 ;  /* 0x20000051ff327230 */ /* 0x104fe20000004100 */
[----:B------:R-:W-:Y:S01]  /*5c90*/  SHF.R.U32.HI R153, RZ, 0x10, R51 ;  /* 0x00000010ff997819 */ /* 0x000fe20000011633 */
[----:B------:R-:W-:-:S02]  /*5ca0*/  HADD2.F32 R51, -RZ, R81.H1_H1 ;  /* 0x30000051ff337230 */ /* 0x000fc40000004100 */
[-C--:B------:R-:W-:Y:S01]  /*5cb0*/  FMUL.FTZ R81, R47, R152.reuse ;  /* 0x000000982f517220 */ /* 0x080fe20000410000 */
[----:B------:R-:W-:Y:S02]  /*5cc0*/  HADD2.F32 R77, -RZ, R77.H1_H1 ;  /* 0x3000004dff4d7230 */ /* 0x000fe40000004100 */
[C---:B------:R-:W-:Y:S01]  /*5cd0*/  FMUL.FTZ R160, R50.reuse, R152 ;  /* 0x0000009832a07220 */ /* 0x040fe20000410000 */
[----:B------:R-:W-:Y:S02]  /*5ce0*/  HADD2.F32 R45, -RZ, R45.H0_H0 ;  /* 0x2000002dff2d7230 */ /* 0x000fe40000004100 */
[-C--:B------:R-:W-:Y:S01]  /*5cf0*/  FMUL.FTZ R152, R51, R158.reuse ;  /* 0x0000009e33987220 */ /* 0x080fe20000410000 */
[-C--:B------:R-:W-:Y:S01]  /*5d00*/  FFMA.FTZ R50, R50, R155.reuse, R81 ;  /* 0x0000009b32327223 */ /* 0x080fe20000010051 */
[C---:B------:R-:W-:Y:S01]  /*5d10*/  FMUL.FTZ R158, R77.reuse, R158 ;  /* 0x0000009e4d9e7220 */ /* 0x040fe20000410000 */
[----:B------:R-:W-:Y:S02]  /*5d20*/  HADD2.F32 R81, -RZ, R83.H0_H0 ;  /* 0x20000053ff517230 */ /* 0x000fe40000004100 */
[-C--:B------:R-:W-:Y:S01]  /*5d30*/  FFMA.FTZ R152, R77, R156.reuse, -R152 ;  /* 0x0000009c4d987223 */ /* 0x080fe20000010898 */
[----:B------:R-:W-:Y:S01]  /*5d40*/  FFMA.FTZ R47, R47, R155, -R160 ;  /* 0x0000009b2f2f7223 */ /* 0x000fe200000108a0 */
[----:B------:R-:W-:Y:S01]  /*5d50*/  FFMA.FTZ R51, R51, R156, R158 ;  /* 0x0000009c33337223 */ /* 0x000fe2000001009e */
[----:B------:R-:W-:-:S02]  /*5d60*/  HADD2.F32 R156, -RZ, R154.H1_H1 ;  /* 0x3000009aff9c7230 */ /* 0x000fc40000004100 */
[----:B------:R-:W-:Y:S01]  /*5d70*/  HADD2.F32 R154, -RZ, R154.H0_H0 ;  /* 0x2000009aff9a7230 */ /* 0x000fe20000004100 */
[----:B------:R-:W-:Y:S01]  /*5d80*/  F2FP.F16.F32.PACK_AB R47, R152, R47 ;  /* 0x0000002f982f723e */ /* 0x000fe200000000ff */
[----:B------:R-:W-:Y:S01]  /*5d90*/  HADD2.F32 R77, -RZ, R79.H0_H0 ;  /* 0x2000004fff4d7230 */ /* 0x000fe20000004100 */
[----:B------:R-:W-:Y:S01]  /*5da0*/  F2FP.F16.F32.PACK_AB R50, R51, R50 ;  /* 0x000000323332723e */ /* 0x000fe200000000ff */
[----:B------:R-:W-:Y:S02]  /*5db0*/  HADD2.F32 R83, -RZ, R83.H1_H1 ;  /* 0x30000053ff537230 */ /* 0x000fe40000004100 */
[-C--:B------:R-:W-:Y:S01]  /*5dc0*/  FMUL.FTZ R162, R81, R154.reuse ;  /* 0x0000009a51a27220 */ /* 0x080fe20000410000 */
[----:B------:R-:W-:Y:S02]  /*5dd0*/  HADD2.F32 R160, -RZ, R153.H0_H0 ;  /* 0x20000099ffa07230 */ /* 0x000fe40000004100 */
[----:B------:R-:W-:Y:S01]  /*5de0*/  FMUL.FTZ R154, R77, R154 ;  /* 0x0000009a4d9a7220 */ /* 0x000fe20000410000 */
[----:B------:R-:W-:-:S02]  /*5df0*/  HADD2.F32 R79, -RZ, R79.H1_H1 ;  /* 0x3000004fff4f7230 */ /* 0x000fc40000004100 */
[----:B------:R-:W-:Y:S02]  /*5e00*/  HADD2.F32 R158, -RZ, R49.H0_H0 ;  /* 0x20000031ff9e7230 */ /* 0x000fe40000004100 */
[----:B------:R-:W-:Y:S01]  /*5e10*/  FMUL.FTZ R164, R83, R160 ;  /* 0x000000a053a47220 */ /* 0x000fe20000410000 */
[-C--:B------:R-:W-:Y:S01]  /*5e20*/  FFMA.FTZ R49, R77, R156.reuse, -R162 ;  /* 0x0000009c4d317223 */ /* 0x080fe200000108a2 */
[----:B------:R-:W-:Y:S01]  /*5e30*/  FFMA.FTZ R77, R81, R156, R154 ;  /* 0x0000009c514d7223 */ /* 0x000fe2000001009a */
[C---:B------:R-:W-:Y:S01]  /*5e40*/  FMUL.FTZ R160, R79.reuse, R160 ;  /* 0x000000a04fa07220 */ /* 0x040fe20000410000 */
[-C--:B------:R-:W-:Y:S01]  /*5e50*/  FFMA.FTZ R154, R79, R158.reuse, -R164 ;  /* 0x0000009e4f9a7223 */ /* 0x080fe200000108a4 */
[--C-:B------:R-:W-:Y:S02]  /*5e60*/  HADD2.F32 R81, -RZ, R151.reuse.H0_H0 ;  /* 0x20000097ff517230 */ /* 0x100fe40000004100 */
[----:B------:R-:W-:Y:S02]  /*5e70*/  HADD2.F32 R153, -RZ, R48.H0_H0 ;  /* 0x20000030ff997230 */ /* 0x000fe40000004100 */
[----:B------:R-:W-:Y:S01]  /*5e80*/  FFMA.FTZ R156, R83, R158, R160 ;  /* 0x0000009e539c7223 */ /* 0x000fe200000100a0 */
[----:B------:R-:W-:-:S02]  /*5e90*/  HADD2.F32 R151, -RZ, R151.H1_H1 ;  /* 0x30000097ff977230 */ /* 0x000fc40000004100 */
[----:B------:R-:W-:Y:S02]  /*5ea0*/  HADD2.F32 R79, -RZ, R80.H0_H0 ;  /* 0x20000050ff4f7230 */ /* 0x000fe40000004100 */
[----:B------:R-:W-:Y:S02]  /*5eb0*/  HADD2.F32 R48, -RZ, R76.H0_H0 ;  /* 0x2000004cff307230 */ /* 0x000fe40000004100 */
[----:B------:R-:W-:Y:S02]  /*5ec0*/  HADD2.F32 R80, -RZ, R80.H1_H1 ;  /* 0x30000050ff507230 */ /* 0x000fe40000004100 */
[CC--:B------:R-:W-:Y:S01]  /*5ed0*/  FMUL.FTZ R155, R79.reuse, R151.reuse ;  /* 0x000000974f9b7220 */ /* 0x0c0fe20000410000 */
[----:B------:R-:W-:Y:S02]  /*5ee0*/  HADD2.F32 R76, -RZ, R76.H1_H1 ;  /* 0x3000004cff4c7230 */ /* 0x000fe40000004100 */
[----:B------:R-:W-:Y:S02]  /*5ef0*/  HADD2.F32 R83, -RZ, R44.H0_H0 ;  /* 0x2000002cff537230 */ /* 0x000fe40000004100 */
[----:B------:R-:W-:Y:S01]  /*5f00*/  FMUL.FTZ R44, R48, R151 ;  /* 0x00000097302c7220 */ /* 0x000fe20000410000 */
[-C--:B------:R-:W-:Y:S01]  /*5f10*/  FMUL.FTZ R151, R80, R153.reuse ;  /* 0x0000009950977220 */ /* 0x080fe20000410000 */
[----:B------:R-:W-:Y:S01]  /*5f20*/  FMUL.FTZ R153, R76, R153 ;  /* 0x000000994c997220 */ /* 0x000fe20000410000 */
[-C--:B------:R-:W-:Y:S01]  /*5f30*/  FFMA.FTZ R155, R48, R81.reuse, -R155 ;  /* 0x00000051309b7223 */ /* 0x080fe2000001089b */
[----:B------:R-:W-:Y:S01]  /*5f40*/  FFMA.FTZ R48, R79, R81, R44 ;  /* 0x000000514f307223 */ /* 0x000fe2000001002c */
[-C--:B------:R-:W-:Y:S01]  /*5f50*/  FFMA.FTZ R76, R76, R83.reuse, -R151 ;  /* 0x000000534c4c7223 */ /* 0x080fe20000010897 */
[----:B------:R-:W-:Y:S01]  /*5f60*/  FFMA.FTZ R153, R80, R83, R153 ;  /* 0x0000005350997223 */ /* 0x000fe20000010099 */
[----:B------:R-:W-:-:S02]  /*5f70*/  HADD2.F32 R83, -RZ, R46.H0_H0 ;  /* 0x2000002eff537230 */ /* 0x000fc40000004100 */
[----:B------:R-:W-:Y:S01]  /*5f80*/  HADD2.F32 R46, -RZ, R82.H0_H0 ;  /* 0x20000052ff2e7230 */ /* 0x000fe20000004100 */
[----:B------:R-:W-:Y:S01]  /*5f90*/  F2FP.F16.F32.PACK_AB R76, R76, R155 ;  /* 0x0000009b4c4c723e */ /* 0x000fe200000000ff */
[----:B------:R-:W-:Y:S01]  /*5fa0*/  HADD2.F32 R81, -RZ, R150.H1_H1 ;  /* 0x30000096ff517230 */ /* 0x000fe20000004100 */
[----:B------:R-:W-:Y:S01]  /*5fb0*/  F2FP.F16.F32.PACK_AB R80, R153, R48 ;  /* 0x000000309950723e */ /* 0x000fe200000000ff */
[----:B------:R-:W-:Y:S02]  /*5fc0*/  HADD2.F32 R44, -RZ, R78.H0_H0 ;  /* 0x2000004eff2c7230 */ /* 0x000fe40000004100 */
[----:B------:R-:W-:Y:S02]  /*5fd0*/  HADD2.F32 R82, -RZ, R82.H1_H1 ;  /* 0x30000052ff527230 */ /* 0x000fe40000004100 */
[-C--:B------:R-:W-:Y:S01]  /*5fe0*/  FMUL.FTZ R151, R46, R81.reuse ;  /* 0x000000512e977220 */ /* 0x080fe20000410000 */
[----:B------:R-:W-:Y:S02]  /*5ff0*/  HADD2.F32 R78, -RZ, R78.H1_H1 ;  /* 0x3000004eff4e7230 */ /* 0x000fe40000004100 */
[----:B------:R-:W-:Y:S01]  /*6000*/  FMUL.FTZ R81, R44, R81 ;  /* 0x000000512c517220 */ /* 0x000fe20000410000 */
[----:B------:R-:W-:-:S02]  /*6010*/  HADD2.F32 R79, -RZ, R150.H0_H0 ;  /* 0x20000096ff4f7230 */ /* 0x000fc40000004100 */
[-C--:B------:R-:W-:Y:S01]  /*6020*/  FMUL.FTZ R157, R82, R83.reuse ;  /* 0x00000053529d7220 */ /* 0x080fe20000410000 */
[----:B------:R-:W-:Y:S02]  /*6030*/  FMUL.FTZ R83, R78, R83 ;  /* 0x000000534e537220 */ /* 0x000fe40000410000 */
[-C--:B------:R-:W-:Y:S01]  /*6040*/  FFMA.FTZ R81, R46, R79.reuse, R81 ;  /* 0x0000004f2e517223 */ /* 0x080fe20000010051 */
[----:B------:R-:W-:Y:S01]  /*6050*/  FFMA.FTZ R151, R44, R79, -R151 ;  /* 0x0000004f2c977223 */ /* 0x000fe20000010897 */
[-C--:B------:R-:W-:Y:S01]  /*6060*/  FFMA.FTZ R82, R82, R45.reuse, R83 ;  /* 0x0000002d52527223 */ /* 0x080fe20000010053 */
[----:B------:R-:W-:Y:S01]  /*6070*/  FFMA.FTZ R78, R78, R45, -R157 ;  /* 0x0000002d4e4e7223 */ /* 0x000fe2000001089d */
[----:B------:R-:W-:Y:S02]  /*6080*/  F2FP.F16.F32.PACK_AB R83, R156, R77 ;  /* 0x0000004d9c53723e */ /* 0x000fe400000000ff */
[----:B------:R-:W-:Y:S02]  /*6090*/  F2FP.F16.F32.PACK_AB R79, R154, R49 ;  /* 0x000000319a4f723e */ /* 0x000fe400000000ff */
[----:B------:R-:W-:Y:S01]  /*60a0*/  F2FP.F16.F32.PACK_AB R82, R82, R81 ;  /* 0x000000515252723e */ /* 0x000fe200000000ff */
[----:B------:R-:W-:Y:S01]  /*60b0*/  IMAD.MOV.U32 R81, RZ, RZ, R50 ;  /* 0x000000ffff517224 */ /* 0x000fe200078e0032 */
[----:B------:R-:W-:-:S02]  /*60c0*/  F2FP.F16.F32.PACK_AB R78, R78, R151 ;  /* 0x000000974e4e723e */ /* 0x000fc400000000ff */
[----:B------:R-:W-:-:S07]  /*60d0*/  MOV R77, R47 ;  /* 0x0000002f004d7202 */ /* 0x000fce0000000f00 */
.L_x_1734:
[----:B------:R-:W-:Y:S05]  /*60e0*/  BSYNC B2 ;  /* 0x0000000000027941 */ /* 0x000fea0003800000 */
.L_x_1733:
[----:B------:R-:W-:Y:S01]  /*60f0*/  ISETP.GE.AND P4, PT, R149, R132, PT ;  /* 0x000000849500720c */ /* 0x000fe20003f86270 */
[----:B------:R-:W-:-:S12]  /*6100*/  ULDC.64 UR4, c[0x0][0x2e8] ;  /* 0x0000ba0000047ab9 */ /* 0x000fd80000000a00 */
[--C-:B------:R-:W-:Y:S02]  /*6110*/  @!P4 SHF.R.S32.HI R44, RZ, 0x1f, R149.reuse ;  /* 0x0000001fff2cc819 */ /* 0x100fe40000011495 */
[----:B------:R-:W-:-:S04]  /*6120*/  @!P4 IADD3 R124, P5, P6, R96, R124, R149 ;  /* 0x0000007c607cc210 */ /* 0x000fc80007ebe095 */
[----:B------:R-:W-:Y:S02]  /*6130*/  @!P4 IADD3.X R47, R35, R148, R44, P5, P6 ;  /* 0x00000094232fc210 */ /* 0x000fe40002fec42c */
[----:B------:R-:W-:-:S04]  /*6140*/  LEA R44, P5, R146, UR4, 0x1 ;  /* 0x00000004922c7c11 */ /* 0x000fc8000f8a08ff */
[----:B------:R-:W-:Y:S02]  /*6150*/  LEA.HI.X R45, R146, UR5, R147, 0x1, P5 ;  /* 0x00000005922d7c11 */ /* 0x000fe4000a8f0c93 */
[----:B------:R-:W-:-:S03]  /*6160*/  @!P4 LEA R46, P5, R124, UR4, 0x1 ;  /* 0x000000047c2ecc11 */ /* 0x000fc6000f8a08ff */
[----:B-1----:R1:W-:Y:S01]  /*6170*/  STG.E.128 desc[UR38][R44.64], R76 ;  /* 0x0000004c2c007986 */ /* 0x0023e2000c101d26 */
[----:B------:R-:W-:-:S05]  /*6180*/  @!P4 LEA.HI.X R47, R124, UR5, R47, 0x1, P5 ;  /* 0x000000057c2fcc11 */ /* 0x000fca000a8f0c2f */
[----:B--2---:R1:W-:Y:S04]  /*6190*/  @!P4 STG.E.128 desc[UR38][R46.64], R80 ;  /* 0x000000502e00c986 */ /* 0x0043e8000c101d26 */
.L_x_1732:
[----:B------:R-:W-:Y:S05]  /*61a0*/  BSYNC B1 ;  /* 0x0000000000017941 */ /* 0x000fea0003800000 */
.L_x_1731:
[----:B------:R-:W-:Y:S01]  /*61b0*/  ISETP.GE.OR P4, PT, R212, R114, P2 ;  /* 0x00000072d400720c */ /* 0x000fe20001786670 */
[----:B------:R-:W-:-:S12]  /*61c0*/  BSSY B1, `(.L_x_1735) ;  /* 0x0000080000017945 */ /* 0x000fd80003800000 */
[----:B------:R-:W-:Y:S05]  /*61d0*/  @P4 BRA `(.L_x_1736) ;  /* 0x0000000400f84947 */ /* 0x000fea0003800000 */
[-C--:B-12---:R-:W-:Y:S01]  /*61e0*/  IMAD R44, R118, R122.reuse, RZ ;  /* 0x0000007a762c7224 */ /* 0x086fe200078e02ff */
        /* <DEDUP_REMOVED lines=14> */
[----:B------:R-:W-:-:S03]  /*62d0*/  LOP3.LUT R45, R199, 0x38, R81, 0xf8, !PT ;  /* 0x00000038c72d7812 */ /* 0x000fc600078ef851 */
[----:B------:R-:W-:Y:S01]  /*62e0*/  IMAD.SHL.U32 R44, R44, 0x400, RZ ;  /* 0x000004002c2c7824 */ /* 0x000fe200078e00ff */
[----:B------:R-:W-:-:S04]  /*62f0*/  LOP3.LUT R45, R45, R228, RZ, 0x3c, !PT ;  /* 0x000000e42d2d7212 */ /* 0x000fc800078e3cff */
[----:B------:R-:W-:-:S04]  /*6300*/  LOP3.LUT R44, R44, 0x7fffe000, RZ, 0xc0, !PT ;  /* 0x7fffe0002c2c7812 */ /* 0x000fc800078ec0ff */
        /* <DEDUP_REMOVED lines=8> */
[----:B------:R-:W-:Y:S02]  /*6390*/  SHF.R.U64 R82, R52, 0x10, R53 ;  /* 0x0000001034527819 */ /* 0x000fe40000001235 */
[----:B------:R-:W-:Y:S01]  /*63a0*/  SHF.R.U64 R52, R54, 0x10, R55 ;  /* 0x0000001036347819 */ /* 0x000fe20000001237 */
[----:B-1----:R-:W-:Y:S01]  /*63b0*/  IMAD.MOV.U32 R54, RZ, RZ, R44 ;  /* 0x000000ffff367224 */ /* 0x002fe200078e002c */
[----:B------:R-:W-:Y:S01]  /*63c0*/  SHF.R.U32.HI R124, RZ, 0x10, R57 ;  /* 0x00000010ff7c7819 */ /* 0x000fe20000011639 */
[----:B--2---:R-:W-:Y:S01]  /*63d0*/  IMAD.MOV.U32 R44, RZ, RZ, R49 ;  /* 0x000000ffff2c7224 */ /* 0x004fe200078e0031 */
[----:B------:R-:W-:Y:S01]  /*63e0*/  SHF.R.U32.HI R83, RZ, 0x10, R53 ;  /* 0x00000010ff537819 */ /* 0x000fe20000011635 */
[----:B------:R-:W-:Y:S01]  /*63f0*/  IMAD.MOV.U32 R49, RZ, RZ, R47 ;  /* 0x000000ffff317224 */ /* 0x000fe200078e002f */
[----:B------:R-:W-:Y:S01]  /*6400*/  SHF.R.U64 R56, R56, 0x10, R57 ;  /* 0x0000001038387819 */ /* 0x000fe20000001239 */
[----:B------:R-:W-:Y:S01]  /*6410*/  IMAD.MOV.U32 R57, RZ, RZ, R51 ;  /* 0x000000ffff397224 */ /* 0x000fe200078e0033 */
[----:B------:R-:W-:Y:S01]  /*6420*/  SHF.R.U32.HI R147, RZ, 0x10, R55 ;  /* 0x00000010ff937819 */ /* 0x000fe20000011637 */
[----:B------:R-:W-:Y:S01]  /*6430*/  IMAD.MOV.U32 R55, RZ, RZ, R48 ;  /* 0x000000ffff377224 */ /* 0x000fe200078e0030 */
[--C-:B------:R-:W-:Y:S01]  /*6440*/  SHF.R.U64 R53, R58, 0x10, R59.reuse ;  /* 0x000000103a357819 */ /* 0x100fe2000000123b */
[----:B------:R-:W-:Y:S01]  /*6450*/  HADD2.F32 R48, -RZ, R44.H0_H0 ;  /* 0x2000002cff307230 */ /* 0x000fe20000004100 */
[----:B------:R-:W-:Y:S01]  /*6460*/  SHF.R.U32.HI R125, RZ, 0x10, R59 ;  /* 0x00000010ff7d7819 */ /* 0x000fe2000001163b */
[----:B------:R-:W-:-:S02]  /*6470*/  HADD2.F32 R59, -RZ, R145.H0_H0 ;  /* 0x20000091ff3b7230 */ /* 0x000fc40000004100 */
[----:B------:R-:W-:Y:S02]  /*6480*/  HADD2.F32 R145, -RZ, R145.H1_H1 ;  /* 0x30000091ff917230 */ /* 0x000fe40000004100 */
[----:B------:R-:W-:Y:S02]  /*6490*/  HADD2.F32 R51, -RZ, R44.H1_H1 ;  /* 0x3000002cff337230 */ /* 0x000fe40000004100 */
[--C-:B------:R-:W-:Y:S02]  /*64a0*/  HADD2.F32 R44, -RZ, R45.reuse.H0_H0 ;  /* 0x2000002dff2c7230 */ /* 0x100fe40000004100 */
[----:B------:R-:W-:Y:S02]  /*64b0*/  HADD2.F32 R124, -RZ, R124.H0_H0 ;  /* 0x2000007cff7c7230 */ /* 0x000fe40000004100 */
[----:B------:R-:W-:Y:S02]  /*64c0*/  HADD2.F32 R47, -RZ, R45.H1_H1 ;  /* 0x3000002dff2f7230 */ /* 0x000fe40000004100 */
[----:B------:R-:W-:Y:S01]  /*64d0*/  FMUL.FTZ R45, R48, R145 ;  /* 0x00000091302d7220 */ /* 0x000fe20000410000 */
[----:B------:R-:W-:-:S02]  /*64e0*/  HADD2.F32 R58, -RZ, R83.H0_H0 ;  /* 0x20000053ff3a7230 */ /* 0x000fc40000004100 */
[C---:B------:R-:W-:Y:S01]  /*64f0*/  FMUL.FTZ R145, R44.reuse, R145 ;  /* 0x000000912c917220 */ /* 0x040fe20000410000 */
[-C--:B------:R-:W-:Y:S01]  /*6500*/  FMUL.FTZ R146, R51, R124.reuse ;  /* 0x0000007c33927220 */ /* 0x080fe20000410000 */
[C---:B------:R-:W-:Y:S01]  /*6510*/  FMUL.FTZ R124, R47.reuse, R124 ;  /* 0x0000007c2f7c7220 */ /* 0x040fe20000410000 */
[-C--:B------:R-:W-:Y:S01]  /*6520*/  FFMA.FTZ R44, R44, R59.reuse, -R45 ;  /* 0x0000003b2c2c7223 */ /* 0x080fe2000001082d */
[----:B------:R-:W-:Y:S01]  /*6530*/  FFMA.FTZ R45, R48, R59, R145 ;  /* 0x0000003b302d7223 */ /* 0x000fe20000010091 */
[-C--:B------:R-:W-:Y:S01]  /*6540*/  FFMA.FTZ R47, R47, R58.reuse, -R146 ;  /* 0x0000003a2f2f7223 */ /* 0x080fe20000010892 */
[----:B------:R-:W-:Y:S01]  /*6550*/  FFMA.FTZ R48, R51, R58, R124 ;  /* 0x0000003a33307223 */ /* 0x000fe2000001007c */
[----:B------:R-:W-:Y:S02]  /*6560*/  HADD2.F32 R83, -RZ, R144.H0_H0 ;  /* 0x20000090ff537230 */ /* 0x000fe40000004100 */
[----:B------:R-:W-:Y:S01]  /*6570*/  HADD2.F32 R58, -RZ, R57.H0_H0 ;  /* 0x20000039ff3a7230 */ /* 0x000fe20000004100 */
[----:B------:R-:W-:Y:S01]  /*6580*/  F2FP.F16.F32.PACK_AB R47, R47, R44 ;  /* 0x0000002c2f2f723e */ /* 0x000fe200000000ff */
[----:B------:R-:W-:-:S02]  /*6590*/  HADD2.F32 R51, -RZ, R49.H0_H0 ;  /* 0x20000031ff337230 */ /* 0x000fc40000004100 */
[----:B------:R-:W-:Y:S02]  /*65a0*/  HADD2.F32 R57, -RZ, R57.H1_H1 ;  /* 0x30000039ff397230 */ /* 0x000fe40000004100 */
[-C--:B------:R-:W-:Y:S01]  /*65b0*/  FMUL.FTZ R148, R58, R83.reuse ;  /* 0x000000533a947220 */ /* 0x080fe20000410000 */
[----:B------:R-:W-:Y:S02]  /*65c0*/  HADD2.F32 R146, -RZ, R125.H0_H0 ;  /* 0x2000007dff927230 */ /* 0x000fe40000004100 */
[----:B------:R-:W-:Y:S01]  /*65d0*/  FMUL.FTZ R83, R51, R83 ;  /* 0x0000005333537220 */ /* 0x000fe20000410000 */
[----:B------:R-:W-:Y:S02]  /*65e0*/  HADD2.F32 R59, -RZ, R142.H1_H1 ;  /* 0x3000008eff3b7230 */ /* 0x000fe40000004100 */
[----:B------:R-:W-:Y:S02]  /*65f0*/  HADD2.F32 R49, -RZ, R49.H1_H1 ;  /* 0x30000031ff317230 */ /* 0x000fe40000004100 */
[----:B------:R-:W-:Y:S01]  /*6600*/  FMUL.FTZ R150, R57, R146 ;  /* 0x0000009239967220 */ /* 0x000fe20000410000 */
[----:B------:R-:W-:-:S02]  /*6610*/  HADD2.F32 R124, -RZ, R147.H0_H0 ;  /* 0x20000093ff7c7230 */ /* 0x000fc40000004100 */
[-C--:B------:R-:W-:Y:S01]  /*6620*/  FFMA.FTZ R148, R51, R59.reuse, -R148 ;  /* 0x0000003b33947223 */ /* 0x080fe20000010894 */
[----:B------:R-:W-:Y:S01]  /*6630*/  FFMA.FTZ R125, R58, R59, R83 ;  /* 0x0000003b3a7d7223 */ /* 0x000fe20000010053 */
[C---:B------:R-:W-:Y:S01]  /*6640*/  FMUL.FTZ R146, R49.reuse, R146 ;  /* 0x0000009231927220 */ /* 0x040fe20000410000 */
[----:B------:R-:W-:Y:S02]  /*6650*/  HADD2.F32 R58, -RZ, R143.H0_H0 ;  /* 0x2000008fff3a7230 */ /* 0x000fe40000004100 */
[-C--:B------:R-:W-:Y:S01]  /*6660*/  FFMA.FTZ R145, R49, R124.reuse, -R150 ;  /* 0x0000007c31917223 */ /* 0x080fe20000010896 */
[----:B------:R-:W-:Y:S02]  /*6670*/  HADD2.F32 R51, -RZ, R55.H0_H0 ;  /* 0x20000037ff337230 */ /* 0x000fe40000004100 */
[----:B------:R-:W-:Y:S01]  /*6680*/  FFMA.FTZ R146, R57, R124, R146 ;  /* 0x0000007c39927223 */ /* 0x000fe20000010092 */
[----:B------:R-:W-:Y:S02]  /*6690*/  HADD2.F32 R56, -RZ, R56.H0_H0 ;  /* 0x20000038ff387230 */ /* 0x000fe40000004100 */
[----:B------:R-:W-:-:S02]  /*66a0*/  HADD2.F32 R49, -RZ, R54.H0_H0 ;  /* 0x20000036ff317230 */ /* 0x000fc40000004100 */
[----:B------:R-:W-:Y:S01]  /*66b0*/  FMUL.FTZ R124, R51, R58 ;  /* 0x0000003a337c7220 */ /* 0x000fe20000410000 */
[----:B------:R-:W-:Y:S01]  /*66c0*/  HADD2.F32 R55, -RZ, R55.H1_H1 ;  /* 0x30000037ff377230 */ /* 0x000fe20000004100 */
[----:B------:R-:W-:Y:S01]  /*66d0*/  F2FP.F16.F32.PACK_AB R145, R145, R148 ;  /* 0x000000949191723e */ /* 0x000fe200000000ff */
[----:B------:R-:W-:Y:S02]  /*66e0*/  HADD2.F32 R54, -RZ, R54.H1_H1 ;  /* 0x30000036ff367230 */ /* 0x000fe40000004100 */
[----:B------:R-:W-:Y:S01]  /*66f0*/  FMUL.FTZ R58, R49, R58 ;  /* 0x0000003a313a7220 */ /* 0x000fe20000410000 */
[----:B------:R-:W-:Y:S02]  /*6700*/  HADD2.F32 R142, -RZ, R142.H0_H0 ;  /* 0x2000008eff8e7230 */ /* 0x000fe40000004100 */
[-C--:B------:R-:W-:Y:S01]  /*6710*/  FMUL.FTZ R57, R55, R56.reuse ;  /* 0x0000003837397220 */ /* 0x080fe20000410000 */
[----:B------:R-:W-:Y:S02]  /*6720*/  HADD2.F32 R82, -RZ, R82.H0_H0 ;  /* 0x20000052ff527230 */ /* 0x000fe40000004100 */
[----:B------:R-:W-:Y:S01]  /*6730*/  FMUL.FTZ R56, R54, R56 ;  /* 0x0000003836387220 */ /* 0x000fe20000410000 */
[----:B------:R-:W-:-:S02]  /*6740*/  HADD2.F32 R144, -RZ, R144.H1_H1 ;  /* 0x30000090ff907230 */ /* 0x000fc40000004100 */
[-C--:B------:R-:W-:Y:S01]  /*6750*/  FFMA.FTZ R58, R51, R142.reuse, R58 ;  /* 0x0000008e333a7223 */ /* 0x080fe2000001003a */
[----:B------:R-:W-:Y:S01]  /*6760*/  FFMA.FTZ R124, R49, R142, -R124 ;  /* 0x0000008e317c7223 */ /* 0x000fe2000001087c */
[-C--:B------:R-:W-:Y:S01]  /*6770*/  FFMA.FTZ R59, R55, R82.reuse, R56 ;  /* 0x00000052373b7223 */ /* 0x080fe20000010038 */
[----:B------:R-:W-:Y:S02]  /*6780*/  HADD2.F32 R51, -RZ, R50.H0_H0 ;  /* 0x20000032ff337230 */ /* 0x000fe40000004100 */
[----:B------:R-:W-:Y:S01]  /*6790*/  FFMA.FTZ R57, R54, R82, -R57 ;  /* 0x0000005236397223 */ /* 0x000fe20000010839 */
[----:B------:R-:W-:Y:S02]  /*67a0*/  HADD2.F32 R55, -RZ, R53.H0_H0 ;  /* 0x20000035ff377230 */ /* 0x000fe40000004100 */
[----:B------:R-:W-:Y:S02]  /*67b0*/  HADD2.F32 R49, -RZ, R46.H0_H0 ;  /* 0x2000002eff317230 */ /* 0x000fe40000004100 */
[----:B------:R-:W-:Y:S01]  /*67c0*/  HADD2.F32 R50, -RZ, R50.H1_H1 ;  /* 0x30000032ff327230 */ /* 0x000fe20000004100 */
[----:B------:R-:W-:Y:S01]  /*67d0*/  F2FP.F16.F32.PACK_AB R44, R57, R124 ;  /* 0x0000007c392c723e */ /* 0x000fe200000000ff */
[----:B------:R-:W-:-:S02]  /*67e0*/  HADD2.F32 R46, -RZ, R46.H1_H1 ;  /* 0x3000002eff2e7230 */ /* 0x000fc40000004100 */
[----:B------:R-:W-:Y:S02]  /*67f0*/  HADD2.F32 R53, -RZ, R52.H0_H0 ;  /* 0x20000034ff357230 */ /* 0x000fe40000004100 */
[-C--:B------:R-:W-:Y:S01]  /*6800*/  FMUL.FTZ R52, R51, R144.reuse ;  /* 0x0000009033347220 */ /* 0x080fe20000410000 */
[----:B------:R-:W-:Y:S02]  /*6810*/  HADD2.F32 R54, -RZ, R143.H1_H1 ;  /* 0x3000008fff367230 */ /* 0x000fe40000004100 */
[-C--:B------:R-:W-:Y:S01]  /*6820*/  FMUL.FTZ R83, R50, R55.reuse ;  /* 0x0000003732537220 */ /* 0x080fe20000410000 */
[C---:B------:R-:W-:Y:S01]  /*6830*/  FMUL.FTZ R144, R49.reuse, R144 ;  /* 0x0000009031907220 */ /* 0x040fe20000410000 */
[C---:B------:R-:W-:Y:S01]  /*6840*/  FMUL.FTZ R55, R46.reuse, R55 ;  /* 0x000000372e377220 */ /* 0x040fe20000410000 */
[-C--:B------:R-:W-:Y:S02]  /*6850*/  FFMA.FTZ R52, R49, R54.reuse, -R52 ;  /* 0x0000003631347223 */ /* 0x080fe40000010834 */
[----:B------:R-:W-:Y:S01]  /*6860*/  FFMA.FTZ R144, R51, R54, R144 ;  /* 0x0000003633907223 */ /* 0x000fe20000010090 */
[-C--:B------:R-:W-:Y:S01]  /*6870*/  FFMA.FTZ R83, R46, R53.reuse, -R83 ;  /* 0x000000352e537223 */ /* 0x080fe20000010853 */
[----:B------:R-:W-:Y:S01]  /*6880*/  FFMA.FTZ R55, R50, R53, R55 ;  /* 0x0000003532377223 */ /* 0x000fe20000010037 */
[----:B------:R-:W-:Y:S01]  /*6890*/  F2FP.F16.F32.PACK_AB R49, R48, R45 ;  /* 0x0000002d3031723e */ /* 0x000fe200000000ff */
[----:B------:R-:W-:Y:S01]  /*68a0*/  IMAD.MOV.U32 R45, RZ, RZ, R47 ;  /* 0x000000ffff2d7224 */ /* 0x000fe200078e002f */
[----:B------:R-:W-:Y:S01]  /*68b0*/  F2FP.F16.F32.PACK_AB R51, R146, R125 ;  /* 0x0000007d9233723e */ /* 0x000fe200000000ff */
[----:B------:R-:W-:Y:S01]  /*68c0*/  IMAD.MOV.U32 R47, RZ, RZ, R145 ;  /* 0x000000ffff2f7224 */ /* 0x000fe200078e0091 */
[----:B------:R-:W-:-:S02]  /*68d0*/  F2FP.F16.F32.PACK_AB R48, R59, R58 ;  /* 0x0000003a3b30723e */ /* 0x000fc400000000ff */
[----:B------:R-:W-:Y:S02]  /*68e0*/  F2FP.F16.F32.PACK_AB R46, R83, R52 ;  /* 0x00000034532e723e */ /* 0x000fe400000000ff */
[----:B------:R-:W-:-:S07]  /*68f0*/  F2FP.F16.F32.PACK_AB R50, R55, R144 ;  /* 0x000000903732723e */ /* 0x000fce00000000ff */
.L_x_1738:
[----:B------:R-:W-:Y:S05]  /*6900*/  BSYNC B2 ;  /* 0x0000000000027941 */ /* 0x000fea0003800000 */
.L_x_1737:
        /* <DEDUP_REMOVED lines=11> */
.L_x_1736:
[----:B------:R-:W-:Y:S05]  /*69c0*/  BSYNC B1 ;  /* 0x0000000000017941 */ /* 0x000fea0003800000 */
.L_x_1735:
[----:B------:R-:W-:Y:S01]  /*69d0*/  ISETP.GE.OR P4, PT, R211, R114, P2 ;  /* 0x00000072d300720c */ /* 0x000fe20001786670 */
[----:B------:R-:W-:-:S12]  /*69e0*/  BSSY B1, `(.L_x_1739) ;  /* 0x000007e000017945 */ /* 0x000fd80003800000 */
[----:B------:R-:W-:Y:S05]  /*69f0*/  @P4 BRA `(.L_x_1740) ;  /* 0x0000000400f04947 */ /* 0x000fea0003800000 */
[-C--:B-123--:R-:W-:Y:S01]  /*6a00*/  IMAD R44, R117, R122.reuse, RZ ;  /* 0x0000007a752c7224 */ /* 0x08efe200078e02ff */
        /* <DEDUP_REMOVED lines=11> */
[----:B------:R-:W-:Y:S02]  /*6ac0*/  SHF.R.S32.HI R45, RZ, 0x1f, R44 ;  /* 0x0000001fff2d7819 */ /* 0x000fe4000001142c */
[----:B------:R-:W-:Y:S02]  /*6ad0*/  SHF.L.U32 R57, R44, 0x3, RZ ;  /* 0x000000032c397819 */ /* 0x000fe400000006ff */
        /* <DEDUP_REMOVED lines=13> */
[--C-:B------:R-:W-:Y:S02]  /*6bb0*/  SHF.R.U64 R83, R64, 0x10, R65.reuse ;  /* 0x0000001040537819 */ /* 0x100fe40000001241 */
[----:B------:R-:W-:Y:S01]  /*6bc0*/  SHF.R.U32.HI R64, RZ, 0x10, R65 ;  /* 0x00000010ff407819 */ /* 0x000fe20000011641 */
[----:B------:R-:W-:Y:S01]  /*6bd0*/  HADD2.F32 R65, -RZ, R141.H1_H1 ;  /* 0x3000008dff417230 */ /* 0x000fe20000004100 */
[--C-:B------:R-:W-:Y:S02]  /*6be0*/  SHF.R.U64 R60, R60, 0x10, R61.reuse ;  /* 0x000000103c3c7819 */ /* 0x100fe4000000123d */
[----:B------:R-:W-:Y:S01]  /*6bf0*/  SHF.R.U32.HI R76, RZ, 0x10, R61 ;  /* 0x00000010ff4c7819 */ /* 0x000fe2000001163d */
[----:B--2---:R-:W-:Y:S01]  /*6c00*/  IMAD.MOV.U32 R61, RZ, RZ, R48 ;  /* 0x000000ffff3d7224 */ /* 0x004fe200078e0030 */
[----:B------:R-:W-:Y:S01]  /*6c10*/  SHF.R.U64 R58, R62, 0x10, R63 ;  /* 0x000000103e3a7819 */ /* 0x000fe2000000123f */
[----:B------:R-:W-:Y:S01]  /*6c20*/  IMAD.MOV.U32 R62, RZ, RZ, R50 ;  /* 0x000000ffff3e7224 */ /* 0x000fe200078e0032 */
[----:B------:R-:W-:Y:S01]  /*6c30*/  SHF.R.U64 R59, R66, 0x10, R67 ;  /* 0x00000010423b7819 */ /* 0x000fe20000001243 */
[----:B-1----:R-:W-:Y:S01]  /*6c40*/  IMAD.MOV.U32 R48, RZ, RZ, R47 ;  /* 0x000000ffff307224 */ /* 0x002fe200078e002f */
[----:B------:R-:W-:Y:S01]  /*6c50*/  SHF.R.U32.HI R79, RZ, 0x10, R63 ;  /* 0x00000010ff4f7819 */ /* 0x000fe2000001163f */
[--C-:B------:R-:W-:Y:S01]  /*6c60*/  HADD2.F32 R50, -RZ, R49.reuse.H0_H0 ;  /* 0x20000031ff327230 */ /* 0x100fe20000004100 */
[----:B------:R-:W-:Y:S01]  /*6c70*/  SHF.R.U32.HI R77, RZ, 0x10, R67 ;  /* 0x00000010ff4d7819 */ /* 0x000fe20000011643 */
[----:B------:R-:W-:-:S02]  /*6c80*/  HADD2.F32 R49, -RZ, R49.H1_H1 ;  /* 0x30000031ff317230 */ /* 0x000fc40000004100 */
[--C-:B------:R-:W-:Y:S02]  /*6c90*/  HADD2.F32 R47, -RZ, R45.reuse.H0_H0 ;  /* 0x2000002dff2f7230 */ /* 0x100fe40000004100 */
[----:B------:R-:W-:Y:S02]  /*6ca0*/  HADD2.F32 R66, -RZ, R64.H0_H0 ;  /* 0x20000040ff427230 */ /* 0x000fe40000004100 */
[----:B------:R-:W-:Y:S02]  /*6cb0*/  HADD2.F32 R45, -RZ, R45.H1_H1 ;  /* 0x3000002dff2d7230 */ /* 0x000fe40000004100 */
[----:B------:R-:W-:Y:S02]  /*6cc0*/  HADD2.F32 R64, -RZ, R76.H0_H0 ;  /* 0x2000004cff407230 */ /* 0x000fe40000004100 */
[-C--:B------:R-:W-:Y:S01]  /*6cd0*/  FMUL.FTZ R78, R49, R66.reuse ;  /* 0x00000042314e7220 */ /* 0x080fe20000410000 */
[----:B------:R-:W-:Y:S02]  /*6ce0*/  HADD2.F32 R63, -RZ, R139.H1_H1 ;  /* 0x3000008bff3f7230 */ /* 0x000fe40000004100 */
[-C--:B------:R-:W-:Y:S01]  /*6cf0*/  FMUL.FTZ R76, R50, R65.reuse ;  /* 0x00000041324c7220 */ /* 0x080fe20000410000 */
[----:B------:R-:W-:Y:S01]  /*6d00*/  FMUL.FTZ R66, R45, R66 ;  /* 0x000000422d427220 */ /* 0x000fe20000410000 */
[----:B------:R-:W-:Y:S01]  /*6d10*/  FMUL.FTZ R65, R47, R65 ;  /* 0x000000412f417220 */ /* 0x000fe20000410000 */
[-C--:B------:R-:W-:Y:S01]  /*6d20*/  FFMA.FTZ R67, R45, R64.reuse, -R78 ;  /* 0x000000402d437223 */ /* 0x080fe2000001084e */
[----:B------:R-:W-:Y:S01]  /*6d30*/  FFMA.FTZ R76, R47, R63, -R76 ;  /* 0x0000003f2f4c7223 */ /* 0x000fe2000001084c */
[----:B------:R-:W-:Y:S01]  /*6d40*/  FFMA.FTZ R78, R49, R64, R66 ;  /* 0x00000040314e7223 */ /* 0x000fe20000010042 */
[----:B------:R-:W-:-:S02]  /*6d50*/  HADD2.F32 R64, -RZ, R140.H1_H1 ;  /* 0x3000008cff407230 */ /* 0x000fc40000004100 */
[----:B------:R-:W-:Y:S01]  /*6d60*/  FFMA.FTZ R65, R50, R63, R65 ;  /* 0x0000003f32417223 */ /* 0x000fe20000010041 */
[--C-:B------:R-:W-:Y:S02]  /*6d70*/  HADD2.F32 R47, -RZ, R51.reuse.H0_H0 ;  /* 0x20000033ff2f7230 */ /* 0x100fe40000004100 */
[--C-:B------:R-:W-:Y:S02]  /*6d80*/  HADD2.F32 R45, -RZ, R48.reuse.H0_H0 ;  /* 0x20000030ff2d7230 */ /* 0x100fe40000004100 */
[----:B------:R-:W-:Y:S02]  /*6d90*/  HADD2.F32 R51, -RZ, R51.H1_H1 ;  /* 0x30000033ff337230 */ /* 0x000fe40000004100 */
[-C--:B------:R-:W-:Y:S01]  /*6da0*/  FMUL.FTZ R66, R47, R64.reuse ;  /* 0x000000402f427220 */ /* 0x080fe20000410000 */
[----:B------:R-:W-:Y:S02]  /*6db0*/  HADD2.F32 R63, -RZ, R77.H0_H0 ;  /* 0x2000004dff3f7230 */ /* 0x000fe40000004100 */
[----:B------:R-:W-:Y:S01]  /*6dc0*/  FMUL.FTZ R64, R45, R64 ;  /* 0x000000402d407220 */ /* 0x000fe20000410000 */
[----:B------:R-:W-:Y:S01]  /*6dd0*/  HADD2.F32 R48, -RZ, R48.H1_H1 ;  /* 0x30000030ff307230 */ /* 0x000fe20000004100 */
[----:B------:R-:W-:Y:S01]  /*6de0*/  F2FP.F16.F32.PACK_AB R65, R78, R65 ;  /* 0x000000414e41723e */ /* 0x000fe200000000ff */
[----:B------:R-:W-:-:S02]  /*6df0*/  HADD2.F32 R50, -RZ, R138.H1_H1 ;  /* 0x3000008aff327230 */ /* 0x000fc40000004100 */
[-C--:B------:R-:W-:Y:S01]  /*6e00*/  FMUL.FTZ R81, R51, R63.reuse ;  /* 0x0000003f33517220 */ /* 0x080fe20000410000 */
[----:B------:R-:W-:Y:S02]  /*6e10*/  HADD2.F32 R49, -RZ, R79.H0_H0 ;  /* 0x2000004fff317230 */ /* 0x000fe40000004100 */
[C---:B------:R-:W-:Y:S01]  /*6e20*/  FMUL.FTZ R82, R48.reuse, R63 ;  /* 0x0000003f30527220 */ /* 0x040fe20000410000 */
[----:B------:R-:W-:Y:S02]  /*6e30*/  HADD2.F32 R60, -RZ, R60.H0_H0 ;  /* 0x2000003cff3c7230 */ /* 0x000fe40000004100 */
[-C--:B------:R-:W-:Y:S01]  /*6e40*/  FFMA.FTZ R77, R45, R50.reuse, -R66 ;  /* 0x000000322d4d7223 */ /* 0x080fe20000010842 */
[----:B------:R-:W-:Y:S01]  /*6e50*/  FFMA.FTZ R79, R47, R50, R64 ;  /* 0x000000322f4f7223 */ /* 0x000fe20000010040 */
[-C--:B------:R-:W-:Y:S01]  /*6e60*/  FFMA.FTZ R80, R48, R49.reuse, -R81 ;  /* 0x0000003130507223 */ /* 0x080fe20000010851 */
[----:B------:R-:W-:Y:S01]  /*6e70*/  FFMA.FTZ R82, R51, R49, R82 ;  /* 0x0000003133527223 */ /* 0x000fe20000010052 */
[----:B------:R-:W-:-:S02]  /*6e80*/  HADD2.F32 R50, -RZ, R141.H0_H0 ;  /* 0x2000008dff327230 */ /* 0x000fc40000004100 */
[----:B------:R-:W-:Y:S02]  /*6e90*/  HADD2.F32 R47, -RZ, R61.H0_H0 ;  /* 0x2000003dff2f7230 */ /* 0x000fe40000004100 */
[----:B------:R-:W-:Y:S01]  /*6ea0*/  HADD2.F32 R49, -RZ, R83.H0_H0 ;  /* 0x20000053ff317230 */ /* 0x000fe20000004100 */
[----:B------:R-:W-:Y:S01]  /*6eb0*/  F2FP.F16.F32.PACK_AB R79, R82, R79 ;  /* 0x0000004f524f723e */ /* 0x000fe200000000ff */
[----:B------:R-:W-:Y:S02]  /*6ec0*/  HADD2.F32 R61, -RZ, R61.H1_H1 ;  /* 0x3000003dff3d7230 */ /* 0x000fe40000004100 */
[----:B------:R-:W-:Y:S01]  /*6ed0*/  FMUL.FTZ R64, R47, R50 ;  /* 0x000000322f407220 */ /* 0x000fe20000410000 */
[----:B------:R-:W-:Y:S02]  /*6ee0*/  HADD2.F32 R48, -RZ, R139.H0_H0 ;  /* 0x2000008bff307230 */ /* 0x000fe40000004100 */
[--C-:B------:R-:W-:Y:S02]  /*6ef0*/  HADD2.F32 R45, -RZ, R44.reuse.H0_H0 ;  /* 0x2000002cff2d7230 */ /* 0x100fe40000004100 */
[----:B------:R-:W-:Y:S01]  /*6f00*/  FMUL.FTZ R51, R61, R49 ;  /* 0x000000313d337220 */ /* 0x000fe20000410000 */
[----:B------:R-:W-:-:S02]  /*6f10*/  HADD2.F32 R44, -RZ, R44.H1_H1 ;  /* 0x3000002cff2c7230 */ /* 0x000fc40000004100 */
[----:B------:R-:W-:Y:S02]  /*6f20*/  HADD2.F32 R140, -RZ, R140.H0_H0 ;  /* 0x2000008cff8c7230 */ /* 0x000fe40000004100 */
[C---:B------:R-:W-:Y:S01]  /*6f30*/  FMUL.FTZ R50, R45.reuse, R50 ;  /* 0x000000322d327220 */ /* 0x040fe20000410000 */
[----:B------:R-:W-:Y:S01]  /*6f40*/  FFMA.FTZ R64, R45, R48, -R64 ;  /* 0x000000302d407223 */ /* 0x000fe20000010840 */
[C---:B------:R-:W-:Y:S01]  /*6f50*/  FMUL.FTZ R66, R44.reuse, R49 ;  /* 0x000000312c427220 */ /* 0x040fe20000410000 */
[----:B------:R-:W-:Y:S01]  /*6f60*/  FFMA.FTZ R51, R44, R60, -R51 ;  /* 0x0000003c2c337223 */ /* 0x000fe20000010833 */
[----:B------:R-:W-:Y:S02]  /*6f70*/  HADD2.F32 R45, -RZ, R62.H0_H0 ;  /* 0x2000003eff2d7230 */ /* 0x000fe40000004100 */
[----:B------:R-:W-:Y:S01]  /*6f80*/  FFMA.FTZ R50, R47, R48, R50 ;  /* 0x000000302f327223 */ /* 0x000fe20000010032 */
[----:B------:R-:W-:Y:S02]  /*6f90*/  HADD2.F32 R59, -RZ, R59.H0_H0 ;  /* 0x2000003bff3b7230 */ /* 0x000fe40000004100 */
[----:B------:R-:W-:Y:S01]  /*6fa0*/  FFMA.FTZ R61, R61, R60, R66 ;  /* 0x0000003c3d3d7223 */ /* 0x000fe20000010042 */
        /* <DEDUP_REMOVED lines=9> */
[----:B------:R-:W-:Y:S01]  /*7040*/  F2FP.F16.F32.PACK_AB R48, R61, R50 ;  /* 0x000000323d30723e */ /* 0x000fe200000000ff */
[-C--:B------:R-:W-:Y:S01]  /*7050*/  FFMA.FTZ R49, R44, R138.reuse, -R49 ;  /* 0x0000008a2c317223 */ /* 0x080fe20000010831 */
[----:B------:R-:W-:Y:S01]  /*7060*/  FFMA.FTZ R140, R45, R138, R140 ;  /* 0x0000008a2d8c7223 */ /* 0x000fe2000001008c */
[-C--:B------:R-:W-:Y:S01]  /*7070*/  FFMA.FTZ R46, R46, R47.reuse, -R63 ;  /* 0x0000002f2e2e7223 */ /* 0x080fe2000001083f */
[----:B------:R-:W-:Y:S01]  /*7080*/  FFMA.FTZ R59, R62, R47, R59 ;  /* 0x0000002f3e3b7223 */ /* 0x000fe2000001003b */
[----:B------:R-:W-:Y:S01]  /*7090*/  F2FP.F16.F32.PACK_AB R44, R51, R64 ;  /* 0x00000040332c723e */ /* 0x000fe200000000ff */
[----:B------:R-:W-:Y:S01]  /*70a0*/  IMAD.MOV.U32 R51, RZ, RZ, R79 ;  /* 0x000000ffff337224 */ /* 0x000fe200078e004f */
[----:B------:R-:W-:-:S02]  /*70b0*/  F2FP.F16.F32.PACK_AB R45, R67, R76 ;  /* 0x0000004c432d723e */ /* 0x000fc400000000ff */
[----:B------:R-:W-:Y:S01]  /*70c0*/  F2FP.F16.F32.PACK_AB R46, R46, R49 ;  /* 0x000000312e2e723e */ /* 0x000fe200000000ff */
[----:B------:R-:W-:Y:S01]  /*70d0*/  IMAD.MOV.U32 R49, RZ, RZ, R65 ;  /* 0x000000ffff317224 */ /* 0x000fe200078e0041 */
[----:B------:R-:W-:Y:S02]  /*70e0*/  F2FP.F16.F32.PACK_AB R47, R80, R77 ;  /* 0x0000004d502f723e */ /* 0x000fe400000000ff */
[----:B------:R-:W-:-:S07]  /*70f0*/  F2FP.F16.F32.PACK_AB R50, R59, R140 ;  /* 0x0000008c3b32723e */ /* 0x000fce00000000ff */
.L_x_1742:
[----:B------:R-:W-:Y:S05]  /*7100*/  BSYNC B2 ;  /* 0x0000000000027941 */ /* 0x000fea0003800000 */
.L_x_1741:
        /* <DEDUP_REMOVED lines=11> */
.L_x_1740:
[----:B------:R-:W-:Y:S05]  /*71c0*/  BSYNC B1 ;  /* 0x0000000000017941 */ /* 0x000fea0003800000 */
.L_x_1739:
[----:B------:R-:W-:Y:S01]  /*71d0*/  ISETP.GE.OR P4, PT, R210, R114, P2 ;  /* 0x00000072d200720c */ /* 0x000fe20001786670 */
[-C--:B-1234-:R-:W-:Y:S02]  /*71e0*/  IMAD R44, R116, R122.reuse, RZ ;  /* 0x0000007a742c7224 */ /* 0x09efe400078e02ff */
[----:B------:R-:W-:-:S04]  /*71f0*/  IMAD.WIDE.U32 R120, R210, R122, R120 ;  /* 0x0000007ad2787225 */ /* 0x000fc800078e0078 */
[----:B------:R-:W-:-:S06]  /*7200*/  IMAD R123, R210, R123, R44 ;  /* 0x0000007bd27b7224 */ /* 0x000fcc00078e022c */
[----:B------:R-:W-:Y:S05]  /*7210*/  @P4 BRA `(.L_x_1719) ;  /* 0x0000000c006c4947 */ /* 0x000fea0003800000 */
[----:B------:R-:W1:Y:S01]  /*7220*/  LDC.64 R52, c[0x0][0x2e8] ;  /* 0x0000ba00ff347b82 */ /* 0x000e620000000a00 */
[----:B------:R-:W-:Y:S01]  /*7230*/  IMAD.IADD R56, R121, 0x1, R123 ;  /* 0x0000000179387824 */ /* 0x000fe200078e027b */
[----:B------:R-:W-:Y:S01]  /*7240*/  IADD3 R44, P4, P5, R96, R120, R37 ;  /* 0x00000078602c7210 */ /* 0x000fe20007d9e025 */
[----:B------:R-:W-:Y:S01]  /*7250*/  BSSY B1, `(.L_x_1743) ;  /* 0x000006e000017945 */ /* 0x000fe20003800000 */
[----:B------:R-:W-:Y:S02]  /*7260*/  ISETP.NE.AND P6, PT, R0, RZ, PT ;  /* 0x000000ff0000720c */ /* 0x000fe40003fc5270 */
[----:B------:R-:W-:Y:S02]  /*7270*/  IADD3.X R45, R35, R56, R102, P4, P5 ;  /* 0x00000038232d7210 */ /* 0x000fe400027ea466 */
[----:B------:R-:W-:Y:S02]  /*7280*/  SEL R134, R113, R134, !P6 ;  /* 0x0000008671867207 */ /* 0x000fe40007000000 */
[----:B-1----:R-:W-:-:S04]  /*7290*/  LEA R54, P4, R44, R52, 0x1 ;  /* 0x000000342c367211 */ /* 0x002fc800078808ff */
[----:B------:R-:W-:Y:S02]  /*72a0*/  LEA.HI.X R55, R44, R53, R45, 0x1, P4 ;  /* 0x000000352c377211 */ /* 0x000fe400020f0c2d */
[----:B------:R-:W-:-:S04]  /*72b0*/  SHF.R.S32.HI R45, RZ, 0x1f, R134 ;  /* 0x0000001fff2d7819 */ /* 0x000fc80000011486 */
[----:B------:R-:W-:-:S04]  /*72c0*/  LEA.HI R134, R45, R134, RZ, 0x4 ;  /* 0x000000862d867211 */ /* 0x000fc800078f20ff */
        /* <DEDUP_REMOVED lines=11> */
[----:B------:R-:W-:-:S03]  /*7380*/  IMAD R45, R45, 0x2, R2 ;  /* 0x000000022d2d7824 */ /* 0x000fc600078e0202 */
[----:B------:R-:W-:-:S03]  /*7390*/  LEA R48, R47, R2, 0x1 ;  /* 0x000000022f307211 */ /* 0x000fc600078e08ff */
[----:B------:R-:W1:Y:S04]  /*73a0*/  LDS.128 R44, [R45+0x18400] ;  /* 0x018400002d2c7984 */ /* 0x000e680000000c00 */
[----:B------:R-:W2:Y:S01]  /*73b0*/  LDS.128 R48, [R48+0x18400] ;  /* 0x0184000030307984 */ /* 0x000ea20000000c00 */
[----:B------:R-:W-:Y:S05]  /*73c0*/  @P3 BRA `(.L_x_1744) ;  /* 0x0000000400583947 */ /* 0x000fea0003800000 */
[----:B------:R-:W-:Y:S01]  /*73d0*/  SHF.R.U32.HI R62, RZ, 0x10, R73 ;  /* 0x00000010ff3e7819 */ /* 0x000fe20000011649 */
[----:B--2---:R-:W-:Y:S01]  /*73e0*/  IMAD.MOV.U32 R58, RZ, RZ, R48 ;  /* 0x000000ffff3a7224 */ /* 0x004fe200078e0030 */
[----:B------:R-:W-:Y:S01]  /*73f0*/  SHF.R.U32.HI R60, RZ, 0x10, R69 ;  /* 0x00000010ff3c7819 */ /* 0x000fe20000011645 */
[----:B------:R-:W-:Y:S01]  /*7400*/  IMAD.MOV.U32 R59, RZ, RZ, R50 ;  /* 0x000000ffff3b7224 */ /* 0x000fe200078e0032 */
[----:B------:R-:W-:Y:S01]  /*7410*/  SHF.R.U64 R72, R72, 0x10, R73 ;  /* 0x0000001048487819 */ /* 0x000fe20000001249 */
[----:B-1----:R-:W-:Y:S01]  /*7420*/  IMAD.MOV.U32 R48, RZ, RZ, R46 ;  /* 0x000000ffff307224 */ /* 0x002fe200078e002e */
[--C-:B------:R-:W-:Y:S01]  /*7430*/  SHF.R.U64 R73, R70, 0x10, R71.reuse ;  /* 0x0000001046497819 */ /* 0x100fe20000001247 */
[--C-:B------:R-:W-:Y:S01]  /*7440*/  HADD2.F32 R50, -RZ, R49.reuse.H0_H0 ;  /* 0x20000031ff327230 */ /* 0x100fe20000004100 */
[----:B------:R-:W-:Y:S01]  /*7450*/  SHF.R.U32.HI R70, RZ, 0x10, R71 ;  /* 0x00000010ff467819 */ /* 0x000fe20000011647 */
[----:B------:R-:W-:Y:S01]  /*7460*/  HADD2.F32 R49, -RZ, R49.H1_H1 ;  /* 0x30000031ff317230 */ /* 0x000fe20000004100 */
[--C-:B------:R-:W-:Y:S01]  /*7470*/  SHF.R.U64 R71, R74, 0x10, R75.reuse ;  /* 0x000000104a477819 */ /* 0x100fe2000000124b */
[--C-:B------:R-:W-:Y:S01]  /*7480*/  HADD2.F32 R46, -RZ, R45.reuse.H0_H0 ;  /* 0x2000002dff2e7230 */ /* 0x100fe20000004100 */
[----:B------:R-:W-:Y:S01]  /*7490*/  SHF.R.U32.HI R74, RZ, 0x10, R75 ;  /* 0x00000010ff4a7819 */ /* 0x000fe2000001164b */
[----:B------:R-:W-:Y:S01]  /*74a0*/  HADD2.F32 R62, -RZ, R62.H0_H0 ;  /* 0x2000003eff3e7230 */ /* 0x000fe20000004100 */
[----:B------:R-:W-:Y:S01]  /*74b0*/  SHF.R.U64 R76, R68, 0x10, R69 ;  /* 0x00000010444c7819 */ /* 0x000fe20000001245 */
[----:B------:R-:W-:-:S02]  /*74c0*/  HADD2.F32 R45, -RZ, R45.H1_H1 ;  /* 0x3000002dff2d7230 */ /* 0x000fc40000004100 */
[----:B------:R-:W-:Y:S02]  /*74d0*/  HADD2.F32 R63, -RZ, R133.H0_H0 ;  /* 0x20000085ff3f7230 */ /* 0x000fe40000004100 */
[-C--:B------:R-:W-:Y:S01]  /*74e0*/  FMUL.FTZ R64, R49, R62.reuse ;  /* 0x0000003e31407220 */ /* 0x080fe20000410000 */
[----:B------:R-:W-:Y:S02]  /*74f0*/  HADD2.F32 R60, -RZ, R60.H0_H0 ;  /* 0x2000003cff3c7230 */ /* 0x000fe40000004100 */
[C---:B------:R-:W-:Y:S01]  /*7500*/  FMUL.FTZ R62, R45.reuse, R62 ;  /* 0x0000003e2d3e7220 */ /* 0x040fe20000410000 */
[----:B------:R-:W-:Y:S02]  /*7510*/  HADD2.F32 R61, -RZ, R136.H0_H0 ;  /* 0x20000088ff3d7230 */ /* 0x000fe40000004100 */
[-C--:B------:R-:W-:Y:S01]  /*7520*/  FMUL.FTZ R65, R50, R63.reuse ;  /* 0x0000003f32417220 */ /* 0x080fe20000410000 */
[C---:B------:R-:W-:Y:S01]  /*7530*/  FMUL.FTZ R63, R46.reuse, R63 ;  /* 0x0000003f2e3f7220 */ /* 0x040fe20000410000 */
[-C--:B------:R-:W-:Y:S01]  /*7540*/  FFMA.FTZ R64, R45, R60.reuse, -R64 ;  /* 0x0000003c2d407223 */ /* 0x080fe20000010840 */
[----:B------:R-:W-:Y:S01]  /*7550*/  FFMA.FTZ R66, R49, R60, R62 ;  /* 0x0000003c31427223 */ /* 0x000fe2000001003e */
[----:B------:R-:W-:Y:S01]  /*7560*/  FFMA.FTZ R65, R46, R61, -R65 ;  /* 0x0000003d2e417223 */ /* 0x000fe20000010841 */
[----:B------:R-:W-:-:S02]  /*7570*/  HADD2.F32 R60, -RZ, R135.H0_H0 ;  /* 0x20000087ff3c7230 */ /* 0x000fc40000004100 */
[----:B------:R-:W-:Y:S01]  /*7580*/  FFMA.FTZ R63, R50, R61, R63 ;  /* 0x0000003d323f7223 */ /* 0x000fe2000001003f */
[----:B------:R-:W-:Y:S02]  /*7590*/  HADD2.F32 R45, -RZ, R47.H0_H0 ;  /* 0x2000002fff2d7230 */ /* 0x000fe40000004100 */
[----:B------:R-:W-:Y:S02]  /*75a0*/  HADD2.F32 R46, -RZ, R51.H0_H0 ;  /* 0x20000033ff2e7230 */ /* 0x000fe40000004100 */
[----:B------:R-:W-:Y:S02]  /*75b0*/  HADD2.F32 R49, -RZ, R137.H0_H0 ;  /* 0x20000089ff317230 */ /* 0x000fe40000004100 */
[-C--:B------:R-:W-:Y:S01]  /*75c0*/  FMUL.FTZ R61, R45, R60.reuse ;  /* 0x0000003c2d3d7220 */ /* 0x080fe20000410000 */
[----:B------:R-:W-:Y:S02]  /*75d0*/  HADD2.F32 R51, -RZ, R51.H1_H1 ;  /* 0x30000033ff337230 */ /* 0x000fe40000004100 */
[----:B------:R-:W-:Y:S01]  /*75e0*/  FMUL.FTZ R68, R46, R60 ;  /* 0x0000003c2e447220 */ /* 0x000fe20000410000 */
[----:B------:R-:W-:-:S02]  /*75f0*/  HADD2.F32 R62, -RZ, R74.H0_H0 ;  /* 0x2000004aff3e7230 */ /* 0x000fc40000004100 */
[-C--:B------:R-:W-:Y:S01]  /*7600*/  FFMA.FTZ R67, R46, R49.reuse, R61 ;  /* 0x000000312e437223 */ /* 0x080fe2000001003d */
[----:B------:R-:W-:Y:S02]  /*7610*/  HADD2.F32 R47, -RZ, R47.H1_H1 ;  /* 0x3000002fff2f7230 */ /* 0x000fe40000004100 */
[----:B------:R-:W-:Y:S01]  /*7620*/  FFMA.FTZ R68, R45, R49, -R68 ;  /* 0x000000312d447223 */ /* 0x000fe20000010844 */
[----:B------:R-:W-:Y:S02]  /*7630*/  HADD2.F32 R50, -RZ, R70.H0_H0 ;  /* 0x20000046ff327230 */ /* 0x000fe40000004100 */
[-C--:B------:R-:W-:Y:S01]  /*7640*/  FMUL.FTZ R60, R51, R62.reuse ;  /* 0x0000003e333c7220 */ /* 0x080fe20000410000 */
[----:B------:R-:W-:Y:S02]  /*7650*/  HADD2.F32 R46, -RZ, R58.H0_H0 ;  /* 0x2000003aff2e7230 */ /* 0x000fe40000004100 */
[----:B------:R-:W-:Y:S01]  /*7660*/  FMUL.FTZ R62, R47, R62 ;  /* 0x0000003e2f3e7220 */ /* 0x000fe20000410000 */
[----:B------:R-:W-:-:S02]  /*7670*/  HADD2.F32 R133, -RZ, R133.H1_H1 ;  /* 0x30000085ff857230 */ /* 0x000fc40000004100 */
[-C--:B------:R-:W-:Y:S01]  /*7680*/  FFMA.FTZ R69, R47, R50.reuse, -R60 ;  /* 0x000000322f457223 */ /* 0x080fe2000001083c */
[----:B------:R-:W-:Y:S02]  /*7690*/  HADD2.F32 R49, -RZ, R72.H0_H0 ;  /* 0x20000048ff317230 */ /* 0x000fe40000004100 */
[----:B------:R-:W-:Y:S01]  /*76a0*/  FFMA.FTZ R70, R51, R50, R62 ;  /* 0x0000003233467223 */ /* 0x000fe2000001003e */
[----:B------:R-:W-:Y:S02]  /*76b0*/  HADD2.F32 R45, -RZ, R44.H0_H0 ;  /* 0x2000002cff2d7230 */ /* 0x000fe40000004100 */
[----:B------:R-:W-:Y:S01]  /*76c0*/  FMUL.FTZ R50, R46, R133 ;  /* 0x000000852e327220 */ /* 0x000fe20000410000 */
[----:B------:R-:W-:Y:S01]  /*76d0*/  HADD2.F32 R58, -RZ, R58.H1_H1 ;  /* 0x3000003aff3a7230 */ /* 0x000fe20000004100 */
[----:B------:R-:W-:Y:S01]  /*76e0*/  F2FP.F16.F32.PACK_AB R63, R66, R63 ;  /* 0x0000003f423f723e */ /* 0x000fe200000000ff */
[----:B------:R-:W-:Y:S02]  /*76f0*/  HADD2.F32 R44, -RZ, R44.H1_H1 ;  /* 0x3000002cff2c7230 */ /* 0x000fe40000004100 */
[----:B------:R-:W-:Y:S01]  /*7700*/  FMUL.FTZ R133, R45, R133 ;  /* 0x000000852d857220 */ /* 0x000fe20000410000 */
[----:B------:R-:W-:-:S02]  /*7710*/  HADD2.F32 R136, -RZ, R136.H1_H1 ;  /* 0x30000088ff887230 */ /* 0x000fc40000004100 */
[-C--:B------:R-:W-:Y:S01]  /*7720*/  FMUL.FTZ R51, R58, R49.reuse ;  /* 0x000000313a337220 */ /* 0x080fe20000410000 */
[----:B------:R-:W-:Y:S02]  /*7730*/  HADD2.F32 R47, -RZ, R76.H0_H0 ;  /* 0x2000004cff2f7230 */ /* 0x000fe40000004100 */
[C---:B------:R-:W-:Y:S01]  /*7740*/  FMUL.FTZ R49, R44.reuse, R49 ;  /* 0x000000312c317220 */ /* 0x040fe20000410000 */
[----:B------:R-:W-:Y:S02]  /*7750*/  HADD2.F32 R135, -RZ, R135.H1_H1 ;  /* 0x30000087ff877230 */ /* 0x000fe40000004100 */
[----:B------:R-:W-:Y:S01]  /*7760*/  FFMA.FTZ R50, R45, R136, -R50 ;  /* 0x000000882d327223 */ /* 0x000fe20000010832 */
[----:B------:R-:W-:Y:S02]  /*7770*/  HADD2.F32 R45, -RZ, R59.H0_H0 ;  /* 0x2000003bff2d7230 */ /* 0x000fe40000004100 */
[-C--:B------:R-:W-:Y:S01]  /*7780*/  FFMA.FTZ R51, R44, R47.reuse, -R51 ;  /* 0x0000002f2c337223 */ /* 0x080fe20000010833 */
[----:B------:R-:W-:Y:S01]  /*7790*/  FFMA.FTZ R58, R58, R47, R49 ;  /* 0x0000002f3a3a7223 */ /* 0x000fe20000010031 */
[----:B------:R-:W-:-:S02]  /*77a0*/  HADD2.F32 R44, -RZ, R48.H0_H0 ;  /* 0x20000030ff2c7230 */ /* 0x000fc40000004100 */
[----:B------:R-:W-:Y:S01]  /*77b0*/  FFMA.FTZ R133, R46, R136, R133 ;  /* 0x000000882e857223 */ /* 0x000fe20000010085 */
[----:B------:R-:W-:Y:S02]  /*77c0*/  HADD2.F32 R47, -RZ, R71.H0_H0 ;  /* 0x20000047ff2f7230 */ /* 0x000fe40000004100 */
[-C--:B------:R-:W-:Y:S01]  /*77d0*/  FMUL.FTZ R49, R45, R135.reuse ;  /* 0x000000872d317220 */ /* 0x080fe20000410000 */
[----:B------:R-:W-:Y:S02]  /*77e0*/  HADD2.F32 R59, -RZ, R59.H1_H1 ;  /* 0x3000003bff3b7230 */ /* 0x000fe40000004100 */
[----:B------:R-:W-:Y:S01]  /*77f0*/  FMUL.FTZ R60, R44, R135 ;  /* 0x000000872c3c7220 */ /* 0x000fe20000410000 */
[----:B------:R-:W-:Y:S01]  /*7800*/  HADD2.F32 R48, -RZ, R48.H1_H1 ;  /* 0x30000030ff307230 */ /* 0x000fe20000004100 */
[----:B------:R-:W-:Y:S01]  /*7810*/  F2FP.F16.F32.PACK_AB R67, R70, R67 ;  /* 0x000000434643723e */ /* 0x000fe200000000ff */
[----:B------:R-:W-:Y:S02]  /*7820*/  HADD2.F32 R137, -RZ, R137.H1_H1 ;  /* 0x30000089ff897230 */ /* 0x000fe40000004100 */
[----:B------:R-:W-:Y:S01]  /*7830*/  FMUL.FTZ R61, R59, R47 ;  /* 0x0000002f3b3d7220 */ /* 0x000fe20000410000 */
[----:B------:R-:W-:-:S02]  /*7840*/  HADD2.F32 R46, -RZ, R73.H0_H0 ;  /* 0x20000049ff2e7230 */ /* 0x000fc40000004100 */
[----:B------:R-:W-:Y:S01]  /*7850*/  FMUL.FTZ R62, R48, R47 ;  /* 0x0000002f303e7220 */ /* 0x000fe20000410000 */
[----:B------:R-:W-:Y:S01]  /*7860*/  F2FP.F16.F32.PACK_AB R47, R69, R68 ;  /* 0x00000044452f723e */ /* 0x000fe200000000ff */
[-C--:B------:R-:W-:Y:S01]  /*7870*/  FFMA.FTZ R49, R44, R137.reuse, -R49 ;  /* 0x000000892c317223 */ /* 0x080fe20000010831 */
[----:B------:R-:W-:Y:S01]  /*7880*/  FFMA.FTZ R60, R45, R137, R60 ;  /* 0x000000892d3c7223 */ /* 0x000fe2000001003c */
[-C--:B------:R-:W-:Y:S01]  /*7890*/  FFMA.FTZ R48, R48, R46.reuse, -R61 ;  /* 0x0000002e30307223 */ /* 0x080fe2000001083d */
[----:B------:R-:W-:Y:S01]  /*78a0*/  FFMA.FTZ R59, R59, R46, R62 ;  /* 0x0000002e3b3b7223 */ /* 0x000fe2000001003e */
[----:B------:R-:W-:Y:S02]  /*78b0*/  F2FP.F16.F32.PACK_AB R62, R58, R133 ;  /* 0x000000853a3e723e */ /* 0x000fe400000000ff */
[----:B------:R-:W-:Y:S01]  /*78c0*/  F2FP.F16.F32.PACK_AB R44, R51, R50 ;  /* 0x00000032332c723e */ /* 0x000fe200000000ff */
[----:B------:R-:W-:Y:S01]  /*78d0*/  IMAD.MOV.U32 R51, RZ, RZ, R67 ;  /* 0x000000ffff337224 */ /* 0x000fe200078e0043 */
[----:B------:R-:W-:Y:S01]  /*78e0*/  F2FP.F16.F32.PACK_AB R46, R48, R49 ;  /* 0x00000031302e723e */ /* 0x000fe200000000ff */
[----:B------:R-:W-:Y:S01]  /*78f0*/  IMAD.MOV.U32 R48, RZ, RZ, R62 ;  /* 0x000000ffff307224 */ /* 0x000fe200078e003e */
[----:B------:R-:W-:Y:S01]  /*7900*/  F2FP.F16.F32.PACK_AB R45, R64, R65 ;  /* 0x00000041402d723e */ /* 0x000fe200000000ff */
[----:B------:R-:W-:Y:S01]  /*7910*/  IMAD.MOV.U32 R49, RZ, RZ, R63 ;  /* 0x000000ffff317224 */ /* 0x000fe200078e003f */
[----:B------:R-:W-:-:S07]  /*7920*/  F2FP.F16.F32.PACK_AB R50, R59, R60 ;  /* 0x0000003c3b32723e */ /* 0x000fce00000000ff */
.L_x_1744:
[----:B------:R-:W-:Y:S05]  /*7930*/  BSYNC B1 ;  /* 0x0000000000017941 */ /* 0x000fea0003800000 */
.L_x_1743:
[----:B-1----:R1:W-:Y:S01]  /*7940*/  STG.E.128 desc[UR38][R54.64], R44 ;  /* 0x0000002c36007986 */ /* 0x0023e2000c101d26 */
[----:B------:R-:W-:-:S13]  /*7950*/  ISETP.GE.AND P3, PT, R57, R132, PT ;  /* 0x000000843900720c */ /* 0x000fda0003f66270 */
[----:B------:R-:W-:Y:S05]  /*7960*/  @P3 BRA `(.L_x_1719) ;  /* 0x0000000400983947 */ /* 0x000fea0003800000 */
[--C-:B-1----:R-:W-:Y:S02]  /*7970*/  SHF.R.S32.HI R44, RZ, 0x1f, R57.reuse ;  /* 0x0000001fff2c7819 */ /* 0x102fe40000011439 */
[----:B------:R-:W-:-:S04]  /*7980*/  IADD3 R57, P3, P4, R96, R120, R57 ;  /* 0x0000007860397210 */ /* 0x000fc80007c7e039 */
[----:B------:R-:W-:Y:S02]  /*7990*/  IADD3.X R56, R35, R56, R44, P3, P4 ;  /* 0x0000003823387210 */ /* 0x000fe40001fe842c */
[----:B------:R-:W-:-:S04]  /*79a0*/  LEA R52, P3, R57, R52, 0x1 ;  /* 0x0000003439347211 */ /* 0x000fc800078608ff */
[----:B------:R-:W-:-:S05]  /*79b0*/  LEA.HI.X R53, R57, R53, R56, 0x1, P3 ;  /* 0x0000003539357211 */ /* 0x000fca00018f0c38 */
[----:B--2---:R1:W-:Y:S01]  /*79c0*/  STG.E.128 desc[UR38][R52.64], R48 ;  /* 0x0000003034007986 */ /* 0x0043e2000c101d26 */
[----:B------:R-:W-:Y:S05]  /*79d0*/  BRA `(.L_x_1719) ;  /* 0x00000004007c7947 */ /* 0x000fea0003800000 */
.L_x_1682:
[----:B------:R-:W-:-:S13]  /*79e0*/  ISETP.NE.AND P0, PT, R191, 0x3, PT ;  /* 0x00000003bf00780c */ /* 0x000fda0003f05270 */
[----:B------:R-:W-:Y:S05]  /*79f0*/  @!P0 BRA `(.L_x_1745) ;  /* 0x0000000000048947 */ /* 0x000fea0003800000 */
[----:B------:R-:W-:Y:S01]  /*7a00*/  BPT.TRAP 0x1 ;  /* 0x000000040000795c */ /* 0x000fe20000300000 */
.L_x_1745:
[----:B------:R-:W-:Y:S01]  /*7a10*/  IMAD R106, R184, 0x8, R2 ;  /* 0x00000008b86a7824 */ /* 0x000fe200078e0202 */
[----:B------:R-:W-:Y:S01]  /*7a20*/  SHF.L.U32 R119, R192, 0x1f, RZ ;  /* 0x0000001fc0777819 */ /* 0x000fe200000006ff */
[----:B------:R-:W-:Y:S01]  /*7a30*/  IMAD R114, R26, -0x80, R24 ;  /* 0xffffff801a727824 */ /* 0x000fe200078e0218 */
[----:B------:R-:W-:Y:S01]  /*7a40*/  BSSY B1, `(.L_x_1746) ;  /* 0x0000006000017945 */ /* 0x000fe20003800000 */
[----:B------:R-:W-:Y:S01]  /*7a50*/  SHF.R.S32.HI R45, RZ, 0x1f, R26 ;  /* 0x0000001fff2d7819 */ /* 0x000fe2000001141a */
[----:B------:R-:W0:Y:S01]  /*7a60*/  SYNCS.PHASECHK.TRANS64.TRYWAIT P3, [R106+URZ+0x28890], R119 ;  /* 0x028890776a0075a7 */ /* 0x000e22000806017f */
[----:B------:R-:W-:Y:S01]  /*7a70*/  IMAD R44, R3, R26, RZ ;  /* 0x0000001a032c7224 */ /* 0x000fe200078e02ff */
[----:B------:R-:W-:Y:S01]  /*7a80*/  VIMNMX R114, R114, 0x80, PT ;  /* 0x0000008072727848 */ /* 0x000fe20003fe0100 */
[----:B0-----:R-:W-:Y:S06]  /*7a90*/  @!P3 BRA `(.L_x_1747) ;  /* 0x000001c80054b947 */ /* 0x001fec0003800000 */
.L_x_2100:
[----:B------:R-:W-:Y:S05]  /*7aa0*/  BSYNC B1 ;  /* 0x0000000000017941 */ /* 0x000fea0003800000 */
.L_x_1746:
[----:B------:R-:W-:Y:S01]  /*7ab0*/  ISETP.GE.AND P3, PT, R23, R114, PT ;  /* 0x000000721700720c */ /* 0x000fe20003f66270 */
[----:B------:R-:W-:Y:S01]  /*7ac0*/  IMAD R45, R45, R128, R44 ;  /* 0x000000802d2d7224 */ /* 0x000fe200078e022c */
[----:B------:R-:W-:Y:S01]  /*7ad0*/  BSSY B1, `(.L_x_1748) ;  /* 0x0000012000017945 */ /* 0x000fe20003800000 */
[----:B------:R-:W-:-:S04]  /*7ae0*/  IMAD.WIDE.U32 R52, R128, R26, RZ ;  /* 0x0000001a80347225 */ /* 0x000fc800078e00ff */
[----:B------:R-:W-:-:S06]  /*7af0*/  IMAD.IADD R61, R45, 0x1, R53 ;  /* 0x000000012d3d7824 */ /* 0x000fcc00078e0235 */
[----:B------:R-:W-:Y:S05]  /*7b00*/  @P3 BRA `(.L_x_1749) ;  /* 0x0000000000383947 */ /* 0x000fea0003800000 */
[----:B------:R-:W1:Y:S01]  /*7b10*/  @!P2 LDC.64 R54, c[0x0][0x2e8] ;  /* 0x0000ba00ff36ab82 */ /* 0x000e620000000a00 */
[----:B------:R-:W2:Y:S01]  /*7b20*/  @!P2 LDS.128 R44, [R111+0x18400] ;  /* 0x018400006f2ca984 */ /* 0x000ea20000000c00 */
[----:B------:R-:W-:-:S03]  /*7b30*/  @!P2 IADD3 R58, P3, R36, R52, RZ ;  /* 0x00000034243aa210 */ /* 0x000fc60007f7e0ff */
[----:B------:R-:W3:Y:S02]  /*7b40*/  @!P1 LDS.128 R48, [R111+0x1c400] ;  /* 0x01c400006f309984 */ /* 0x000ee40000000c00 */
[----:B------:R-:W-:Y:S01]  /*7b50*/  @!P2 IMAD.X R59, R61, 0x1, R39, P3 ;  /* 0x000000013d3ba824 */ /* 0x000fe200018e0627 */
[----:B------:R-:W4:Y:S01]  /*7b60*/  @!P1 LDC.64 R56, c[0x0][0x2e8] ;  /* 0x0000ba00ff389b82 */ /* 0x000f220000000a00 */
[----:B-1----:R-:W-:-:S04]  /*7b70*/  @!P2 LEA R54, P3, R58, R54, 0x1 ;  /* 0x000000363a36a211 */ /* 0x002fc800078608ff */
[----:B------:R-:W-:Y:S02]  /*7b80*/  @!P2 LEA.HI.X R55, R58, R55, R59, 0x1, P3 ;  /* 0x000000373a37a211 */ /* 0x000fe400018f0c3b */
[----:B------:R-:W-:-:S05]  /*7b90*/  @!P1 IADD3 R58, P3, R99, R52, RZ ;  /* 0x00000034633a9210 */ /* 0x000fca0007f7e0ff */
[----:B------:R-:W-:Y:S01]  /*7ba0*/  @!P1 IMAD.X R59, R61, 0x1, R104, P3 ;  /* 0x000000013d3b9824 */ /* 0x000fe200018e0668 */
[----:B----4-:R-:W-:-:S04]  /*7bb0*/  @!P1 LEA R56, P3, R58, R56, 0x1 ;  /* 0x000000383a389211 */ /* 0x010fc800078608ff */
[----:B------:R-:W-:Y:S01]  /*7bc0*/  @!P1 LEA.HI.X R57, R58, R57, R59, 0x1, P3 ;  /* 0x000000393a399211 */ /* 0x000fe200018f0c3b */
[----:B--2---:R1:W-:Y:S04]  /*7bd0*/  @!P2 STG.E.128 desc[UR38][R54.64], R44 ;  /* 0x0000002c3600a986 */ /* 0x0043e8000c101d26 */
[----:B---3--:R1:W-:Y:S04]  /*7be0*/  @!P1 STG.E.128 desc[UR38][R56.64], R48 ;  /* 0x0000003038009986 */ /* 0x0083e8000c101d26 */
.L_x_1749:
[----:B------:R-:W-:Y:S05]  /*7bf0*/  BSYNC B1 ;  /* 0x0000000000017941 */ /* 0x000fea0003800000 */
.L_x_1748:
[----:B------:R-:W-:Y:S01]  /*7c00*/  ISETP.GE.AND P3, PT, R212, R114, PT ;  /* 0x00000072d400720c */ /* 0x000fe20003f66270 */
[----:B------:R-:W-:-:S12]  /*7c10*/  BSSY B1, `(.L_x_1750) ;  /* 0x0000012000017945 */ /* 0x000fd80003800000 */
[----:B------:R-:W-:Y:S05]  /*7c20*/  @P3 BRA `(.L_x_1751) ;  /* 0x0000000000403947 */ /* 0x000fea0003800000 */
[----:B-1----:R-:W1:Y:S01]  /*7c30*/  @!P2 LDC.64 R54, c[0x0][0x2e8] ;  /* 0x0000ba00ff36ab82 */ /* 0x002e620000000a00 */
[----:B------:R-:W2:Y:S01]  /*7c40*/  @!P2 LDS.128 R44, [R111+0x19400] ;  /* 0x019400006f2ca984 */ /* 0x000ea20000000c00 */
[----:B------:R-:W-:-:S03]  /*7c50*/  IADD3 R60, P3, R88, R52, RZ ;  /* 0x00000034583c7210 */ /* 0x000fc60007f7e0ff */
[----:B------:R-:W3:Y:S02]  /*7c60*/  @!P1 LDS.128 R48, [R111+0x1d400] ;  /* 0x01d400006f309984 */ /* 0x000ee40000000c00 */
[----:B------:R-:W-:Y:S01]  /*7c70*/  IMAD.X R62, R61, 0x1, R89, P3 ;  /* 0x000000013d3e7824 */ /* 0x000fe200018e0659 */
[----:B------:R-:W4:Y:S01]  /*7c80*/  @!P1 LDC.64 R56, c[0x0][0x2e8] ;  /* 0x0000ba00ff389b82 */ /* 0x000f220000000a00 */
[----:B------:R-:W-:-:S05]  /*7c90*/  @!P2 IADD3 R58, P3, R60, R36, RZ ;  /* 0x000000243c3aa210 */ /* 0x000fca0007f7e0ff */
[----:B------:R-:W-:Y:S01]  /*7ca0*/  @!P2 IMAD.X R59, R62, 0x1, R39, P3 ;  /* 0x000000013e3ba824 */ /* 0x000fe200018e0627 */
        /* <DEDUP_REMOVED lines=8> */
.L_x_1751:
[----:B------:R-:W-:Y:S05]  /*7d30*/  BSYNC B1 ;  /* 0x0000000000017941 */ /* 0x000fea0003800000 */
.L_x_1750:
[----:B------:R-:W-:Y:S01]  /*7d40*/  ISETP.GE.AND P3, PT, R211, R114, PT ;  /* 0x00000072d300720c */ /* 0x000fe20003f66270 */
[----:B------:R-:W-:-:S12]  /*7d50*/  BSSY B1, `(.L_x_1752) ;  /* 0x0000012000017945 */ /* 0x000fd80003800000 */
[----:B------:R-:W-:Y:S05]  /*7d60*/  @P3 BRA `(.L_x_1753) ;  /* 0x0000000000403947 */ /* 0x000fea0003800000 */
[----:B-12---:R-:W1:Y:S01]  /*7d70*/  @!P2 LDC.64 R54, c[0x0][0x2e8] ;  /* 0x0000ba00ff36ab82 */ /* 0x006e620000000a00 */
[----:B------:R-:W2:Y:S01]  /*7d80*/  @!P2 LDS.128 R44, [R111+0x1a400] ;  /* 0x01a400006f2ca984 */ /* 0x000ea20000000c00 */
[----:B------:R-:W-:-:S03]  /*7d90*/  LEA R60, P3, R98, R52, 0x6 ;  /* 0x00000034623c7211 */ /* 0x000fc600078630ff */
        /* <DEDUP_REMOVED lines=13> */
.L_x_1753:
[----:B------:R-:W-:Y:S05]  /*7e70*/  BSYNC B1 ;  /* 0x0000000000017941 */ /* 0x000fea0003800000 */
.L_x_1752:
[----:B------:R-:W-:-:S13]  /*7e80*/  ISETP.GE.AND P3, PT, R210, R114, PT ;  /* 0x00000072d200720c */ /* 0x000fda0003f66270 */
[----:B------:R-:W-:Y:S05]  /*7e90*/  @P3 BRA `(.L_x_1719) ;  /* 0x00000000004c3947 */ /* 0x000fea0003800000 */
[----:B------:R-:W3:Y:S01]  /*7ea0*/  LDC.64 R58, c[0x0][0x300] ;  /* 0x0000c000ff3a7b82 */ /* 0x000ee20000000a00 */
[----:B-12-4-:R-:W1:Y:S01]  /*7eb0*/  @!P2 LDS.128 R44, [R111+0x1b400] ;  /* 0x01b400006f2ca984 */ /* 0x016e620000000c00 */
[----:B------:R-:W-:-:S03]  /*7ec0*/  MOV R53, R61 ;  /* 0x0000003d00357202 */ /* 0x000fc60000000f00 */
[----:B------:R-:W2:Y:S03]  /*7ed0*/  @!P1 LDS.128 R48, [R111+0x1f400] ;  /* 0x01f400006f309984 */ /* 0x000ea60000000c00 */
[----:B------:R-:W4:Y:S08]  /*7ee0*/  @!P2 LDC.64 R54, c[0x0][0x2e8] ;  /* 0x0000ba00ff36ab82 */ /* 0x000f300000000a00 */
[----:B------:R-:W5:Y:S01]  /*7ef0*/  @!P1 LDC.64 R56, c[0x0][0x2e8] ;  /* 0x0000ba00ff389b82 */ /* 0x000f620000000a00 */
[----:B---3--:R-:W-:-:S04]  /*7f00*/  IMAD.WIDE.U32 R52, R58, 0x60, R52 ;  /* 0x000000603a347825 */ /* 0x008fc800078e0034 */
[----:B------:R-:W-:-:S04]  /*7f10*/  IMAD R59, R59, 0x60, RZ ;  /* 0x000000603b3b7824 */ /* 0x000fc800078e02ff */
[----:B------:R-:W-:Y:S01]  /*7f20*/  IMAD.IADD R59, R53, 0x1, R59 ;  /* 0x00000001353b7824 */ /* 0x000fe200078e023b */
[----:B------:R-:W-:-:S05]  /*7f30*/  @!P2 IADD3 R53, P3, R36, R52, RZ ;  /* 0x000000342435a210 */ /* 0x000fca0007f7e0ff */
[----:B------:R-:W-:Y:S01]  /*7f40*/  @!P2 IMAD.X R58, R59, 0x1, R39, P3 ;  /* 0x000000013b3aa824 */ /* 0x000fe200018e0627 */
[----:B----4-:R-:W-:-:S04]  /*7f50*/  @!P2 LEA R54, P3, R53, R54, 0x1 ;  /* 0x000000363536a211 */ /* 0x010fc800078608ff */
[----:B------:R-:W-:Y:S02]  /*7f60*/  @!P2 LEA.HI.X R55, R53, R55, R58, 0x1, P3 ;  /* 0x000000373537a211 */ /* 0x000fe400018f0c3a */
[----:B------:R-:W-:-:S03]  /*7f70*/  @!P1 IADD3 R52, P3, R99, R52, RZ ;  /* 0x0000003463349210 */ /* 0x000fc60007f7e0ff */
[----:B-1----:R1:W-:Y:S02]  /*7f80*/  @!P2 STG.E.128 desc[UR38][R54.64], R44 ;  /* 0x0000002c3600a986 */ /* 0x0023e4000c101d26 */
[----:B------:R-:W-:Y:S01]  /*7f90*/  @!P1 IMAD.X R53, R59, 0x1, R104, P3 ;  /* 0x000000013b359824 */ /* 0x000fe200018e0668 */
[----:B-----5:R-:W-:-:S04]  /*7fa0*/  @!P1 LEA R56, P3, R52, R56, 0x1 ;  /* 0x0000003834389211 */ /* 0x020fc800078608ff */
[----:B------:R-:W-:-:S05]  /*7fb0*/  @!P1 LEA.HI.X R57, R52, R57, R53, 0x1, P3 ;  /* 0x0000003934399211 */ /* 0x000fca00018f0c35 */
[----:B--2---:R1:W-:Y:S04]  /*7fc0*/  @!P1 STG.E.128 desc[UR38][R56.64], R48 ;  /* 0x0000003038009986 */ /* 0x0043e8000c101d26 */
.L_x_1719:
[----:B------:R-:W-:Y:S05]  /*7fd0*/  BSYNC B0 ;  /* 0x0000000000007941 */ /* 0x000fea0003800000 */
.L_x_1681:
[----:B-1234-:R-:W1:Y:S01]  /*7fe0*/  S2R R44, SR_TID.X ;  /* 0x00000000002c7919 */ /* 0x01ee620000002100 */
        /* <DEDUP_REMOVED lines=8> */
[----:B-1----:R-:W-:Y:S01]  /*8070*/  LOP3.LUT R44, R44, 0x7f, RZ, 0xc0, !PT ;  /* 0x0000007f2c2c7812 */ /* 0x002fe200078ec0ff */
[----:B--2---:R1:W-:Y:S03]  /*8080*/  BAR.SYNC.DEFER_BLOCKING R126, 0x80 ;  /* 0x0002007e0000751d */ /* 0x0043e60000010000 */
[----:B------:R-:W-:-:S13]  /*8090*/  ISETP.NE.AND P3, PT, R44, RZ, PT ;  /* 0x000000ff2c00720c */ /* 0x000fda0003f65270 */
[----:B------:R-:W-:-:S05]  /*80a0*/  @!P3 VIADD R44, R106, 0x288a0 ;  /* 0x000288a06a2cb836 */ /* 0x000fca0000000000 */
[----:B------:R-:W-:-:S04]  /*80b0*/  @!P3 PRMT R44, RZ, 0x654, R44 ;  /* 0x00000654ff2cb816 */ /* 0x000fc8000000002c */
[----:B------:R1:W-:Y:S01]  /*80c0*/  @!P3 SYNCS.ARRIVE.TRANS64.RED.A1T0 RZ, [R44+URZ], RZ ;  /* 0x000000ff2cffb9a7 */ /* 0x0003e2000810043f */
[----:B------:R-:W-:Y:S05]  /*80d0*/  @!P0 BRA `(.L_x_1755) ;  /* 0x0000000000048947 */ /* 0x000fea0003800000 */
[----:B------:R-:W-:Y:S01]  /*80e0*/  BPT.TRAP 0x1 ;  /* 0x000000040000795c */ /* 0x000fe20000300000 */
.L_x_1755:
[----:B------:R-:W-:Y:S05]  /*80f0*/  BSYNC B0 ;  /* 0x0000000000007941 */ /* 0x000fea0003800000 */
.L_x_1754:
[----:B------:R-:W2:Y:S01]  /*8100*/  SYNCS.PHASECHK.TRANS64.TRYWAIT P0, [R106+URZ+0x288b0], R119 ;  /* 0x0288b0776a0075a7 */ /* 0x000ea2000800017f */
[----:B------:R-:W-:Y:S01]  /*8110*/  ULDC UR36, c[0x0][0x2f4] ;  /* 0x0000bd0000247ab9 */ /* 0x000fe20000000800 */
[----:B------:R-:W-:Y:S01]  /*8120*/  ULDC.64 UR40, c[0x0][0x328] ;  /* 0x0000ca0000287ab9 */ /* 0x000fe20000000a00 */
[----:B------:R-:W-:Y:S01]  /*8130*/  ULDC.64 UR42, c[0x0][0x318] ;  /* 0x0000c600002a7ab9 */ /* 0x000fe20000000a00 */
[----:B------:R-:W-:Y:S04]  /*8140*/  BSSY B0, `(.L_x_1756) ;  /* 0x0000002000007945 */ /* 0x000fe80003800000 */
[----:B--2---:R-:W-:Y:S05]  /*8150*/  @!P0 BRA `(.L_x_1757) ;  /* 0x000001c000b88947 */ /* 0x004fea0003800000 */
.L_x_2101:
[----:B------:R-:W-:Y:S05]  /*8160*/  BSYNC B0 ;  /* 0x0000000000007941 */ /* 0x000fea0003800000 */
.L_x_1756:
[----:B------:R-:W-:Y:S01]  /*8170*/  ISETP.GE.AND P0, PT, R23, R114, PT ;  /* 0x000000721700720c */ /* 0x000fe20003f06270 */
[----:B------:R-:W-:Y:S01]  /*8180*/  BSSY B0, `(.L_x_1758) ;  /* 0x0000011000007945 */ /* 0x000fe20003800000 */
[----:B------:R-:W-:-:S11]  /*8190*/  IMAD.WIDE R48, R26, 0x80, R42 ;  /* 0x000000801a307825 */ /* 0x000fd600078e022a */
[----:B------:R-:W-:Y:S05]  /*81a0*/  @P0 BRA `(.L_x_1759) ;  /* 0x0000000000380947 */ /* 0x000fea0003800000 */
[----:B------:R-:W-:Y:S02]  /*81b0*/  IMAD R47, R49, UR40, RZ ;  /* 0x00000028312f7c24 */ /* 0x000fe4000f8e02ff */
[----:B-1----:R-:W-:Y:S02]  /*81c0*/  IMAD.MOV.U32 R44, RZ, RZ, R94 ;  /* 0x000000ffff2c7224 */ /* 0x002fe400078e005e */
[----:B------:R-:W-:Y:S02]  /*81d0*/  IMAD.MOV.U32 R45, RZ, RZ, R105 ;  /* 0x000000ffff2d7224 */ /* 0x000fe400078e0069 */
[C---:B------:R-:W-:Y:S02]  /*81e0*/  IMAD R47, R48.reuse, UR41, R47 ;  /* 0x00000029302f7c24 */ /* 0x040fe4000f8e022f */
[----:B------:R-:W-:-:S04]  /*81f0*/  IMAD.WIDE.U32 R44, R48, UR40, R44 ;  /* 0x00000028302c7c25 */ /* 0x000fc8000f8e002c */
[----:B------:R-:W-:Y:S01]  /*8200*/  IMAD.IADD R45, R45, 0x1, R47 ;  /* 0x000000012d2d7824 */ /* 0x000fe200078e022f */
[----:B------:R-:W-:-:S04]  /*8210*/  LEA R50, P0, R44, UR42, 0x1 ;  /* 0x0000002a2c327c11 */ /* 0x000fc8000f8008ff */
[----:B------:R-:W-:Y:S02]  /*8220*/  LEA.HI.X R51, R44, UR43, R45, 0x1, P0 ;  /* 0x0000002b2c337c11 */ /* 0x000fe400080f0c2d */
[----:B------:R-:W-:-:S13]  /*8230*/  ISETP.GE.AND P0, PT, R16, UR36, PT ;  /* 0x0000002410007c0c */ /* 0x000fda000bf06270 */
[----:B------:R-:W1:Y:S04]  /*8240*/  @!P0 LDS.128 R44, [R111+0x400] ;  /* 0x000400006f2c8984 */ /* 0x000e680000000c00 */
[----:B-1----:R-:W-:Y:S01]  /*8250*/  @!P0 STG.E.128 desc[UR38][R50.64], R44 ;  /* 0x0000002c32008986 */ /* 0x002fe2000c101d26 */
[----:B------:R-:W-:-:S13]  /*8260*/  ISETP.GE.AND P0, PT, R190, UR36, PT ;  /* 0x00000024be007c0c */ /* 0x000fda000bf06270 */
[----:B------:R-:W1:Y:S04]  /*8270*/  @!P0 LDS.128 R44, [R111+0x4400] ;  /* 0x004400006f2c8984 */ /* 0x000e680000000c00 */
[----:B-1----:R3:W-:Y:S02]  /*8280*/  @!P0 STG.E.128 desc[UR38][R50.64+0x80], R44 ;  /* 0x0000802c32008986 */ /* 0x0027e4000c101d26 */
.L_x_1759:
[----:B------:R-:W-:Y:S05]  /*8290*/  BSYNC B0 ;  /* 0x0000000000007941 */ /* 0x000fea0003800000 */
.L_x_1758:
[----:B------:R-:W-:Y:S01]  /*82a0*/  ISETP.GE.AND P0, PT, R212, R114, PT ;  /* 0x00000072d400720c */ /* 0x000fe20003f06270 */
[----:B------:R-:W-:-:S12]  /*82b0*/  BSSY B0, `(.L_x_1760) ;  /* 0x0000012000007945 */ /* 0x000fd80003800000 */
[----:B------:R-:W-:Y:S05]  /*82c0*/  @P0 BRA `(.L_x_1761) ;  /* 0x0000000000400947 */ /* 0x000fea0003800000 */
[----:B---3--:R-:W-:Y:S01]  /*82d0*/  IADD3 R47, P0, R48, 0x20, RZ ;  /* 0x00000020302f7810 */ /* 0x008fe20007f1e0ff */
[----:B------:R-:W-:-:S04]  /*82e0*/  IMAD.MOV.U32 R45, RZ, RZ, R105 ;  /* 0x000000ffff2d7224 */ /* 0x000fc800078e0069 */
[----:B-1----:R-:W-:-:S04]  /*82f0*/  IMAD.X R44, RZ, RZ, R49, P0 ;  /* 0x000000ffff2c7224 */ /* 0x002fc800000e0631 */
[----:B------:R-:W-:Y:S02]  /*8300*/  IMAD R46, R44, UR40, RZ ;  /* 0x000000282c2e7c24 */ /* 0x000fe4000f8e02ff */
[----:B------:R-:W-:-:S04]  /*8310*/  IMAD.MOV.U32 R44, RZ, RZ, R94 ;  /* 0x000000ffff2c7224 */ /* 0x000fc800078e005e */
[----:B------:R-:W-:-:S04]  /*8320*/  IMAD.WIDE.U32 R44, R47, UR40, R44 ;  /* 0x000000282f2c7c25 */ /* 0x000fc8000f8e002c */
[----:B------:R-:W-:Y:S01]  /*8330*/  IMAD R47, R47, UR41, R46 ;  /* 0x000000292f2f7c24 */ /* 0x000fe2000f8e022e */
[----:B------:R-:W-:-:S03]  /*8340*/  LEA R50, P0, R44, UR42, 0x1 ;  /* 0x0000002a2c327c11 */ /* 0x000fc6000f8008ff */
[----:B------:R-:W-:-:S05]  /*8350*/  IMAD.IADD R45, R45, 0x1, R47 ;  /* 0x000000012d2d7824 */ /* 0x000fca00078e022f */
[----:B------:R-:W-:Y:S02]  /*8360*/  LEA.HI.X R51, R44, UR43, R45, 0x1, P0 ;  /* 0x0000002b2c337c11 */ /* 0x000fe400080f0c2d */
[----:B------:R-:W-:-:S13]  /*8370*/  ISETP.GE.AND P0, PT, R16, UR36, PT ;  /* 0x0000002410007c0c */ /* 0x000fda000bf06270 */
[----:B------:R-:W1:Y:S04]  /*8380*/  @!P0 LDS.128 R44, [R111+0x1400] ;  /* 0x001400006f2c8984 */ /* 0x000e680000000c00 */
[----:B-1----:R-:W-:Y:S01]  /*8390*/  @!P0 STG.E.128 desc[UR38][R50.64], R44 ;  /* 0x0000002c32008986 */ /* 0x002fe2000c101d26 */
[----:B------:R-:W-:-:S13]  /*83a0*/  ISETP.GE.AND P0, PT, R190, UR36, PT ;  /* 0x00000024be007c0c */ /* 0x000fda000bf06270 */
[----:B------:R-:W1:Y:S04]  /*83b0*/  @!P0 LDS.128 R44, [R111+0x5400] ;  /* 0x005400006f2c8984 */ /* 0x000e680000000c00 */
[----:B-1----:R4:W-:Y:S02]  /*83c0*/  @!P0 STG.E.128 desc[UR38][R50.64+0x80], R44 ;  /* 0x0000802c32008986 */ /* 0x0029e4000c101d26 */
.L_x_1761:
[----:B------:R-:W-:Y:S05]  /*83d0*/  BSYNC B0 ;  /* 0x0000000000007941 */ /* 0x000fea0003800000 */
.L_x_1760:
[----:B------:R-:W-:Y:S01]  /*83e0*/  ISETP.GE.AND P0, PT, R211, R114, PT ;  /* 0x00000072d300720c */ /* 0x000fe20003f06270 */
[----:B------:R-:W-:-:S12]  /*83f0*/  BSSY B0, `(.L_x_1762) ;  /* 0x0000012000007945 */ /* 0x000fd80003800000 */
[----:B------:R-:W-:Y:S05]  /*8400*/  @P0 BRA `(.L_x_1763) ;  /* 0x0000000000400947 */ /* 0x000fea0003800000 */
[----:B---34-:R-:W-:Y:S01]  /*8410*/  IADD3 R47, P0, R48, 0x40, RZ ;  /* 0x00000040302f7810 */ /* 0x018fe20007f1e0ff */
        /* <DEDUP_REMOVED lines=15> */
.L_x_1763:
[----:B------:R-:W-:Y:S05]  /*8510*/  BSYNC B0 ;  /* 0x0000000000007941 */ /* 0x000fea0003800000 */
.L_x_1762:
[----:B------:R-:W-:Y:S01]  /*8520*/  ISETP.GE.AND P0, PT, R210, R114, PT ;  /* 0x00000072d200720c */ /* 0x000fe20003f06270 */
[----:B------:R-:W-:-:S12]  /*8530*/  BSSY B0, `(.L_x_1764) ;  /* 0x0000012000007945 */ /* 0x000fd80003800000 */
[----:B------:R-:W-:Y:S05]  /*8540*/  @P0 BRA `(.L_x_1765) ;  /* 0x0000000000400947 */ /* 0x000fea0003800000 */
[----:B-1-34-:R-:W-:Y:S01]  /*8550*/  IADD3 R47, P0, R48, 0x60, RZ ;  /* 0x00000060302f7810 */ /* 0x01afe20007f1e0ff */
[----:B------:R-:W-:Y:S01]  /*8560*/  IMAD.MOV.U32 R45, RZ, RZ, R105 ;  /* 0x000000ffff2d7224 */ /* 0x000fe200078e0069 */
[----:B------:R-:W-:-:S03]  /*8570*/  MOV R44, R94 ;  /* 0x0000005e002c7202 */ /* 0x000fc60000000f00 */
        /* <DEDUP_REMOVED lines=13> */
.L_x_1765:
[----:B------:R-:W-:Y:S05]  /*8650*/  BSYNC B0 ;  /* 0x0000000000007941 */ /* 0x000fea0003800000 */
.L_x_1764:
[----:B------:R-:W-:Y:S01]  /*8660*/  @!PT LDS RZ, [RZ] ;  /* 0x00000000fffff984 */ /* 0x000fe20000000800 */
[----:B------:R-:W-:Y:S01]  /*8670*/  @!PT LDS RZ, [RZ] ;  /* 0x00000000fffff984 */ /* 0x000fe20000000800 */
[----:B------:R-:W-:Y:S01]  /*8680*/  @!PT LDS RZ, [RZ] ;  /* 0x00000000fffff984 */ /* 0x000fe20000000800 */
[----:B------:R-:W-:Y:S01]  /*8690*/  @!PT LDS RZ, [RZ] ;  /* 0x00000000fffff984 */ /* 0x000fe20000000800 */
[----:B------:R5:W-:Y:S06]  /*86a0*/  MEMBAR.ALL.CTA ;  /* 0x0000000000007992 */ /* 0x000bec0000008000 */
[----:B-----5:R-:W5:Y:S02]  /*86b0*/  FENCE.VIEW.ASYNC.S ;  /* 0x00000000000073c6 */ /* 0x020f640000000000 */
[----:B-----5:R1:W-:Y:S01]  /*86c0*/  BAR.SYNC.DEFER_BLOCKING R126, 0x80 ;  /* 0x0002007e0000751d */ /* 0x0203e20000010000 */
[----:B------:R-:W-:Y:S01]  /*86d0*/  ISETP.NE.AND P4, PT, R107, RZ, PT ;  /* 0x000000ff6b00720c */ /* 0x000fe20003f85270 */
[----:B------:R-:W-:-:S02]  /*86e0*/  VIADD R184, R184, 0x1 ;  /* 0x00000001b8b87836 */ /* 0x000fc40000000000 */
[----:B0-2---:R-:W-:-:S03]  /*86f0*/  @!P3 VIADD R106, R106, 0x288c0 ;  /* 0x000288c06a6ab836 */ /* 0x005fc60000000000 */
[C---:B------:R-:W-:Y:S02]  /*8700*/  ISETP.NE.AND P0, PT, R184.reuse, 0x2, PT ;  /* 0x00000002b800780c */ /* 0x040fe40003f05270 */
[----:B------:R-:W-:Y:S02]  /*8710*/  @!P3 PRMT R106, RZ, 0x654, R106 ;  /* 0x00000654ff6ab816 */ /* 0x000fe4000000006a */
[----:B-1-34-:R-:W-:Y:S02]  /*8720*/  SEL R45, RZ, 0x1, P0 ;  /* 0x00000001ff2d7807 */ /* 0x01afe40000000000 */
[----:B------:R-:W-:Y:S02]  /*8730*/  SEL R184, R184, RZ, P0 ;  /* 0x000000ffb8b87207 */ /* 0x000fe40000000000 */
[----:B------:R-:W-:Y:S01]  /*8740*/  LOP3.LUT R192, R192, R45, RZ, 0x3c, !PT ;  /* 0x0000002dc0c07212 */ /* 0x000fe200078e3cff */
[----:B------:R0:W-:Y:S01]  /*8750*/  @!P3 SYNCS.ARRIVE.TRANS64.RED.A1T0 RZ, [R106+URZ], RZ ;  /* 0x000000ff6affb9a7 */ /* 0x0001e2000810043f */
[----:B------:R-:W-:Y:S05]  /*8760*/  @P4 BRA `(.L_x_1766) ;  /* 0xffffff9c00e84947 */ /* 0x000fea000383ffff */
[----:B------:R-:W1:Y:S01]  /*8770*/  S2R R44, SR_TID.X ;  /* 0x00000000002c7919 */ /* 0x000e620000002100 */
[----:B------:R-:W-:Y:S02]  /*8780*/  PLOP3.LUT P0, PT, PT, PT, PT, 0x8, 0x0 ;  /* 0x000000000000781c */ /* 0x000fe40003f0e170 */
[----:B-1----:R-:W-:-:S04]  /*8790*/  SHF.R.U32.HI R44, RZ, 0x7, R44 ;  /* 0x00000007ff2c7819 */ /* 0x002fc8000001162c */
[----:B------:R-:W-:-:S13]  /*87a0*/  ISETP.NE.AND P4, PT, R44, 0x1, PT ;  /* 0x000000012c00780c */ /* 0x000fda0003f85270 */
[----:B------:R-:W-:Y:S06]  /*87b0*/  @!P4 BAR.ARV 0x9, 0x100 ;  /* 0x024400000000cb1d */ /* 0x000fec0000002000 */
.L_x_1676:
[----:B------:R-:W1:Y:S01]  /*87c0*/  LDC R0, c[0x0][0x448] ;  /* 0x00011200ff007b82 */ /* 0x000e620000000800 */
[----:B------:R-:W-:-:S07]  /*87d0*/  IADD3 R5, R188, 0x1, -R187 ;  /* 0x00000001bc057810 */ /* 0x000fce0007ffe8bb */
[----:B------:R-:W2:Y:S01]  /*87e0*/  LDC.64 R6, c[0x0][0x9e0] ;  /* 0x00027800ff067b82 */ /* 0x000ea20000000a00 */
[----:B-1----:R-:W-:Y:S01]  /*87f0*/  ISETP.NE.AND P1, PT, R0, 0x1, PT ;  /* 0x000000010000780c */ /* 0x002fe20003f25270 */
[----:B------:R-:W-:Y:S01]  /*8800*/  VIADD R0, R193, 0x7f ;  /* 0x0000007fc1007836 */ /* 0x000fe20000000000 */
[----:B--2---:R-:W-:-:S11]  /*8810*/  ISETP.GE.AND P2, PT, R7, 0x1, PT ;  /* 0x000000010700780c */ /* 0x004fd60003f46270 */
[----:B------:R-:W1:Y:S08]  /*8820*/  @P1 LDC R3, c[0x0][0x44c] ;  /* 0x00011300ff031b82 */ /* 0x000e700000000800 */
[----:B------:R-:W2:Y:S01]  /*8830*/  @P1 LDC R4, c[0x0][0x450] ;  /* 0x00011400ff041b82 */ /* 0x000ea20000000800 */
[----:B-1----:R-:W-:-:S05]  /*8840*/  @P1 IMAD.HI.U32 R3, R0, R3, RZ ;  /* 0x0000000300031227 */ /* 0x002fca00078e00ff */
[----:B--2---:R-:W-:-:S05]  /*8850*/  @P1 SHF.R.U32.HI R0, RZ, R4, R3 ;  /* 0x00000004ff001219 */ /* 0x004fca0000011603 */
[----:B------:R-:W-:Y:S01]  /*8860*/  IMAD.IADD R5, R5, 0x1, R0 ;  /* 0x0000000105057824 */ /* 0x000fe200078e0200 */
[----:B------:R-:W-:Y:S06]  /*8870*/  @P0 BRA `(.L_x_1767) ;  /* 0x00000000000c0947 */ /* 0x000fec0003800000 */
[----:B------:R-:W1:Y:S01]  /*8880*/  FENCE.VIEW.ASYNC.G ;  /* 0x00000000000073c6 */ /* 0x000e620000000100 */
[----:B------:R-:W-:Y:S05]  /*8890*/  WARPSYNC.ALL ;  /* 0x0000000000007948 */ /* 0x000fea0003800000 */
[----:B-1----:R-:W-:Y:S06]  /*88a0*/  BAR.ARV 0xc, 0x180 ;  /* 0x0306000000007b1d */ /* 0x002fec0000002000 */
.L_x_1767:
[----:B------:R-:W-:Y:S01]  /*88b0*/  IMAD.IADD R0, R5, 0x1, R6 ;  /* 0x0000000105007824 */ /* 0x000fe200078e0206 */
[----:B------:R-:W-:Y:S06]  /*88c0*/  @!P2 BRA `(.L_x_1768) ;  /* 0x000000000048a947 */ /* 0x000fec0003800000 */
[C---:B------:R-:W-:Y:S01]  /*88d0*/  ISETP.GT.AND P0, PT, R5.reuse, RZ, PT ;  /* 0x000000ff0500720c */ /* 0x040fe20003f04270 */
[----:B------:R-:W-:Y:S01]  /*88e0*/  BSSY B0, `(.L_x_1769) ;  /* 0x000000e000007945 */ /* 0x000fe20003800000 */
[----:B------:R-:W-:-:S11]  /*88f0*/  VIADD R3, R5, 0xffffffff ;  /* 0xffffffff05037836 */ /* 0x000fd60000000000 */
[----:B------:R-:W-:Y:S05]  /*8900*/  @P0 BRA `(.L_x_1770) ;  /* 0x00000000001c0947 */ /* 0x000fea0003800000 */
[----:B------:R-:W-:Y:S01]  /*8910*/  ISETP.NE.AND P0, PT, R7, 0x1, PT ;  /* 0x000000010700780c */ /* 0x000fe20003f05270 */
[----:B------:R-:W-:-:S12]  /*8920*/  IMAD.MOV R3, RZ, RZ, -R5 ;  /* 0x000000ffff037224 */ /* 0x000fd800078e0a05 */
[----:B------:R-:W1:Y:S02]  /*8930*/  @P0 LDC.64 R8, c[0x0][0x9e8] ;  /* 0x00027a00ff080b82 */ /* 0x000e640000000a00 */
[----:B-1----:R-:W-:-:S05]  /*8940*/  @P0 IMAD.HI.U32 R4, R3, R8, RZ ;  /* 0x0000000803040227 */ /* 0x002fca00078e00ff */
[----:B------:R-:W-:-:S04]  /*8950*/  @P0 SHF.R.U32.HI R3, RZ, R9, R4 ;  /* 0x00000009ff030219 */ /* 0x000fc80000011604 */
[----:B------:R-:W-:Y:S01]  /*8960*/  LOP3.LUT R3, RZ, R3, RZ, 0x33, !PT ;  /* 0x00000003ff037212 */ /* 0x000fe200078e33ff */
[----:B------:R-:W-:Y:S06]  /*8970*/  BRA `(.L_x_1771) ;  /* 0x0000000000107947 */ /* 0x000fec0003800000 */
.L_x_1770:
[----:B------:R-:W-:-:S13]  /*8980*/  ISETP.NE.AND P0, PT, R7, 0x1, PT ;  /* 0x000000010700780c */ /* 0x000fda0003f05270 */
[----:B------:R-:W1:Y:S02]  /*8990*/  @P0 LDC.64 R4, c[0x0][0x9e8] ;  /* 0x00027a00ff040b82 */ /* 0x000e640000000a00 */
[----:B-1----:R-:W-:-:S05]  /*89a0*/  @P0 IMAD.HI.U32 R4, R3, R4, RZ ;  /* 0x0000000403040227 */ /* 0x002fca00078e00ff */
[----:B------:R-:W-:-:S07]  /*89b0*/  @P0 SHF.R.U32.HI R3, RZ, R5, R4 ;  /* 0x00000005ff030219 */ /* 0x000fce0000011604 */
.L_x_1771:
[----:B------:R-:W-:Y:S05]  /*89c0*/  BSYNC B0 ;  /* 0x0000000000007941 */ /* 0x000fea0003800000 */
.L_x_1769:
[----:B------:R-:W-:-:S05]  /*89d0*/  IMAD R3, R3, R7, R7 ;  /* 0x0000000703037224 */ /* 0x000fca00078e0207 */
[----:B------:R-:W-:-:S07]  /*89e0*/  VIMNMX R0, R0, R3, PT ;  /* 0x0000000300007248 */ /* 0x000fce0003fe0100 */
.L_x_1768:
[----:B------:R-:W1:Y:S01]  /*89f0*/  @P1 LDC R4, c[0x0][0x44c] ;  /* 0x00011300ff041b82 */ /* 0x000e620000000800 */
[----:B------:R-:W-:Y:S01]  /*8a00*/  VIADD R0, R0, 0x7f ;  /* 0x0000007f00007836 */ /* 0x000fe20000000000 */
[----:B------:R-:W-:-:S04]  /*8a10*/  ULDC UR4, c[0x0][0x9dc] ;  /* 0x0002770000047ab9 */ /* 0x000fc80000000800 */
[----:B------:R-:W-:Y:S02]  /*8a20*/  SHF.R.S32.HI R3, RZ, 0x1f, R0 ;  /* 0x0000001fff037819 */ /* 0x000fe40000011400 */
[----:B------:R-:W2:Y:S02]  /*8a30*/  @P1 LDC R6, c[0x0][0x450] ;  /* 0x00011400ff061b82 */ /* 0x000ea40000000800 */
[----:B------:R-:W-:-:S04]  /*8a40*/  LEA.HI R3, R3, R0, RZ, 0x7 ;  /* 0x0000000003037211 */ /* 0x000fc800078f38ff */
[----:B------:R-:W-:-:S04]  /*8a50*/  SHF.R.S32.HI R0, RZ, 0x7, R3 ;  /* 0x00000007ff007819 */ /* 0x000fc80000011403 */
[----:B------:R-:W-:Y:S01]  /*8a60*/  VIMNMX R129, R129, R0, PT ;  /* 0x0000000081817248 */ /* 0x000fe20003fe0100 */
[----:B-1----:R-:W-:-:S04]  /*8a70*/  @P1 IMAD.HI.U32 R5, R193, R4, RZ ;  /* 0x00000004c1051227 */ /* 0x002fc800078e00ff */
[----:B------:R-:W-:Y:S01]  /*8a80*/  IMAD.MOV.U32 R4, RZ, RZ, R193 ;  /* 0x000000ffff047224 */ /* 0x000fe200078e00c1 */
[----:B--2---:R-:W-:-:S05]  /*8a90*/  @P1 SHF.R.U32.HI R4, RZ, R6, R5 ;  /* 0x00000006ff041219 */ /* 0x004fca0000011605 */
[----:B------:R-:W-:-:S04]  /*8aa0*/  IMAD.IADD R3, R127, 0x1, R4 ;  /* 0x000000017f037824 */ /* 0x000fc800078e0204 */
[----:B------:R-:W-:Y:S01]  /*8ab0*/  VIADD R0, R3, -UR4 ;  /* 0x8000000403007c36 */ /* 0x000fe20008000000 */
[----:B------:R-:W-:Y:S06]  /*8ac0*/  @!P2 BRA `(.L_x_1772) ;  /* 0x000000000044a947 */ /* 0x000fec0003800000 */
[----:B------:R-:W-:Y:S01]  /*8ad0*/  ISETP.GT.AND P0, PT, R3, -0x1, PT ;  /* 0xffffffff0300780c */ /* 0x000fe20003f04270 */
[----:B------:R-:W-:-:S12]  /*8ae0*/  BSSY B0, `(.L_x_1773) ;  /* 0x000000d000007945 */ /* 0x000fd80003800000 */
[----:B------:R-:W-:Y:S05]  /*8af0*/  @P0 BRA `(.L_x_1774) ;  /* 0x00000000001c0947 */ /* 0x000fea0003800000 */
[----:B------:R-:W-:Y:S02]  /*8b00*/  ISETP.NE.AND P0, PT, R7, 0x1, PT ;  /* 0x000000010700780c */ /* 0x000fe40003f05270 */
[----:B------:R-:W-:-:S11]  /*8b10*/  LOP3.LUT R3, RZ, R3, RZ, 0x33, !PT ;  /* 0x00000003ff037212 */ /* 0x000fd600078e33ff */
[----:B------:R-:W1:Y:S02]  /*8b20*/  @P0 LDC.64 R4, c[0x0][0x9e8] ;  /* 0x00027a00ff040b82 */ /* 0x000e640000000a00 */
[----:B-1----:R-:W-:-:S05]  /*8b30*/  @P0 IMAD.HI.U32 R4, R3, R4, RZ ;  /* 0x0000000403040227 */ /* 0x002fca00078e00ff */
[----:B------:R-:W-:-:S04]  /*8b40*/  @P0 SHF.R.U32.HI R3, RZ, R5, R4 ;  /* 0x00000005ff030219 */ /* 0x000fc80000011604 */
[----:B------:R-:W-:Y:S01]  /*8b50*/  LOP3.LUT R3, RZ, R3, RZ, 0x33, !PT ;  /* 0x00000003ff037212 */ /* 0x000fe200078e33ff */
[----:B------:R-:W-:Y:S06]  /*8b60*/  BRA `(.L_x_1775) ;  /* 0x0000000000107947 */ /* 0x000fec0003800000 */
.L_x_1774:
[----:B------:R-:W-:-:S13]  /*8b70*/  ISETP.NE.AND P0, PT, R7, 0x1, PT ;  /* 0x000000010700780c */ /* 0x000fda0003f05270 */
[----:B------:R-:W1:Y:S02]  /*8b80*/  @P0 LDC.64 R4, c[0x0][0x9e8] ;  /* 0x00027a00ff040b82 */ /* 0x000e640000000a00 */
[----:B-1----:R-:W-:-:S05]  /*8b90*/  @P0 IMAD.HI.U32 R4, R3, R4, RZ ;  /* 0x0000000403040227 */ /* 0x002fca00078e00ff */
[----:B------:R-:W-:-:S07]  /*8ba0*/  @P0 SHF.R.U32.HI R3, RZ, R5, R4 ;  /* 0x00000005ff030219 */ /* 0x000fce0000011604 */
.L_x_1775:
[----:B------:R-:W-:Y:S05]  /*8bb0*/  BSYNC B0 ;  /* 0x0000000000007941 */ /* 0x000fea0003800000 */
.L_x_1773:
[----:B------:R-:W-:-:S05]  /*8bc0*/  IMAD R3, R3, R7, RZ ;  /* 0x0000000703037224 */ /* 0x000fca00078e02ff */
[----:B------:R-:W-:-:S07]  /*8bd0*/  VIMNMX R0, R0, R3, !PT ;  /* 0x0000000300007248 */ /* 0x000fce0007fe0100 */
.L_x_1772:
[----:B------:R-:W-:Y:S01]  /*8be0*/  SHF.R.S32.HI R5, RZ, 0x1f, R0 ;  /* 0x0000001fff057819 */ /* 0x000fe20000011400 */
[----:B------:R-:W-:Y:S01]  /*8bf0*/  IMAD.MOV.U32 R3, RZ, RZ, RZ ;  /* 0x000000ffff037224 */ /* 0x000fe200078e00ff */
[----:B------:R-:W-:Y:S02]  /*8c00*/  PLOP3.LUT P0, PT, PT, PT, PT, 0x80, 0x0 ;  /* 0x000000000000781c */ /* 0x000fe40003f0f070 */
[----:B------:R-:W-:Y:S02]  /*8c10*/  CS2R R20, SRZ ;  /* 0x0000000000147805 */ /* 0x000fe4000001ff00 */
[----:B------:R-:W-:Y:S02]  /*8c20*/  LEA.HI R5, R5, R0, RZ, 0x7 ;  /* 0x0000000005057211 */ /* 0x000fe400078f38ff */
[----:B------:R-:W-:Y:S02]  /*8c30*/  CS2R R150, SRZ ;  /* 0x0000000000967805 */ /* 0x000fe4000001ff00 */
[----:B------:R-:W-:-:S02]  /*8c40*/  CS2R R148, SRZ ;  /* 0x0000000000947805 */ /* 0x000fc4000001ff00 */
[----:B------:R-:W-:Y:S02]  /*8c50*/  CS2R R146, SRZ ;  /* 0x0000000000927805 */ /* 0x000fe4000001ff00 */
[----:B------:R-:W-:Y:S02]  /*8c60*/  SHF.R.S32.HI R5, RZ, 0x7, R5 ;  /* 0x00000007ff057819 */ /* 0x000fe40000011405 */
[----:B------:R-:W-:Y:S02]  /*8c70*/  CS2R R144, SRZ ;  /* 0x0000000000907805 */ /* 0x000fe4000001ff00 */
[----:B------:R-:W-:Y:S01]  /*8c80*/  CS2R R38, SRZ ;  /* 0x0000000000267805 */ /* 0x000fe2000001ff00 */
[----:B------:R-:W-:Y:S01]  /*8c90*/  IMAD.MOV.U32 R142, RZ, RZ, RZ ;  /* 0x000000ffff8e7224 */ /* 0x000fe200078e00ff */
[----:B------:R-:W-:Y:S01]  /*8ca0*/  VIMNMX R196, RZ, R5, !PT ;  /* 0x00000005ffc47248 */ /* 0x000fe20007fe0100 */
[----:B------:R-:W-:Y:S01]  /*8cb0*/  IMAD.MOV.U32 R141, RZ, RZ, RZ ;  /* 0x000000ffff8d7224 */ /* 0x000fe200078e00ff */
[----:B------:R-:W-:-:S02]  /*8cc0*/  CS2R R36, SRZ ;  /* 0x0000000000247805 */ /* 0x000fc4000001ff00 */
[----:B------:R-:W-:Y:S01]  /*8cd0*/  MOV R138, RZ ;  /* 0x000000ff008a7202 */ /* 0x000fe20000000f00 */
[----:B------:R-:W-:Y:S01]  /*8ce0*/  IMAD.MOV.U32 R137, RZ, RZ, RZ ;  /* 0x000000ffff897224 */ /* 0x000fe200078e00ff */
[----:B------:R-:W-:Y:S02]  /*8cf0*/  ISETP.GT.AND P1, PT, R129, R196, PT ;  /* 0x000000c48100720c */ /* 0x000fe40003f24270 */
[----:B------:R-:W-:Y:S01]  /*8d00*/  CS2R R34, SRZ ;  /* 0x0000000000227805 */ /* 0x000fe2000001ff00 */
[----:B------:R-:W-:Y:S01]  /*8d10*/  IMAD.MOV.U32 R134, RZ, RZ, RZ ;  /* 0x000000ffff867224 */ /* 0x000fe200078e00ff */
        /* <DEDUP_REMOVED lines=8> */
[----:B------:R-:W-:-:S02]  /*8da0*/  CS2R R118, SRZ ;  /* 0x0000000000767805 */ /* 0x000fc4000001ff00 */
[----:B------:R-:W-:Y:S02]  /*8db0*/  CS2R R116, SRZ ;  /* 0x0000000000747805 */ /* 0x000fe4000001ff00 */
[----:B------:R-:W-:Y:S02]  /*8dc0*/  CS2R R42, SRZ ;  /* 0x00000000002a7805 */ /* 0x000fe4000001ff00 */
[----:B------:R-:W-:Y:S02]  /*8dd0*/  CS2R R112, SRZ ;  /* 0x0000000000707805 */ /* 0x000fe4000001ff00 */
[----:B------:R-:W-:Y:S02]  /*8de0*/  CS2R R110, SRZ ;  /* 0x00000000006e7805 */ /* 0x000fe4000001ff00 */
[----:B------:R-:W-:Y:S02]  /*8df0*/  CS2R R108, SRZ ;  /* 0x00000000006c7805 */ /* 0x000fe4000001ff00 */
[----:B0-----:R-:W-:-:S02]  /*8e00*/  CS2R R106, SRZ ;  /* 0x00000000006a7805 */ /* 0x001fc4000001ff00 */
[----:B------:R-:W-:Y:S02]  /*8e10*/  CS2R R104, SRZ ;  /* 0x0000000000687805 */ /* 0x000fe4000001ff00 */
[----:B------:R-:W-:Y:S02]  /*8e20*/  CS2R R102, SRZ ;  /* 0x0000000000667805 */ /* 0x000fe4000001ff00 */
[----:B------:R-:W-:Y:S02]  /*8e30*/  CS2R R100, SRZ ;  /* 0x0000000000647805 */ /* 0x000fe4000001ff00 */
[----:B------:R-:W-:Y:S02]  /*8e40*/  CS2R R98, SRZ ;  /* 0x0000000000627805 */ /* 0x000fe4000001ff00 */
[----:B------:R-:W-:Y:S02]  /*8e50*/  CS2R R96, SRZ ;  /* 0x0000000000607805 */ /* 0x000fe4000001ff00 */
[----:B------:R-:W-:Y:S01]  /*8e60*/  CS2R R6, SRZ ;  /* 0x0000000000067805 */ /* 0x000fe2000001ff00 */
[----:B------:R-:W-:Y:S01]  /*8e70*/  IMAD.MOV.U32 R94, RZ, RZ, RZ ;  /* 0x000000ffff5e7224 */ /* 0x000fe200078e00ff */
[----:B------:R-:W-:Y:S01]  /*8e80*/  CS2R R90, SRZ ;  /* 0x00000000005a7805 */ /* 0x000fe2000001ff00 */
[----:B------:R-:W-:Y:S01]  /*8e90*/  IMAD.MOV.U32 R93, RZ, RZ, RZ ;  /* 0x000000ffff5d7224 */ /* 0x000fe200078e00ff */
[----:B------:R-:W-:Y:S01]  /*8ea0*/  CS2R R88, SRZ ;  /* 0x0000000000587805 */ /* 0x000fe2000001ff00 */
[----:B------:R-:W-:Y:S06]  /*8eb0*/  @!P1 BRA `(.L_x_1776) ;  /* 0x0000011800309947 */ /* 0x000fec0003800000 */
[----:B------:R-:W-:-:S03]  /*8ec0*/  UMOV UR4, 0xffffffff ;  /* 0xffffffff00047882 */ /* 0x000fc60000000000 */
[----:B------:R-:W-:Y:S05]  /*8ed0*/  BRA.DIV UR4, `(.L_x_1777) ;  /* 0x000001b6046c7947 */ /* 0x000fea000b800000 */
[----:B------:R0:W1:Y:S02]  /*8ee0*/  SHFL.IDX PT, R194, R222, RZ, 0x1f ;  /* 0x00001fffdec27589 */ /* 0x00006400000e0000 */
.L_x_2104:
[----:B-1----:R-:W-:Y:S02]  /*8ef0*/  LEA.HI R0, R194, R194, RZ, 0x1 ;  /* 0x000000c2c2007211 */ /* 0x002fe400078f08ff */
[----:B------:R-:W-:Y:S02]  /*8f00*/  LOP3.LUT P0, RZ, R217, 0x3ff, RZ, 0xc0, !PT ;  /* 0x000003ffd9ff7812 */ /* 0x000fe4000780c0ff */
[----:B------:R-:W-:Y:S02]  /*8f10*/  LOP3.LUT R3, R0, 0x1e, RZ, 0xc0, !PT ;  /* 0x0000001e00037812 */ /* 0x000fe400078ec0ff */
[----:B------:R-:W-:-:S03]  /*8f20*/  P2R R24, PR, RZ, 0x1 ;  /* 0x00000001ff187803 */ /* 0x000fc60000000000 */
[----:B------:R-:W-:-:S04]  /*8f30*/  IMAD.IADD R0, R194, 0x1, -R3 ;  /* 0x00000001c2007824 */ /* 0x000fc800078e0a03 */
        /* <DEDUP_REMOVED lines=8> */
[----:B------:R1:W2:Y:S01]  /*8fc0*/  LDC.64 R14, c[0x4][R0] ;  /* 0x01000000000e7b82 */ /* 0x0002a20000000a00 */
[----:B------:R-:W-:Y:S01]  /*8fd0*/  IMAD.U32 R5, RZ, RZ, UR5 ;  /* 0x00000005ff057e24 */ /* 0x000fe2000f8e00ff */
[----:B------:R-:W-:Y:S01]  /*8fe0*/  ULDC.64 UR4, c[0x4][0x20] ;  /* 0x0100080000047ab9 */ /* 0x000fe20000000a00 */
[----:B------:R-:W-:Y:S01]  /*8ff0*/  IMAD.U32 R6, RZ, RZ, UR6 ;  /* 0x00000006ff067e24 */ /* 0x000fe2000f8e00ff */
[----:B------:R-:W-:Y:S01]  /*9000*/  MOV R8, 0x70 ;  /* 0x0000007000087802 */ /* 0x000fe20000000f00 */
[----:B------:R-:W-:Y:S02]  /*9010*/  IMAD.U32 R7, RZ, RZ, UR7 ;  /* 0x00000007ff077e24 */ /* 0x000fe4000f8e00ff */
[----:B------:R-:W-:-:S02]  /*9020*/  IMAD.U32 R10, RZ, RZ, UR4 ;  /* 0x00000004ff0a7e24 */ /* 0x000fc4000f8e00ff */
[----:B------:R-:W-:Y:S02]  /*9030*/  IMAD.U32 R11, RZ, RZ, UR5 ;  /* 0x00000005ff0b7e24 */ /* 0x000fe4000f8e00ff */
[----:B------:R-:W-:Y:S02]  /*9040*/  IMAD.MOV.U32 R12, RZ, RZ, 0x1 ;  /* 0x00000001ff0c7424 */ /* 0x000fe400078e00ff */
[----:B-1----:R-:W-:-:S07]  /*9050*/  IMAD.MOV.U32 R13, RZ, RZ, RZ ;  /* 0x000000ffff0d7224 */ /* 0x002fce00078e00ff */
[----:B------:R-:W-:-:S07]  /*9060*/  LEPC R20, `(.L_x_1778) ;  /* 0x000000001014794e */ /* 0x000fce0000000000 */
[----:B0-2--5:R-:W-:Y:S05]  /*9070*/  CALL.ABS.NOINC R14 ;  /* 0x000000000e007343 */ /* 0x025fea0003c00000 */
.L_x_1778:
[----:B------:R-:W-:Y:S02]  /*9080*/  ULDC UR4, c[0x0][0x3f4] ;  /* 0x0000fd0000047ab9 */ /* 0x000fe40000000800 */
[----:B------:R-:W-:-:S13]  /*9090*/  ISETP.LT.AND P0, PT, RZ, UR4, PT ;  /* 0x00000004ff007c0c */ /* 0x000fda000bf01270 */
[----:B------:R-:W-:Y:S05]  /*90a0*/  @P0 BRA `(.L_x_1779) ;  /* 0x00000000003c0947 */ /* 0x000fea0003800000 */
[----:B------:R-:W-:-:S04]  /*90b0*/  LEA.HI R0, R213, R213, RZ, 0x1 ;  /* 0x000000d5d5007211 */ /* 0x000fc800078f08ff */
        /* <DEDUP_REMOVED lines=8> */
.L_x_1782:
[----:B--2---:R2:W3:Y:S02]  /*9140*/  SYNCS.PHASECHK.TRANS64.TRYWAIT P0, [R2+URZ+0x28800], R3 ;  /* 0x02880003020075a7 */ /* 0x0044e4000800017f */
[----:B---3--:R-:W-:Y:S05]  /*9150*/  @!P0 NANOSLEEP.SYNCS 0x989680 ;  /* 0x009896800000895d */ /* 0x008fea0003900000 */
[----:B------:R-:W3:Y:S02]  /*9160*/  @!P0 SYNCS.PHASECHK.TRANS64 P0, [R2+URZ+0x28800], R3 ;  /* 0x02880003020085a7 */ /* 0x000ee4000800007f */
[----:B---3--:R-:W-:Y:S05]  /*9170*/  @!P0 BRA `(.L_x_1782) ;  /* 0xfffffffc00f08947 */ /* 0x008fea000383ffff */
.L_x_1781:
[----:B------:R-:W-:Y:S05]  /*9180*/  BSYNC B0 ;  /* 0x0000000000007941 */ /* 0x000fea0003800000 */
.L_x_1780:
[----:B------:R-:W-:Y:S05]  /*9190*/  BRA `(.L_x_1783) ;  /* 0x0000004c00907947 */ /* 0x000fea0003800000 */
.L_x_1779:
[----:B------:R-:W-:Y:S01]  /*91a0*/  ISETP.NE.AND P0, PT, R24, RZ, PT ;  /* 0x000000ff1800720c */ /* 0x000fe20003f05270 */
[----:B------:R-:W-:Y:S01]  /*91b0*/  ULDC.64 UR4, c[0x0][0x3f8] ;  /* 0x0000fe0000047ab9 */ /* 0x000fe20000000a00 */
[----:B-----5:R-:W-:Y:S01]  /*91c0*/  SHF.R.S32.HI R0, RZ, 0x1f, R115 ;  /* 0x0000001fff007819 */ /* 0x020fe20000011473 */
[----:B------:R-:W-:Y:S01]  /*91d0*/  ULDC.64 UR6, c[0x0][0x408] ;  /* 0x0001020000067ab9 */ /* 0x000fe20000000a00 */
[----:B------:R-:W-:-:S04]  /*91e0*/  IMAD.WIDE.U32 R24, R115, UR4, RZ ;  /* 0x0000000473187c25 */ /* 0x000fc8000f8e00ff */
[C---:B------:R-:W-:Y:S02]  /*91f0*/  IMAD R4, R0.reuse, UR4, RZ ;  /* 0x0000000400047c24 */ /* 0x040fe4000f8e02ff */
[----:B------:R-:W-:Y:S02]  /*9200*/  IMAD R0, R0, UR6, RZ ;  /* 0x0000000600007c24 */ /* 0x000fe4000f8e02ff */
[C---:B------:R-:W-:Y:S02]  /*9210*/  IMAD R29, R115.reuse, UR5, R4 ;  /* 0x00000005731d7c24 */ /* 0x040fe4000f8e0204 */
[C---:B------:R-:W-:Y:S02]  /*9220*/  IMAD R31, R115.reuse, UR7, R0 ;  /* 0x00000007731f7c24 */ /* 0x040fe4000f8e0200 */
[----:B------:R-:W-:-:S04]  /*9230*/  IMAD.WIDE.U32 R26, R115, UR6, RZ ;  /* 0x00000006731a7c25 */ /* 0x000fc8000f8e00ff */
[----:B------:R-:W-:Y:S02]  /*9240*/  IMAD.IADD R29, R29, 0x1, R25 ;  /* 0x000000011d1d7824 */ /* 0x000fe400078e0219 */
[----:B------:R-:W-:Y:S01]  /*9250*/  IMAD.IADD R31, R31, 0x1, R27 ;  /* 0x000000011f1f7824 */ /* 0x000fe200078e021b */
        /* <DEDUP_REMOVED lines=14> */
[----:B-1----:R-:W-:-:S07]  /*9340*/  IMAD.MOV.U32 R13, RZ, RZ, RZ ;  /* 0x000000ffff0d7224 */ /* 0x002fce00078e00ff */
[----:B------:R-:W-:-:S07]  /*9350*/  LEPC R20, `(.L_x_1784) ;  /* 0x000000001014794e */ /* 0x000fce0000000000 */
[----:B0-2---:R-:W-:Y:S05]  /*9360*/  CALL.ABS.NOINC R14 ;  /* 0x000000000e007343 */ /* 0x005fea0003c00000 */
.L_x_1784:
[----:B------:R-:W-:Y:S01]  /*9370*/  ULDC.U8 UR4, c[0x0][0x410] ;  /* 0x0001040000047ab9 */ /* 0x000fe20000000000 */
[----:B------:R-:W-:Y:S01]  /*9380*/  IMAD.IADD R55, R23, 0x1, R193 ;  /* 0x0000000117377824 */ /* 0x000fe200078e02c1 */
[----:B------:R-:W-:Y:S01]  /*9390*/  ISETP.NE.AND P0, PT, RZ, UR4, PT ;  /* 0x00000004ff007c0c */ /* 0x000fe2000bf05270 */
[----:B------:R-:W-:Y:S02]  /*93a0*/  BSSY B0, `(.L_x_1785) ;  /* 0x00004bb000007945 */ /* 0x000fe40003800000 */
[----:B------:R-:W-:-:S10]  /*93b0*/  IMAD R3, R207, 0x20, R55 ;  /* 0x00000020cf037824 */ /* 0x000fd400078e0237 */
[----:B------:R-:W-:Y:S05]  /*93c0*/  @!P0 BRA `(.L_x_1786) ;  /* 0x0000002400b48947 */ /* 0x000fea0003800000 */
[----:B------:R-:W1:Y:S01]  /*93d0*/  LDC R64, c[0x0][0x448] ;  /* 0x00011200ff407b82 */ /* 0x000e620000000800 */
[----:B------:R-:W-:Y:S01]  /*93e0*/  ULDC.64 UR4, c[0x0][0x3f8] ;  /* 0x0000fe0000047ab9 */ /* 0x000fe20000000a00 */
[----:B------:R-:W-:Y:S01]  /*93f0*/  MOV R6, R24 ;  /* 0x0000001800067202 */ /* 0x000fe20000000f00 */
[----:B------:R-:W-:Y:S01]  /*9400*/  ULDC.64 UR6, c[0x0][0x408] ;  /* 0x0001020000067ab9 */ /* 0x000fe20000000a00 */
[----:B------:R-:W-:Y:S02]  /*9410*/  IMAD.MOV.U32 R7, RZ, RZ, R29 ;  /* 0x000000ffff077224 */ /* 0x000fe400078e001d */
[----:B------:R-:W-:Y:S02]  /*9420*/  IMAD.MOV.U32 R8, RZ, RZ, R26 ;  /* 0x000000ffff087224 */ /* 0x000fe400078e001a */
[----:B------:R-:W-:Y:S01]  /*9430*/  IMAD.MOV.U32 R9, RZ, RZ, R31 ;  /* 0x000000ffff097224 */ /* 0x000fe200078e001f */
[----:B-1----:R-:W-:-:S13]  /*9440*/  ISETP.NE.AND P0, PT, R64, 0x1, PT ;  /* 0x000000014000780c */ /* 0x002fda0003f05270 */
[----:B------:R-:W1:Y:S08]  /*9450*/  @P0 LDC R0, c[0x0][0x44c] ;  /* 0x00011300ff000b82 */ /* 0x000e700000000800 */
[----:B------:R-:W2:Y:S01]  /*9460*/  @P0 LDC R5, c[0x0][0x450] ;  /* 0x00011400ff050b82 */ /* 0x000ea20000000800 */
[----:B-1----:R-:W-:-:S05]  /*9470*/  @P0 IMAD.HI.U32 R0, R3, R0, RZ ;  /* 0x0000000003000227 */ /* 0x002fca00078e00ff */
[----:B--2---:R-:W-:-:S04]  /*9480*/  @P0 SHF.R.U32.HI R3, RZ, R5, R0 ;  /* 0x00000005ff030219 */ /* 0x004fc80000011600 */
[----:B------:R-:W-:Y:S01]  /*9490*/  SHF.R.S32.HI R0, RZ, 0x1f, R3 ;  /* 0x0000001fff007819 */ /* 0x000fe20000011403 */
[----:B------:R-:W-:-:S04]  /*94a0*/  IMAD.WIDE.U32 R6, R3, UR4, R6 ;  /* 0x0000000403067c25 */ /* 0x000fc8000f8e0006 */
[C---:B------:R-:W-:Y:S02]  /*94b0*/  IMAD R4, R0.reuse, UR4, RZ ;  /* 0x0000000400047c24 */ /* 0x040fe4000f8e02ff */
[----:B------:R-:W-:Y:S02]  /*94c0*/  IMAD R0, R0, UR6, RZ ;  /* 0x0000000600007c24 */ /* 0x000fe4000f8e02ff */
[C---:B------:R-:W-:Y:S01]  /*94d0*/  IMAD R11, R3.reuse, UR5, R4 ;  /* 0x00000005030b7c24 */ /* 0x040fe2000f8e0204 */
[----:B------:R-:W-:Y:S01]  /*94e0*/  ULDC.64 UR4, c[0x0][0x3e8] ;  /* 0x0000fa0000047ab9 */ /* 0x000fe20000000a00 */
[C---:B------:R-:W-:Y:S01]  /*94f0*/  IMAD.WIDE.U32 R8, R3.reuse, UR6, R8 ;  /* 0x0000000603087c25 */ /* 0x040fe2000f8e0008 */
[----:B------:R-:W-:Y:S01]  /*9500*/  LEA R5, P0, R6, UR4, 0x1 ;  /* 0x0000000406057c11 */ /* 0x000fe2000f8008ff */
[----:B------:R-:W-:Y:S02]  /*9510*/  UMOV UR4, 0xffffffff ;  /* 0xffffffff00047882 */ /* 0x000fe40000000000 */
[----:B------:R-:W-:Y:S01]  /*9520*/  IMAD R3, R3, UR7, R0 ;  /* 0x0000000703037c24 */ /* 0x000fe2000f8e0200 */
[----:B------:R-:W-:Y:S01]  /*9530*/  ULDC.64 UR6, c[0x0][0x400] ;  /* 0x0001000000067ab9 */ /* 0x000fe20000000a00 */
[----:B------:R-:W-:Y:S01]  /*9540*/  IMAD.IADD R11, R7, 0x1, R11 ;  /* 0x00000001070b7824 */ /* 0x000fe200078e020b */
[----:B------:R-:W-:Y:S01]  /*9550*/  LEA R7, P1, R8, UR6, 0x1 ;  /* 0x0000000608077c11 */ /* 0x000fe2000f8208ff */
[----:B------:R-:W-:-:S03]  /*9560*/  IMAD.IADD R3, R9, 0x1, R3 ;  /* 0x0000000109037824 */ /* 0x000fc600078e0203 */
[----:B------:R-:W-:Y:S02]  /*9570*/  LEA.HI.X R6, R6, UR5, R11, 0x1, P0 ;  /* 0x0000000506067c11 */ /* 0x000fe400080f0c0b */
[----:B------:R-:W-:Y:S01]  /*9580*/  LEA.HI.X R8, R8, UR7, R3, 0x1, P1 ;  /* 0x0000000708087c11 */ /* 0x000fe200088f0c03 */
[----:B------:R-:W-:Y:S06]  /*9590*/  BRA.DIV UR4, `(.L_x_1787) ;  /* 0x000001ae04e87947 */ /* 0x000fec000b800000 */
[----:B------:R1:W2:Y:S04]  /*95a0*/  SHFL.IDX PT, R0, R6, RZ, 0x181f ;  /* 0x00181fff06007589 */ /* 0x0002a800000e0000 */
[----:B------:R1:W3:Y:S04]  /*95b0*/  SHFL.IDX PT, R3, R5, RZ, 0x181f ;  /* 0x00181fff05037589 */ /* 0x0002e800000e0000 */
[----:B------:R1:W4:Y:S04]  /*95c0*/  SHFL.IDX PT, R4, R8, RZ, 0x181f ;  /* 0x00181fff08047589 */ /* 0x00032800000e0000 */
[----:B------:R1:W0:Y:S02]  /*95d0*/  SHFL.IDX PT, R14, R7, RZ, 0x181f ;  /* 0x00181fff070e7589 */ /* 0x00022400000e0000 */
.L_x_2110:
[----:B------:R-:W-:Y:S01]  /*95e0*/  IMAD R64, R187, R64, RZ ;  /* 0x00000040bb407224 */ /* 0x000fe200078e02ff */
[----:B------:R-:W-:Y:S01]  /*95f0*/  BSSY B1, `(.L_x_1788) ;  /* 0x000001e000017945 */ /* 0x000fe20003800000 */
[----:B------:R-:W-:Y:S02]  /*9600*/  CS2R R48, SRZ ;  /* 0x0000000000307805 */ /* 0x000fe4000001ff00 */
[----:B------:R-:W-:Y:S02]  /*9610*/  CS2R R44, SRZ ;  /* 0x00000000002c7805 */ /* 0x000fe4000001ff00 */
[----:B------:R-:W-:Y:S02]  /*9620*/  CS2R R46, SRZ ;  /* 0x00000000002e7805 */ /* 0x000fe4000001ff00 */
[----:B------:R-:W-:Y:S02]  /*9630*/  ISETP.GE.AND P0, PT, R55, R64, PT ;  /* 0x000000403700720c */ /* 0x000fe40003f06270 */
[----:B------:R-:W-:-:S11]  /*9640*/  CS2R R40, SRZ ;  /* 0x0000000000287805 */ /* 0x000fd6000001ff00 */
[----:B------:R-:W-:Y:S05]  /*9650*/  @P0 BRA `(.L_x_1789) ;  /* 0x00000000005c0947 */ /* 0x000fea0003800000 */
[----:B------:R-:W-:Y:S01]  /*9660*/  ULDC UR4, c[0x0][0x3f4] ;  /* 0x0000fd0000047ab9 */ /* 0x000fe20000000800 */
[----:B------:R-:W-:Y:S02]  /*9670*/  CS2R R40, SRZ ;  /* 0x0000000000287805 */ /* 0x000fe4000001ff00 */
[----:B------:R-:W-:Y:S02]  /*9680*/  ISETP.GE.AND P4, PT, R18, UR4, PT ;  /* 0x0000000412007c0c */ /* 0x000fe4000bf86270 */
[----:B------:R-:W-:Y:S02]  /*9690*/  CS2R R44, SRZ ;  /* 0x00000000002c7805 */ /* 0x000fe4000001ff00 */
[----:B------:R-:W-:-:S09]  /*96a0*/  ISETP.GE.AND P5, PT, R185, UR4, PT ;  /* 0x00000004b9007c0c */ /* 0x000fd2000bfa6270 */
[C---:B------:R-:W-:Y:S01]  /*96b0*/  @!P4 IMAD.SHL.U32 R12, R18.reuse, 0x2, RZ ;  /* 0x00000002120cc824 */ /* 0x040fe200078e00ff */
[----:B------:R-:W-:-:S03]  /*96c0*/  @!P4 SHF.L.U64.HI R13, R18, 0x1, R19 ;  /* 0x00000001120dc819 */ /* 0x000fc60000010213 */
[C---:B------:R-:W-:Y:S01]  /*96d0*/  @!P5 IMAD.SHL.U32 R15, R185.reuse, 0x2, RZ ;  /* 0x00000002b90fd824 */ /* 0x040fe200078e00ff */
[----:B------:R-:W-:Y:S02]  /*96e0*/  @!P5 SHF.L.U64.HI R9, R185, 0x1, R216 ;  /* 0x00000001b909d819 */ /* 0x000fe400000102d8 */
[CC--:B---3--:R-:W-:Y:S02]  /*96f0*/  @!P4 IADD3 R10, P0, R3.reuse, R12.reuse, RZ ;  /* 0x0000000c030ac210 */ /* 0x0c8fe40007f1e0ff */
[----:B0-----:R-:W-:Y:S02]  /*9700*/  @!P4 IADD3 R12, P1, R14, R12, RZ ;  /* 0x0000000c0e0cc210 */ /* 0x001fe40007f3e0ff */
[-C--:B------:R-:W-:Y:S01]  /*9710*/  @!P5 IADD3 R20, P2, R3, R15.reuse, RZ ;  /* 0x0000000f0314d210 */ /* 0x080fe20007f5e0ff */
[----:B--2---:R-:W-:Y:S01]  /*9720*/  @!P4 IMAD.X R11, R0, 0x1, R13, P0 ;  /* 0x00000001000bc824 */ /* 0x004fe200000e060d */
[----:B------:R-:W-:Y:S02]  /*9730*/  @!P5 IADD3 R14, P3, R14, R15, RZ ;  /* 0x0000000f0e0ed210 */ /* 0x000fe40007f7e0ff */
[----:B------:R-:W-:-:S02]  /*9740*/  CS2R R46, SRZ ;  /* 0x00000000002e7805 */ /* 0x000fc4000001ff00 */
[----:B------:R-:W-:Y:S01]  /*9750*/  CS2R R48, SRZ ;  /* 0x0000000000307805 */ /* 0x000fe2000001ff00 */
[----:B------:R-:W-:Y:S02]  /*9760*/  @!P5 IMAD.X R21, R0, 0x1, R9, P2 ;  /* 0x000000010015d824 */ /* 0x000fe400010e0609 */
[C---:B----4-:R-:W-:Y:S02]  /*9770*/  @!P4 IMAD.X R13, R4.reuse, 0x1, R13, P1 ;  /* 0x00000001040dc824 */ /* 0x050fe400008e060d */
[----:B------:R-:W-:Y:S01]  /*9780*/  @!P5 IMAD.X R15, R4, 0x1, R9, P3 ;  /* 0x00000001040fd824 */ /* 0x000fe200018e0609 */
[----:B------:R0:W5:Y:S04]  /*9790*/  @!P5 LD.E.64 R40, desc[UR38][R20.64] ;  /* 0x000000261428d980 */ /* 0x000168000c101b00 */
[----:B------:R0:W5:Y:S04]  /*97a0*/  @!P5 LD.E.64 R44, desc[UR38][R14.64] ;  /* 0x000000260e2cd980 */ /* 0x000168000c101b00 */
[----:B------:R0:W5:Y:S04]  /*97b0*/  @!P4 LD.E.64 R46, desc[UR38][R10.64] ;  /* 0x000000260a2ec980 */ /* 0x000168000c101b00 */
[----:B------:R0:W5:Y:S02]  /*97c0*/  @!P4 LD.E.64 R48, desc[UR38][R12.64] ;  /* 0x000000260c30c980 */ /* 0x000164000c101b00 */
.L_x_1789:
[----:B------:R-:W-:Y:S05]  /*97d0*/  BSYNC B1 ;  /* 0x0000000000017941 */ /* 0x000fea0003800000 */
.L_x_1788:
[----:B--2--5:R-:W-:Y:S01]  /*97e0*/  IMAD.MOV.U32 R0, RZ, RZ, R48 ;  /* 0x000000ffff007224 */ /* 0x024fe200078e0030 */
[----:B------:R-:W-:Y:S01]  /*97f0*/  UMOV UR4, 0xffffffff ;  /* 0xffffffff00047882 */ /* 0x000fe20000000000 */
[----:B----4-:R-:W-:Y:S01]  /*9800*/  IMAD.MOV.U32 R4, RZ, RZ, R44 ;  /* 0x000000ffff047224 */ /* 0x010fe200078e002c */
[----:B------:R-:W-:Y:S01]  /*9810*/  CS2R R38, SRZ ;  /* 0x0000000000267805 */ /* 0x000fe2000001ff00 */
[----:B------:R-:W-:Y:S01]  /*9820*/  IMAD.MOV.U32 R9, RZ, RZ, R45 ;  /* 0x000000ffff097224 */ /* 0x000fe200078e002d */
[----:B------:R-:W-:Y:S01]  /*9830*/  PRMT R65, R0, 0x7610, R65 ;  /* 0x0000761000417816 */ /* 0x000fe20000000041 */
[----:B---3--:R-:W-:Y:S01]  /*9840*/  IMAD.MOV.U32 R3, RZ, RZ, R49 ;  /* 0x000000ffff037224 */ /* 0x008fe200078e0031 */
[----:B------:R-:W-:Y:S01]  /*9850*/  PRMT R59, R4, 0x7610, R59 ;  /* 0x00007610043b7816 */ /* 0x000fe2000000003b */
[----:B------:R-:W-:Y:S01]  /*9860*/  IMAD.MOV.U32 R0, RZ, RZ, R46 ;  /* 0x000000ffff007224 */ /* 0x000fe200078e002e */
[----:B------:R-:W-:Y:S01]  /*9870*/  PRMT R58, R58, 0x5410, R9 ;  /* 0x000054103a3a7816 */ /* 0x000fe20000000009 */
[----:B------:R-:W-:Y:S01]  /*9880*/  IMAD.MOV.U32 R4, RZ, RZ, R40 ;  /* 0x000000ffff047224 */ /* 0x000fe200078e0028 */
[----:B------:R-:W-:Y:S01]  /*9890*/  PRMT R70, R3, 0x7610, R70 ;  /* 0x0000761003467816 */ /* 0x000fe20000000046 */
[----:B------:R-:W-:Y:S01]  /*98a0*/  IMAD.MOV.U32 R9, RZ, RZ, R41 ;  /* 0x000000ffff097224 */ /* 0x000fe200078e0029 */
[----:B------:R-:W-:-:S02]  /*98b0*/  MOV R3, R47 ;  /* 0x0000002f00037202 */ /* 0x000fc40000000f00 */
[----:B------:R-:W-:Y:S02]  /*98c0*/  PRMT R65, R65, 0x5410, R0 ;  /* 0x0000541041417816 */ /* 0x000fe40000000000 */
[----:B------:R-:W-:Y:S02]  /*98d0*/  PRMT R70, R70, 0x5410, R3 ;  /* 0x0000541046467816 */ /* 0x000fe40000000003 */
[----:B------:R-:W-:Y:S02]  /*98e0*/  PRMT R59, R59, 0x5410, R4 ;  /* 0x000054103b3b7816 */ /* 0x000fe40000000004 */
[----:B------:R-:W-:Y:S01]  /*98f0*/  PRMT R58, R9, 0x7610, R58 ;  /* 0x00007610093a7816 */ /* 0x000fe2000000003a */
[----:B------:R-:W-:Y:S06]  /*9900*/  BRA.DIV UR4, `(.L_x_1790) ;  /* 0x000001ae047c7947 */ /* 0x000fec000b800000 */
[----:B------:R2:W3:Y:S04]  /*9910*/  SHFL.IDX PT, R0, R6, 0x1, 0x181f ;  /* 0x00381f0006007f89 */ /* 0x0004e800000e0000 */
[----:B------:R2:W4:Y:S04]  /*9920*/  SHFL.IDX PT, R3, R5, 0x1, 0x181f ;  /* 0x00381f0005037f89 */ /* 0x00052800000e0000 */
[----:B------:R2:W1:Y:S04]  /*9930*/  SHFL.IDX PT, R4, R8, 0x1, 0x181f ;  /* 0x00381f0008047f89 */ /* 0x00046800000e0000 */
[----:B0-----:R2:W0:Y:S02]  /*9940*/  SHFL.IDX PT, R14, R7, 0x1, 0x181f ;  /* 0x00381f00070e7f89 */ /* 0x00142400000e0000 */
.L_x_2116:
[----:B------:R-:W-:Y:S01]  /*9950*/  VIADD R9, R55, 0x20 ;  /* 0x0000002037097836 */ /* 0x000fe20000000000 */
[----:B------:R-:W-:Y:S01]  /*9960*/  BSSY B1, `(.L_x_1791) ;  /* 0x000001d000017945 */ /* 0x000fe20003800000 */
[----:B------:R-:W-:Y:S02]  /*9970*/  CS2R R34, SRZ ;  /* 0x0000000000227805 */ /* 0x000fe4000001ff00 */
[----:B------:R-:W-:Y:S02]  /*9980*/  CS2R R36, SRZ ;  /* 0x0000000000247805 */ /* 0x000fe4000001ff00 */
[----:B------:R-:W-:Y:S02]  /*9990*/  CS2R R32, SRZ ;  /* 0x0000000000207805 */ /* 0x000fe4000001ff00 */
[----:B------:R-:W-:-:S13]  /*99a0*/  ISETP.GE.AND P0, PT, R9, R64, PT ;  /* 0x000000400900720c */ /* 0x000fda0003f06270 */
        /* <DEDUP_REMOVED lines=10> */
[CC--:B----4-:R-:W-:Y:S02]  /*9a50*/  @!P4 IADD3 R10, P0, R3.reuse, R12.reuse, RZ ;  /* 0x0000000c030ac210 */ /* 0x0d0fe40007f1e0ff */
[-C--:B------:R-:W-:Y:S02]  /*9a60*/  @!P5 IADD3 R20, P2, R3, R11.reuse, RZ ;  /* 0x0000000b0314d210 */ /* 0x080fe40007f5e0ff */
[C---:B0-----:R-:W-:Y:S02]  /*9a70*/  @!P4 IADD3 R12, P1, R14.reuse, R12, RZ ;  /* 0x0000000c0e0cc210 */ /* 0x041fe40007f3e0ff */
[----:B------:R-:W-:Y:S01]  /*9a80*/  @!P5 IADD3 R14, P3, R14, R11, RZ ;  /* 0x0000000b0e0ed210 */ /* 0x000fe20007f7e0ff */
[----:B---3--:R-:W-:Y:S01]  /*9a90*/  @!P5 IMAD.X R21, R0, 0x1, R15, P2 ;  /* 0x000000010015d824 */ /* 0x008fe200010e060f */
[----:B------:R-:W-:-:S02]  /*9aa0*/  CS2R R36, SRZ ;  /* 0x0000000000247805 */ /* 0x000fc4000001ff00 */
[----:B------:R-:W-:Y:S01]  /*9ab0*/  CS2R R38, SRZ ;  /* 0x0000000000267805 */ /* 0x000fe2000001ff00 */
[--C-:B------:R-:W-:Y:S02]  /*9ac0*/  @!P4 IMAD.X R11, R0, 0x1, R9.reuse, P0 ;  /* 0x00000001000bc824 */ /* 0x100fe400000e0609 */
[C---:B-1----:R-:W-:Y:S01]  /*9ad0*/  @!P4 IMAD.X R13, R4.reuse, 0x1, R9, P1 ;  /* 0x00000001040dc824 */ /* 0x042fe200008e0609 */
[----:B------:R0:W5:Y:S01]  /*9ae0*/  @!P5 LD.E.64 R32, desc[UR38][R20.64] ;  /* 0x000000261420d980 */ /* 0x000162000c101b00 */
[----:B------:R-:W-:-:S03]  /*9af0*/  @!P5 IMAD.X R15, R4, 0x1, R15, P3 ;  /* 0x00000001040fd824 */ /* 0x000fc600018e060f */
[----:B------:R0:W5:Y:S04]  /*9b00*/  @!P4 LD.E.64 R36, desc[UR38][R10.64] ;  /* 0x000000260a24c980 */ /* 0x000168000c101b00 */
[----:B------:R0:W5:Y:S04]  /*9b10*/  @!P5 LD.E.64 R34, desc[UR38][R14.64] ;  /* 0x000000260e22d980 */ /* 0x000168000c101b00 */
[----:B------:R0:W5:Y:S02]  /*9b20*/  @!P4 LD.E.64 R38, desc[UR38][R12.64] ;  /* 0x000000260c26c980 */ /* 0x000164000c101b00 */
.L_x_1792:
[----:B------:R-:W-:Y:S05]  /*9b30*/  BSYNC B1 ;  /* 0x0000000000017941 */ /* 0x000fea0003800000 */
.L_x_1791:
[----:B---3-5:R-:W-:Y:S01]  /*9b40*/  IMAD.MOV.U32 R0, RZ, RZ, R38 ;  /* 0x000000ffff007224 */ /* 0x028fe200078e0026 */
[----:B------:R-:W-:Y:S01]  /*9b50*/  UMOV UR4, 0xffffffff ;  /* 0xffffffff00047882 */ /* 0x000fe20000000000 */
[----:B----4-:R-:W-:Y:S02]  /*9b60*/  IMAD.MOV.U32 R3, RZ, RZ, R39 ;  /* 0x000000ffff037224 */ /* 0x010fe400078e0027 */
[----:B-1----:R-:W-:Y:S01]  /*9b70*/  IMAD.MOV.U32 R4, RZ, RZ, R34 ;  /* 0x000000ffff047224 */ /* 0x002fe200078e0022 */
        /* <DEDUP_REMOVED lines=16> */
.L_x_2122:
[----:B------:R-:W-:Y:S01]  /*9c80*/  VIADD R9, R55, 0x40 ;  /* 0x0000004037097836 */ /* 0x000fe20000000000 */
        /* <DEDUP_REMOVED lines=30> */
.L_x_1795:
[----:B------:R-:W-:Y:S05]  /*9e70*/  BSYNC B1 ;  /* 0x0000000000017941 */ /* 0x000fea0003800000 */
.L_x_1794:
[----:B---3-5:R-:W-:Y:S01]  /*9e80*/  IMAD.MOV.U32 R0, RZ, RZ, R30 ;  /* 0x000000ffff007224 */ /* 0x028fe200078e001e */
[----:B------:R-:W-:Y:S01]  /*9e90*/  UMOV UR4, 0xffffffff ;  /* 0xffffffff00047882 */ /* 0x000fe20000000000 */
[----:B----4-:R-:W-:Y:S01]  /*9ea0*/  IMAD.MOV.U32 R3, RZ, RZ, R31 ;  /* 0x000000ffff037224 */ /* 0x010fe200078e001f */
[----:B0-----:R-:W-:Y:S01]  /*9eb0*/  CS2R R26, SRZ ;  /* 0x00000000001a7805 */ /* 0x001fe2000001ff00 */
[----:B-1----:R-:W-:Y:S02]  /*9ec0*/  IMAD.MOV.U32 R4, RZ, RZ, R20 ;  /* 0x000000ffff047224 */ /* 0x002fe400078e0014 */
[----:B------:R-:W-:Y:S01]  /*9ed0*/  IMAD.MOV.U32 R9, RZ, RZ, R21 ;  /* 0x000000ffff097224 */ /* 0x000fe200078e0015 */
[----:B------:R-:W-:Y:S01]  /*9ee0*/  PRMT R53, R0, 0x5410, R3 ;  /* 0x0000541000357816 */ /* 0x000fe20000000003 */
[----:B------:R-:W-:Y:S02]  /*9ef0*/  IMAD.MOV.U32 R0, RZ, RZ, R28 ;  /* 0x000000ffff007224 */ /* 0x000fe400078e001c */
[----:B------:R-:W-:Y:S01]  /*9f00*/  IMAD.MOV.U32 R3, RZ, RZ, R29 ;  /* 0x000000ffff037224 */ /* 0x000fe200078e001d */
[----:B------:R-:W-:Y:S01]  /*9f10*/  PRMT R43, R4, 0x5410, R9 ;  /* 0x00005410042b7816 */ /* 0x000fe20000000009 */
[----:B------:R-:W-:-:S02]  /*9f20*/  IMAD.MOV.U32 R4, RZ, RZ, R24 ;  /* 0x000000ffff047224 */ /* 0x000fc400078e0018 */
[----:B------:R-:W-:Y:S01]  /*9f30*/  IMAD.MOV.U32 R9, RZ, RZ, R25 ;  /* 0x000000ffff097224 */ /* 0x000fe200078e0019 */
[----:B------:R-:W-:-:S04]  /*9f40*/  PRMT R54, R0, 0x5410, R3 ;  /* 0x0000541000367816 */ /* 0x000fc80000000003 */
[----:B------:R-:W-:Y:S01]  /*9f50*/  PRMT R50, R4, 0x5410, R9 ;  /* 0x0000541004327816 */ /* 0x000fe20000000009 */
[----:B------:R-:W-:Y:S06]  /*9f60*/  BRA.DIV UR4, `(.L_x_1796) ;  /* 0x000001aa04c47947 */ /* 0x000fec000b800000 */
[----:B------:R0:W1:Y:S04]  /*9f70*/  SHFL.IDX PT, R0, R6, 0x3, 0x181f ;  /* 0x00781f0006007f89 */ /* 0x00006800000e0000 */
[----:B------:R0:W3:Y:S04]  /*9f80*/  SHFL.IDX PT, R3, R5, 0x3, 0x181f ;  /* 0x00781f0005037f89 */ /* 0x0000e800000e0000 */
[----:B------:R0:W4:Y:S04]  /*9f90*/  SHFL.IDX PT, R4, R8, 0x3, 0x181f ;  /* 0x00781f0008047f89 */ /* 0x00012800000e0000 */
[----:B------:R0:W0:Y:S02]  /*9fa0*/  SHFL.IDX PT, R14, R7, 0x3, 0x181f ;  /* 0x00781f00070e7f89 */ /* 0x00002400000e0000 */
.L_x_2128:
[----:B------:R-:W-:Y:S01]  /*9fb0*/  VIADD R55, R55, 0x60 ;  /* 0x0000006037377836 */ /* 0x000fe20000000000 */
[----:B0-2---:R-:W-:Y:S01]  /*9fc0*/  LEA.HI R5, R213, R213, RZ, 0x1 ;  /* 0x000000d5d5057211 */ /* 0x005fe200078f08ff */
[----:B------:R-:W-:Y:S01]  /*9fd0*/  BSSY B1, `(.L_x_1797) ;  /* 0x0000020000017945 */ /* 0x000fe20003800000 */
[----:B------:R-:W-:Y:S02]  /*9fe0*/  CS2R R10, SRZ ;  /* 0x00000000000a7805 */ /* 0x000fe4000001ff00 */
[----:B------:R-:W-:Y:S02]  /*9ff0*/  CS2R R12, SRZ ;  /* 0x00000000000c7805 */ /* 0x000fe4000001ff00 */
[----:B------:R-:W-:Y:S02]  /*a000*/  ISETP.GE.AND P0, PT, R55, R64, PT ;  /* 0x000000403700720c */ /* 0x000fe40003f06270 */
[----:B------:R-:W-:Y:S02]  /*a010*/  CS2R R8, SRZ ;  /* 0x0000000000087805 */ /* 0x000fe4000001ff00 */
[----:B------:R-:W-:-:S04]  /*a020*/  LOP3.LUT R6, R5, 0xfffffffe, RZ, 0xc0, !PT ;  /* 0xfffffffe05067812 */ /* 0x000fc800078ec0ff */
[----:B------:R-:W-:-:S04]  /*a030*/  IADD3 R5, R213, -R6, RZ ;  /* 0x80000006d5057210 */ /* 0x000fc80007ffe0ff */
[----:B------:R-:W-:Y:S01]  /*a040*/  SHF.L.U32 R5, R5, 0x1f, RZ ;  /* 0x0000001f05057819 */ /* 0x000fe200000006ff */
[----:B------:R-:W-:Y:S06]  /*a050*/  @P0 BRA `(.L_x_1798) ;  /* 0x00000000005c0947 */ /* 0x000fec0003800000 */
[----:B------:R-:W-:Y:S01]  /*a060*/  ULDC UR4, c[0x0][0x3f4] ;  /* 0x0000fd0000047ab9 */ /* 0x000fe20000000800 */
[----:B------:R-:W-:Y:S02]  /*a070*/  CS2R R8, SRZ ;  /* 0x0000000000087805 */ /* 0x000fe4000001ff00 */
[----:B------:R-:W-:Y:S02]  /*a080*/  ISETP.GE.AND P4, PT, R18, UR4, PT ;  /* 0x0000000412007c0c */ /* 0x000fe4000bf86270 */
[----:B------:R-:W-:-:S11]  /*a090*/  ISETP.GE.AND P5, PT, R185, UR4, PT ;  /* 0x00000004b9007c0c */ /* 0x000fd6000bfa6270 */
[C---:B------:R-:W-:Y:S01]  /*a0a0*/  @!P4 IMAD.SHL.U32 R60, R18.reuse, 0x2, RZ ;  /* 0x00000002123cc824 */ /* 0x040fe200078e00ff */
[----:B------:R-:W-:Y:S01]  /*a0b0*/  @!P4 SHF.L.U64.HI R11, R18, 0x1, R19 ;  /* 0x00000001120bc819 */ /* 0x000fe20000010213 */
[C---:B------:R-:W-:Y:S01]  /*a0c0*/  @!P5 IMAD.SHL.U32 R15, R185.reuse, 0x2, RZ ;  /* 0x00000002b90fd824 */ /* 0x040fe200078e00ff */
[----:B------:R-:W-:Y:S02]  /*a0d0*/  @!P5 SHF.L.U64.HI R13, R185, 0x1, R216 ;  /* 0x00000001b90dd819 */ /* 0x000fe400000102d8 */
[CC--:B---3--:R-:W-:Y:S02]  /*a0e0*/  @!P4 IADD3 R6, P0, R3.reuse, R60.reuse, RZ ;  /* 0x0000003c0306c210 */ /* 0x0c8fe40007f1e0ff */
[----:B------:R-:W-:Y:S02]  /*a0f0*/  @!P4 IADD3 R60, P1, R14, R60, RZ ;  /* 0x0000003c0e3cc210 */ /* 0x000fe40007f3e0ff */
[-C--:B------:R-:W-:Y:S01]  /*a100*/  @!P5 IADD3 R62, P2, R3, R15.reuse, RZ ;  /* 0x0000000f033ed210 */ /* 0x080fe20007f5e0ff */
[--C-:B-1----:R-:W-:Y:S01]  /*a110*/  @!P4 IMAD.X R7, R0, 0x1, R11.reuse, P0 ;  /* 0x000000010007c824 */ /* 0x102fe200000e060b */
[----:B------:R-:W-:Y:S01]  /*a120*/  @!P5 IADD3 R14, P3, R14, R15, RZ ;  /* 0x0000000f0e0ed210 */ /* 0x000fe20007f7e0ff */
[----:B----4-:R-:W-:Y:S01]  /*a130*/  @!P4 IMAD.X R61, R4, 0x1, R11, P1 ;  /* 0x00000001043dc824 */ /* 0x010fe200008e060b */
[----:B------:R-:W-:Y:S01]  /*a140*/  CS2R R10, SRZ ;  /* 0x00000000000a7805 */ /* 0x000fe2000001ff00 */
[--C-:B------:R-:W-:Y:S01]  /*a150*/  @!P5 IMAD.X R63, R0, 0x1, R13.reuse, P2 ;  /* 0x00000001003fd824 */ /* 0x100fe200010e060d */
[----:B------:R-:W-:Y:S01]  /*a160*/  CS2R R26, SRZ ;  /* 0x00000000001a7805 */ /* 0x000fe2000001ff00 */
[----:B------:R-:W-:Y:S01]  /*a170*/  @!P5 IMAD.X R15, R4, 0x1, R13, P3 ;  /* 0x00000001040fd824 */ /* 0x000fe200018e060d */
[----:B------:R-:W-:-:S02]  /*a180*/  CS2R R12, SRZ ;  /* 0x00000000000c7805 */ /* 0x000fc4000001ff00 */
[----:B------:R0:W5:Y:S04]  /*a190*/  @!P5 LD.E.64 R8, desc[UR38][R62.64] ;  /* 0x000000263e08d980 */ /* 0x000168000c101b00 */
[----:B------:R0:W5:Y:S04]  /*a1a0*/  @!P5 LD.E.64 R10, desc[UR38][R14.64] ;  /* 0x000000260e0ad980 */ /* 0x000168000c101b00 */
[----:B------:R0:W5:Y:S04]  /*a1b0*/  @!P4 LD.E.64 R12, desc[UR38][R6.64] ;  /* 0x00000026060cc980 */ /* 0x000168000c101b00 */
[----:B------:R0:W5:Y:S02]  /*a1c0*/  @!P4 LD.E.64 R26, desc[UR38][R60.64] ;  /* 0x000000263c1ac980 */ /* 0x000164000c101b00 */
.L_x_1798:
[----:B------:R-:W-:Y:S05]  /*a1d0*/  BSYNC B1 ;  /* 0x0000000000017941 */ /* 0x000fea0003800000 */
.L_x_1797:
[----:B------:R-:W2:Y:S01]  /*a1e0*/  SYNCS.PHASECHK.TRANS64.TRYWAIT P0, [R2+URZ+0x28800], R5 ;  /* 0x02880005020075a7 */ /* 0x000ea2000800017f */
[----:B---3-5:R-:W-:Y:S01]  /*a1f0*/  IMAD.MOV.U32 R3, RZ, RZ, R26 ;  /* 0x000000ffff037224 */ /* 0x028fe200078e001a */
[----:B-1----:R-:W-:Y:S01]  /*a200*/  VIADDMNMX R0, R64, -R193, 0x80, PT ;  /* 0x0000008040007446 */ /* 0x002fe200038009c1 */
[----:B----4-:R-:W-:Y:S01]  /*a210*/  IMAD.MOV.U32 R4, RZ, RZ, R27 ;  /* 0x000000ffff047224 */ /* 0x010fe200078e001b */
[----:B------:R-:W-:Y:S01]  /*a220*/  BSSY B1, `(.L_x_1799) ;  /* 0x000000c000017945 */ /* 0x000fe20003800000 */
[----:B0-----:R-:W-:Y:S01]  /*a230*/  IMAD.MOV.U32 R6, RZ, RZ, R12 ;  /* 0x000000ffff067224 */ /* 0x001fe200078e000c */
[----:B------:R-:W-:Y:S01]  /*a240*/  ISETP.GE.AND P1, PT, R23, R0, PT ;  /* 0x000000001700720c */ /* 0x000fe20003f26270 */
[----:B------:R-:W-:Y:S01]  /*a250*/  IMAD.MOV.U32 R7, RZ, RZ, R13 ;  /* 0x000000ffff077224 */ /* 0x000fe200078e000d */
[----:B------:R-:W-:Y:S01]  /*a260*/  PRMT R15, R3, 0x5410, R4 ;  /* 0x00005410030f7816 */ /* 0x000fe20000000004 */
[----:B------:R-:W-:Y:S02]  /*a270*/  IMAD.MOV.U32 R3, RZ, RZ, R10 ;  /* 0x000000ffff037224 */ /* 0x000fe400078e000a */
[----:B------:R-:W-:Y:S01]  /*a280*/  IMAD.MOV.U32 R4, RZ, RZ, R11 ;  /* 0x000000ffff047224 */ /* 0x000fe200078e000b */
[----:B------:R-:W-:Y:S01]  /*a290*/  PRMT R55, R6, 0x5410, R7 ;  /* 0x0000541006377816 */ /* 0x000fe20000000007 */
[----:B------:R-:W-:-:S03]  /*a2a0*/  IMAD.MOV.U32 R6, RZ, RZ, R9 ;  /* 0x000000ffff067224 */ /* 0x000fc600078e0009 */
[----:B------:R-:W-:Y:S01]  /*a2b0*/  PRMT R3, R3, 0x5410, R4 ;  /* 0x0000541003037816 */ /* 0x000fe20000000004 */
[----:B------:R-:W-:Y:S01]  /*a2c0*/  IMAD.MOV.U32 R4, RZ, RZ, R8 ;  /* 0x000000ffff047224 */ /* 0x000fe200078e0008 */
[----:B--2---:R-:W-:Y:S06]  /*a2d0*/  @!P0 BRA `(.L_x_1800) ;  /* 0x000001a800588947 */ /* 0x004fec0003800000 */
.L_x_2129:
[----:B------:R-:W-:Y:S05]  /*a2e0*/  BSYNC B1 ;  /* 0x0000000000017941 */ /* 0x000fea0003800000 */
.L_x_1799:
[----:B------:R-:W-:Y:S01]  /*a2f0*/  BSSY B1, `(.L_x_1801) ;  /* 0x000005e000017945 */ /* 0x000fe20003800000 */
[----:B------:R-:W-:-:S03]  /*a300*/  PRMT R14, R4, 0x5410, R6 ;  /* 0x00005410040e7816 */ /* 0x000fc60000000006 */
[----:B------:R-:W-:Y:S05]  /*a310*/  @P1 BRA `(.L_x_1802) ;  /* 0x00000004006c1947 */ /* 0x000fea0003800000 */
[----:B------:R-:W1:Y:S01]  /*a320*/  LDC R4, c[0x0][0x3f4] ;  /* 0x0000fd00ff047b82 */ /* 0x000e620000000800 */
[----:B------:R-:W-:Y:S01]  /*a330*/  BSSY B2, `(.L_x_1803) ;  /* 0x000002e000027945 */ /* 0x000fe20003800000 */
[-C--:B-1----:R-:W-:Y:S02]  /*a340*/  ISETP.GE.AND P0, PT, R18, R4.reuse, PT ;  /* 0x000000041200720c */ /* 0x082fe40003f06270 */
[----:B------:R-:W-:-:S11]  /*a350*/  ISETP.GE.AND P1, PT, R185, R4, PT ;  /* 0x00000004b900720c */ /* 0x000fd60003f26270 */
[----:B------:R-:W-:Y:S05]  /*a360*/  @P0 BRA `(.L_x_1804) ;  /* 0x0000000000a80947 */ /* 0x000fea0003800000 */
[----:B0-----:R-:W0:Y:S01]  /*a370*/  LDS.128 R4, [R205] ;  /* 0x00000000cd047984 */ /* 0x001e220000000c00 */
[----:B------:R-:W-:Y:S01]  /*a380*/  SHF.R.U32.HI R61, RZ, 0x10, R47 ;  /* 0x00000010ff3d7819 */ /* 0x000fe2000001162f */
[--C-:B------:R-:W-:Y:S01]  /*a390*/  HADD2.F32 R62, -RZ, R65.reuse.H0_H0 ;  /* 0x20000041ff3e7230 */ /* 0x100fe20000004100 */
[--C-:B------:R-:W-:Y:S01]  /*a3a0*/  SHF.R.U32.HI R63, RZ, 0x10, R49.reuse ;  /* 0x00000010ff3f7819 */ /* 0x100fe20000011631 */
[----:B------:R-:W-:Y:S01]  /*a3b0*/  HADD2.F32 R60, -RZ, R65.H1_H1 ;  /* 0x30000041ff3c7230 */ /* 0x000fe20000004100 */
[----:B------:R-:W-:Y:S01]  /*a3c0*/  SHF.R.U64 R67, R48, 0x10, R49 ;  /* 0x0000001030437819 */ /* 0x000fe20000001231 */
[----:B------:R-:W-:Y:S01]  /*a3d0*/  HADD2.F32 R61, -RZ, R61.H0_H0 ;  /* 0x2000003dff3d7230 */ /* 0x000fe20000004100 */
[----:B------:R-:W-:Y:S01]  /*a3e0*/  SHF.R.U64 R69, R46, 0x10, R47 ;  /* 0x000000102e457819 */ /* 0x000fe2000000122f */
[----:B------:R-:W-:Y:S02]  /*a3f0*/  HADD2.F32 R63, -RZ, R63.H0_H0 ;  /* 0x2000003fff3f7230 */ /* 0x000fe40000004100 */
[----:B0-----:R-:W-:-:S02]  /*a400*/  HADD2.F32 R48, -RZ, R7.H0_H0 ;  /* 0x20000007ff307230 */ /* 0x001fc40000004100 */
[----:B------:R-:W-:Y:S02]  /*a410*/  HADD2.F32 R49, -RZ, R7.H1_H1 ;  /* 0x30000007ff317230 */ /* 0x000fe40000004100 */
[--C-:B------:R-:W-:Y:S02]  /*a420*/  HADD2.F32 R7, -RZ, R4.reuse.H0_H0 ;  /* 0x20000004ff077230 */ /* 0x100fe40000004100 */
[----:B------:R-:W-:Y:S02]  /*a430*/  HADD2.F32 R4, -RZ, R4.H1_H1 ;  /* 0x30000004ff047230 */ /* 0x000fe40000004100 */
[C---:B------:R-:W-:Y:S01]  /*a440*/  FMUL.FTZ R66, R49.reuse, R61 ;  /* 0x0000003d31427220 */ /* 0x040fe20000410000 */
[-C--:B------:R-:W-:Y:S01]  /*a450*/  FMUL.FTZ R65, R49, R63.reuse ;  /* 0x0000003f31417220 */ /* 0x080fe20000410000 */
[--C-:B------:R-:W-:Y:S02]  /*a460*/  HADD2.F32 R46, -RZ, R6.reuse.H0_H0 ;  /* 0x20000006ff2e7230 */ /* 0x100fe40000004100 */
[----:B------:R-:W-:Y:S01]  /*a470*/  FMUL.FTZ R64, R4, R62 ;  /* 0x0000003e04407220 */ /* 0x000fe20000410000 */
[----:B------:R-:W-:Y:S01]  /*a480*/  FFMA.FTZ R68, R48, R63, R66 ;  /* 0x0000003f30447223 */ /* 0x000fe20000010042 */
[----:B------:R-:W-:-:S02]  /*a490*/  HADD2.F32 R47, -RZ, R6.H1_H1 ;  /* 0x30000006ff2f7230 */ /* 0x000fc40000004100 */
[-C--:B------:R-:W-:Y:S01]  /*a4a0*/  FMUL.FTZ R66, R4, R60.reuse ;  /* 0x0000003c04427220 */ /* 0x080fe20000410000 */
[C---:B------:R-:W-:Y:S01]  /*a4b0*/  FFMA.FTZ R64, R7.reuse, R60, -R64 ;  /* 0x0000003c07407223 */ /* 0x040fe20000010840 */
[--C-:B------:R-:W-:Y:S02]  /*a4c0*/  HADD2.F32 R6, -RZ, R5.reuse.H0_H0 ;  /* 0x20000005ff067230 */ /* 0x100fe40000004100 */
[----:B------:R-:W-:Y:S01]  /*a4d0*/  FFMA.FTZ R65, R48, R61, -R65 ;  /* 0x0000003d30417223 */ /* 0x000fe20000010841 */
[--C-:B------:R-:W-:Y:S02]  /*a4e0*/  HADD2.F32 R60, -RZ, R70.reuse.H0_H0 ;  /* 0x20000046ff3c7230 */ /* 0x100fe40000004100 */
[----:B------:R-:W-:Y:S01]  /*a4f0*/  FFMA.FTZ R61, R7, R62, R66 ;  /* 0x0000003e073d7223 */ /* 0x000fe20000010042 */
[----:B------:R-:W-:Y:S02]  /*a500*/  HADD2.F32 R5, -RZ, R5.H1_H1 ;  /* 0x30000005ff057230 */ /* 0x000fe40000004100 */
[----:B------:R-:W-:-:S02]  /*a510*/  HADD2.F32 R48, -RZ, R70.H1_H1 ;  /* 0x30000046ff307230 */ /* 0x000fc40000004100 */
[C---:B------:R-:W-:Y:S01]  /*a520*/  FMUL.FTZ R63, R47.reuse, R60 ;  /* 0x0000003c2f3f7220 */ /* 0x040fe20000410000 */
[----:B------:R-:W-:Y:S02]  /*a530*/  HADD2.F32 R49, -RZ, R67.H0_H0 ;  /* 0x20000043ff317230 */ /* 0x000fe40000004100 */
[----:B------:R-:W-:Y:S02]  /*a540*/  HADD2.F32 R4, -RZ, R69.H0_H0 ;  /* 0x20000045ff047230 */ /* 0x000fe40000004100 */
[-C--:B------:R-:W-:Y:S01]  /*a550*/  FMUL.FTZ R47, R47, R48.reuse ;  /* 0x000000302f2f7220 */ /* 0x080fe20000410000 */
[C---:B------:R-:W-:Y:S01]  /*a560*/  FFMA.FTZ R63, R46.reuse, R48, -R63 ;  /* 0x000000302e3f7223 */ /* 0x040fe2000001083f */
[C---:B------:R-:W-:Y:S01]  /*a570*/  FMUL.FTZ R7, R5.reuse, R49 ;  /* 0x0000003105077220 */ /* 0x040fe20000410000 */
[----:B------:R-:W-:Y:S01]  /*a580*/  FMUL.FTZ R62, R5, R4 ;  /* 0x00000004053e7220 */ /* 0x000fe20000410000 */
[----:B------:R-:W-:Y:S02]  /*a590*/  FFMA.FTZ R46, R46, R60, R47 ;  /* 0x0000003c2e2e7223 */ /* 0x000fe4000001002f */
[----:B------:R-:W-:Y:S01]  /*a5a0*/  FFMA.FTZ R5, R6, R4, -R7 ;  /* 0x0000000406057223 */ /* 0x000fe20000010807 */
[----:B------:R-:W-:Y:S01]  /*a5b0*/  F2FP.F16.F32.PACK_AB R7, R68, R65 ;  /* 0x000000414407723e */ /* 0x000fe200000000ff */
[----:B------:R-:W-:Y:S01]  /*a5c0*/  FFMA.FTZ R62, R6, R49, R62 ;  /* 0x00000031063e7223 */ /* 0x000fe2000001003e */
[----:B------:R-:W-:-:S02]  /*a5d0*/  F2FP.F16.F32.PACK_AB R4, R61, R64 ;  /* 0x000000403d04723e */ /* 0x000fc400000000ff */
[----:B------:R-:W-:Y:S02]  /*a5e0*/  F2FP.F16.F32.PACK_AB R6, R46, R63 ;  /* 0x0000003f2e06723e */ /* 0x000fe400000000ff */
[----:B------:R-:W-:-:S05]  /*a5f0*/  F2FP.F16.F32.PACK_AB R5, R62, R5 ;  /* 0x000000053e05723e */ /* 0x000fca00000000ff */
[----:B------:R1:W-:Y:S02]  /*a600*/  STS.128 [R205], R4 ;  /* 0x00000004cd007388 */ /* 0x0003e40000000c00 */
.L_x_1804:
[----:B------:R-:W-:Y:S05]  /*a610*/  BSYNC B2 ;  /* 0x0000000000027941 */ /* 0x000fea0003800000 */
.L_x_1803:
[----:B------:R-:W-:Y:S05]  /*a620*/  @P1 BRA `(.L_x_1802) ;  /* 0x0000000000a81947 */ /* 0x000fea0003800000 */
[----:B01----:R-:W0:Y:S01]  /*a630*/  LDS.128 R4, [R205+0x4000] ;  /* 0x00400000cd047984 */ /* 0x003e220000000c00 */
[----:B------:R-:W-:Y:S01]  /*a640*/  SHF.R.U32.HI R48, RZ, 0x10, R45 ;  /* 0x00000010ff307819 */ /* 0x000fe2000001162d */
[--C-:B------:R-:W-:Y:S01]  /*a650*/  HADD2.F32 R46, -RZ, R59.reuse.H1_H1 ;  /* 0x3000003bff2e7230 */ /* 0x100fe20000004100 */
[----:B------:R-:W-:Y:S01]  /*a660*/  SHF.R.U32.HI R47, RZ, 0x10, R41 ;  /* 0x00000010ff2f7819 */ /* 0x000fe20000011629 */
[----:B------:R-:W-:Y:S01]  /*a670*/  HADD2.F32 R59, -RZ, R59.H0_H0 ;  /* 0x2000003bff3b7230 */ /* 0x000fe20000004100 */
[----:B------:R-:W-:Y:S01]  /*a680*/  SHF.R.U64 R61, R44, 0x10, R45 ;  /* 0x000000102c3d7819 */ /* 0x000fe2000000122d */
[----:B------:R-:W-:Y:S01]  /*a690*/  HADD2.F32 R48, -RZ, R48.H0_H0 ;  /* 0x20000030ff307230 */ /* 0x000fe20000004100 */
[----:B------:R-:W-:Y:S01]  /*a6a0*/  SHF.R.U64 R63, R40, 0x10, R41 ;  /* 0x00000010283f7819 */ /* 0x000fe20000001229 */
[----:B------:R-:W-:Y:S02]  /*a6b0*/  HADD2.F32 R47, -RZ, R47.H0_H0 ;  /* 0x2000002fff2f7230 */ /* 0x000fe40000004100 */
[----:B0-----:R-:W-:-:S02]  /*a6c0*/  HADD2.F32 R45, -RZ, R7.H1_H1 ;  /* 0x30000007ff2d7230 */ /* 0x001fc40000004100 */
[----:B------:R-:W-:Y:S02]  /*a6d0*/  HADD2.F32 R44, -RZ, R7.H0_H0 ;  /* 0x20000007ff2c7230 */ /* 0x000fe40000004100 */
[--C-:B------:R-:W-:Y:S02]  /*a6e0*/  HADD2.F32 R7, -RZ, R4.reuse.H0_H0 ;  /* 0x20000004ff077230 */ /* 0x100fe40000004100 */
[CC--:B------:R-:W-:Y:S01]  /*a6f0*/  FMUL.FTZ R49, R45.reuse, R48.reuse ;  /* 0x000000302d317220 */ /* 0x0c0fe20000410000 */
[----:B------:R-:W-:Y:S01]  /*a700*/  FMUL.FTZ R45, R45, R47 ;  /* 0x0000002f2d2d7220 */ /* 0x000fe20000410000 */
[----:B------:R-:W-:Y:S02]  /*a710*/  HADD2.F32 R4, -RZ, R4.H1_H1 ;  /* 0x30000004ff047230 */ /* 0x000fe40000004100 */
[--C-:B------:R-:W-:Y:S02]  /*a720*/  HADD2.F32 R40, -RZ, R6.reuse.H0_H0 ;  /* 0x20000006ff287230 */ /* 0x100fe40000004100 */
[----:B------:R-:W-:Y:S01]  /*a730*/  FFMA.FTZ R62, R44, R48, R45 ;  /* 0x000000302c3e7223 */ /* 0x000fe2000001002d */
[----:B------:R-:W-:-:S02]  /*a740*/  HADD2.F32 R41, -RZ, R6.H1_H1 ;  /* 0x30000006ff297230 */ /* 0x000fc40000004100 */
[----:B------:R-:W-:Y:S01]  /*a750*/  FMUL.FTZ R60, R4, R59 ;  /* 0x0000003b043c7220 */ /* 0x000fe20000410000 */
[--C-:B------:R-:W-:Y:S02]  /*a760*/  HADD2.F32 R45, -RZ, R58.reuse.H1_H1 ;  /* 0x3000003aff2d7230 */ /* 0x100fe40000004100 */
[----:B------:R-:W-:Y:S01]  /*a770*/  FFMA.FTZ R49, R44, R47, -R49 ;  /* 0x0000002f2c317223 */ /* 0x000fe20000010831 */
[--C-:B------:R-:W-:Y:S02]  /*a780*/  HADD2.F32 R6, -RZ, R5.reuse.H0_H0 ;  /* 0x20000005ff067230 */ /* 0x100fe40000004100 */
[-C--:B------:R-:W-:Y:S01]  /*a790*/  FMUL.FTZ R48, R4, R46.reuse ;  /* 0x0000002e04307220 */ /* 0x080fe20000410000 */
[----:B------:R-:W-:Y:S02]  /*a7a0*/  HADD2.F32 R58, -RZ, R58.H0_H0 ;  /* 0x2000003aff3a7230 */ /* 0x000fe40000004100 */
[----:B------:R-:W-:Y:S01]  /*a7b0*/  FFMA.FTZ R60, R7, R46, -R60 ;  /* 0x0000002e073c7223 */ /* 0x000fe2000001083c */
[----:B------:R-:W-:-:S02]  /*a7c0*/  HADD2.F32 R5, -RZ, R5.H1_H1 ;  /* 0x30000005ff057230 */ /* 0x000fc40000004100 */
[----:B------:R-:W-:Y:S01]  /*a7d0*/  FFMA.FTZ R59, R7, R59, R48 ;  /* 0x0000003b073b7223 */ /* 0x000fe20000010030 */
[----:B------:R-:W-:Y:S02]  /*a7e0*/  HADD2.F32 R44, -RZ, R61.H0_H0 ;  /* 0x2000003dff2c7230 */ /* 0x000fe40000004100 */
[CC--:B------:R-:W-:Y:S01]  /*a7f0*/  FMUL.FTZ R47, R41.reuse, R45.reuse ;  /* 0x0000002d292f7220 */ /* 0x0c0fe20000410000 */
[----:B------:R-:W-:Y:S02]  /*a800*/  HADD2.F32 R4, -RZ, R63.H0_H0 ;  /* 0x2000003fff047230 */ /* 0x000fe40000004100 */
[----:B------:R-:W-:Y:S01]  /*a810*/  FMUL.FTZ R46, R41, R58 ;  /* 0x0000003a292e7220 */ /* 0x000fe20000410000 */
[C---:B------:R-:W-:Y:S01]  /*a820*/  FMUL.FTZ R7, R5.reuse, R44 ;  /* 0x0000002c05077220 */ /* 0x040fe20000410000 */
[C---:B------:R-:W-:Y:S01]  /*a830*/  FFMA.FTZ R47, R40.reuse, R58, -R47 ;  /* 0x0000003a282f7223 */ /* 0x040fe2000001082f */
[-C--:B------:R-:W-:Y:S01]  /*a840*/  FMUL.FTZ R41, R5, R4.reuse ;  /* 0x0000000405297220 */ /* 0x080fe20000410000 */
[----:B------:R-:W-:Y:S01]  /*a850*/  FFMA.FTZ R46, R40, R45, R46 ;  /* 0x0000002d282e7223 */ /* 0x000fe2000001002e */
[----:B------:R-:W-:Y:S01]  /*a860*/  FFMA.FTZ R5, R6, R4, -R7 ;  /* 0x0000000406057223 */ /* 0x000fe20000010807 */
[----:B------:R-:W-:Y:S01]  /*a870*/  F2FP.F16.F32.PACK_AB R7, R62, R49 ;  /* 0x000000313e07723e */ /* 0x000fe200000000ff */
[----:B------:R-:W-:Y:S01]  /*a880*/  FFMA.FTZ R44, R6, R44, R41 ;  /* 0x0000002c062c7223 */ /* 0x000fe20000010029 */
[----:B------:R-:W-:-:S02]  /*a890*/  F2FP.F16.F32.PACK_AB R4, R59, R60 ;  /* 0x0000003c3b04723e */ /* 0x000fc400000000ff */
[----:B------:R-:W-:Y:S02]  /*a8a0*/  F2FP.F16.F32.PACK_AB R6, R46, R47 ;  /* 0x0000002f2e06723e */ /* 0x000fe400000000ff */
[----:B------:R-:W-:-:S05]  /*a8b0*/  F2FP.F16.F32.PACK_AB R5, R44, R5 ;  /* 0x000000052c05723e */ /* 0x000fca00000000ff */
[----:B------:R2:W-:Y:S02]  /*a8c0*/  STS.128 [R205+0x4000], R4 ;  /* 0x00400004cd007388 */ /* 0x0005e40000000c00 */
.L_x_1802:
[----:B------:R-:W-:Y:S05]  /*a8d0*/  BSYNC B1 ;  /* 0x0000000000017941 */ /* 0x000fea0003800000 */
.L_x_1801:
[----:B------:R-:W-:Y:S01]  /*a8e0*/  ISETP.GE.AND P0, PT, R212, R0, PT ;  /* 0x00000000d400720c */ /* 0x000fe20003f06270 */
[----:B------:R-:W-:-:S12]  /*a8f0*/  BSSY B1, `(.L_x_1805) ;  /* 0x000005d000017945 */ /* 0x000fd80003800000 */
[----:B------:R-:W-:Y:S05]  /*a900*/  @P0 BRA `(.L_x_1806) ;  /* 0x00000004006c0947 */ /* 0x000fea0003800000 */
[----:B-12---:R-:W1:Y:S01]  /*a910*/  LDC R4, c[0x0][0x3f4] ;  /* 0x0000fd00ff047b82 */ /* 0x006e620000000800 */
[----:B------:R-:W-:Y:S01]  /*a920*/  BSSY B2, `(.L_x_1807) ;  /* 0x000002e000027945 */ /* 0x000fe20003800000 */
[-C--:B-1----:R-:W-:Y:S02]  /*a930*/  ISETP.GE.AND P0, PT, R18, R4.reuse, PT ;  /* 0x000000041200720c */ /* 0x082fe40003f06270 */
[----:B------:R-:W-:-:S11]  /*a940*/  ISETP.GE.AND P1, PT, R185, R4, PT ;  /* 0x00000004b900720c */ /* 0x000fd60003f26270 */
[----:B------:R-:W-:Y:S05]  /*a950*/  @P0 BRA `(.L_x_1808) ;  /* 0x0000000000a80947 */ /* 0x000fea0003800000 */
[----:B0-----:R-:W0:Y:S01]  /*a960*/  LDS.128 R4, [R205+0x1000] ;  /* 0x00100000cd047984 */ /* 0x001e220000000c00 */
        /* <DEDUP_REMOVED lines=41> */
.L_x_1808:
[----:B------:R-:W-:Y:S05]  /*ac00*/  BSYNC B2 ;  /* 0x0000000000027941 */ /* 0x000fea0003800000 */
.L_x_1807:
[----:B------:R-:W-:Y:S05]  /*ac10*/  @P1 BRA `(.L_x_1806) ;  /* 0x0000000000a81947 */ /* 0x000fea0003800000 */
[----:B01----:R-:W0:Y:S01]  /*ac20*/  LDS.128 R4, [R205+0x5000] ;  /* 0x00500000cd047984 */ /* 0x003e220000000c00 */
[----:B------:R-:W-:Y:S01]  /*ac30*/  SHF.R.U32.HI R37, RZ, 0x10, R33 ;  /* 0x00000010ff257819 */ /* 0x000fe20000011621 */
[----:B------:R-:W-:Y:S01]  /*ac40*/  HADD2.F32 R36, -RZ, R52.H0_H0 ;  /* 0x20000034ff247230 */ /* 0x000fe20000004100 */
[--C-:B------:R-:W-:Y:S01]  /*ac50*/  SHF.R.U32.HI R39, RZ, 0x10, R35.reuse ;  /* 0x00000010ff277819 */ /* 0x100fe20000011623 */
[----:B------:R-:W-:Y:S01]  /*ac60*/  HADD2.F32 R38, -RZ, R51.H0_H0 ;  /* 0x20000033ff267230 */ /* 0x000fe20000004100 */
[----:B------:R-:W-:Y:S01]  /*ac70*/  SHF.R.U64 R45, R34, 0x10, R35 ;  /* 0x00000010222d7819 */ /* 0x000fe20000001223 */
[----:B------:R-:W-:Y:S01]  /*ac80*/  HADD2.F32 R37, -RZ, R37.H0_H0 ;  /* 0x20000025ff257230 */ /* 0x000fe20000004100 */
[----:B------:R-:W-:Y:S01]  /*ac90*/  SHF.R.U64 R47, R32, 0x10, R33 ;  /* 0x00000010202f7819 */ /* 0x000fe20000001221 */
[----:B------:R-:W-:Y:S02]  /*aca0*/  HADD2.F32 R39, -RZ, R39.H0_H0 ;  /* 0x20000027ff277230 */ /* 0x000fe40000004100 */
[----:B------:R-:W-:-:S02]  /*acb0*/  HADD2.F32 R51, -RZ, R51.H1_H1 ;  /* 0x30000033ff337230 */ /* 0x000fc40000004100 */
[----:B------:R-:W-:Y:S02]  /*acc0*/  HADD2.F32 R52, -RZ, R52.H1_H1 ;  /* 0x30000034ff347230 */ /* 0x000fe40000004100 */
[--C-:B0-----:R-:W-:Y:S02]  /*acd0*/  HADD2.F32 R35, -RZ, R7.reuse.H1_H1 ;  /* 0x30000007ff237230 */ /* 0x101fe40000004100 */
[----:B------:R-:W-:Y:S02]  /*ace0*/  HADD2.F32 R34, -RZ, R7.H0_H0 ;  /* 0x20000007ff227230 */ /* 0x000fe40000004100 */
[--C-:B------:R-:W-:Y:S02]  /*acf0*/  HADD2.F32 R7, -RZ, R4.reuse.H0_H0 ;  /* 0x20000004ff077230 */ /* 0x100fe40000004100 */
[C---:B------:R-:W-:Y:S01]  /*ad00*/  FMUL.FTZ R44, R35.reuse, R37 ;  /* 0x00000025232c7220 */ /* 0x040fe20000410000 */
[----:B------:R-:W-:Y:S02]  /*ad10*/  HADD2.F32 R4, -RZ, R4.H1_H1 ;  /* 0x30000004ff047230 */ /* 0x000fe40000004100 */
[----:B------:R-:W-:Y:S01]  /*ad20*/  FMUL.FTZ R41, R35, R39 ;  /* 0x0000002723297220 */ /* 0x000fe20000410000 */
[----:B------:R-:W-:-:S02]  /*ad30*/  HADD2.F32 R32, -RZ, R6.H0_H0 ;  /* 0x20000006ff207230 */ /* 0x000fc40000004100 */
[----:B------:R-:W-:Y:S01]  /*ad40*/  FFMA.FTZ R46, R34, R39, R44 ;  /* 0x00000027222e7223 */ /* 0x000fe2000001002c */
[----:B------:R-:W-:Y:S02]  /*ad50*/  HADD2.F32 R33, -RZ, R6.H1_H1 ;  /* 0x30000006ff217230 */ /* 0x000fe40000004100 */
[----:B------:R-:W-:Y:S01]  /*ad60*/  FMUL.FTZ R40, R4, R38 ;  /* 0x0000002604287220 */ /* 0x000fe20000410000 */
[--C-:B------:R-:W-:Y:S02]  /*ad70*/  HADD2.F32 R6, -RZ, R5.reuse.H0_H0 ;  /* 0x20000005ff067230 */ /* 0x100fe40000004100 */
[----:B------:R-:W-:Y:S01]  /*ad80*/  FFMA.FTZ R41, R34, R37, -R41 ;  /* 0x0000002522297223 */ /* 0x000fe20000010829 */
[-C--:B------:R-:W-:Y:S01]  /*ad90*/  FMUL.FTZ R44, R4, R36.reuse ;  /* 0x00000024042c7220 */ /* 0x080fe20000410000 */
[----:B------:R-:W-:Y:S02]  /*ada0*/  HADD2.F32 R5, -RZ, R5.H1_H1 ;  /* 0x30000005ff057230 */ /* 0x000fe40000004100 */
[----:B------:R-:W-:Y:S01]  /*adb0*/  FFMA.FTZ R40, R7, R36, -R40 ;  /* 0x0000002407287223 */ /* 0x000fe20000010828 */
[----:B------:R-:W-:-:S02]  /*adc0*/  HADD2.F32 R34, -RZ, R45.H0_H0 ;  /* 0x2000002dff227230 */ /* 0x000fc40000004100 */
[----:B------:R-:W-:Y:S01]  /*add0*/  FFMA.FTZ R35, R7, R38, R44 ;  /* 0x0000002607237223 */ /* 0x000fe2000001002c */
[----:B------:R-:W-:Y:S02]  /*ade0*/  HADD2.F32 R4, -RZ, R47.H0_H0 ;  /* 0x2000002fff047230 */ /* 0x000fe40000004100 */
[CC--:B------:R-:W-:Y:S01]  /*adf0*/  FMUL.FTZ R37, R33.reuse, R51.reuse ;  /* 0x0000003321257220 */ /* 0x0c0fe20000410000 */
[----:B------:R-:W-:Y:S01]  /*ae00*/  FMUL.FTZ R36, R33, R52 ;  /* 0x0000003421247220 */ /* 0x000fe20000410000 */
[C---:B------:R-:W-:Y:S01]  /*ae10*/  FMUL.FTZ R7, R5.reuse, R34 ;  /* 0x0000002205077220 */ /* 0x040fe20000410000 */
[----:B------:R-:W-:Y:S01]  /*ae20*/  FMUL.FTZ R33, R5, R4 ;  /* 0x0000000405217220 */ /* 0x000fe20000410000 */
[C---:B------:R-:W-:Y:S01]  /*ae30*/  FFMA.FTZ R37, R32.reuse, R52, -R37 ;  /* 0x0000003420257223 */ /* 0x040fe20000010825 */
[----:B------:R-:W-:Y:S01]  /*ae40*/  FFMA.FTZ R36, R32, R51, R36 ;  /* 0x0000003320247223 */ /* 0x000fe20000010024 */
[C---:B------:R-:W-:Y:S01]  /*ae50*/  FFMA.FTZ R5, R6.reuse, R4, -R7 ;  /* 0x0000000406057223 */ /* 0x040fe20000010807 */
[----:B------:R-:W-:Y:S01]  /*ae60*/  FFMA.FTZ R34, R6, R34, R33 ;  /* 0x0000002206227223 */ /* 0x000fe20000010021 */
[----:B------:R-:W-:-:S02]  /*ae70*/  F2FP.F16.F32.PACK_AB R7, R46, R41 ;  /* 0x000000292e07723e */ /* 0x000fc400000000ff */
[----:B------:R-:W-:Y:S02]  /*ae80*/  F2FP.F16.F32.PACK_AB R6, R36, R37 ;  /* 0x000000252406723e */ /* 0x000fe400000000ff */
[----:B------:R-:W-:Y:S02]  /*ae90*/  F2FP.F16.F32.PACK_AB R4, R35, R40 ;  /* 0x000000282304723e */ /* 0x000fe400000000ff */
[----:B------:R-:W-:-:S05]  /*aea0*/  F2FP.F16.F32.PACK_AB R5, R34, R5 ;  /* 0x000000052205723e */ /* 0x000fca00000000ff */
[----:B------:R3:W-:Y:S02]  /*aeb0*/  STS.128 [R205+0x5000], R4 ;  /* 0x00500004cd007388 */ /* 0x0007e40000000c00 */
.L_x_1806:
[----:B------:R-:W-:Y:S05]  /*aec0*/  BSYNC B1 ;  /* 0x0000000000017941 */ /* 0x000fea0003800000 */
.L_x_1805:
[----:B------:R-:W-:Y:S01]  /*aed0*/  ISETP.GE.AND P0, PT, R211, R0, PT ;  /* 0x00000000d300720c */ /* 0x000fe20003f06270 */
[----:B------:R-:W-:-:S12]  /*aee0*/  BSSY B1, `(.L_x_1809) ;  /* 0x000005d000017945 */ /* 0x000fd80003800000 */
[----:B------:R-:W-:Y:S05]  /*aef0*/  @P0 BRA `(.L_x_1810) ;  /* 0x00000004006c0947 */ /* 0x000fea0003800000 */
[----:B-123--:R-:W1:Y:S01]  /*af00*/  LDC R4, c[0x0][0x3f4] ;  /* 0x0000fd00ff047b82 */ /* 0x00ee620000000800 */
[----:B------:R-:W-:Y:S01]  /*af10*/  BSSY B2, `(.L_x_1811) ;  /* 0x000002e000027945 */ /* 0x000fe20003800000 */
[-C--:B-1----:R-:W-:Y:S02]  /*af20*/  ISETP.GE.AND P0, PT, R18, R4.reuse, PT ;  /* 0x000000041200720c */ /* 0x082fe40003f06270 */
[----:B------:R-:W-:-:S11]  /*af30*/  ISETP.GE.AND P1, PT, R185, R4, PT ;  /* 0x00000004b900720c */ /* 0x000fd60003f26270 */
[----:B------:R-:W-:Y:S05]  /*af40*/  @P0 BRA `(.L_x_1812) ;  /* 0x0000000000a80947 */ /* 0x000fea0003800000 */
[----:B0-----:R-:W0:Y:S01]  /*af50*/  LDS.128 R4, [R205+0x2000] ;  /* 0x00200000cd047984 */ /* 0x001e220000000c00 */
        /* <DEDUP_REMOVED lines=41> */
.L_x_1812:
[----:B------:R-:W-:Y:S05]  /*b1f0*/  BSYNC B2 ;  /* 0x0000000000027941 */ /* 0x000fea0003800000 */
.L_x_1811:
[----:B------:R-:W-:Y:S05]  /*b200*/  @P1 BRA `(.L_x_1810) ;  /* 0x0000000000a81947 */ /* 0x000fea0003800000 */
[----:B01----:R-:W0:Y:S01]  /*b210*/  LDS.128 R4, [R205+0x6000] ;  /* 0x00600000cd047984 */ /* 0x003e220000000c00 */
[----:B------:R-:W-:Y:S01]  /*b220*/  SHF.R.U32.HI R29, RZ, 0x10, R25 ;  /* 0x00000010ff1d7819 */ /* 0x000fe20000011619 */
[----:B------:R-:W-:Y:S01]  /*b230*/  HADD2.F32 R28, -RZ, R50.H0_H0 ;  /* 0x20000032ff1c7230 */ /* 0x000fe20000004100 */
[----:B------:R-:W-:Y:S01]  /*b240*/  SHF.R.U32.HI R31, RZ, 0x10, R21 ;  /* 0x00000010ff1f7819 */ /* 0x000fe20000011615 */
        /* <DEDUP_REMOVED lines=38> */
.L_x_1810:
[----:B------:R-:W-:Y:S05]  /*b4b0*/  BSYNC B1 ;  /* 0x0000000000017941 */ /* 0x000fea0003800000 */
.L_x_1809:
[----:B------:R-:W-:-:S13]  /*b4c0*/  ISETP.GE.AND P0, PT, R210, R0, PT ;  /* 0x00000000d200720c */ /* 0x000fda0003f06270 */
[----:B------:R-:W-:Y:S05]  /*b4d0*/  @P0 BRA `(.L_x_1813) ;  /* 0x00000028009c0947 */ /* 0x000fea0003800000 */
[----:B------:R-:W5:Y:S01]  /*b4e0*/  LDC R0, c[0x0][0x3f4] ;  /* 0x0000fd00ff007b82 */ /* 0x000f620000000800 */
[----:B------:R-:W-:Y:S01]  /*b4f0*/  BSSY B1, `(.L_x_1814) ;  /* 0x000002e000017945 */ /* 0x000fe20003800000 */
[-C--:B-----5:R-:W-:Y:S02]  /*b500*/  ISETP.GE.AND P0, PT, R18, R0.reuse, PT ;  /* 0x000000001200720c */ /* 0x0a0fe40003f06270 */
[----:B------:R-:W-:-:S11]  /*b510*/  ISETP.GE.AND P1, PT, R185, R0, PT ;  /* 0x00000000b900720c */ /* 0x000fd60003f26270 */
[----:B------:R-:W-:Y:S05]  /*b520*/  @P0 BRA `(.L_x_1815) ;  /* 0x0000000000a80947 */ /* 0x000fea0003800000 */
[----:B01234-:R-:W0:Y:S01]  /*b530*/  LDS.128 R4, [R205+0x3000] ;  /* 0x00300000cd047984 */ /* 0x01fe220000000c00 */
[----:B------:R-:W-:Y:S01]  /*b540*/  SHF.R.U32.HI R24, RZ, 0x10, R13 ;  /* 0x00000010ff187819 */ /* 0x000fe2000001160d */
[----:B------:R-:W-:Y:S01]  /*b550*/  HADD2.F32 R21, -RZ, R55.H0_H0 ;  /* 0x20000037ff157230 */ /* 0x000fe20000004100 */
[--C-:B------:R-:W-:Y:S01]  /*b560*/  SHF.R.U64 R30, R26, 0x10, R27.reuse ;  /* 0x000000101a1e7819 */ /* 0x100fe2000000121b */
[--C-:B------:R-:W-:Y:S01]  /*b570*/  HADD2.F32 R25, -RZ, R15.reuse.H0_H0 ;  /* 0x2000000fff197230 */ /* 0x100fe20000004100 */
[----:B------:R-:W-:Y:S01]  /*b580*/  SHF.R.U32.HI R26, RZ, 0x10, R27 ;  /* 0x00000010ff1a7819 */ /* 0x000fe2000001161b */
[----:B------:R-:W-:Y:S01]  /*b590*/  HADD2.F32 R24, -RZ, R24.H0_H0 ;  /* 0x20000018ff187230 */ /* 0x000fe20000004100 */
[----:B------:R-:W-:Y:S01]  /*b5a0*/  SHF.R.U64 R32, R12, 0x10, R13 ;  /* 0x000000100c207819 */ /* 0x000fe2000000120d */
[----:B------:R-:W-:Y:S02]  /*b5b0*/  HADD2.F32 R15, -RZ, R15.H1_H1 ;  /* 0x3000000fff0f7230 */ /* 0x000fe40000004100 */
[----:B------:R-:W-:-:S02]  /*b5c0*/  HADD2.F32 R26, -RZ, R26.H0_H0 ;  /* 0x2000001aff1a7230 */ /* 0x000fc40000004100 */
        /* <DEDUP_REMOVED lines=8> */
[C---:B------:R-:W-:Y:S01]  /*b650*/  FFMA.FTZ R31, R13.reuse, R26, R29 ;  /* 0x0000001a0d1f7223 */ /* 0x040fe2000001001d */
[----:B------:R-:W-:Y:S02]  /*b660*/  HADD2.F32 R12, -RZ, R6.H1_H1 ;  /* 0x30000006ff0c7230 */ /* 0x000fe40000004100 */
[C---:B------:R-:W-:Y:S01]  /*b670*/  FMUL.FTZ R27, R4.reuse, R25 ;  /* 0x00000019041b7220 */ /* 0x040fe20000410000 */
[--C-:B------:R-:W-:Y:S02]  /*b680*/  HADD2.F32 R6, -RZ, R5.reuse.H0_H0 ;  /* 0x20000005ff067230 */ /* 0x100fe40000004100 */
[----:B------:R-:W-:Y:S01]  /*b690*/  FFMA.FTZ R28, R13, R24, -R28 ;  /* 0x000000180d1c7223 */ /* 0x000fe2000001081c */
[-C--:B------:R-:W-:Y:S01]  /*b6a0*/  FMUL.FTZ R29, R4, R21.reuse ;  /* 0x00000015041d7220 */ /* 0x080fe20000410000 */
[----:B------:R-:W-:Y:S02]  /*b6b0*/  HADD2.F32 R5, -RZ, R5.H1_H1 ;  /* 0x30000005ff057230 */ /* 0x000fe40000004100 */
[----:B------:R-:W-:Y:S01]  /*b6c0*/  FFMA.FTZ R27, R0, R21, -R27 ;  /* 0x00000015001b7223 */ /* 0x000fe2000001081b */
[----:B------:R-:W-:-:S02]  /*b6d0*/  HADD2.F32 R13, -RZ, R30.H0_H0 ;  /* 0x2000001eff0d7230 */ /* 0x000fc40000004100 */
[C---:B------:R-:W-:Y:S01]  /*b6e0*/  FMUL.FTZ R20, R12.reuse, R15 ;  /* 0x0000000f0c147220 */ /* 0x040fe20000410000 */
[----:B------:R-:W-:Y:S02]  /*b6f0*/  HADD2.F32 R4, -RZ, R32.H0_H0 ;  /* 0x20000020ff047230 */ /* 0x000fe40000004100 */
[----:B------:R-:W-:Y:S01]  /*b700*/  FMUL.FTZ R24, R12, R55 ;  /* 0x000000370c187220 */ /* 0x000fe20000410000 */
[----:B------:R-:W-:Y:S01]  /*b710*/  FFMA.FTZ R0, R0, R25, R29 ;  /* 0x0000001900007223 */ /* 0x000fe2000001001d */
[----:B------:R-:W-:Y:S01]  /*b720*/  FMUL.FTZ R21, R5, R13 ;  /* 0x0000000d05157220 */ /* 0x000fe20000410000 */
[----:B------:R-:W-:Y:S01]  /*b730*/  FFMA.FTZ R20, R7, R55, -R20 ;  /* 0x0000003707147223 */ /* 0x000fe20000010814 */
[-C--:B------:R-:W-:Y:S01]  /*b740*/  FMUL.FTZ R12, R5, R4.reuse ;  /* 0x00000004050c7220 */ /* 0x080fe20000410000 */
[----:B------:R-:W-:Y:S01]  /*b750*/  FFMA.FTZ R15, R7, R15, R24 ;  /* 0x0000000f070f7223 */ /* 0x000fe20000010018 */
[C---:B------:R-:W-:Y:S01]  /*b760*/  FFMA.FTZ R5, R6.reuse, R4, -R21 ;  /* 0x0000000406057223 */ /* 0x040fe20000010815 */
[----:B------:R-:W-:Y:S01]  /*b770*/  F2FP.F16.F32.PACK_AB R7, R31, R28 ;  /* 0x0000001c1f07723e */ /* 0x000fe200000000ff */
[----:B------:R-:W-:Y:S01]  /*b780*/  FFMA.FTZ R12, R6, R13, R12 ;  /* 0x0000000d060c7223 */ /* 0x000fe2000001000c */
[----:B------:R-:W-:-:S02]  /*b790*/  F2FP.F16.F32.PACK_AB R4, R0, R27 ;  /* 0x0000001b0004723e */ /* 0x000fc400000000ff */
[----:B------:R-:W-:Y:S02]  /*b7a0*/  F2FP.F16.F32.PACK_AB R6, R15, R20 ;  /* 0x000000140f06723e */ /* 0x000fe400000000ff */
[----:B------:R-:W-:-:S05]  /*b7b0*/  F2FP.F16.F32.PACK_AB R5, R12, R5 ;  /* 0x000000050c05723e */ /* 0x000fca00000000ff */
[----:B------:R0:W-:Y:S02]  /*b7c0*/  STS.128 [R205+0x3000], R4 ;  /* 0x00300004cd007388 */ /* 0x0001e40000000c00 */
.L_x_1815:
[----:B------:R-:W-:Y:S05]  /*b7d0*/  BSYNC B1 ;  /* 0x0000000000017941 */ /* 0x000fea0003800000 */
.L_x_1814:
[----:B------:R-:W-:Y:S05]  /*b7e0*/  @P1 BRA `(.L_x_1813) ;  /* 0x0000002400d81947 */ /* 0x000fea0003800000 */
[----:B01234-:R-:W0:Y:S01]  /*b7f0*/  LDS.128 R4, [R205+0x7000] ;  /* 0x00700000cd047984 */ /* 0x01fe220000000c00 */
[----:B------:R-:W-:Y:S01]  /*b800*/  SHF.R.U32.HI R15, RZ, 0x10, R11 ;  /* 0x00000010ff0f7819 */ /* 0x000fe2000001160b */
[----:B------:R-:W-:Y:S01]  /*b810*/  HADD2.F32 R13, -RZ, R3.H0_H0 ;  /* 0x20000003ff0d7230 */ /* 0x000fe20000004100 */
[----:B------:R-:W-:Y:S02]  /*b820*/  SHF.R.U32.HI R12, RZ, 0x10, R9 ;  /* 0x00000010ff0c7819 */ /* 0x000fe40000011609 */
[----:B------:R-:W-:Y:S01]  /*b830*/  SHF.R.U64 R24, R10, 0x10, R11 ;  /* 0x000000100a187819 */ /* 0x000fe2000000120b */
[----:B------:R-:W-:Y:S01]  /*b840*/  HADD2.F32 R15, -RZ, R15.H0_H0 ;  /* 0x2000000fff0f7230 */ /* 0x000fe20000004100 */
[----:B------:R-:W-:Y:S01]  /*b850*/  SHF.R.U64 R26, R8, 0x10, R9 ;  /* 0x00000010081a7819 */ /* 0x000fe20000001209 */
[----:B------:R-:W-:Y:S02]  /*b860*/  HADD2.F32 R12, -RZ, R12.H0_H0 ;  /* 0x2000000cff0c7230 */ /* 0x000fe40000004100 */
[----:B------:R-:W-:-:S02]  /*b870*/  HADD2.F32 R11, -RZ, R14.H0_H0 ;  /* 0x2000000eff0b7230 */ /* 0x000fc40000004100 */
[----:B------:R-:W-:Y:S02]  /*b880*/  HADD2.F32 R14, -RZ, R14.H1_H1 ;  /* 0x3000000eff0e7230 */ /* 0x000fe40000004100 */
[--C-:B0-----:R-:W-:Y:S02]  /*b890*/  HADD2.F32 R10, -RZ, R7.reuse.H1_H1 ;  /* 0x30000007ff0a7230 */ /* 0x101fe40000004100 */
[----:B------:R-:W-:Y:S02]  /*b8a0*/  HADD2.F32 R9, -RZ, R7.H0_H0 ;  /* 0x20000007ff097230 */ /* 0x000fe40000004100 */
[--C-:B------:R-:W-:Y:S02]  /*b8b0*/  HADD2.F32 R0, -RZ, R4.reuse.H0_H0 ;  /* 0x20000004ff007230 */ /* 0x100fe40000004100 */
[C---:B------:R-:W-:Y:S01]  /*b8c0*/  FMUL.FTZ R20, R10.reuse, R15 ;  /* 0x0000000f0a147220 */ /* 0x040fe20000410000 */
[----:B------:R-:W-:Y:S01]  /*b8d0*/  FMUL.FTZ R10, R10, R12 ;  /* 0x0000000c0a0a7220 */ /* 0x000fe20000410000 */
[----:B------:R-:W-:-:S02]  /*b8e0*/  HADD2.F32 R4, -RZ, R4.H1_H1 ;  /* 0x30000004ff047230 */ /* 0x000fc40000004100 */
[C---:B------:R-:W-:Y:S01]  /*b8f0*/  FFMA.FTZ R20, R9.reuse, R12, -R20 ;  /* 0x0000000c09147223 */ /* 0x040fe20000010814 */
[----:B------:R-:W-:Y:S01]  /*b900*/  FFMA.FTZ R25, R9, R15, R10 ;  /* 0x0000000f09197223 */ /* 0x000fe2000001000a */
[--C-:B------:R-:W-:Y:S02]  /*b910*/  HADD2.F32 R7, -RZ, R6.reuse.H0_H0 ;  /* 0x20000006ff077230 */ /* 0x100fe40000004100 */
[C---:B------:R-:W-:Y:S01]  /*b920*/  FMUL.FTZ R21, R4.reuse, R13 ;  /* 0x0000000d04157220 */ /* 0x040fe20000410000 */
[----:B------:R-:W-:Y:S02]  /*b930*/  HADD2.F32 R8, -RZ, R6.H1_H1 ;  /* 0x30000006ff087230 */ /* 0x000fe40000004100 */
[-C--:B------:R-:W-:Y:S01]  /*b940*/  FMUL.FTZ R15, R4, R11.reuse ;  /* 0x0000000b040f7220 */ /* 0x080fe20000410000 */
[----:B------:R-:W-:Y:S02]  /*b950*/  HADD2.F32 R9, -RZ, R3.H1_H1 ;  /* 0x30000003ff097230 */ /* 0x000fe40000004100 */
[----:B------:R-:W-:Y:S01]  /*b960*/  FFMA.FTZ R21, R0, R11, -R21 ;  /* 0x0000000b00157223 */ /* 0x000fe20000010815 */
[----:B------:R-:W-:-:S02]  /*b970*/  HADD2.F32 R6, -RZ, R5.H0_H0 ;  /* 0x20000005ff067230 */ /* 0x000fc40000004100 */
[----:B------:R-:W-:Y:S01]  /*b980*/  FFMA.FTZ R0, R0, R13, R15 ;  /* 0x0000000d00007223 */ /* 0x000fe2000001000f */
[----:B------:R-:W-:Y:S02]  /*b990*/  HADD2.F32 R5, -RZ, R5.H1_H1 ;  /* 0x30000005ff057230 */ /* 0x000fe40000004100 */
[CC--:B------:R-:W-:Y:S01]  /*b9a0*/  FMUL.FTZ R10, R8.reuse, R9.reuse ;  /* 0x00000009080a7220 */ /* 0x0c0fe20000410000 */
[----:B------:R-:W-:Y:S02]  /*b9b0*/  HADD2.F32 R4, -RZ, R24.H0_H0 ;  /* 0x20000018ff047230 */ /* 0x000fe40000004100 */
[-C--:B------:R-:W-:Y:S01]  /*b9c0*/  FMUL.FTZ R8, R8, R14.reuse ;  /* 0x0000000e08087220 */ /* 0x080fe20000410000 */
[----:B------:R-:W-:Y:S02]  /*b9d0*/  HADD2.F32 R3, -RZ, R26.H0_H0 ;  /* 0x2000001aff037230 */ /* 0x000fe40000004100 */
[----:B------:R-:W-:Y:S01]  /*b9e0*/  FFMA.FTZ R10, R7, R14, -R10 ;  /* 0x0000000e070a7223 */ /* 0x000fe2000001080a */
[----:B------:R-:W-:Y:S01]  /*b9f0*/  FMUL.FTZ R11, R5, R4 ;  /* 0x00000004050b7220 */ /* 0x000fe20000410000 */
[----:B------:R-:W-:Y:S01]  /*ba00*/  FFMA.FTZ R9, R7, R9, R8 ;  /* 0x0000000907097223 */ /* 0x000fe20000010008 */
[-C--:B------:R-:W-:Y:S01]  /*ba10*/  FMUL.FTZ R13, R5, R3.reuse ;  /* 0x00000003050d7220 */ /* 0x080fe20000410000 */
[----:B------:R-:W-:Y:S01]  /*ba20*/  F2FP.F16.F32.PACK_AB R7, R25, R20 ;  /* 0x000000141907723e */ /* 0x000fe200000000ff */
[----:B------:R-:W-:-:S02]  /*ba30*/  FFMA.FTZ R5, R6, R3, -R11 ;  /* 0x0000000306057223 */ /* 0x000fc4000001080b */
[----:B------:R-:W-:Y:S01]  /*ba40*/  FFMA.FTZ R8, R6, R4, R13 ;  /* 0x0000000406087223 */ /* 0x000fe2000001000d */
[----:B------:R-:W-:Y:S02]  /*ba50*/  F2FP.F16.F32.PACK_AB R6, R9, R10 ;  /* 0x0000000a0906723e */ /* 0x000fe400000000ff */
[----:B------:R-:W-:Y:S02]  /*ba60*/  F2FP.F16.F32.PACK_AB R4, R0, R21 ;  /* 0x000000150004723e */ /* 0x000fe400000000ff */
[----:B------:R-:W-:-:S05]  /*ba70*/  F2FP.F16.F32.PACK_AB R5, R8, R5 ;  /* 0x000000050805723e */ /* 0x000fca00000000ff */
[----:B------:R0:W-:Y:S01]  /*ba80*/  STS.128 [R205+0x7000], R4 ;  /* 0x00700004cd007388 */ /* 0x0001e20000000c00 */
[----:B------:R-:W-:Y:S05]  /*ba90*/  BRA `(.L_x_1813) ;  /* 0x00000024002c7947 */ /* 0x000fea0003800000 */
.L_x_1786:
[----:B------:R-:W1:Y:S01]  /*baa0*/  LDC R0, c[0x0][0x448] ;  /* 0x00011200ff007b82 */ /* 0x000e620000000800 */
[----:B------:R-:W-:Y:S01]  /*bab0*/  ULDC.64 UR4, c[0x0][0x3f8] ;  /* 0x0000fe0000047ab9 */ /* 0x000fe20000000a00 */
[----:B------:R-:W-:Y:S01]  /*bac0*/  ULDC.64 UR6, c[0x0][0x408] ;  /* 0x0001020000067ab9 */ /* 0x000fe20000000a00 */
        /* <DEDUP_REMOVED lines=13> */
[----:B------:R-:W-:Y:S01]  /*bba0*/  IMAD.WIDE.U32 R26, R3, UR6, R26 ;  /* 0x00000006031a7c25 */ /* 0x000fe2000f8e001a */
[----:B------:R-:W-:Y:S01]  /*bbb0*/  LEA R32, P0, R24, UR4, 0x1 ;  /* 0x0000000418207c11 */ /* 0x000fe2000f8008ff */
[----:B------:R-:W-:Y:S01]  /*bbc0*/  UMOV UR4, 0xffffffff ;  /* 0xffffffff00047882 */ /* 0x000fe20000000000 */
[----:B------:R-:W-:Y:S01]  /*bbd0*/  IADD3 R5, R25, R5, RZ ;  /* 0x0000000519057210 */ /* 0x000fe20007ffe0ff */
[----:B------:R-:W-:Y:S01]  /*bbe0*/  IMAD R3, R3, UR7, R4 ;  /* 0x0000000703037c24 */ /* 0x000fe2000f8e0204 */
[----:B------:R-:W-:-:S02]  /*bbf0*/  ULDC.64 UR6, c[0x0][0x400] ;  /* 0x0001000000067ab9 */ /* 0x000fc40000000a00 */
[----:B------:R-:W-:Y:S01]  /*bc00*/  LEA R34, P1, R26, UR6, 0x1 ;  /* 0x000000061a227c11 */ /* 0x000fe2000f8208ff */
[----:B------:R-:W-:Y:S01]  /*bc10*/  IMAD.IADD R3, R27, 0x1, R3 ;  /* 0x000000011b037824 */ /* 0x000fe200078e0203 */
[----:B------:R-:W-:-:S04]  /*bc20*/  LEA.HI.X R35, R24, UR5, R5, 0x1, P0 ;  /* 0x0000000518237c11 */ /* 0x000fc800080f0c05 */
[----:B------:R-:W-:Y:S01]  /*bc30*/  LEA.HI.X R33, R26, UR7, R3, 0x1, P1 ;  /* 0x000000071a217c11 */ /* 0x000fe200088f0c03 */
[----:B------:R-:W-:Y:S06]  /*bc40*/  BRA.DIV UR4, `(.L_x_1816) ;  /* 0x0000019204107947 */ /* 0x000fec000b800000 */
[----:B------:R-:W1:Y:S01]  /*bc50*/  LDC R54, c[0x0][0x3f4] ;  /* 0x0000fd00ff367b82 */ /* 0x000e620000000800 */
[----:B------:R-:W2:Y:S01]  /*bc60*/  SHFL.IDX PT, R4, R32, RZ, 0x181f ;  /* 0x00181fff20047589 */ /* 0x000ea200000e0000 */
[----:B------:R-:W-:-:S03]  /*bc70*/  IMAD R0, R187, R0, RZ ;  /* 0x00000000bb007224 */ /* 0x000fc600078e02ff */
[----:B------:R-:W3:Y:S04]  /*bc80*/  SHFL.IDX PT, R3, R35, RZ, 0x181f ;  /* 0x00181fff23037589 */ /* 0x000ee800000e0000 */
[----:B------:R-:W4:Y:S04]  /*bc90*/  SHFL.IDX PT, R14, R34, RZ, 0x181f ;  /* 0x00181fff220e7589 */ /* 0x000f2800000e0000 */
[----:B------:R-:W5:Y:S01]  /*bca0*/  SHFL.IDX PT, R5, R33, RZ, 0x181f ;  /* 0x00181fff21057589 */ /* 0x000f6200000e0000 */
[----:B-1----:R-:W-:-:S04]  /*bcb0*/  ISETP.GE.AND P0, PT, R16, R54, PT ;  /* 0x000000361000720c */ /* 0x002fc80003f06270 */
[----:B------:R-:W-:-:S13]  /*bcc0*/  ISETP.GE.OR P1, PT, R55, R0, P0 ;  /* 0x000000003700720c */ /* 0x000fda0000726670 */
[C---:B------:R-:W-:Y:S01]  /*bcd0*/  @!P1 IMAD.SHL.U32 R7, R16.reuse, 0x2, RZ ;  /* 0x0000000210079824 */ /* 0x040fe200078e00ff */
[----:B------:R-:W-:-:S04]  /*bce0*/  @!P1 SHF.L.U64.HI R6, R16, 0x1, R17 ;  /* 0x0000000110069819 */ /* 0x000fc80000010211 */
[----:B--2---:R-:W-:-:S05]  /*bcf0*/  @!P1 IADD3 R4, P2, R4, R7, RZ ;  /* 0x0000000704049210 */ /* 0x004fca0007f5e0ff */
[----:B---3--:R-:W-:Y:S02]  /*bd00*/  @!P1 IMAD.X R3, R3, 0x1, R6, P2 ;  /* 0x0000000103039824 */ /* 0x008fe400010e0606 */
[----:B------:R-:W-:Y:S02]  /*bd10*/  @!P1 IMAD.MOV.U32 R24, RZ, RZ, R4 ;  /* 0x000000ffff189224 */ /* 0x000fe400078e0004 */
[----:B------:R-:W-:-:S06]  /*bd20*/  @!P1 IMAD.MOV.U32 R25, RZ, RZ, R3 ;  /* 0x000000ffff199224 */ /* 0x000fcc00078e0003 */
[----:B------:R-:W2:Y:S01]  /*bd30*/  @!P1 LD.E.128 R24, desc[UR38][R24.64] ;  /* 0x0000002618189980 */ /* 0x000ea2000c101d00 */
[----:B----4-:R-:W-:-:S05]  /*bd40*/  @!P1 IADD3 R14, P2, R14, R7, RZ ;  /* 0x000000070e0e9210 */ /* 0x010fca0007f5e0ff */
[----:B-----5:R-:W-:Y:S02]  /*bd50*/  @!P1 IMAD.X R5, R5, 0x1, R6, P2 ;  /* 0x0000000105059824 */ /* 0x020fe400010e0606 */
[----:B------:R-:W-:-:S06]  /*bd60*/  @!P1 IMAD.MOV.U32 R4, RZ, RZ, R14 ;  /* 0x000000ffff049224 */ /* 0x000fcc00078e000e */
[----:B------:R-:W3:Y:S01]  /*bd70*/  @!P1 LD.E.128 R4, desc[UR38][R4.64] ;  /* 0x0000002604049980 */ /* 0x000ee2000c101d00 */
[----:B------:R-:W-:Y:S02]  /*bd80*/  CS2R R46, SRZ ;  /* 0x00000000002e7805 */ /* 0x000fe4000001ff00 */
[----:B------:R-:W-:Y:S02]  /*bd90*/  CS2R R20, SRZ ;  /* 0x0000000000147805 */ /* 0x000fe4000001ff00 */
[----:B------:R-:W-:Y:S01]  /*bda0*/  CS2R R48, SRZ ;  /* 0x0000000000307805 */ /* 0x000fe2000001ff00 */
[----:B------:R1:W4:Y:S01]  /*bdb0*/  SHFL.IDX PT, R9, R33, 0x1, 0x181f ;  /* 0x00381f0021097f89 */ /* 0x00032200000e0000 */
[----:B------:R-:W-:-:S03]  /*bdc0*/  CS2R R36, SRZ ;  /* 0x0000000000247805 */ /* 0x000fc6000001ff00 */
[----:B------:R1:W0:Y:S01]  /*bdd0*/  SHFL.IDX PT, R14, R34, 0x1, 0x181f ;  /* 0x00381f00220e7f89 */ /* 0x00022200000e0000 */
[----:B--2---:R-:W-:Y:S02]  /*bde0*/  @!P1 IMAD.MOV.U32 R46, RZ, RZ, R24 ;  /* 0x000000ffff2e9224 */ /* 0x004fe400078e0018 */
[----:B------:R-:W-:Y:S01]  /*bdf0*/  @!P1 IMAD.MOV.U32 R47, RZ, RZ, R25 ;  /* 0x000000ffff2f9224 */ /* 0x000fe200078e0019 */
[----:B------:R-:W-:Y:S01]  /*be00*/  CS2R R24, SRZ ;  /* 0x0000000000187805 */ /* 0x000fe2000001ff00 */
[----:B------:R-:W-:Y:S02]  /*be10*/  IMAD.MOV.U32 R3, RZ, RZ, R46 ;  /* 0x000000ffff037224 */ /* 0x000fe400078e002e */
[----:B------:R-:W-:Y:S02]  /*be20*/  IMAD.MOV.U32 R8, RZ, RZ, R47 ;  /* 0x000000ffff087224 */ /* 0x000fe400078e002f */
[----:B------:R-:W-:Y:S01]  /*be30*/  @!P1 IMAD.MOV.U32 R48, RZ, RZ, R26 ;  /* 0x000000ffff309224 */ /* 0x000fe200078e001a */
[----:B------:R-:W-:Y:S01]  /*be40*/  PRMT R64, R3, 0x7610, R64 ;  /* 0x0000761003407816 */ /* 0x000fe20000000040 */
[----:B------:R-:W-:Y:S01]  /*be50*/  @!P1 IMAD.MOV.U32 R49, RZ, RZ, R27 ;  /* 0x000000ffff319224 */ /* 0x000fe200078e001b */
[----:B------:R-:W-:Y:S01]  /*be60*/  PRMT R66, R8, 0x7610, R66 ;  /* 0x0000761008427816 */ /* 0x000fe20000000042 */
[----:B------:R1:W2:Y:S01]  /*be70*/  SHFL.IDX PT, R3, R35, 0x1, 0x181f ;  /* 0x00381f0023037f89 */ /* 0x0002a200000e0000 */
[----:B------:R-:W-:Y:S01]  /*be80*/  IMAD.MOV.U32 R10, RZ, RZ, R48 ;  /* 0x000000ffff0a7224 */ /* 0x000fe200078e0030 */
[----:B---3--:R-:W-:Y:S01]  /*be90*/  @!P1 MOV R21, R5 ;  /* 0x0000000500159202 */ /* 0x008fe20000000f00 */
[----:B------:R-:W-:Y:S01]  /*bea0*/  @!P1 IMAD.MOV.U32 R20, RZ, RZ, R4 ;  /* 0x000000ffff149224 */ /* 0x000fe200078e0004 */
[----:B------:R1:W3:Y:S01]  /*beb0*/  SHFL.IDX PT, R8, R32, 0x1, 0x181f ;  /* 0x00381f0020087f89 */ /* 0x0002e200000e0000 */
[----:B------:R-:W-:-:S02]  /*bec0*/  @!P1 IMAD.MOV.U32 R36, RZ, RZ, R6 ;  /* 0x000000ffff249224 */ /* 0x000fc400078e0006 */
[----:B------:R-:W-:Y:S02]  /*bed0*/  @!P1 IMAD.MOV.U32 R37, RZ, RZ, R7 ;  /* 0x000000ffff259224 */ /* 0x000fe400078e0007 */
[----:B------:R-:W-:Y:S02]  /*bee0*/  IMAD.MOV.U32 R11, RZ, RZ, R49 ;  /* 0x000000ffff0b7224 */ /* 0x000fe400078e0031 */
[----:B------:R-:W-:Y:S02]  /*bef0*/  IMAD.MOV.U32 R4, RZ, RZ, R20 ;  /* 0x000000ffff047224 */ /* 0x000fe400078e0014 */
[----:B------:R-:W-:Y:S01]  /*bf00*/  IMAD.MOV.U32 R5, RZ, RZ, R21 ;  /* 0x000000ffff057224 */ /* 0x000fe200078e0015 */
[----:B------:R-:W-:Y:S01]  /*bf10*/  PRMT R43, R10, 0x5410, R11 ;  /* 0x000054100a2b7816 */ /* 0x000fe2000000000b */
[----:B------:R-:W-:Y:S02]  /*bf20*/  IMAD.MOV.U32 R6, RZ, RZ, R36 ;  /* 0x000000ffff067224 */ /* 0x000fe400078e0024 */
[----:B------:R-:W-:Y:S01]  /*bf30*/  IMAD.MOV.U32 R7, RZ, RZ, R37 ;  /* 0x000000ffff077224 */ /* 0x000fe200078e0025 */
[----:B------:R-:W-:-:S02]  /*bf40*/  PRMT R68, R5, 0x7610, R68 ;  /* 0x0000761005447816 */ /* 0x000fc40000000044 */
[----:B------:R-:W-:Y:S02]  /*bf50*/  PRMT R65, R6, 0x5410, R4 ;  /* 0x0000541006417816 */ /* 0x000fe40000000004 */
[----:B01--4-:R-:W-:-:S07]  /*bf60*/  PRMT R64, R64, 0x5410, R7 ;  /* 0x0000541040407816 */ /* 0x013fce0000000007 */
.L_x_2139:
[----:B------:R-:W-:Y:S01]  /*bf70*/  VIADD R5, R55, 0x20 ;  /* 0x0000002037057836 */ /* 0x000fe20000000000 */
[----:B------:R-:W-:Y:S01]  /*bf80*/  BSSY B1, `(.L_x_1817) ;  /* 0x0000012000017945 */ /* 0x000fe20003800000 */
[----:B------:R-:W-:Y:S02]  /*bf90*/  CS2R R26, SRZ ;  /* 0x00000000001a7805 */ /* 0x000fe4000001ff00 */
[----:B------:R-:W-:Y:S02]  /*bfa0*/  CS2R R6, SRZ ;  /* 0x0000000000067805 */ /* 0x000fe4000001ff00 */
[----:B------:R-:W-:Y:S02]  /*bfb0*/  ISETP.GE.AND P1, PT, R5, R0, PT ;  /* 0x000000000500720c */ /* 0x000fe40003f26270 */
[----:B------:R-:W-:-:S11]  /*bfc0*/  CS2R R4, SRZ ;  /* 0x0000000000047805 */ /* 0x000fd6000001ff00 */
[----:B------:R-:W-:Y:S05]  /*bfd0*/  @P1 BRA `(.L_x_1818) ;  /* 0x0000000000301947 */ /* 0x000fea0003800000 */
[----:B------:R-:W-:Y:S02]  /*bfe0*/  CS2R R26, SRZ ;  /* 0x00000000001a7805 */ /* 0x000fe4000001ff00 */
[----:B------:R-:W-:Y:S02]  /*bff0*/  CS2R R4, SRZ ;  /* 0x0000000000047805 */ /* 0x000fe4000001ff00 */
[----:B------:R-:W-:Y:S01]  /*c000*/  CS2R R6, SRZ ;  /* 0x0000000000067805 */ /* 0x000fe2000001ff00 */
[----:B------:R-:W-:Y:S06]  /*c010*/  @P0 BRA `(.L_x_1818) ;  /* 0x0000000000200947 */ /* 0x000fec0003800000 */
[C---:B------:R-:W-:Y:S01]  /*c020*/  IMAD.SHL.U32 R15, R16.reuse, 0x2, RZ ;  /* 0x00000002100f7824 */ /* 0x040fe200078e00ff */
[----:B------:R-:W-:-:S04]  /*c030*/  SHF.L.U64.HI R6, R16, 0x1, R17 ;  /* 0x0000000110067819 */ /* 0x000fc80000010211 */
[-C--:B---3--:R-:W-:Y:S02]  /*c040*/  IADD3 R4, P1, R8, R15.reuse, RZ ;  /* 0x0000000f08047210 */ /* 0x088fe40007f3e0ff */
[----:B------:R-:W-:-:S03]  /*c050*/  IADD3 R14, P2, R14, R15, RZ ;  /* 0x0000000f0e0e7210 */ /* 0x000fc60007f5e0ff */
[--C-:B--2---:R-:W-:Y:S02]  /*c060*/  IMAD.X R5, R3, 0x1, R6.reuse, P1 ;  /* 0x0000000103057824 */ /* 0x104fe400008e0606 */
[----:B------:R-:W-:-:S04]  /*c070*/  IMAD.X R15, R9, 0x1, R6, P2 ;  /* 0x00000001090f7824 */ /* 0x000fc800010e0606 */
[----:B------:R-:W5:Y:S04]  /*c080*/  LD.E.128 R4, desc[UR38][R4.64] ;  /* 0x0000002604047980 */ /* 0x000f68000c101d00 */
[----:B------:R0:W5:Y:S02]  /*c090*/  LD.E.128 R24, desc[UR38][R14.64] ;  /* 0x000000260e187980 */ /* 0x000164000c101d00 */
.L_x_1818:
[----:B------:R-:W-:Y:S05]  /*c0a0*/  BSYNC B1 ;  /* 0x0000000000017941 */ /* 0x000fea0003800000 */
.L_x_1817:
[----:B--2--5:R-:W-:Y:S01]  /*c0b0*/  IMAD.MOV.U32 R3, RZ, RZ, R24 ;  /* 0x000000ffff037224 */ /* 0x024fe200078e0018 */
[----:B------:R-:W-:Y:S01]  /*c0c0*/  UMOV UR4, 0xffffffff ;  /* 0xffffffff00047882 */ /* 0x000fe20000000000 */
[----:B---3--:R-:W-:Y:S02]  /*c0d0*/  IMAD.MOV.U32 R8, RZ, RZ, R25 ;  /* 0x000000ffff087224 */ /* 0x008fe400078e0019 */
        /* <DEDUP_REMOVED lines=9> */
[----:B------:R-:W-:Y:S01]  /*c170*/  PRMT R58, R9, 0x5410, R10 ;  /* 0x00005410093a7816 */ /* 0x000fe2000000000a */
[----:B------:R-:W-:Y:S06]  /*c180*/  BRA.DIV UR4, `(.L_x_1819) ;  /* 0x0000019204287947 */ /* 0x000fec000b800000 */
[----:B------:R-:W1:Y:S01]  /*c190*/  SHFL.IDX PT, R8, R32, 0x2, 0x181f ;  /* 0x00581f0020087f89 */ /* 0x000e6200000e0000 */
[----:B------:R-:W-:-:S03]  /*c1a0*/  VIADD R9, R55, 0x40 ;  /* 0x0000004037097836 */ /* 0x000fc60000000000 */
[----:B------:R-:W2:Y:S02]  /*c1b0*/  SHFL.IDX PT, R3, R35, 0x2, 0x181f ;  /* 0x00581f0023037f89 */ /* 0x000ea400000e0000 */
[----:B------:R-:W-:Y:S02]  /*c1c0*/  ISETP.GE.OR P1, PT, R9, R0, P0 ;  /* 0x000000000900720c */ /* 0x000fe40000726670 */
[----:B0-----:R-:W0:Y:S04]  /*c1d0*/  SHFL.IDX PT, R14, R34, 0x2, 0x181f ;  /* 0x00581f00220e7f89 */ /* 0x001e2800000e0000 */
[----:B------:R-:W3:Y:S07]  /*c1e0*/  SHFL.IDX PT, R28, R33, 0x2, 0x181f ;  /* 0x00581f00211c7f89 */ /* 0x000eee00000e0000 */
[C---:B------:R-:W-:Y:S01]  /*c1f0*/  @!P1 IMAD.SHL.U32 R31, R16.reuse, 0x2, RZ ;  /* 0x00000002101f9824 */ /* 0x040fe200078e00ff */
[----:B------:R-:W-:-:S04]  /*c200*/  @!P1 SHF.L.U64.HI R29, R16, 0x1, R17 ;  /* 0x00000001101d9819 */ /* 0x000fc80000010211 */
[----:B-1----:R-:W-:-:S05]  /*c210*/  @!P1 IADD3 R8, P2, R8, R31, RZ ;  /* 0x0000001f08089210 */ /* 0x002fca0007f5e0ff */
[----:B--2---:R-:W-:-:S06]  /*c220*/  @!P1 IMAD.X R9, R3, 0x1, R29, P2 ;  /* 0x0000000103099824 */ /* 0x004fcc00010e061d */
[----:B------:R-:W2:Y:S01]  /*c230*/  @!P1 LD.E.128 R8, desc[UR38][R8.64] ;  /* 0x0000002608089980 */ /* 0x000ea2000c101d00 */
[----:B0-----:R-:W-:-:S05]  /*c240*/  @!P1 IADD3 R14, P2, R14, R31, RZ ;  /* 0x0000001f0e0e9210 */ /* 0x001fca0007f5e0ff */
[----:B---3--:R-:W-:-:S04]  /*c250*/  @!P1 IMAD.X R3, R28, 0x1, R29, P2 ;  /* 0x000000011c039824 */ /* 0x008fc800010e061d */
[----:B------:R-:W-:-:S05]  /*c260*/  @!P1 IMAD.MOV.U32 R15, RZ, RZ, R3 ;  /* 0x000000ffff0f9224 */ /* 0x000fca00078e0003 */
[----:B------:R-:W3:Y:S01]  /*c270*/  @!P1 LD.E.128 R28, desc[UR38][R14.64] ;  /* 0x000000260e1c9980 */ /* 0x000ee2000c101d00 */
[----:B------:R-:W-:Y:S02]  /*c280*/  CS2R R50, SRZ ;  /* 0x0000000000327805 */ /* 0x000fe4000001ff00 */
[----:B------:R-:W-:Y:S02]  /*c290*/  CS2R R52, SRZ ;  /* 0x0000000000347805 */ /* 0x000fe4000001ff00 */
[----:B------:R-:W-:Y:S01]  /*c2a0*/  CS2R R38, SRZ ;  /* 0x0000000000267805 */ /* 0x000fe2000001ff00 */
[----:B------:R-:W0:Y:S01]  /*c2b0*/  SHFL.IDX PT, R32, R32, 0x3, 0x181f ;  /* 0x00781f0020207f89 */ /* 0x000e2200000e0000 */
[----:B------:R-:W-:-:S03]  /*c2c0*/  CS2R R40, SRZ ;  /* 0x0000000000287805 */ /* 0x000fc6000001ff00 */
[----:B------:R-:W1:Y:S04]  /*c2d0*/  SHFL.IDX PT, R34, R34, 0x3, 0x181f ;  /* 0x00781f0022227f89 */ /* 0x000e6800000e0000 */
[----:B------:R-:W4:Y:S01]  /*c2e0*/  SHFL.IDX PT, R33, R33, 0x3, 0x181f ;  /* 0x00781f0021217f89 */ /* 0x000f2200000e0000 */
[----:B--2---:R-:W-:Y:S02]  /*c2f0*/  @!P1 IMAD.MOV.U32 R50, RZ, RZ, R8 ;  /* 0x000000ffff329224 */ /* 0x004fe400078e0008 */
[----:B------:R-:W-:Y:S02]  /*c300*/  @!P1 IMAD.MOV.U32 R51, RZ, RZ, R9 ;  /* 0x000000ffff339224 */ /* 0x000fe400078e0009 */
[----:B------:R-:W-:Y:S02]  /*c310*/  IMAD.MOV.U32 R3, RZ, RZ, R50 ;  /* 0x000000ffff037224 */ /* 0x000fe400078e0032 */
[----:B------:R-:W-:-:S02]  /*c320*/  IMAD.MOV.U32 R12, RZ, RZ, R51 ;  /* 0x000000ffff0c7224 */ /* 0x000fc400078e0033 */
[----:B------:R-:W-:Y:S02]  /*c330*/  @!P1 IMAD.MOV.U32 R52, RZ, RZ, R10 ;  /* 0x000000ffff349224 */ /* 0x000fe400078e000a */
[----:B------:R-:W-:Y:S01]  /*c340*/  @!P1 IMAD.MOV.U32 R53, RZ, RZ, R11 ;  /* 0x000000ffff359224 */ /* 0x000fe200078e000b */
[----:B------:R-:W-:Y:S01]  /*c350*/  PRMT R59, R3, 0x5410, R12 ;  /* 0x00005410033b7816 */ /* 0x000fe2000000000c */
[----:B------:R-:W-:Y:S01]  /*c360*/  IMAD.MOV.U32 R8, RZ, RZ, R52 ;  /* 0x000000ffff087224 */ /* 0x000fe200078e0034 */
[----:B------:R2:W0:Y:S01]  /*c370*/  SHFL.IDX PT, R3, R35, 0x3, 0x181f ;  /* 0x00781f0023037f89 */ /* 0x00042200000e0000 */
[----:B------:R-:W-:Y:S01]  /*c380*/  IMAD.MOV.U32 R9, RZ, RZ, R53 ;  /* 0x000000ffff097224 */ /* 0x000fe200078e0035 */
[----:B---3--:R-:W-:Y:S01]  /*c390*/  @!P1 MOV R40, R30 ;  /* 0x0000001e00289202 */ /* 0x008fe20000000f00 */
[----:B------:R-:W-:Y:S02]  /*c3a0*/  @!P1 IMAD.MOV.U32 R38, RZ, RZ, R28 ;  /* 0x000000ffff269224 */ /* 0x000fe400078e001c */
[----:B------:R-:W-:Y:S01]  /*c3b0*/  @!P1 IMAD.MOV.U32 R39, RZ, RZ, R29 ;  /* 0x000000ffff279224 */ /* 0x000fe200078e001d */
[----:B------:R-:W-:Y:S01]  /*c3c0*/  PRMT R44, R8, 0x5410, R9 ;  /* 0x00005410082c7816 */ /* 0x000fe20000000009 */
[----:B------:R-:W-:-:S02]  /*c3d0*/  @!P1 IMAD.MOV.U32 R41, RZ, RZ, R31 ;  /* 0x000000ffff299224 */ /* 0x000fc400078e001f */
[----:B------:R-:W-:Y:S02]  /*c3e0*/  IMAD.MOV.U32 R8, RZ, RZ, R38 ;  /* 0x000000ffff087224 */ /* 0x000fe400078e0026 */
[----:B------:R-:W-:Y:S02]  /*c3f0*/  IMAD.MOV.U32 R9, RZ, RZ, R39 ;  /* 0x000000ffff097224 */ /* 0x000fe400078e0027 */
[----:B------:R-:W-:Y:S02]  /*c400*/  IMAD.MOV.U32 R10, RZ, RZ, R40 ;  /* 0x000000ffff0a7224 */ /* 0x000fe400078e0028 */
[----:B------:R-:W-:Y:S01]  /*c410*/  IMAD.MOV.U32 R11, RZ, RZ, R41 ;  /* 0x000000ffff0b7224 */ /* 0x000fe200078e0029 */
[----:B------:R-:W-:Y:S02]  /*c420*/  PRMT R62, R8, 0x5410, R9 ;  /* 0x00005410083e7816 */ /* 0x000fe40000000009 */
[----:B------:R-:W-:Y:S02]  /*c430*/  CS2R R8, SRZ ;  /* 0x0000000000087805 */ /* 0x000fe4000001ff00 */
[----:B-12-4-:R-:W-:-:S07]  /*c440*/  PRMT R63, R10, 0x5410, R11 ;  /* 0x000054100a3f7816 */ /* 0x016fce000000000b */
.L_x_2149:
[----:B------:R-:W-:Y:S01]  /*c450*/  VIADD R55, R55, 0x60 ;  /* 0x0000006037377836 */ /* 0x000fe20000000000 */
[----:B------:R-:W-:Y:S01]  /*c460*/  LEA.HI R10, R213, R213, RZ, 0x1 ;  /* 0x000000d5d50a7211 */ /* 0x000fe200078f08ff */
[----:B------:R-:W-:Y:S01]  /*c470*/  BSSY B1, `(.L_x_1820) ;  /* 0x0000015000017945 */ /* 0x000fe20003800000 */
[----:B------:R-:W-:Y:S02]  /*c480*/  CS2R R12, SRZ ;  /* 0x00000000000c7805 */ /* 0x000fe4000001ff00 */
[----:B------:R-:W-:Y:S02]  /*c490*/  CS2R R14, SRZ ;  /* 0x00000000000e7805 */ /* 0x000fe4000001ff00 */
[----:B------:R-:W-:Y:S02]  /*c4a0*/  ISETP.GE.AND P1, PT, R55, R0, PT ;  /* 0x000000003700720c */ /* 0x000fe40003f26270 */
[----:B------:R-:W-:-:S05]  /*c4b0*/  LOP3.LUT R10, R10, 0xfffffffe, RZ, 0xc0, !PT ;  /* 0xfffffffe0a0a7812 */ /* 0x000fca00078ec0ff */
[----:B------:R-:W-:Y:S01]  /*c4c0*/  IMAD.IADD R29, R213, 0x1, -R10 ;  /* 0x00000001d51d7824 */ /* 0x000fe200078e0a0a */
[----:B------:R-:W-:-:S04]  /*c4d0*/  CS2R R10, SRZ ;  /* 0x00000000000a7805 */ /* 0x000fc8000001ff00 */
[----:B------:R-:W-:Y:S01]  /*c4e0*/  SHF.L.U32 R29, R29, 0x1f, RZ ;  /* 0x0000001f1d1d7819 */ /* 0x000fe200000006ff */
[----:B------:R-:W-:Y:S06]  /*c4f0*/  @P1 BRA `(.L_x_1821) ;  /* 0x0000000000301947 */ /* 0x000fec0003800000 */
[----:B------:R-:W-:Y:S02]  /*c500*/  CS2R R10, SRZ ;  /* 0x00000000000a7805 */ /* 0x000fe4000001ff00 */
[----:B------:R-:W-:Y:S02]  /*c510*/  CS2R R12, SRZ ;  /* 0x00000000000c7805 */ /* 0x000fe4000001ff00 */
[----:B------:R-:W-:Y:S01]  /*c520*/  CS2R R14, SRZ ;  /* 0x00000000000e7805 */ /* 0x000fe2000001ff00 */
[----:B------:R-:W-:Y:S06]  /*c530*/  @P0 BRA `(.L_x_1821) ;  /* 0x0000000000200947 */ /* 0x000fec0003800000 */
[C---:B------:R-:W-:Y:S01]  /*c540*/  IMAD.SHL.U32 R9, R16.reuse, 0x2, RZ ;  /* 0x0000000210097824 */ /* 0x040fe200078e00ff */
[----:B------:R-:W-:-:S04]  /*c550*/  SHF.L.U64.HI R10, R16, 0x1, R17 ;  /* 0x00000001100a7819 */ /* 0x000fc80000010211 */
[-C--:B0-----:R-:W-:Y:S02]  /*c560*/  IADD3 R12, P1, R32, R9.reuse, RZ ;  /* 0x00000009200c7210 */ /* 0x081fe40007f3e0ff */
[----:B------:R-:W-:-:S03]  /*c570*/  IADD3 R8, P2, R34, R9, RZ ;  /* 0x0000000922087210 */ /* 0x000fc60007f5e0ff */
[--C-:B------:R-:W-:Y:S02]  /*c580*/  IMAD.X R13, R3, 0x1, R10.reuse, P1 ;  /* 0x00000001030d7824 */ /* 0x100fe400008e060a */
[----:B------:R-:W-:-:S04]  /*c590*/  IMAD.X R9, R33, 0x1, R10, P2 ;  /* 0x0000000121097824 */ /* 0x000fc800010e060a */
[----:B------:R-:W5:Y:S04]  /*c5a0*/  LD.E.128 R12, desc[UR38][R12.64] ;  /* 0x000000260c0c7980 */ /* 0x000f68000c101d00 */
[----:B------:R-:W5:Y:S02]  /*c5b0*/  LD.E.128 R8, desc[UR38][R8.64] ;  /* 0x0000002608087980 */ /* 0x000f64000c101d00 */
.L_x_1821:
[----:B------:R-:W-:Y:S05]  /*c5c0*/  BSYNC B1 ;  /* 0x0000000000017941 */ /* 0x000fea0003800000 */
.L_x_1820:
[----:B------:R-:W1:Y:S01]  /*c5d0*/  SYNCS.PHASECHK.TRANS64.TRYWAIT P4, [R2+URZ+0x28800], R29 ;  /* 0x0288001d020075a7 */ /* 0x000e62000808017f */
[----:B------:R-:W-:Y:S01]  /*c5e0*/  VIADDMNMX R0, R0, -R193, 0x80, PT ;  /* 0x0000008000007446 */ /* 0x000fe200038009c1 */
[----:B0----5:R-:W-:Y:S01]  /*c5f0*/  IMAD.MOV.U32 R3, RZ, RZ, R8 ;  /* 0x000000ffff037224 */ /* 0x021fe200078e0008 */
[----:B------:R-:W-:Y:S01]  /*c600*/  BSSY B1, `(.L_x_1822) ;  /* 0x0000010000017945 */ /* 0x000fe20003800000 */
[----:B------:R-:W-:Y:S01]  /*c610*/  IMAD.MOV.U32 R28, RZ, RZ, R9 ;  /* 0x000000ffff1c7224 */ /* 0x000fe200078e0009 */
[-C--:B------:R-:W-:Y:S01]  /*c620*/  ISETP.GE.OR P3, PT, R23, R0.reuse, P0 ;  /* 0x000000001700720c */ /* 0x080fe20000766670 */
[----:B------:R-:W-:Y:S01]  /*c630*/  IMAD.MOV.U32 R30, RZ, RZ, R13 ;  /* 0x000000ffff1e7224 */ /* 0x000fe200078e000d */
[-C--:B------:R-:W-:Y:S02]  /*c640*/  ISETP.GE.OR P2, PT, R212, R0.reuse, P0 ;  /* 0x00000000d400720c */ /* 0x080fe40000746670 */
[-C--:B------:R-:W-:Y:S02]  /*c650*/  ISETP.GE.OR P1, PT, R211, R0.reuse, P0 ;  /* 0x00000000d300720c */ /* 0x080fe40000726670 */
[----:B------:R-:W-:Y:S01]  /*c660*/  ISETP.GE.OR P0, PT, R210, R0, P0 ;  /* 0x00000000d200720c */ /* 0x000fe20000706670 */
[----:B------:R-:W-:Y:S01]  /*c670*/  IMAD.MOV.U32 R0, RZ, RZ, R10 ;  /* 0x000000ffff007224 */ /* 0x000fe200078e000a */
[----:B------:R-:W-:Y:S01]  /*c680*/  PRMT R55, R3, 0x5410, R28 ;  /* 0x0000541003377816 */ /* 0x000fe2000000001c */
[----:B------:R-:W-:-:S02]  /*c690*/  IMAD.MOV.U32 R3, RZ, RZ, R11 ;  /* 0x000000ffff037224 */ /* 0x000fc400078e000b */
[----:B------:R-:W-:-:S03]  /*c6a0*/  IMAD.MOV.U32 R28, RZ, RZ, R12 ;  /* 0x000000ffff1c7224 */ /* 0x000fc600078e000c */
[----:B------:R-:W-:Y:S01]  /*c6b0*/  PRMT R60, R0, 0x5410, R3 ;  /* 0x00005410003c7816 */ /* 0x000fe20000000003 */
[----:B------:R-:W-:Y:S01]  /*c6c0*/  IMAD.MOV.U32 R3, RZ, RZ, R15 ;  /* 0x000000ffff037224 */ /* 0x000fe200078e000f */
[----:B------:R-:W-:Y:S02]  /*c6d0*/  PRMT R61, R28, 0x5410, R30 ;  /* 0x000054101c3d7816 */ /* 0x000fe4000000001e */
[----:B------:R-:W-:Y:S01]  /*c6e0*/  MOV R0, R14 ;  /* 0x0000000e00007202 */ /* 0x000fe20000000f00 */
[----:B-1----:R-:W-:Y:S06]  /*c6f0*/  @!P4 BRA `(.L_x_1823) ;  /* 0x000001900028c947 */ /* 0x002fec0003800000 */
.L_x_2150:
[----:B------:R-:W-:Y:S05]  /*c700*/  BSYNC B1 ;  /* 0x0000000000017941 */ /* 0x000fea0003800000 */
.L_x_1822:
[----:B------:R-:W-:Y:S04]  /*c710*/  BSSY B1, `(.L_x_1824) ;  /* 0x0000061000017945 */ /* 0x000fe80003800000 */
[----:B------:R-:W-:Y:S05]  /*c720*/  @P3 BRA `(.L_x_1825) ;  /* 0x00000004007c3947 */ /* 0x000fea0003800000 */
[----:B------:R-:W-:Y:S01]  /*c730*/  LEA.HI R28, R54, R207, RZ, 0x1d ;  /* 0x000000cf361c7211 */ /* 0x000fe200078fe8ff */
[----:B------:R-:W-:Y:S01]  /*c740*/  HADD2.F32 R68, -RZ, R68.H0_H0 ;  /* 0x20000044ff447230 */ /* 0x000fe20000004100 */
[----:B------:R-:W-:Y:S01]  /*c750*/  SHF.R.U64 R80, R46, 0x10, R47 ;  /* 0x000000102e507819 */ /* 0x000fe2000000122f */
[----:B------:R-:W-:Y:S01]  /*c760*/  HADD2.F32 R66, -RZ, R66.H0_H0 ;  /* 0x20000042ff427230 */ /* 0x000fe20000004100 */
[----:B------:R-:W-:Y:S01]  /*c770*/  SHF.R.S32.HI R31, RZ, 0x1f, R28 ;  /* 0x0000001fff1f7819 */ /* 0x000fe2000001141c */
[----:B0-----:R-:W-:Y:S01]  /*c780*/  IMAD.SHL.U32 R29, R28, 0x8, RZ ;  /* 0x000000081c1d7824 */ /* 0x001fe200078e00ff */
[----:B------:R-:W-:Y:S02]  /*c790*/  SHF.R.U64 R77, R20, 0x10, R21 ;  /* 0x00000010144d7819 */ /* 0x000fe40000001215 */
[----:B------:R-:W-:Y:S02]  /*c7a0*/  LEA.HI R31, R31, R28, RZ, 0x3 ;  /* 0x0000001c1f1f7211 */ /* 0x000fe400078f18ff */
[----:B------:R-:W-:-:S02]  /*c7b0*/  LOP3.LUT R30, R29, 0x38, RZ, 0xc0, !PT ;  /* 0x000000381d1e7812 */ /* 0x000fc400078ec0ff */
[----:B------:R-:W-:Y:S01]  /*c7c0*/  SHF.R.U32.HI R70, RZ, 0x10, R21 ;  /* 0x00000010ff467819 */ /* 0x000fe20000011615 */
[----:B------:R-:W-:Y:S01]  /*c7d0*/  IMAD.SHL.U32 R31, R31, 0x400, RZ ;  /* 0x000004001f1f7824 */ /* 0x000fe200078e00ff */
[----:B------:R-:W-:Y:S02]  /*c7e0*/  LOP3.LUT R30, R30, 0x1c0, R225, 0xf8, !PT ;  /* 0x000001c01e1e7812 */ /* 0x000fe400078ef8e1 */
[----:B------:R-:W-:Y:S01]  /*c7f0*/  SHF.R.U32.HI R69, RZ, 0x10, R47 ;  /* 0x00000010ff457819 */ /* 0x000fe2000001162f */
[----:B------:R-:W-:Y:S01]  /*c800*/  HADD2.F32 R70, -RZ, R70.H0_H0 ;  /* 0x20000046ff467230 */ /* 0x000fe20000004100 */
[----:B------:R-:W-:Y:S02]  /*c810*/  LOP3.LUT R32, R30, R203, RZ, 0x3c, !PT ;  /* 0x000000cb1e207212 */ /* 0x000fe400078e3cff */
[----:B------:R-:W-:Y:S02]  /*c820*/  LOP3.LUT R33, R31, 0x7fffe000, RZ, 0xc0, !PT ;  /* 0x7fffe0001f217812 */ /* 0x000fe400078ec0ff */
[----:B------:R-:W0:Y:S01]  /*c830*/  LDS.128 R28, [R205] ;  /* 0x00000000cd1c7984 */ /* 0x000e220000000c00 */
[----:B------:R-:W-:-:S02]  /*c840*/  SHF.R.U64 R79, R48, 0x10, R49 ;  /* 0x00000010304f7819 */ /* 0x000fc40000001231 */
[----:B------:R-:W-:Y:S02]  /*c850*/  IADD3 R33, R32, R33, R204 ;  /* 0x0000002120217210 */ /* 0x000fe40007ffe0cc */
[----:B------:R-:W-:Y:S02]  /*c860*/  SHF.R.U32.HI R78, RZ, 0x10, R49 ;  /* 0x00000010ff4e7819 */ /* 0x000fe40000011631 */
[--C-:B------:R-:W-:Y:S01]  /*c870*/  SHF.R.U32.HI R73, RZ, 0x10, R37.reuse ;  /* 0x00000010ff497819 */ /* 0x100fe20000011625 */
[----:B------:R-:W-:Y:S01]  /*c880*/  IMAD R67, R33, 0x2, R2 ;  /* 0x0000000221437824 */ /* 0x000fe200078e0202 */
[----:B------:R-:W-:-:S04]  /*c890*/  SHF.R.U64 R75, R36, 0x10, R37 ;  /* 0x00000010244b7819 */ /* 0x000fc80000001225 */
[----:B------:R-:W1:Y:S01]  /*c8a0*/  LDS.128 R32, [R67+0x10400] ;  /* 0x0104000043207984 */ /* 0x000e620000000c00 */
[--C-:B0-----:R-:W-:Y:S02]  /*c8b0*/  HADD2.F32 R21, -RZ, R29.reuse.H0_H0 ;  /* 0x2000001dff157230 */ /* 0x101fe40000004100 */
[----:B------:R-:W-:Y:S02]  /*c8c0*/  HADD2.F32 R20, -RZ, R28.H0_H0 ;  /* 0x2000001cff147230 */ /* 0x000fe40000004100 */
[----:B------:R-:W-:Y:S02]  /*c8d0*/  HADD2.F32 R29, -RZ, R29.H1_H1 ;  /* 0x3000001dff1d7230 */ /* 0x000fe40000004100 */
[----:B------:R-:W-:Y:S02]  /*c8e0*/  HADD2.F32 R36, -RZ, R30.H0_H0 ;  /* 0x2000001eff247230 */ /* 0x000fe40000004100 */
[--C-:B------:R-:W-:Y:S02]  /*c8f0*/  HADD2.F32 R37, -RZ, R31.reuse.H0_H0 ;  /* 0x2000001fff257230 */ /* 0x100fe40000004100 */
[----:B------:R-:W-:-:S02]  /*c900*/  HADD2.F32 R31, -RZ, R31.H1_H1 ;  /* 0x3000001fff1f7230 */ /* 0x000fc40000004100 */
[----:B------:R-:W-:Y:S02]  /*c910*/  HADD2.F32 R28, -RZ, R28.H1_H1 ;  /* 0x3000001cff1c7230 */ /* 0x000fe40000004100 */
[--C-:B-1----:R-:W-:Y:S02]  /*c920*/  HADD2.F32 R46, -RZ, R33.reuse.H0_H0 ;  /* 0x20000021ff2e7230 */ /* 0x102fe40000004100 */
[----:B------:R-:W-:Y:S02]  /*c930*/  HADD2.F32 R47, -RZ, R33.H1_H1 ;  /* 0x30000021ff2f7230 */ /* 0x000fe40000004100 */
[----:B------:R-:W-:Y:S02]  /*c940*/  HADD2.F32 R33, -RZ, R32.H0_H0 ;  /* 0x20000020ff217230 */ /* 0x000fe40000004100 */
[C---:B------:R-:W-:Y:S01]  /*c950*/  FMUL.FTZ R72, R46.reuse, R68 ;  /* 0x000000442e487220 */ /* 0x040fe20000410000 */
[----:B------:R-:W-:Y:S01]  /*c960*/  FMUL.FTZ R74, R46, R66 ;  /* 0x000000422e4a7220 */ /* 0x000fe20000410000 */
[----:B------:R-:W-:-:S02]  /*c970*/  HADD2.F32 R46, -RZ, R69.H0_H0 ;  /* 0x20000045ff2e7230 */ /* 0x000fc40000004100 */
[----:B------:R-:W-:Y:S01]  /*c980*/  FMUL.FTZ R76, R47, R70 ;  /* 0x000000462f4c7220 */ /* 0x000fe20000410000 */
[C---:B------:R-:W-:Y:S01]  /*c990*/  FFMA.FTZ R72, R21.reuse, R66, -R72 ;  /* 0x0000004215487223 */ /* 0x040fe20000010848 */
[--C-:B------:R-:W-:Y:S02]  /*c9a0*/  HADD2.F32 R66, -RZ, R65.reuse.H1_H1 ;  /* 0x30000041ff427230 */ /* 0x100fe40000004100 */
[----:B------:R-:W-:Y:S01]  /*c9b0*/  FFMA.FTZ R74, R21, R68, R74 ;  /* 0x00000044154a7223 */ /* 0x000fe2000001004a */
[----:B------:R-:W-:Y:S02]  /*c9c0*/  HADD2.F32 R21, -RZ, R64.H0_H0 ;  /* 0x20000040ff157230 */ /* 0x000fe40000004100 */
[----:B------:R-:W-:Y:S01]  /*c9d0*/  FMUL.FTZ R68, R47, R46 ;  /* 0x0000002e2f447220 */ /* 0x000fe20000410000 */
[----:B------:R-:W-:Y:S02]  /*c9e0*/  HADD2.F32 R48, -RZ, R34.H0_H0 ;  /* 0x20000022ff307230 */ /* 0x000fe40000004100 */
[----:B------:R-:W-:Y:S01]  /*c9f0*/  FMUL.FTZ R47, R33, R66 ;  /* 0x00000042212f7220 */ /* 0x000fe20000410000 */
[----:B------:R-:W-:-:S02]  /*ca00*/  HADD2.F32 R65, -RZ, R65.H0_H0 ;  /* 0x20000041ff417230 */ /* 0x000fc40000004100 */
[-C--:B------:R-:W-:Y:S01]  /*ca10*/  FMUL.FTZ R33, R33, R21.reuse ;  /* 0x0000001521217220 */ /* 0x080fe20000410000 */
[----:B------:R-:W-:Y:S02]  /*ca20*/  HADD2.F32 R49, -RZ, R35.H0_H0 ;  /* 0x20000023ff317230 */ /* 0x000fe40000004100 */
[C---:B------:R-:W-:Y:S01]  /*ca30*/  FFMA.FTZ R47, R20.reuse, R21, -R47 ;  /* 0x00000015142f7223 */ /* 0x040fe2000001082f */
[--C-:B------:R-:W-:Y:S02]  /*ca40*/  HADD2.F32 R21, -RZ, R43.reuse.H0_H0 ;  /* 0x2000002bff157230 */ /* 0x100fe40000004100 */
[C---:B------:R-:W-:Y:S01]  /*ca50*/  FFMA.FTZ R69, R29.reuse, R46, -R76 ;  /* 0x0000002e1d457223 */ /* 0x040fe2000001084c */
[----:B------:R-:W-:Y:S02]  /*ca60*/  HADD2.F32 R64, -RZ, R64.H1_H1 ;  /* 0x30000040ff407230 */ /* 0x000fe40000004100 */
[----:B------:R-:W-:Y:S01]  /*ca70*/  FFMA.FTZ R71, R29, R70, R68 ;  /* 0x000000461d477223 */ /* 0x000fe20000010044 */
[----:B------:R-:W-:Y:S01]  /*ca80*/  FFMA.FTZ R66, R20, R66, R33 ;  /* 0x0000004214427223 */ /* 0x000fe20000010021 */
[----:B------:R-:W-:Y:S01]  /*ca90*/  FMUL.FTZ R29, R48, R65 ;  /* 0x00000041301d7220 */ /* 0x000fe20000410000 */
[----:B------:R-:W-:-:S02]  /*caa0*/  HADD2.F32 R20, -RZ, R43.H1_H1 ;  /* 0x3000002bff147230 */ /* 0x000fc40000004100 */
[-C--:B------:R-:W-:Y:S01]  /*cab0*/  FMUL.FTZ R33, R48, R21.reuse ;  /* 0x0000001530217220 */ /* 0x080fe20000410000 */
[----:B------:R-:W-:Y:S02]  /*cac0*/  HADD2.F32 R35, -RZ, R35.H1_H1 ;  /* 0x30000023ff237230 */ /* 0x000fe40000004100 */
[C---:B------:R-:W-:Y:S01]  /*cad0*/  FMUL.FTZ R68, R49.reuse, R64 ;  /* 0x0000004031447220 */ /* 0x040fe20000410000 */
[----:B------:R-:W-:Y:S02]  /*cae0*/  HADD2.F32 R48, -RZ, R73.H0_H0 ;  /* 0x20000049ff307230 */ /* 0x000fe40000004100 */
[C---:B------:R-:W-:Y:S01]  /*caf0*/  FFMA.FTZ R43, R36.reuse, R21, -R29 ;  /* 0x00000015242b7223 */ /* 0x040fe2000001081d */
[----:B------:R-:W-:Y:S02]  /*cb00*/  HADD2.F32 R46, -RZ, R78.H0_H0 ;  /* 0x2000004eff2e7230 */ /* 0x000fe40000004100 */
[-C--:B------:R-:W-:Y:S01]  /*cb10*/  FMUL.FTZ R49, R49, R20.reuse ;  /* 0x0000001431317220 */ /* 0x080fe20000410000 */
[----:B------:R-:W-:Y:S01]  /*cb20*/  FFMA.FTZ R68, R37, R20, -R68 ;  /* 0x0000001425447223 */ /* 0x000fe20000010844 */
[----:B------:R-:W-:Y:S01]  /*cb30*/  FFMA.FTZ R36, R36, R65, R33 ;  /* 0x0000004124247223 */ /* 0x000fe20000010021 */
[C---:B------:R-:W-:Y:S01]  /*cb40*/  FMUL.FTZ R70, R35.reuse, R48 ;  /* 0x0000003023467220 */ /* 0x040fe20000410000 */
[----:B------:R-:W-:Y:S01]  /*cb50*/  FMUL.FTZ R20, R35, R46 ;  /* 0x0000002e23147220 */ /* 0x000fe20000410000 */
[----:B------:R-:W-:-:S02]  /*cb60*/  HADD2.F32 R32, -RZ, R32.H1_H1 ;  /* 0x30000020ff207230 */ /* 0x000fc40000004100 */
[----:B------:R-:W-:Y:S01]  /*cb70*/  FFMA.FTZ R49, R37, R64, R49 ;  /* 0x0000004025317223 */ /* 0x000fe20000010031 */
[----:B------:R-:W-:Y:S02]  /*cb80*/  HADD2.F32 R34, -RZ, R34.H1_H1 ;  /* 0x30000022ff227230 */ /* 0x000fe40000004100 */
[C---:B------:R-:W-:Y:S01]  /*cb90*/  FFMA.FTZ R65, R31.reuse, R46, -R70 ;  /* 0x0000002e1f417223 */ /* 0x040fe20000010846 */
[----:B------:R-:W-:Y:S02]  /*cba0*/  HADD2.F32 R33, -RZ, R77.H0_H0 ;  /* 0x2000004dff217230 */ /* 0x000fe40000004100 */
[----:B------:R-:W-:Y:S01]  /*cbb0*/  FFMA.FTZ R48, R31, R48, R20 ;  /* 0x000000301f307223 */ /* 0x000fe20000010014 */
[----:B------:R-:W-:Y:S02]  /*cbc0*/  HADD2.F32 R35, -RZ, R75.H0_H0 ;  /* 0x2000004bff237230 */ /* 0x000fe40000004100 */
[----:B------:R-:W-:Y:S02]  /*cbd0*/  HADD2.F32 R21, -RZ, R80.H0_H0 ;  /* 0x20000050ff157230 */ /* 0x000fe40000004100 */
[----:B------:R-:W-:Y:S01]  /*cbe0*/  FMUL.FTZ R31, R32, R33 ;  /* 0x00000021201f7220 */ /* 0x000fe20000410000 */
[----:B------:R-:W-:-:S02]  /*cbf0*/  HADD2.F32 R29, -RZ, R79.H0_H0 ;  /* 0x2000004fff1d7230 */ /* 0x000fc40000004100 */
[----:B------:R-:W-:Y:S01]  /*cc00*/  FMUL.FTZ R37, R34, R35 ;  /* 0x0000002322257220 */ /* 0x000fe20000410000 */
[----:B------:R-:W-:Y:S02]  /*cc10*/  HADD2.F32 R30, -RZ, R30.H1_H1 ;  /* 0x3000001eff1e7230 */ /* 0x000fe40000004100 */
[-C--:B------:R-:W-:Y:S01]  /*cc20*/  FMUL.FTZ R32, R32, R21.reuse ;  /* 0x0000001520207220 */ /* 0x080fe20000410000 */
[----:B------:R-:W-:Y:S01]  /*cc30*/  FFMA.FTZ R20, R28, R21, -R31 ;  /* 0x000000151c147223 */ /* 0x000fe2000001081f */
[-C--:B------:R-:W-:Y:S01]  /*cc40*/  FMUL.FTZ R46, R34, R29.reuse ;  /* 0x0000001d222e7220 */ /* 0x080fe20000410000 */
[----:B------:R-:W-:Y:S01]  /*cc50*/  F2FP.F16.F32.PACK_AB R31, R65, R68 ;  /* 0x00000044411f723e */ /* 0x000fe200000000ff */
[----:B------:R-:W-:Y:S01]  /*cc60*/  FFMA.FTZ R34, R30, R29, -R37 ;  /* 0x0000001d1e227223 */ /* 0x000fe20000010825 */
[----:B------:R-:W-:Y:S01]  /*cc70*/  FFMA.FTZ R21, R28, R33, R32 ;  /* 0x000000211c157223 */ /* 0x000fe20000010020 */
[----:B------:R-:W-:Y:S01]  /*cc80*/  FFMA.FTZ R37, R30, R35, R46 ;  /* 0x000000231e257223 */ /* 0x000fe2000001002e */
[----:B------:R-:W-:-:S02]  /*cc90*/  F2FP.F16.F32.PACK_AB R29, R69, R72 ;  /* 0x00000048451d723e */ /* 0x000fc400000000ff */
[----:B------:R-:W-:Y:S02]  /*cca0*/  F2FP.F16.F32.PACK_AB R28, R20, R47 ;  /* 0x0000002f141c723e */ /* 0x000fe400000000ff */
[----:B------:R-:W-:Y:S02]  /*ccb0*/  F2FP.F16.F32.PACK_AB R30, R34, R43 ;  /* 0x0000002b221e723e */ /* 0x000fe400000000ff */
[----:B------:R-:W-:Y:S02]  /*ccc0*/  F2FP.F16.F32.PACK_AB R35, R48, R49 ;  /* 0x000000313023723e */ /* 0x000fe400000000ff */
[----:B------:R-:W-:Y:S01]  /*ccd0*/  F2FP.F16.F32.PACK_AB R33, R71, R74 ;  /* 0x0000004a4721723e */ /* 0x000fe200000000ff */
[----:B------:R1:W-:Y:S01]  /*cce0*/  STS.128 [R205], R28 ;  /* 0x0000001ccd007388 */ /* 0x0003e20000000c00 */
[----:B------:R-:W-:Y:S02]  /*ccf0*/  F2FP.F16.F32.PACK_AB R32, R21, R66 ;  /* 0x000000421520723e */ /* 0x000fe400000000ff */
[----:B------:R-:W-:-:S05]  /*cd00*/  F2FP.F16.F32.PACK_AB R34, R37, R36 ;  /* 0x000000242522723e */ /* 0x000fca00000000ff */
[----:B------:R1:W-:Y:S02]  /*cd10*/  STS.128 [R67+0x10400], R32 ;  /* 0x0104002043007388 */ /* 0x0003e40000000c00 */
.L_x_1825:
[----:B------:R-:W-:Y:S05]  /*cd20*/  BSYNC B1 ;  /* 0x0000000000017941 */ /* 0x000fea0003800000 */
.L_x_1824:
[----:B------:R-:W-:Y:S04]  /*cd30*/  BSSY B1, `(.L_x_1826) ;  /* 0x0000060000017945 */ /* 0x000fe80003800000 */
[----:B------:R-:W-:Y:S05]  /*cd40*/  @P2 BRA `(.L_x_1827) ;  /* 0x0000000400782947 */ /* 0x000fea0003800000 */
[----:B------:R-:W-:Y:S01]  /*cd50*/  LEA.HI R20, R54, R207, RZ, 0x1d ;  /* 0x000000cf36147211 */ /* 0x000fe200078fe8ff */
[--C-:B------:R-:W-:Y:S01]  /*cd60*/  HADD2.F32 R36, -RZ, R45.reuse.H1_H1 ;  /* 0x3000002dff247230 */ /* 0x100fe20000004100 */
[--C-:B------:R-:W-:Y:S01]  /*cd70*/  SHF.R.U32.HI R46, RZ, 0x10, R25.reuse ;  /* 0x00000010ff2e7819 */ /* 0x100fe20000011619 */
[----:B------:R-:W-:Y:S01]  /*cd80*/  HADD2.F32 R45, -RZ, R45.H0_H0 ;  /* 0x2000002dff2d7230 */ /* 0x000fe20000004100 */
[----:B------:R-:W-:Y:S01]  /*cd90*/  SHF.R.S32.HI R21, RZ, 0x1f, R20 ;  /* 0x0000001fff157819 */ /* 0x000fe20000011414 */
[----:B-1----:R-:W-:Y:S01]  /*cda0*/  IMAD.SHL.U32 R28, R20, 0x8, RZ ;  /* 0x00000008141c7824 */ /* 0x002fe200078e00ff */
[----:B------:R-:W-:Y:S01]  /*cdb0*/  SHF.R.U64 R49, R24, 0x10, R25 ;  /* 0x0000001018317819 */ /* 0x000fe20000001219 */
[----:B------:R-:W-:Y:S01]  /*cdc0*/  HADD2.F32 R46, -RZ, R46.H0_H0 ;  /* 0x2000002eff2e7230 */ /* 0x000fe20000004100 */
[----:B------:R-:W-:Y:S02]  /*cdd0*/  LEA.HI R20, R21, R20, RZ, 0x3 ;  /* 0x0000001415147211 */ /* 0x000fe400078f18ff */
[----:B------:R-:W-:-:S02]  /*cde0*/  LOP3.LUT R21, R199, 0x38, R28, 0xf8, !PT ;  /* 0x00000038c7157812 */ /* 0x000fc400078ef81c */
[----:B0-----:R-:W0:Y:S01]  /*cdf0*/  LDS.128 R28, [R221] ;  /* 0x00000000dd1c7984 */ /* 0x001e220000000c00 */
[----:B------:R-:W-:Y:S01]  /*ce00*/  IMAD.SHL.U32 R20, R20, 0x400, RZ ;  /* 0x0000040014147824 */ /* 0x000fe200078e00ff */
[----:B------:R-:W-:Y:S02]  /*ce10*/  LOP3.LUT R21, R21, R228, RZ, 0x3c, !PT ;  /* 0x000000e415157212 */ /* 0x000fe400078e3cff */
[--C-:B------:R-:W-:Y:S02]  /*ce20*/  SHF.R.U64 R47, R26, 0x10, R27.reuse ;  /* 0x000000101a2f7819 */ /* 0x100fe4000000121b */
[----:B------:R-:W-:Y:S02]  /*ce30*/  LOP3.LUT R20, R20, 0x7fffe000, RZ, 0xc0, !PT ;  /* 0x7fffe00014147812 */ /* 0x000fe400078ec0ff */
[----:B------:R-:W-:Y:S01]  /*ce40*/  SHF.R.U32.HI R43, RZ, 0x10, R27 ;  /* 0x00000010ff2b7819 */ /* 0x000fe2000001161b */
[--C-:B------:R-:W-:Y:S01]  /*ce50*/  HADD2.F32 R27, -RZ, R57.reuse.H1_H1 ;  /* 0x30000039ff1b7230 */ /* 0x100fe20000004100 */
[----:B------:R-:W-:Y:S01]  /*ce60*/  IADD3 R21, R21, R20, R202 ;  /* 0x0000001415157210 */ /* 0x000fe20007ffe0ca */
[----:B------:R-:W-:Y:S01]  /*ce70*/  HADD2.F32 R57, -RZ, R57.H0_H0 ;  /* 0x20000039ff397230 */ /* 0x000fe20000004100 */
[----:B------:R-:W-:-:S02]  /*ce80*/  SHF.R.U32.HI R37, RZ, 0x10, R5 ;  /* 0x00000010ff257819 */ /* 0x000fc40000011605 */
[----:B------:R-:W-:Y:S01]  /*ce90*/  SHF.R.U64 R68, R4, 0x10, R5 ;  /* 0x0000001004447819 */ /* 0x000fe20000001205 */
[----:B------:R-:W-:Y:S01]  /*cea0*/  IMAD R21, R21, 0x2, R2 ;  /* 0x0000000215157824 */ /* 0x000fe200078e0202 */
[--C-:B------:R-:W-:Y:S02]  /*ceb0*/  SHF.R.U64 R67, R6, 0x10, R7.reuse ;  /* 0x0000001006437819 */ /* 0x100fe40000001207 */
[----:B------:R-:W-:Y:S02]  /*cec0*/  SHF.R.U32.HI R65, RZ, 0x10, R7 ;  /* 0x00000010ff417819 */ /* 0x000fe40000011607 */
[----:B------:R-:W1:Y:S01]  /*ced0*/  LDS.128 R32, [R21+0x10400] ;  /* 0x0104000015207984 */ /* 0x000e620000000c00 */
[--C-:B0-----:R-:W-:Y:S02]  /*cee0*/  HADD2.F32 R5, -RZ, R29.reuse.H0_H0 ;  /* 0x2000001dff057230 */ /* 0x101fe40000004100 */
[----:B------:R-:W-:Y:S02]  /*cef0*/  HADD2.F32 R29, -RZ, R29.H1_H1 ;  /* 0x3000001dff1d7230 */ /* 0x000fe40000004100 */
[----:B------:R-:W-:-:S02]  /*cf00*/  HADD2.F32 R4, -RZ, R28.H0_H0 ;  /* 0x2000001cff047230 */ /* 0x000fc40000004100 */
[----:B------:R-:W-:Y:S02]  /*cf10*/  HADD2.F32 R6, -RZ, R30.H0_H0 ;  /* 0x2000001eff067230 */ /* 0x000fe40000004100 */
[--C-:B------:R-:W-:Y:S02]  /*cf20*/  HADD2.F32 R7, -RZ, R31.reuse.H0_H0 ;  /* 0x2000001fff077230 */ /* 0x100fe40000004100 */
[----:B------:R-:W-:Y:S02]  /*cf30*/  HADD2.F32 R31, -RZ, R31.H1_H1 ;  /* 0x3000001fff1f7230 */ /* 0x000fe40000004100 */
[----:B------:R-:W-:Y:S02]  /*cf40*/  HADD2.F32 R28, -RZ, R28.H1_H1 ;  /* 0x3000001cff1c7230 */ /* 0x000fe40000004100 */
[----:B------:R-:W-:Y:S02]  /*cf50*/  HADD2.F32 R30, -RZ, R30.H1_H1 ;  /* 0x3000001eff1e7230 */ /* 0x000fe40000004100 */
[----:B-1----:R-:W-:-:S02]  /*cf60*/  HADD2.F32 R24, -RZ, R33.H0_H0 ;  /* 0x20000021ff187230 */ /* 0x002fc40000004100 */
[----:B------:R-:W-:Y:S02]  /*cf70*/  HADD2.F32 R33, -RZ, R33.H1_H1 ;  /* 0x30000021ff217230 */ /* 0x000fe40000004100 */
[----:B------:R-:W-:Y:S02]  /*cf80*/  HADD2.F32 R20, -RZ, R32.H0_H0 ;  /* 0x20000020ff147230 */ /* 0x000fe40000004100 */
[C---:B------:R-:W-:Y:S01]  /*cf90*/  FMUL.FTZ R48, R24.reuse, R36 ;  /* 0x0000002418307220 */ /* 0x040fe20000410000 */
[-C--:B------:R-:W-:Y:S01]  /*cfa0*/  FMUL.FTZ R64, R24, R27.reuse ;  /* 0x0000001b18407220 */ /* 0x080fe20000410000 */
[----:B------:R-:W-:Y:S02]  /*cfb0*/  HADD2.F32 R24, -RZ, R37.H0_H0 ;  /* 0x20000025ff187230 */ /* 0x000fe40000004100 */
[----:B------:R-:W-:Y:S01]  /*cfc0*/  FMUL.FTZ R66, R33, R46 ;  /* 0x0000002e21427220 */ /* 0x000fe20000410000 */
[C---:B------:R-:W-:Y:S01]  /*cfd0*/  FFMA.FTZ R48, R5.reuse, R27, -R48 ;  /* 0x0000001b05307223 */ /* 0x040fe20000010830 */
[----:B------:R-:W-:Y:S01]  /*cfe0*/  FFMA.FTZ R64, R5, R36, R64 ;  /* 0x0000002405407223 */ /* 0x000fe20000010040 */
[----:B------:R-:W-:Y:S01]  /*cff0*/  FMUL.FTZ R5, R20, R45 ;  /* 0x0000002d14057220 */ /* 0x000fe20000410000 */
[-C--:B------:R-:W-:Y:S01]  /*d000*/  FMUL.FTZ R36, R33, R24.reuse ;  /* 0x0000001821247220 */ /* 0x080fe20000410000 */
[----:B------:R-:W-:Y:S01]  /*d010*/  FFMA.FTZ R33, R29, R24, -R66 ;  /* 0x000000181d217223 */ /* 0x000fe20000010842 */
[----:B------:R-:W-:-:S02]  /*d020*/  HADD2.F32 R25, -RZ, R34.H0_H0 ;  /* 0x20000022ff197230 */ /* 0x000fc40000004100 */
[-C--:B------:R-:W-:Y:S01]  /*d030*/  FMUL.FTZ R20, R20, R57.reuse ;  /* 0x0000003914147220 */ /* 0x080fe20000410000 */
[----:B------:R-:W-:Y:S02]  /*d040*/  HADD2.F32 R24, -RZ, R56.H0_H0 ;  /* 0x20000038ff187230 */ /* 0x000fe40000004100 */
[----:B------:R-:W-:Y:S01]  /*d050*/  FFMA.FTZ R57, R4, R57, -R5 ;  /* 0x0000003904397223 */ /* 0x000fe20000010805 */
[--C-:B------:R-:W-:Y:S02]  /*d060*/  HADD2.F32 R5, -RZ, R58.reuse.H0_H0 ;  /* 0x2000003aff057230 */ /* 0x100fe40000004100 */
[----:B------:R-:W-:Y:S01]  /*d070*/  FFMA.FTZ R37, R29, R46, R36 ;  /* 0x0000002e1d257223 */ /* 0x000fe20000010024 */
[----:B------:R-:W-:Y:S02]  /*d080*/  HADD2.F32 R26, -RZ, R35.H0_H0 ;  /* 0x20000023ff1a7230 */ /* 0x000fe40000004100 */
[----:B------:R-:W-:Y:S01]  /*d090*/  FMUL.FTZ R27, R25, R24 ;  /* 0x00000018191b7220 */ /* 0x000fe20000410000 */
[----:B------:R-:W-:-:S02]  /*d0a0*/  HADD2.F32 R58, -RZ, R58.H1_H1 ;  /* 0x3000003aff3a7230 */ /* 0x000fc40000004100 */
[----:B------:R-:W-:Y:S01]  /*d0b0*/  FFMA.FTZ R45, R4, R45, R20 ;  /* 0x0000002d042d7223 */ /* 0x000fe20000010014 */
[----:B------:R-:W-:Y:S02]  /*d0c0*/  HADD2.F32 R56, -RZ, R56.H1_H1 ;  /* 0x30000038ff387230 */ /* 0x000fe40000004100 */
[-C--:B------:R-:W-:Y:S01]  /*d0d0*/  FMUL.FTZ R25, R25, R5.reuse ;  /* 0x0000000519197220 */ /* 0x080fe20000410000 */
[----:B------:R-:W-:Y:S02]  /*d0e0*/  HADD2.F32 R35, -RZ, R35.H1_H1 ;  /* 0x30000023ff237230 */ /* 0x000fe40000004100 */
[----:B------:R-:W-:Y:S01]  /*d0f0*/  FFMA.FTZ R36, R6, R5, -R27 ;  /* 0x0000000506247223 */ /* 0x000fe2000001081b */
[----:B------:R-:W-:Y:S02]  /*d100*/  HADD2.F32 R20, -RZ, R43.H0_H0 ;  /* 0x2000002bff147230 */ /* 0x000fe40000004100 */
[----:B------:R-:W-:Y:S01]  /*d110*/  FMUL.FTZ R46, R26, R56 ;  /* 0x000000381a2e7220 */ /* 0x000fe20000410000 */
[----:B------:R-:W-:-:S02]  /*d120*/  HADD2.F32 R4, -RZ, R65.H0_H0 ;  /* 0x20000041ff047230 */ /* 0x000fc40000004100 */
[----:B------:R-:W-:Y:S01]  /*d130*/  FMUL.FTZ R5, R26, R58 ;  /* 0x0000003a1a057220 */ /* 0x000fe20000410000 */
[----:B------:R-:W-:Y:S01]  /*d140*/  FFMA.FTZ R26, R6, R24, R25 ;  /* 0x00000018061a7223 */ /* 0x000fe20000010019 */
[----:B------:R-:W-:Y:S02]  /*d150*/  HADD2.F32 R32, -RZ, R32.H1_H1 ;  /* 0x30000020ff207230 */ /* 0x000fe40000004100 */
[----:B------:R-:W-:Y:S01]  /*d160*/  FMUL.FTZ R6, R35, R20 ;  /* 0x0000001423067220 */ /* 0x000fe20000410000 */
[----:B------:R-:W-:Y:S02]  /*d170*/  HADD2.F32 R34, -RZ, R34.H1_H1 ;  /* 0x30000022ff227230 */ /* 0x000fe40000004100 */
[C---:B------:R-:W-:Y:S01]  /*d180*/  FFMA.FTZ R46, R7.reuse, R58, -R46 ;  /* 0x0000003a072e7223 */ /* 0x040fe2000001082e */
[----:B------:R-:W-:Y:S01]  /*d190*/  FFMA.FTZ R56, R7, R56, R5 ;  /* 0x0000003807387223 */ /* 0x000fe20000010005 */
[----:B------:R-:W-:Y:S01]  /*d1a0*/  FMUL.FTZ R24, R35, R4 ;  /* 0x0000000423187220 */ /* 0x000fe20000410000 */
[----:B------:R-:W-:-:S02]  /*d1b0*/  HADD2.F32 R25, -RZ, R49.H0_H0 ;  /* 0x20000031ff197230 */ /* 0x000fc40000004100 */
[C---:B------:R-:W-:Y:S01]  /*d1c0*/  FFMA.FTZ R35, R31.reuse, R4, -R6 ;  /* 0x000000041f237223 */ /* 0x040fe20000010806 */
[----:B------:R-:W-:Y:S02]  /*d1d0*/  HADD2.F32 R27, -RZ, R47.H0_H0 ;  /* 0x2000002fff1b7230 */ /* 0x000fe40000004100 */
[----:B------:R-:W-:Y:S01]  /*d1e0*/  FFMA.FTZ R43, R31, R20, R24 ;  /* 0x000000141f2b7223 */ /* 0x000fe20000010018 */
[----:B------:R-:W-:Y:S02]  /*d1f0*/  HADD2.F32 R5, -RZ, R68.H0_H0 ;  /* 0x20000044ff057230 */ /* 0x000fe40000004100 */
[----:B------:R-:W-:Y:S01]  /*d200*/  FMUL.FTZ R29, R32, R25 ;  /* 0x00000019201d7220 */ /* 0x000fe20000410000 */
[----:B------:R-:W-:Y:S02]  /*d210*/  HADD2.F32 R7, -RZ, R67.H0_H0 ;  /* 0x20000043ff077230 */ /* 0x000fe40000004100 */
[----:B------:R-:W-:Y:S01]  /*d220*/  FMUL.FTZ R31, R34, R27 ;  /* 0x0000001b221f7220 */ /* 0x000fe20000410000 */
[-C--:B------:R-:W-:Y:S01]  /*d230*/  FMUL.FTZ R32, R32, R5.reuse ;  /* 0x0000000520207220 */ /* 0x080fe20000410000 */
[----:B------:R-:W-:Y:S01]  /*d240*/  FFMA.FTZ R4, R28, R5, -R29 ;  /* 0x000000051c047223 */ /* 0x000fe2000001081d */
[-C--:B------:R-:W-:Y:S01]  /*d250*/  FMUL.FTZ R34, R34, R7.reuse ;  /* 0x0000000722227220 */ /* 0x080fe20000410000 */
[----:B------:R-:W-:Y:S01]  /*d260*/  FFMA.FTZ R31, R30, R7, -R31 ;  /* 0x000000071e1f7223 */ /* 0x000fe2000001081f */
[----:B------:R-:W-:Y:S01]  /*d270*/  FFMA.FTZ R24, R28, R25, R32 ;  /* 0x000000191c187223 */ /* 0x000fe20000010020 */
[----:B------:R-:W-:Y:S01]  /*d280*/  F2FP.F16.F32.PACK_AB R7, R35, R46 ;  /* 0x0000002e2307723e */ /* 0x000fe200000000ff */
        /* <DEDUP_REMOVED lines=10> */
.L_x_1827:
[----:B------:R-:W-:Y:S05]  /*d330*/  BSYNC B1 ;  /* 0x0000000000017941 */ /* 0x000fea0003800000 */
.L_x_1826:
[----:B------:R-:W-:Y:S04]  /*d340*/  BSSY B1, `(.L_x_1828) ;  /* 0x0000060000017945 */ /* 0x000fe80003800000 */
[----:B------:R-:W-:Y:S05]  /*d350*/  @P1 BRA `(.L_x_1829) ;  /* 0x0000000400781947 */ /* 0x000fea0003800000 */
[----:B--2---:R-:W-:Y:S01]  /*d360*/  LEA.HI R4, R54, R207, RZ, 0x1d ;  /* 0x000000cf36047211 */ /* 0x004fe200078fe8ff */
[----:B-1----:R-:W-:Y:S01]  /*d370*/  HADD2.F32 R35, -RZ, R59.H1_H1 ;  /* 0x3000003bff237230 */ /* 0x002fe20000004100 */
[--C-:B------:R-:W-:Y:S01]  /*d380*/  SHF.R.U64 R56, R50, 0x10, R51.reuse ;  /* 0x0000001032387819 */ /* 0x100fe20000001233 */
[--C-:B------:R-:W-:Y:S01]  /*d390*/  HADD2.F32 R36, -RZ, R62.reuse.H1_H1 ;  /* 0x3000003eff247230 */ /* 0x100fe20000004100 */
[----:B------:R-:W-:Y:S01]  /*d3a0*/  SHF.R.S32.HI R7, RZ, 0x1f, R4 ;  /* 0x0000001fff077819 */ /* 0x000fe20000011404 */
[----:B------:R-:W-:Y:S01]  /*d3b0*/  IMAD.SHL.U32 R5, R4, 0x8, RZ ;  /* 0x0000000804057824 */ /* 0x000fe200078e00ff */
[----:B------:R-:W-:Y:S01]  /*d3c0*/  SHF.R.U32.HI R50, RZ, 0x10, R51 ;  /* 0x00000010ff327819 */ /* 0x000fe20000011633 */
[----:B------:R-:W-:Y:S01]  /*d3d0*/  HADD2.F32 R62, -RZ, R62.H0_H0 ;  /* 0x2000003eff3e7230 */ /* 0x000fe20000004100 */
[----:B------:R-:W-:Y:S02]  /*d3e0*/  LEA.HI R7, R7, R4, RZ, 0x3 ;  /* 0x0000000407077211 */ /* 0x000fe400078f18ff */
[----:B------:R-:W-:-:S02]  /*d3f0*/  LOP3.LUT R4, R198, 0x38, R5, 0xf8, !PT ;  /* 0x00000038c6047812 */ /* 0x000fc400078ef805 */
[--C-:B------:R-:W-:Y:S01]  /*d400*/  SHF.R.U64 R48, R38, 0x10, R39.reuse ;  /* 0x0000001026307819 */ /* 0x100fe20000001227 */
[----:B------:R-:W-:Y:S01]  /*d410*/  IMAD.SHL.U32 R7, R7, 0x400, RZ ;  /* 0x0000040007077824 */ /* 0x000fe200078e00ff */
[----:B------:R-:W-:Y:S02]  /*d420*/  LOP3.LUT R20, R4, R227, RZ, 0x3c, !PT ;  /* 0x000000e304147212 */ /* 0x000fe400078e3cff */
[----:B------:R-:W-:Y:S02]  /*d430*/  SHF.R.U32.HI R37, RZ, 0x10, R39 ;  /* 0x00000010ff257819 */ /* 0x000fe40000011627 */
[----:B------:R-:W-:Y:S02]  /*d440*/  LOP3.LUT R21, R7, 0x7fffe000, RZ, 0xc0, !PT ;  /* 0x7fffe00007157812 */ /* 0x000fe400078ec0ff */
[----:B------:R-:W1:Y:S01]  /*d450*/  LDS.128 R4, [R220] ;  /* 0x00000000dc047984 */ /* 0x000e620000000c00 */
[----:B------:R-:W-:Y:S01]  /*d460*/  SHF.R.U64 R47, R40, 0x10, R41 ;  /* 0x00000010282f7819 */ /* 0x000fe20000001229 */
[----:B------:R-:W-:Y:S01]  /*d470*/  HADD2.F32 R37, -RZ, R37.H0_H0 ;  /* 0x20000025ff257230 */ /* 0x000fe20000004100 */
[----:B------:R-:W-:-:S02]  /*d480*/  IADD3 R21, R20, R21, R201 ;  /* 0x0000001514157210 */ /* 0x000fc40007ffe0c9 */
[----:B------:R-:W-:Y:S02]  /*d490*/  SHF.R.U32.HI R45, RZ, 0x10, R41 ;  /* 0x00000010ff2d7819 */ /* 0x000fe40000011629 */
[--C-:B------:R-:W-:Y:S01]  /*d4a0*/  SHF.R.U64 R49, R52, 0x10, R53.reuse ;  /* 0x0000001034317819 */ /* 0x100fe20000001235 */
[----:B------:R-:W-:Y:S01]  /*d4b0*/  IMAD R21, R21, 0x2, R2 ;  /* 0x0000000215157824 */ /* 0x000fe200078e0202 */
[----:B------:R-:W-:-:S04]  /*d4c0*/  SHF.R.U32.HI R52, RZ, 0x10, R53 ;  /* 0x00000010ff347819 */ /* 0x000fc80000011635 */
[----:B------:R-:W2:Y:S01]  /*d4d0*/  LDS.128 R24, [R21+0x10400] ;  /* 0x0104000015187984 */ /* 0x000ea20000000c00 */
[--C-:B-1----:R-:W-:Y:S02]  /*d4e0*/  HADD2.F32 R20, -RZ, R5.reuse.H0_H0 ;  /* 0x20000005ff147230 */ /* 0x102fe40000004100 */
[----:B------:R-:W-:Y:S02]  /*d4f0*/  HADD2.F32 R28, -RZ, R5.H1_H1 ;  /* 0x30000005ff1c7230 */ /* 0x000fe40000004100 */
[----:B------:R-:W-:Y:S02]  /*d500*/  HADD2.F32 R5, -RZ, R4.H0_H0 ;  /* 0x20000004ff057230 */ /* 0x000fe40000004100 */
[----:B0-----:R-:W-:Y:S02]  /*d510*/  HADD2.F32 R29, -RZ, R6.H0_H0 ;  /* 0x20000006ff1d7230 */ /* 0x001fe40000004100 */
[--C-:B------:R-:W-:Y:S02]  /*d520*/  HADD2.F32 R30, -RZ, R7.reuse.H0_H0 ;  /* 0x20000007ff1e7230 */ /* 0x100fe40000004100 */
[----:B------:R-:W-:-:S02]  /*d530*/  HADD2.F32 R7, -RZ, R7.H1_H1 ;  /* 0x30000007ff077230 */ /* 0x000fc40000004100 */
[----:B------:R-:W-:Y:S02]  /*d540*/  HADD2.F32 R4, -RZ, R4.H1_H1 ;  /* 0x30000004ff047230 */ /* 0x000fe40000004100 */
[--C-:B--2---:R-:W-:Y:S02]  /*d550*/  HADD2.F32 R31, -RZ, R25.reuse.H0_H0 ;  /* 0x20000019ff1f7230 */ /* 0x104fe40000004100 */
[----:B------:R-:W-:Y:S02]  /*d560*/  HADD2.F32 R32, -RZ, R25.H1_H1 ;  /* 0x30000019ff207230 */ /* 0x000fe40000004100 */
[----:B------:R-:W-:Y:S02]  /*d570*/  HADD2.F32 R25, -RZ, R24.H0_H0 ;  /* 0x20000018ff197230 */ /* 0x000fe40000004100 */
[C---:B------:R-:W-:Y:S01]  /*d580*/  FMUL.FTZ R39, R31.reuse, R36 ;  /* 0x000000241f277220 */ /* 0x040fe20000410000 */
[----:B------:R-:W-:Y:S01]  /*d590*/  FMUL.FTZ R41, R31, R35 ;  /* 0x000000231f297220 */ /* 0x000fe20000410000 */
[----:B------:R-:W-:-:S02]  /*d5a0*/  HADD2.F32 R31, -RZ, R50.H0_H0 ;  /* 0x20000032ff1f7230 */ /* 0x000fc40000004100 */
[C---:B------:R-:W-:Y:S01]  /*d5b0*/  FFMA.FTZ R39, R20.reuse, R35, -R39 ;  /* 0x0000002314277223 */ /* 0x040fe20000010827 */
[----:B------:R-:W-:Y:S01]  /*d5c0*/  FFMA.FTZ R41, R20, R36, R41 ;  /* 0x0000002414297223 */ /* 0x000fe20000010029 */
[----:B------:R-:W-:Y:S02]  /*d5d0*/  HADD2.F32 R20, -RZ, R59.H0_H0 ;  /* 0x2000003bff147230 */ /* 0x000fe40000004100 */
[C---:B------:R-:W-:Y:S01]  /*d5e0*/  FMUL.FTZ R35, R32.reuse, R37 ;  /* 0x0000002520237220 */ /* 0x040fe20000410000 */
[----:B------:R-:W-:Y:S01]  /*d5f0*/  FMUL.FTZ R43, R32, R31 ;  /* 0x0000001f202b7220 */ /* 0x000fe20000410000 */
[C---:B------:R-:W-:Y:S01]  /*d600*/  FMUL.FTZ R36, R25.reuse, R62 ;  /* 0x0000003e19247220 */ /* 0x040fe20000410000 */
[----:B------:R-:W-:Y:S02]  /*d610*/  HADD2.F32 R33, -RZ, R26.H0_H0 ;  /* 0x2000001aff217230 */ /* 0x000fe40000004100 */
[----:B------:R-:W-:Y:S01]  /*d620*/  FMUL.FTZ R25, R25, R20 ;  /* 0x0000001419197220 */ /* 0x000fe20000410000 */
[----:B------:R-:W-:-:S02]  /*d630*/  HADD2.F32 R32, -RZ, R63.H0_H0 ;  /* 0x2000003fff207230 */ /* 0x000fc40000004100 */
[C---:B------:R-:W-:Y:S01]  /*d640*/  FFMA.FTZ R36, R5.reuse, R20, -R36 ;  /* 0x0000001405247223 */ /* 0x040fe20000010824 */
[----:B------:R-:W-:Y:S02]  /*d650*/  HADD2.F32 R34, -RZ, R27.H0_H0 ;  /* 0x2000001bff227230 */ /* 0x000fe40000004100 */
[C---:B------:R-:W-:Y:S01]  /*d660*/  FFMA.FTZ R38, R28.reuse, R31, -R35 ;  /* 0x0000001f1c267223 */ /* 0x040fe20000010823 */
[----:B------:R-:W-:Y:S01]  /*d670*/  FFMA.FTZ R40, R28, R37, R43 ;  /* 0x000000251c287223 */ /* 0x000fe2000001002b */
[--C-:B------:R-:W-:Y:S02]  /*d680*/  HADD2.F32 R20, -RZ, R44.reuse.H0_H0 ;  /* 0x2000002cff147230 */ /* 0x100fe40000004100 */
[----:B------:R-:W-:Y:S01]  /*d690*/  FFMA.FTZ R62, R5, R62, R25 ;  /* 0x0000003e053e7223 */ /* 0x000fe20000010019 */
[----:B------:R-:W-:Y:S02]  /*d6a0*/  HADD2.F32 R63, -RZ, R63.H1_H1 ;  /* 0x3000003fff3f7230 */ /* 0x000fe40000004100 */
[----:B------:R-:W-:Y:S01]  /*d6b0*/  FMUL.FTZ R28, R33, R32 ;  /* 0x00000020211c7220 */ /* 0x000fe20000410000 */
[----:B------:R-:W-:-:S02]  /*d6c0*/  HADD2.F32 R5, -RZ, R44.H1_H1 ;  /* 0x3000002cff057230 */ /* 0x000fc40000004100 */
[-C--:B------:R-:W-:Y:S01]  /*d6d0*/  FMUL.FTZ R44, R33, R20.reuse ;  /* 0x00000014212c7220 */ /* 0x080fe20000410000 */
[----:B------:R-:W-:Y:S02]  /*d6e0*/  HADD2.F32 R27, -RZ, R27.H1_H1 ;  /* 0x3000001bff1b7230 */ /* 0x000fe40000004100 */
[C---:B------:R-:W-:Y:S01]  /*d6f0*/  FFMA.FTZ R35, R29.reuse, R20, -R28 ;  /* 0x000000141d237223 */ /* 0x040fe2000001081c */
[C---:B------:R-:W-:Y:S01]  /*d700*/  FMUL.FTZ R25, R34.reuse, R63 ;  /* 0x0000003f22197220 */ /* 0x040fe20000410000 */
[----:B------:R-:W-:Y:S02]  /*d710*/  HADD2.F32 R28, -RZ, R45.H0_H0 ;  /* 0x2000002dff1c7230 */ /* 0x000fe40000004100 */
[-C--:B------:R-:W-:Y:S01]  /*d720*/  FMUL.FTZ R34, R34, R5.reuse ;  /* 0x0000000522227220 */ /* 0x080fe20000410000 */
[----:B------:R-:W-:Y:S02]  /*d730*/  HADD2.F32 R20, -RZ, R52.H0_H0 ;  /* 0x20000034ff147230 */ /* 0x000fe40000004100 */
[----:B------:R-:W-:Y:S01]  /*d740*/  FFMA.FTZ R44, R29, R32, R44 ;  /* 0x000000201d2c7223 */ /* 0x000fe2000001002c */
[C---:B------:R-:W-:Y:S01]  /*d750*/  FFMA.FTZ R32, R30.reuse, R5, -R25 ;  /* 0x000000051e207223 */ /* 0x040fe20000010819 */
[----:B------:R-:W-:Y:S01]  /*d760*/  FFMA.FTZ R34, R30, R63, R34 ;  /* 0x0000003f1e227223 */ /* 0x000fe20000010022 */
[C---:B------:R-:W-:Y:S01]  /*d770*/  FMUL.FTZ R46, R27.reuse, R28 ;  /* 0x0000001c1b2e7220 */ /* 0x040fe20000410000 */
[----:B------:R-:W-:Y:S01]  /*d780*/  FMUL.FTZ R30, R27, R20 ;  /* 0x000000141b1e7220 */ /* 0x000fe20000410000 */
[----:B------:R-:W-:-:S02]  /*d790*/  HADD2.F32 R24, -RZ, R24.H1_H1 ;  /* 0x30000018ff187230 */ /* 0x000fc40000004100 */
        /* <DEDUP_REMOVED lines=26> */
.L_x_1829:
[----:B------:R-:W-:Y:S05]  /*d940*/  BSYNC B1 ;  /* 0x0000000000017941 */ /* 0x000fea0003800000 */
.L_x_1828:
[----:B-1----:R-:W-:Y:S01]  /*d950*/  PRMT R32, R0, 0x5410, R3 ;  /* 0x0000541000207816 */ /* 0x002fe20000000003 */
[----:B------:R-:W-:Y:S06]  /*d960*/  @P0 BRA `(.L_x_1813) ;  /* 0x0000000400780947 */ /* 0x000fec0003800000 */
[----:B------:R-:W-:Y:S01]  /*d970*/  LEA.HI R54, R54, R207, RZ, 0x1d ;  /* 0x000000cf36367211 */ /* 0x000fe200078fe8ff */
[----:B--23--:R-:W1:Y:S01]  /*d980*/  LDS.128 R4, [R219] ;  /* 0x00000000db047984 */ /* 0x00ce620000000c00 */
[----:B------:R-:W-:Y:S01]  /*d990*/  SHF.R.U32.HI R20, RZ, 0x10, R9 ;  /* 0x00000010ff147819 */ /* 0x000fe20000011609 */
[--C-:B------:R-:W-:Y:S01]  /*d9a0*/  HADD2.F32 R21, -RZ, R55.reuse.H1_H1 ;  /* 0x30000037ff157230 */ /* 0x100fe20000004100 */
[----:B------:R-:W-:Y:S01]  /*d9b0*/  SHF.R.S32.HI R3, RZ, 0x1f, R54 ;  /* 0x0000001fff037819 */ /* 0x000fe20000011436 */
[----:B------:R-:W-:Y:S01]  /*d9c0*/  IMAD.SHL.U32 R0, R54, 0x8, RZ ;  /* 0x0000000836007824 */ /* 0x000fe200078e00ff */
[----:B------:R-:W-:Y:S01]  /*d9d0*/  SHF.R.U64 R38, R12, 0x10, R13 ;  /* 0x000000100c267819 */ /* 0x000fe2000000120d */
[----:B------:R-:W-:Y:S01]  /*d9e0*/  HADD2.F32 R20, -RZ, R20.H0_H0 ;  /* 0x20000014ff147230 */ /* 0x000fe20000004100 */
[----:B------:R-:W-:Y:S01]  /*d9f0*/  LEA.HI R54, R3, R54, RZ, 0x3 ;  /* 0x0000003603367211 */ /* 0x000fe200078f18ff */
[----:B------:R-:W-:Y:S01]  /*da00*/  HADD2.F32 R55, -RZ, R55.H0_H0 ;  /* 0x20000037ff377230 */ /* 0x000fe20000004100 */
[----:B------:R-:W-:-:S02]  /*da10*/  LOP3.LUT R3, R197, 0x38, R0, 0xf8, !PT ;  /* 0x00000038c5037812 */ /* 0x000fc400078ef800 */
[--C-:B------:R-:W-:Y:S01]  /*da20*/  SHF.R.U64 R37, R14, 0x10, R15.reuse ;  /* 0x000000100e257819 */ /* 0x100fe2000000120f */
[----:B------:R-:W-:Y:S01]  /*da30*/  IMAD.SHL.U32 R54, R54, 0x400, RZ ;  /* 0x0000040036367824 */ /* 0x000fe200078e00ff */
[----:B------:R-:W-:Y:S02]  /*da40*/  LOP3.LUT R3, R3, R226, RZ, 0x3c, !PT ;  /* 0x000000e203037212 */ /* 0x000fe400078e3cff */
[----:B------:R-:W-:Y:S01]  /*da50*/  SHF.R.U32.HI R34, RZ, 0x10, R15 ;  /* 0x00000010ff227819 */ /* 0x000fe2000001160f */
[--C-:B------:R-:W-:Y:S01]  /*da60*/  HADD2.F32 R15, -RZ, R61.reuse.H1_H1 ;  /* 0x3000003dff0f7230 */ /* 0x100fe20000004100 */
[----:B------:R-:W-:Y:S01]  /*da70*/  LOP3.LUT R54, R54, 0x7fffe000, RZ, 0xc0, !PT ;  /* 0x7fffe00036367812 */ /* 0x000fe200078ec0ff */
[----:B------:R-:W-:Y:S01]  /*da80*/  HADD2.F32 R61, -RZ, R61.H0_H0 ;  /* 0x2000003dff3d7230 */ /* 0x000fe20000004100 */
[----:B------:R-:W-:Y:S02]  /*da90*/  SHF.R.U32.HI R28, RZ, 0x10, R13 ;  /* 0x00000010ff1c7819 */ /* 0x000fe4000001160d */
[----:B------:R-:W-:-:S02]  /*daa0*/  IADD3 R3, R3, R54, R200 ;  /* 0x0000003603037210 */ /* 0x000fc40007ffe0c8 */
[----:B------:R-:W-:Y:S02]  /*dab0*/  SHF.R.U64 R36, R8, 0x10, R9 ;  /* 0x0000001008247819 */ /* 0x000fe40000001209 */
[--C-:B------:R-:W-:Y:S01]  /*dac0*/  SHF.R.U64 R35, R10, 0x10, R11.reuse ;  /* 0x000000100a237819 */ /* 0x100fe2000000120b */
[----:B------:R-:W-:Y:S01]  /*dad0*/  IMAD R3, R3, 0x2, R2 ;  /* 0x0000000203037824 */ /* 0x000fe200078e0202 */
[----:B------:R-:W-:-:S04]  /*dae0*/  SHF.R.U32.HI R33, RZ, 0x10, R11 ;  /* 0x00000010ff217819 */ /* 0x000fc8000001160b */
[----:B------:R-:W2:Y:S01]  /*daf0*/  LDS.128 R24, [R3+0x10400] ;  /* 0x0104000003187984 */ /* 0x000ea20000000c00 */
[--C-:B-1----:R-:W-:Y:S02]  /*db00*/  HADD2.F32 R8, -RZ, R5.reuse.H0_H0 ;  /* 0x20000005ff087230 */ /* 0x102fe40000004100 */
[----:B------:R-:W-:Y:S02]  /*db10*/  HADD2.F32 R5, -RZ, R5.H1_H1 ;  /* 0x30000005ff057230 */ /* 0x000fe40000004100 */
[----:B------:R-:W-:Y:S02]  /*db20*/  HADD2.F32 R0, -RZ, R4.H0_H0 ;  /* 0x20000004ff007230 */ /* 0x000fe40000004100 */
[----:B------:R-:W-:Y:S02]  /*db30*/  HADD2.F32 R9, -RZ, R6.H0_H0 ;  /* 0x20000006ff097230 */ /* 0x000fe40000004100 */
[--C-:B------:R-:W-:Y:S02]  /*db40*/  HADD2.F32 R10, -RZ, R7.reuse.H0_H0 ;  /* 0x20000007ff0a7230 */ /* 0x100fe40000004100 */
[----:B------:R-:W-:-:S02]  /*db50*/  HADD2.F32 R7, -RZ, R7.H1_H1 ;  /* 0x30000007ff077230 */ /* 0x000fc40000004100 */
[----:B------:R-:W-:Y:S02]  /*db60*/  HADD2.F32 R4, -RZ, R4.H1_H1 ;  /* 0x30000004ff047230 */ /* 0x000fe40000004100 */
[----:B------:R-:W-:Y:S02]  /*db70*/  HADD2.F32 R6, -RZ, R6.H1_H1 ;  /* 0x30000006ff067230 */ /* 0x000fe40000004100 */
[--C-:B--2---:R-:W-:Y:S02]  /*db80*/  HADD2.F32 R12, -RZ, R25.reuse.H0_H0 ;  /* 0x20000019ff0c7230 */ /* 0x104fe40000004100 */
[----:B------:R-:W-:Y:S02]  /*db90*/  HADD2.F32 R25, -RZ, R25.H1_H1 ;  /* 0x30000019ff197230 */ /* 0x000fe40000004100 */
[----:B------:R-:W-:Y:S02]  /*dba0*/  HADD2.F32 R11, -RZ, R24.H0_H0 ;  /* 0x20000018ff0b7230 */ /* 0x000fe40000004100 */
[C---:B0-----:R-:W-:Y:S01]  /*dbb0*/  FMUL.FTZ R29, R12.reuse, R21 ;  /* 0x000000150c1d7220 */ /* 0x041fe20000410000 */
[----:B------:R-:W-:Y:S01]  /*dbc0*/  FMUL.FTZ R31, R12, R15 ;  /* 0x0000000f0c1f7220 */ /* 0x000fe20000410000 */
[----:B------:R-:W-:-:S02]  /*dbd0*/  HADD2.F32 R12, -RZ, R28.H0_H0 ;  /* 0x2000001cff0c7230 */ /* 0x000fc40000004100 */
[C---:B------:R-:W-:Y:S01]  /*dbe0*/  FMUL.FTZ R28, R25.reuse, R20 ;  /* 0x00000014191c7220 */ /* 0x040fe20000410000 */
[C---:B------:R-:W-:Y:S01]  /*dbf0*/  FFMA.FTZ R29, R8.reuse, R15, -R29 ;  /* 0x0000000f081d7223 */ /* 0x040fe2000001081d */
[----:B------:R-:W-:Y:S01]  /*dc00*/  FFMA.FTZ R31, R8, R21, R31 ;  /* 0x00000015081f7223 */ /* 0x000fe2000001001f */
[----:B------:R-:W-:Y:S02]  /*dc10*/  HADD2.F32 R13, -RZ, R26.H0_H0 ;  /* 0x2000001aff0d7230 */ /* 0x000fe40000004100 */
[-C--:B------:R-:W-:Y:S01]  /*dc20*/  FMUL.FTZ R8, R25, R12.reuse ;  /* 0x0000000c19087220 */ /* 0x080fe20000410000 */
[----:B------:R-:W-:Y:S01]  /*dc30*/  FFMA.FTZ R30, R5, R12, -R28 ;  /* 0x0000000c051e7223 */ /* 0x000fe2000001081c */
[C---:B------:R-:W-:Y:S01]  /*dc40*/  FMUL.FTZ R15, R11.reuse, R55 ;  /* 0x000000370b0f7220 */ /* 0x040fe20000410000 */
[----:B------:R-:W-:Y:S02]  /*dc50*/  HADD2.F32 R12, -RZ, R60.H0_H0 ;  /* 0x2000003cff0c7230 */ /* 0x000fe40000004100 */
[----:B------:R-:W-:Y:S01]  /*dc60*/  FMUL.FTZ R28, R11, R61 ;  /* 0x0000003d0b1c7220 */ /* 0x000fe20000410000 */
[----:B------:R-:W-:Y:S01]  /*dc70*/  FFMA.FTZ R20, R5, R20, R8 ;  /* 0x0000001405147223 */ /* 0x000fe20000010008 */
[----:B------:R-:W-:-:S02]  /*dc80*/  HADD2.F32 R8, -RZ, R32.H0_H0 ;  /* 0x20000020ff087230 */ /* 0x000fc40000004100 */
[C---:B------:R-:W-:Y:S01]  /*dc90*/  FFMA.FTZ R15, R0.reuse, R61, -R15 ;  /* 0x0000003d000f7223 */ /* 0x040fe2000001080f */
[--C-:B------:R-:W-:Y:S02]  /*dca0*/  HADD2.F32 R14, -RZ, R27.reuse.H0_H0 ;  /* 0x2000001bff0e7230 */ /* 0x100fe40000004100 */
[----:B------:R-:W-:Y:S01]  /*dcb0*/  FFMA.FTZ R28, R0, R55, R28 ;  /* 0x00000037001c7223 */ /* 0x000fe2000001001c */
[----:B------:R-:W-:Y:S02]  /*dcc0*/  HADD2.F32 R11, -RZ, R60.H1_H1 ;  /* 0x3000003cff0b7230 */ /* 0x000fe40000004100 */
[C---:B------:R-:W-:Y:S01]  /*dcd0*/  FMUL.FTZ R0, R13.reuse, R12 ;  /* 0x0000000c0d007220 */ /* 0x040fe20000410000 */
[----:B------:R-:W-:Y:S02]  /*dce0*/  HADD2.F32 R5, -RZ, R32.H1_H1 ;  /* 0x30000020ff057230 */ /* 0x000fe40000004100 */
[----:B------:R-:W-:Y:S01]  /*dcf0*/  FMUL.FTZ R32, R13, R8 ;  /* 0x000000080d207220 */ /* 0x000fe20000410000 */
[----:B------:R-:W-:-:S02]  /*dd00*/  HADD2.F32 R27, -RZ, R27.H1_H1 ;  /* 0x3000001bff1b7230 */ /* 0x000fc40000004100 */
        /* <DEDUP_REMOVED lines=8> */
[----:B------:R-:W-:-:S02]  /*dd90*/  HADD2.F32 R24, -RZ, R24.H1_H1 ;  /* 0x30000018ff187230 */ /* 0x000fc40000004100 */
[C---:B------:R-:W-:Y:S01]  /*dda0*/  FMUL.FTZ R34, R27.reuse, R8 ;  /* 0x000000081b227220 */ /* 0x040fe20000410000 */
[----:B------:R-:W-:Y:S02]  /*ddb0*/  HADD2.F32 R26, -RZ, R26.H1_H1 ;  /* 0x3000001aff1a7230 */ /* 0x000fe40000004100 */
[-C--:B------:R-:W-:Y:S01]  /*ddc0*/  FMUL.FTZ R10, R27, R0.reuse ;  /* 0x000000001b0a7220 */ /* 0x080fe20000410000 */
[----:B------:R-:W-:Y:S02]  /*ddd0*/  HADD2.F32 R11, -RZ, R36.H0_H0 ;  /* 0x20000024ff0b7230 */ /* 0x000fe40000004100 */
[C---:B------:R-:W-:Y:S01]  /*dde0*/  FFMA.FTZ R33, R7.reuse, R0, -R34 ;  /* 0x0000000007217223 */ /* 0x040fe20000010822 */
[----:B------:R-:W-:Y:S02]  /*ddf0*/  HADD2.F32 R13, -RZ, R35.H0_H0 ;  /* 0x20000023ff0d7230 */ /* 0x000fe40000004100 */
[----:B------:R-:W-:Y:S01]  /*de00*/  FFMA.FTZ R35, R7, R8, R10 ;  /* 0x0000000807237223 */ /* 0x000fe2000001000a */
[----:B------:R-:W-:-:S02]  /*de10*/  HADD2.F32 R5, -RZ, R38.H0_H0 ;  /* 0x20000026ff057230 */ /* 0x000fc40000004100 */
        /* <DEDUP_REMOVED lines=19> */
.L_x_1813:
[----:B------:R-:W-:Y:S05]  /*df50*/  BSYNC B0 ;  /* 0x0000000000007941 */ /* 0x000fea0003800000 */
.L_x_1785:
        /* <DEDUP_REMOVED lines=8> */
.L_x_1783:
[----:B------:R-:W-:-:S13]  /*dfe0*/  ISETP.NE.AND P0, PT, R191, 0x3, PT ;  /* 0x00000003bf00780c */ /* 0x000fda0003f05270 */
[----:B------:R-:W-:Y:S05]  /*dff0*/  @!P0 BRA `(.L_x_1830) ;  /* 0x0000000000048947 */ /* 0x000fea0003800000 */
[----:B------:R-:W-:Y:S01]  /*e000*/  BPT.TRAP 0x1 ;  /* 0x000000040000795c */ /* 0x000fe20000300000 */
.L_x_1830:
[----:B-1----:R-:W-:Y:S01]  /*e010*/  IMAD R11, R22, 0x8, R2 ;  /* 0x00000008160b7824 */ /* 0x002fe200078e0202 */
[----:B------:R-:W-:-:S04]  /*e020*/  SHF.L.U32 R0, R186, 0x1f, RZ ;  /* 0x0000001fba007819 */ /* 0x000fc800000006ff */
[----:B------:R1:W0:Y:S01]  /*e030*/  SYNCS.PHASECHK.TRANS64.TRYWAIT P2, [R11+URZ+0x28830], R0 ;  /* 0x028830000b0075a7 */ /* 0x000222000804017f */
[----:B------:R-:W-:Y:S05]  /*e040*/  @!P0 BRA `(.L_x_1831) ;  /* 0x0000000000048947 */ /* 0x000fea0003800000 */
[----:B------:R-:W-:Y:S01]  /*e050*/  BPT.TRAP 0x1 ;  /* 0x000000040000795c */ /* 0x000fe20000300000 */
.L_x_1831:
[----:B--2---:R-:W2:Y:S02]  /*e060*/  S2R R3, SR_TID.X ;  /* 0x0000000000037919 */ /* 0x004ea40000002100 */
[----:B--2---:R-:W-:-:S04]  /*e070*/  LOP3.LUT R3, R3, 0x7f, RZ, 0xc0, !PT ;  /* 0x0000007f03037812 */ /* 0x004fc800078ec0ff */
[----:B------:R-:W-:Y:S01]  /*e080*/  ISETP.NE.AND P1, PT, R3, RZ, PT ;  /* 0x000000ff0300720c */ /* 0x000fe20003f25270 */
[----:B0-----:R-:W-:-:S12]  /*e090*/  @P2 BRA `(.L_x_1832) ;  /* 0x0000000000082947 */ /* 0x001fd80003800000 */
[----:B------:R-:W0:Y:S02]  /*e0a0*/  SYNCS.PHASECHK.TRANS64.TRYWAIT P2, [R11+URZ+0x28830], R0 ;  /* 0x028830000b0075a7 */ /* 0x000e24000804017f */
[----:B0-----:R-:W-:Y:S05]  /*e0b0*/  @!P2 BRA `(.L_x_1833) ;  /* 0x0000017400cca947 */ /* 0x001fea0003800000 */
.L_x_1832:
[----:B------:R-:W-:Y:S05]  /*e0c0*/  WARPSYNC.ALL ;  /* 0x0000000000007948 */ /* 0x000fea0003800000 */
[----:B01----:R-:W-:Y:S01]  /*e0d0*/  VIADD R0, R2, 0x18400 ;  /* 0x0001840002007836 */ /* 0x003fe20000000000 */
[----:B------:R-:W-:Y:S01]  /*e0e0*/  R2UR UR44, R42 ;  /* 0x000000002a2c72ca */ /* 0x000fe200000e0000 */
[----:B------:R-:W-:Y:S01]  /*e0f0*/  UMOV UR45, 0x40000040 ;  /* 0x40000040002d7882 */ /* 0x000fe20000000000 */
[----:B---34-:R-:W-:Y:S01]  /*e100*/  MOV R5, 0x40000040 ;  /* 0x4000004000057802 */ /* 0x018fe20000000f00 */
[----:B------:R-:W-:Y:S01]  /*e110*/  WARPGROUP.ARRIVE ;  /* 0x00000000000079c5 */ /* 0x000fe20000000000 */
[----:B------:R-:W-:Y:S01]  /*e120*/  SHF.R.U32.HI R0, RZ, 0x4, R0 ;  /* 0x00000004ff007819 */ /* 0x000fe20000011600 */
[----:B------:R-:W-:Y:S01]  /*e130*/  IMAD.MOV.U32 R9, RZ, RZ, 0x40000040 ;  /* 0x40000040ff097424 */ /* 0x000fe200078e00ff */
[----:B------:R-:W-:Y:S01]  /*e140*/  R2UR UR47, R5 ;  /* 0x00000000052f72ca */ /* 0x000fe200000e0000 */
[----:B------:R-:W-:Y:S01]  /*e150*/  UMOV UR9, 0x40000040 ;  /* 0x4000004000097882 */ /* 0x000fe20000000000 */
[----:B------:R-:W-:Y:S01]  /*e160*/  LOP3.LUT R0, R0, 0x3fff, RZ, 0xc0, !PT ;  /* 0x00003fff00007812 */ /* 0x000fe200078ec0ff */
[----:B------:R-:W-:Y:S01]  /*e170*/  UMOV UR13, 0x40000040 ;  /* 0x40000040000d7882 */ /* 0x000fe20000000000 */
[----:B------:R-:W-:Y:S01]  /*e180*/  R2UR UR11, R9 ;  /* 0x00000000090b72ca */ /* 0x000fe200000e0000 */
[----:B------:R-:W-:Y:S01]  /*e190*/  IMAD.MOV.U32 R9, RZ, RZ, 0x40000040 ;  /* 0x40000040ff097424 */ /* 0x000fe200078e00ff */
[----:B------:R-:W-:Y:S01]  /*e1a0*/  LOP3.LUT R7, R0, 0x10000, RZ, 0xfc, !PT ;  /* 0x0001000000077812 */ /* 0x000fe200078efcff */
[----:B------:R-:W-:Y:S01]  /*e1b0*/  ULOP3.LUT UR44, UR44, 0x10000, URZ, 0xfc, !UPT ;  /* 0x000100002c2c7892 */ /* 0x000fe2000f8efc3f */
[----:B------:R-:W-:Y:S01]  /*e1c0*/  IMAD.MOV.U32 R5, RZ, RZ, 0x40000040 ;  /* 0x40000040ff057424 */ /* 0x000fe200078e00ff */
[----:B------:R-:W-:Y:S01]  /*e1d0*/  UMOV UR17, 0x40000040 ;  /* 0x4000004000117882 */ /* 0x000fe20000000000 */
[----:B------:R-:W-:Y:S01]  /*e1e0*/  R2UR UR15, R9 ;  /* 0x00000000090f72ca */ /* 0x000fe200000e0000 */
[----:B------:R-:W-:Y:S01]  /*e1f0*/  IMAD R4, R22, 0x800, R7 ;  /* 0x0000080016047824 */ /* 0x000fe200078e0207 */
[----:B------:R-:W-:Y:S01]  /*e200*/  UIADD3 UR8, UR44, 0x2, URZ ;  /* 0x000000022c087890 */ /* 0x000fe2000fffe03f */
[----:B------:R-:W-:Y:S01]  /*e210*/  IMAD.MOV.U32 R9, RZ, RZ, 0x40000040 ;  /* 0x40000040ff097424 */ /* 0x000fe200078e00ff */
[----:B------:R-:W-:Y:S01]  /*e220*/  UIADD3 UR12, UR44, 0x4, URZ ;  /* 0x000000042c0c7890 */ /* 0x000fe2000fffe03f */
[C---:B------:R-:W-:Y:S01]  /*e230*/  VIADD R8, R4.reuse, 0x2 ;  /* 0x0000000204087836 */ /* 0x040fe20000000000 */
[----:B------:R-:W-:Y:S01]  /*e240*/  R2UR UR46, R4 ;  /* 0x00000000042e72ca */ /* 0x000fe200000e0000 */
[----:B------:R-:W-:Y:S01]  /*e250*/  UIADD3 UR16, UR44, 0x6, URZ ;  /* 0x000000062c107890 */ /* 0x000fe2000fffe03f */
[----:B------:R-:W-:Y:S01]  /*e260*/  R2UR UR19, R9 ;  /* 0x00000000091372ca */ /* 0x000fe200000e0000 */
[----:B------:R-:W-:Y:S01]  /*e270*/  IMAD.MOV.U32 R9, RZ, RZ, 0x40000040 ;  /* 0x40000040ff097424 */ /* 0x000fe200078e00ff */
[----:B------:R-:W-:Y:S01]  /*e280*/  R2UR UR10, R8 ;  /* 0x00000000080a72ca */ /* 0x000fe200000e0000 */
[----:B------:R-:W-:Y:S01]  /*e290*/  VIADD R8, R4, 0x4 ;  /* 0x0000000404087836 */ /* 0x000fe20000000000 */
[----:B------:R-:W-:Y:S01]  /*e2a0*/  UIADD3 UR20, UR44, 0x400, URZ ;  /* 0x000004002c147890 */ /* 0x000fe2000fffe03f */
[----:B------:R-:W-:Y:S01]  /*e2b0*/  R2UR UR35, R5 ;  /* 0x00000000052372ca */ /* 0x000fe200000e0000 */
[----:B------:R-:W-:Y:S01]  /*e2c0*/  UMOV UR21, 0x40000040 ;  /* 0x4000004000157882 */ /* 0x000fe20000000000 */
[----:B------:R-:W-:Y:S01]  /*e2d0*/  R2UR UR23, R9 ;  /* 0x00000000091772ca */ /* 0x000fe200000e0000 */
[----:B------:R-:W-:Y:S01]  /*e2e0*/  IMAD.MOV.U32 R9, RZ, RZ, 0x40000040 ;  /* 0x40000040ff097424 */ /* 0x000fe200078e00ff */
[----:B------:R-:W-:Y:S01]  /*e2f0*/  R2UR UR14, R8 ;  /* 0x00000000080e72ca */ /* 0x000fe200000e0000 */
[----:B------:R-:W-:Y:S01]  /*e300*/  VIADD R8, R4, 0x6 ;  /* 0x0000000604087836 */ /* 0x000fe20000000000 */
[----:B------:R-:W-:Y:S01]  /*e310*/  HGMMA.64x128x16.F32 R24, gdesc[UR44], RZ, !UPT, gsb0 ;  /* 0x01e000002c1879f0 */ /* 0x000fe2000c0008ff */
[----:B------:R-:W-:Y:S01]  /*e320*/  UIADD3 UR24, UR44, 0x402, URZ ;  /* 0x000004022c187890 */ /* 0x000fe2000fffe03f */
[----:B------:R-:W-:Y:S01]  /*e330*/  R2UR UR27, R9 ;  /* 0x00000000091b72ca */ /* 0x000fe200000e0000 */
[----:B------:R-:W-:Y:S01]  /*e340*/  UMOV UR25, 0x40000040 ;  /* 0x4000004000197882 */ /* 0x000fe20000000000 */
[----:B------:R-:W-:Y:S01]  /*e350*/  R2UR UR18, R8 ;  /* 0x00000000081272ca */ /* 0x000fe200000e0000 */
[----:B------:R-:W-:Y:S01]  /*e360*/  VIADD R8, R4, 0x400 ;  /* 0x0000040004087836 */ /* 0x000fe20000000000 */
[----:B------:R-:W-:Y:S01]  /*e370*/  UIADD3 UR28, UR44, 0x404, URZ ;  /* 0x000004042c1c7890 */ /* 0x000fe2000fffe03f */
[----:B------:R-:W-:Y:S01]  /*e380*/  IMAD.MOV.U32 R9, RZ, RZ, 0x40000040 ;  /* 0x40000040ff097424 */ /* 0x000fe200078e00ff */
[----:B------:R-:W-:Y:S01]  /*e390*/  UMOV UR29, 0x40000040 ;  /* 0x40000040001d7882 */ /* 0x000fe20000000000 */
[----:B------:R-:W-:Y:S01]  /*e3a0*/  UIADD3 UR32, UR44, 0x406, URZ ;  /* 0x000004062c207890 */ /* 0x000fe2000fffe03f */
[----:B------:R-:W-:Y:S01]  /*e3b0*/  R2UR UR22, R8 ;  /* 0x00000000081672ca */ /* 0x000fe200000e0000 */
[----:B------:R-:W-:Y:S01]  /*e3c0*/  VIADD R8, R4, 0x402 ;  /* 0x0000040204087836 */ /* 0x000fe20000000000 */
[----:B------:R-:W-:Y:S01]  /*e3d0*/  R2UR UR31, R9 ;  /* 0x00000000091f72ca */ /* 0x000fe200000e0000 */
[----:B------:R-:W-:Y:S01]  /*e3e0*/  UMOV UR33, 0x40000040 ;  /* 0x4000004000217882 */ /* 0x000fe20000000000 */
[----:B------:R-:W0:Y:S01]  /*e3f0*/  LDC R0, c[0x0][0x448] ;  /* 0x00011200ff007b82 */ /* 0x000e220000000800 */
[----:B------:R-:W-:Y:S01]  /*e400*/  ULDC UR4, c[0x0][0x9dc] ;  /* 0x0002770000047ab9 */ /* 0x000fe20000000800 */
[----:B------:R-:W-:Y:S01]  /*e410*/  R2UR UR26, R8 ;  /* 0x00000000081a72ca */ /* 0x000fe200000e0000 */
[----:B------:R-:W-:-:S02]  /*e420*/  VIADD R8, R4, 0x404 ;  /* 0x0000040404087836 */ /* 0x000fc40000000000 */
[----:B------:R-:W-:Y:S02]  /*e430*/  VIADD R4, R4, 0x406 ;  /* 0x0000040604047836 */ /* 0x000fe40000000000 */
[----:B------:R-:W-:Y:S01]  /*e440*/  IMAD.U32 R6, RZ, RZ, UR4 ;  /* 0x00000004ff067e24 */ /* 0x000fe2000f8e00ff */
[----:B------:R-:W-:Y:S01]  /*e450*/  R2UR UR30, R8 ;  /* 0x00000000081e72ca */ /* 0x000fe200000e0000 */
[----:B------:R-:W1:Y:S01]  /*e460*/  LDC.64 R12, c[0x0][0x9e0] ;  /* 0x00027800ff0c7b82 */ /* 0x000e620000000a00 */
[----:B------:R-:W-:Y:S02]  /*e470*/  R2UR UR34, R4 ;  /* 0x00000000042272ca */ /* 0x000fe400000e0000 */
[----:B------:R-:W-:Y:S02]  /*e480*/  LOP3.LUT R8, RZ, R6, RZ, 0x33, !PT ;  /* 0x00000006ff087212 */ /* 0x000fe400078e33ff */
[----:B0-----:R-:W-:Y:S01]  /*e490*/  ISETP.NE.AND P2, PT, R0, 0x1, PT ;  /* 0x000000010000780c */ /* 0x001fe20003f45270 */
[----:B------:R-:W-:-:S04]  /*e4a0*/  IMAD.IADD R0, R195, 0x1, R193 ;  /* 0x00000001c3007824 */ /* 0x000fc800078e02c1 */
[----:B------:R-:W-:Y:S01]  /*e4b0*/  IMAD.MOV.U32 R9, RZ, RZ, R0 ;  /* 0x000000ffff097224 */ /* 0x000fe200078e0000 */
[----:B-1----:R-:W-:-:S07]  /*e4c0*/  ISETP.GE.AND P3, PT, R13, 0x1, PT ;  /* 0x000000010d00780c */ /* 0x002fce0003f66270 */
[----:B------:R-:W0:Y:S08]  /*e4d0*/  @P2 LDC R3, c[0x0][0x44c] ;  /* 0x00011300ff032b82 */ /* 0x000e300000000800 */
[----:B------:R-:W1:Y:S01]  /*e4e0*/  @P2 LDC R4, c[0x0][0x450] ;  /* 0x00011400ff042b82 */ /* 0x000e620000000800 */
[----:B0-----:R-:W-:-:S04]  /*e4f0*/  @P2 IMAD.HI.U32 R3, R0, R3, RZ ;  /* 0x0000000300032227 */ /* 0x001fc800078e00ff */
[----:B------:R-:W-:Y:S01]  /*e500*/  @!P1 VIADD R0, R11, 0x28840 ;  /* 0x000288400b009836 */ /* 0x000fe20000000000 */
[C---:B------:R-:W-:Y:S02]  /*e510*/  LEA R11, R129.reuse, 0xffffff80, 0x7 ;  /* 0xffffff80810b7811 */ /* 0x040fe400078e38ff */
[----:B-1----:R-:W-:Y:S02]  /*e520*/  @P2 SHF.R.U32.HI R9, RZ, R4, R3 ;  /* 0x00000004ff092219 */ /* 0x002fe40000011603 */
[----:B------:R-:W-:Y:S02]  /*e530*/  MOV R4, 0xffffff80 ;  /* 0xffffff8000047802 */ /* 0x000fe40000000f00 */
[----:B------:R-:W-:Y:S01]  /*e540*/  @!P1 PRMT R0, RZ, 0x654, R0 ;  /* 0x00000654ff009816 */ /* 0x000fe20000000000 */
[----:B------:R-:W0:Y:S02]  /*e550*/  SHFL.IDX PT, R10, R9, RZ, 0x1c1f ;  /* 0x001c1fff090a7589 */ /* 0x000e2400000e0000 */
[----:B------:R-:W-:-:S04]  /*e560*/  IMAD R15, R129, R4, 0x80 ;  /* 0x00000080810f7424 */ /* 0x000fc800078e0204 */
[----:B------:R-:W-:-:S04]  /*e570*/  VIADD R4, R15, 0x1 ;  /* 0x000000010f047836 */ /* 0x000fc80000000000 */
[----:B------:R-:W-:-:S05]  /*e580*/  IMAD R4, R189, -0x2, R4 ;  /* 0xfffffffebd047824 */ /* 0x000fca00078e0204 */
[----:B------:R-:W-:-:S05]  /*e590*/  IADD3 R3, -R187, R4, R188 ;  /* 0x00000004bb037210 */ /* 0x000fca0007ffe1bc */
[C---:B------:R-:W-:Y:S02]  /*e5a0*/  IMAD.IADD R21, R3.reuse, 0x1, R12 ;  /* 0x0000000103157824 */ /* 0x040fe400078e020c */
[----:B------:R-:W-:-:S04]  /*e5b0*/  IMAD.IADD R89, R3, 0x1, R8 ;  /* 0x0000000103597824 */ /* 0x000fc800078e0208 */
[----:B0-----:R-:W-:Y:S01]  /*e5c0*/  IMAD.IADD R3, R89, 0x1, R10 ;  /* 0x0000000159037824 */ /* 0x001fe200078e020a */
[----:B------:R-:W-:Y:S02]  /*e5d0*/  WARPGROUP.DEPBAR.LE gsb0, 0x0 ;  /* 0x00008000000079c5 */ /* 0x000fe40000010000 */
[----:B------:R-:W-:-:S06]  /*e5e0*/  WARPGROUP.ARRIVE ;  /* 0x00000000000079c5 */ /* 0x000fcc0000000000 */
        /* <DEDUP_REMOVED lines=21> */
[----:B0-----:R-:W-:-:S04]  /*e740*/  IMAD.IADD R0, R188, 0x1, R15 ;  /* 0x00000001bc007824 */ /* 0x001fc800078e020f */
[----:B------:R-:W-:-:S05]  /*e750*/  IMAD R120, R189, -0x2, R0 ;  /* 0xfffffffebd787824 */ /* 0x000fca00078e0200 */
[----:B------:R-:W-:Y:S01]  /*e760*/  VIADDMNMX R0, R10, R21, R120, PT ;  /* 0x000000150a007246 */ /* 0x000fe20003800178 */
[----:B------:R-:W-:Y:S06]  /*e770*/  @!P3 BRA `(.L_x_1834) ;  /* 0x000000000050b947 */ /* 0x000fec0003800000 */
[----:B------:R-:W-:Y:S01]  /*e780*/  IADD3 R4, -R187, R188, R10 ;  /* 0x000000bcbb047210 */ /* 0x000fe20007ffe10a */
[----:B------:R-:W-:Y:S03]  /*e790*/  BSSY B0, `(.L_x_1835) ;  /* 0x000000e000007945 */ /* 0x000fe60003800000 */
        /* <DEDUP_REMOVED lines=9> */
.L_x_1836:
[----:B------:R-:W-:-:S13]  /*e830*/  ISETP.NE.AND P4, PT, R13, 0x1, PT ;  /* 0x000000010d00780c */ /* 0x000fda0003f85270 */
[----:B------:R-:W0:Y:S02]  /*e840*/  @P4 LDC.64 R90, c[0x0][0x9e8] ;  /* 0x00027a00ff5a4b82 */ /* 0x000e240000000a00 */
[----:B0-----:R-:W-:-:S05]  /*e850*/  @P4 IMAD.HI.U32 R8, R4, R90, RZ ;  /* 0x0000005a04084227 */ /* 0x001fca00078e00ff */
[----:B------:R-:W-:-:S07]  /*e860*/  @P4 SHF.R.U32.HI R4, RZ, R91, R8 ;  /* 0x0000005bff044219 */ /* 0x000fce0000011608 */
.L_x_1837:
[----:B------:R-:W-:Y:S05]  /*e870*/  BSYNC B0 ;  /* 0x0000000000007941 */ /* 0x000fea0003800000 */
.L_x_1835:
[----:B------:R-:W-:-:S04]  /*e880*/  IMAD R4, R4, R13, -R11 ;  /* 0x0000000d04047224 */ /* 0x000fc800078e0a0b */
[----:B------:R-:W-:-:S05]  /*e890*/  IMAD R4, R189, -0x2, R4 ;  /* 0xfffffffebd047824 */ /* 0x000fca00078e0204 */
[----:B------:R-:W-:Y:S02]  /*e8a0*/  VIMNMX R3, R3, R4, !PT ;  /* 0x0000000403037248 */ /* 0x000fe40007fe0100 */
[----:B------:R-:W-:-:S07]  /*e8b0*/  VIADDMNMX R0, R4, R13, R0, PT ;  /* 0x0000000d04007246 */ /* 0x000fce0003800100 */
.L_x_1834:
[C---:B------:R-:W-:Y:S02]  /*e8c0*/  ISETP.GE.AND P4, PT, R15.reuse, 0x2, PT ;  /* 0x000000020f00780c */ /* 0x040fe40003f86270 */
[----:B------:R-:W-:Y:S02]  /*e8d0*/  ISETP.GE.AND P6, PT, R15, 0x9, PT ;  /* 0x000000090f00780c */ /* 0x000fe40003fc6270 */
[----:B------:R-:W-:Y:S02]  /*e8e0*/  ISETP.GT.AND P5, PT, R3, 0x1, !P4 ;  /* 0x000000010300780c */ /* 0x000fe400067a4270 */
[----:B------:R-:W-:Y:S02]  /*e8f0*/  P2R R92, PR, RZ, 0x40 ;  /* 0x00000040ff5c7803 */ /* 0x000fe40000000000 */
[----:B------:R-:W-:-:S04]  /*e900*/  ISETP.LT.OR P5, PT, R0, 0x2, P5 ;  /* 0x000000020000780c */ /* 0x000fc80002fa1670 */
[----:B------:R-:W-:Y:S02]  /*e910*/  FSEL R134, R25, -INF , !P5 ;  /* 0xff80000019867808 */ /* 0x000fe40006800000 */
[----:B------:R-:W-:Y:S02]  /*e920*/  ISETP.GT.AND P5, PT, R3, 0x8, !P6 ;  /* 0x000000080300780c */ /* 0x000fe400077a4270 */
[----:B------:R-:W-:Y:S02]  /*e930*/  ISETP.GE.AND P6, PT, R15, 0xa, PT ;  /* 0x0000000a0f00780c */ /* 0x000fe40003fc6270 */
[----:B------:R-:W-:Y:S02]  /*e940*/  ISETP.LT.OR P5, PT, R0, 0x9, P5 ;  /* 0x000000090000780c */ /* 0x000fe40002fa1670 */
[----:B------:R-:W-:Y:S02]  /*e950*/  P2R R93, PR, RZ, 0x40 ;  /* 0x00000040ff5d7803 */ /* 0x000fe40000000000 */
[----:B------:R-:W-:-:S02]  /*e960*/  FSEL R136, R28, -INF , !P5 ;  /* 0xff8000001c887808 */ /* 0x000fc40006800000 */
[----:B------:R-:W-:Y:S02]  /*e970*/  ISETP.GT.AND P5, PT, R3, 0x9, !P6 ;  /* 0x000000090300780c */ /* 0x000fe400077a4270 */
[----:B------:R-:W-:Y:S02]  /*e980*/  ISETP.GE.AND P6, PT, R15, 0x11, PT ;  /* 0x000000110f00780c */ /* 0x000fe40003fc6270 */
[----:B------:R-:W-:Y:S02]  /*e990*/  ISETP.LT.OR P5, PT, R0, 0xa, P5 ;  /* 0x0000000a0000780c */ /* 0x000fe40002fa1670 */
[----:B------:R-:W-:Y:S02]  /*e9a0*/  P2R R94, PR, RZ, 0x40 ;  /* 0x00000040ff5e7803 */ /* 0x000fe40000000000 */
[----:B------:R-:W-:Y:S02]  /*e9b0*/  FSEL R138, R29, -INF , !P5 ;  /* 0xff8000001d8a7808 */ /* 0x000fe40006800000 */
[----:B------:R-:W-:-:S02]  /*e9c0*/  ISETP.GT.AND P5, PT, R3, 0x10, !P6 ;  /* 0x000000100300780c */ /* 0x000fc400077a4270 */
[----:B------:R-:W-:Y:S02]  /*e9d0*/  ISETP.GE.AND P6, PT, R15, 0x12, PT ;  /* 0x000000120f00780c */ /* 0x000fe40003fc6270 */
[----:B------:R-:W-:Y:S02]  /*e9e0*/  ISETP.LT.OR P5, PT, R0, 0x11, P5 ;  /* 0x000000110000780c */ /* 0x000fe40002fa1670 */
[----:B------:R-:W-:Y:S02]  /*e9f0*/  P2R R95, PR, RZ, 0x40 ;  /* 0x00000040ff5f7803 */ /* 0x000fe40000000000 */
[----:B------:R-:W-:Y:S02]  /*ea00*/  FSEL R132, R32, -INF , !P5 ;  /* 0xff80000020847808 */ /* 0x000fe40006800000 */
[----:B------:R-:W-:Y:S02]  /*ea10*/  ISETP.GT.AND P5, PT, R3, 0x11, !P6 ;  /* 0x000000110300780c */ /* 0x000fe400077a4270 */
[----:B------:R-:W-:-:S02]  /*ea20*/  ISETP.GE.AND P6, PT, R15, 0x19, PT ;  /* 0x000000190f00780c */ /* 0x000fc40003fc6270 */
[----:B------:R-:W-:-:S04]  /*ea30*/  ISETP.LT.OR P5, PT, R0, 0x12, P5 ;  /* 0x000000120000780c */ /* 0x000fc80002fa1670 */
        /* <DEDUP_REMOVED lines=18> */
[C---:B------:R-:W-:Y:S02]  /*eb60*/  ISETP.LT.OR P5, PT, R0.reuse, 0x22, P5 ;  /* 0x000000220000780c */ /* 0x040fe40002fa1670 */
        /* <DEDUP_REMOVED lines=116> */
[----:B0-----:R-:W-:Y:S01]  /*f2b0*/  VIADDMNMX R120, R0, R21, R120, PT ;  /* 0x0000001500787246 */ /* 0x001fe20003800178 */
[----:B------:R-:W-:Y:S01]  /*f2c0*/  IMAD.IADD R3, R89, 0x1, R0 ;  /* 0x0000000159037824 */ /* 0x000fe200078e0200 */
        /* <DEDUP_REMOVED lines=12> */
.L_x_1840:
[----:B------:R-:W-:-:S13]  /*f390*/  ISETP.NE.AND P6, PT, R13, 0x1, PT ;  /* 0x000000010d00780c */ /* 0x000fda0003fc5270 */
[----:B------:R-:W0:Y:S02]  /*f3a0*/  @P6 LDC.64 R90, c[0x0][0x9e8] ;  /* 0x00027a00ff5a6b82 */ /* 0x000e240000000a00 */
[----:B0-----:R-:W-:-:S05]  /*f3b0*/  @P6 IMAD.HI.U32 R90, R0, R90, RZ ;  /* 0x0000005a005a6227 */ /* 0x001fca00078e00ff */
[----:B------:R-:W-:-:S07]  /*f3c0*/  @P6 SHF.R.U32.HI R0, RZ, R91, R90 ;  /* 0x0000005bff006219 */ /* 0x000fce000001165a */
.L_x_1841:
[----:B------:R-:W-:Y:S05]  /*f3d0*/  BSYNC B0 ;  /* 0x0000000000007941 */ /* 0x000fea0003800000 */
.L_x_1839:
[----:B------:R-:W-:-:S04]  /*f3e0*/  IMAD R0, R0, R13, -R11 ;  /* 0x0000000d00007224 */ /* 0x000fc800078e0a0b */
[----:B------:R-:W-:-:S05]  /*f3f0*/  IMAD R0, R189, -0x2, R0 ;  /* 0xfffffffebd007824 */ /* 0x000fca00078e0200 */
[----:B------:R-:W-:Y:S02]  /*f400*/  VIMNMX R3, R3, R0, !PT ;  /* 0x0000000003037248 */ /* 0x000fe40007fe0100 */
[----:B------:R-:W-:-:S07]  /*f410*/  VIADDMNMX R120, R0, R13, R120, PT ;  /* 0x0000000d00787246 */ /* 0x000fce0003800178 */
.L_x_1838:
[----:B------:R-:W-:Y:S01]  /*f420*/  ISETP.GT.AND P4, PT, R3, 0x1, !P4 ;  /* 0x000000010300780c */ /* 0x000fe20006784270 */
[----:B------:R-:W-:Y:S01]  /*f430*/  ULDC UR4, c[0x0][0x988] ;  /* 0x0002620000047ab9 */ /* 0x000fe20000000800 */
[----:B------:R-:W-:Y:S01]  /*f440*/  ISETP.NE.AND P6, PT, R96, RZ, PT ;  /* 0x000000ff6000720c */ /* 0x000fe20003fc5270 */
[----:B------:R-:W-:Y:S01]  /*f450*/  IMAD.U32 R11, RZ, RZ, UR4 ;  /* 0x00000004ff0b7e24 */ /* 0x000fe2000f8e00ff */
        /* <DEDUP_REMOVED lines=38> */
[----:B------:R-:W-:Y:S02]  /*f6c0*/  ISETP.GT.AND P4, PT, R3, 0x19, !P6 ;  /* 0x000000190300780c */ /* 0x000fe40007784270 */
[----:B------:R-:W-:-:S02]  /*f6d0*/  ISETP.NE.AND P6, PT, R57, RZ, PT ;  /* 0x000000ff3900720c */ /* 0x000fc40003fc5270 */
        /* <DEDUP_REMOVED lines=36> */
[----:B------:R-:W-:Y:S01]  /*f920*/  ISETP.GT.AND P5, PT, R3, 0x78, !P5 ;  /* 0x000000780300780c */ /* 0x000fe20006fa4270 */
[----:B------:R-:W0:Y:S01]  /*f930*/  SHFL.BFLY PT, R0, R9, 0x2, 0x1f ;  /* 0x0c401f0009007f89 */ /* 0x000e2200000e0000 */
[----:B------:R-:W-:Y:S02]  /*f940*/  FSEL R50, R50, -INF , !P4 ;  /* 0xff80000032327808 */ /* 0x000fe40006000000 */
[----:B------:R-:W-:Y:S02]  /*f950*/  ISETP.NE.AND P4, PT, R99, RZ, PT ;  /* 0x000000ff6300720c */ /* 0x000fe40003f85270 */
[----:B------:R-:W-:Y:S02]  /*f960*/  ISETP.LT.OR P5, PT, R120, 0x79, P5 ;  /* 0x000000797800780c */ /* 0x000fe40002fa1670 */
[----:B------:R-:W-:Y:S02]  /*f970*/  ISETP.GT.AND P4, PT, R3, 0x31, !P4 ;  /* 0x000000310300780c */ /* 0x000fe40006784270 */
[----:B------:R-:W-:-:S02]  /*f980*/  FSEL R86, R86, -INF , !P5 ;  /* 0xff80000056567808 */ /* 0x000fc40006800000 */
[----:B------:R-:W-:-:S04]  /*f990*/  ISETP.LT.OR P4, PT, R120, 0x32, P4 ;  /* 0x000000327800780c */ /* 0x000fc80002781670 */
[----:B------:R-:W-:Y:S02]  /*f9a0*/  FSEL R96, R51, -INF , !P4 ;  /* 0xff80000033607808 */ /* 0x000fe40006000000 */
[----:B------:R-:W-:-:S04]  /*f9b0*/  ISETP.NE.AND P4, PT, R49, RZ, PT ;  /* 0x000000ff3100720c */ /* 0x000fc80003f85270 */
[----:B------:R-:W-:Y:S02]  /*f9c0*/  ISETP.GT.AND P4, PT, R3, 0x38, !P4 ;  /* 0x000000380300780c */ /* 0x000fe40006784270 */
[----:B0-----:R-:W-:Y:S02]  /*f9d0*/  FMNMX.FTZ R15, R9, R0, !PT ;  /* 0x00000000090f7209 */ /* 0x001fe40007810000 */
[----:B------:R-:W-:-:S03]  /*f9e0*/  ISETP.LT.OR P4, PT, R120, 0x39, P4 ;  /* 0x000000397800780c */ /* 0x000fc60002781670 */
[----:B------:R-:W0:Y:S01]  /*f9f0*/  SHFL.BFLY PT, R0, R15, 0x1, 0x1f ;  /* 0x0c201f000f007f89 */ /* 0x000e2200000e0000 */
[----:B------:R-:W-:Y:S02]  /*fa00*/  FSEL R54, R54, -INF , !P4 ;  /* 0xff80000036367808 */ /* 0x000fe40006000000 */
[----:B------:R-:W-:-:S04]  /*fa10*/  ISETP.NE.AND P4, PT, R101, RZ, PT ;  /* 0x000000ff6500720c */ /* 0x000fc80003f85270 */
[----:B------:R-:W-:-:S04]  /*fa20*/  ISETP.GT.AND P4, PT, R3, 0x39, !P4 ;  /* 0x000000390300780c */ /* 0x000fc80006784270 */
[----:B------:R-:W-:-:S04]  /*fa30*/  ISETP.LT.OR P4, PT, R120, 0x3a, P4 ;  /* 0x0000003a7800780c */ /* 0x000fc80002781670 */
[----:B------:R-:W-:Y:S02]  /*fa40*/  FSEL R94, R55, -INF , !P4 ;  /* 0xff800000375e7808 */ /* 0x000fe40006000000 */
[----:B------:R-:W-:Y:S02]  /*fa50*/  ISETP.NE.AND P4, PT, R53, RZ, PT ;  /* 0x000000ff3500720c */ /* 0x000fe40003f85270 */
[----:B------:R-:W1:Y:S02]  /*fa60*/  @P2 LDC R53, c[0x0][0x450] ;  /* 0x00011400ff352b82 */ /* 0x000e640000000800 */
[----:B------:R-:W-:Y:S02]  /*fa70*/  ISETP.GT.AND P4, PT, R3, 0x40, !P4 ;  /* 0x000000400300780c */ /* 0x000fe40006784270 */
[----:B0-----:R-:W-:Y:S02]  /*fa80*/  FMNMX.FTZ R0, R15, R0, !PT ;  /* 0x000000000f007209 */ /* 0x001fe40007810000 */
[----:B------:R-:W-:-:S03]  /*fa90*/  ISETP.LT.OR P4, PT, R120, 0x41, P4 ;  /* 0x000000417800780c */ /* 0x000fc60002781670 */
[----:B------:R-:W-:Y:S01]  /*faa0*/  FMUL.FTZ R21, R0, R11 ;  /* 0x0000000b00157220 */ /* 0x000fe20000410000 */
[----:B------:R-:W-:Y:S02]  /*fab0*/  FSEL R92, R58, -INF , !P4 ;  /* 0xff8000003a5c7808 */ /* 0x000fe40006000000 */
[----:B------:R-:W-:-:S04]  /*fac0*/  ISETP.NE.AND P4, PT, R103, RZ, PT ;  /* 0x000000ff6700720c */ /* 0x000fc80003f85270 */
[----:B------:R-:W-:-:S04]  /*fad0*/  ISETP.GT.AND P4, PT, R3, 0x41, !P4 ;  /* 0x000000410300780c */ /* 0x000fc80006784270 */
[----:B------:R-:W-:-:S04]  /*fae0*/  ISETP.LT.OR P4, PT, R120, 0x42, P4 ;  /* 0x000000427800780c */ /* 0x000fc80002781670 */
        /* <DEDUP_REMOVED lines=49> */
[----:B------:R-:W-:-:S04]  /*fe00*/  FSETP.NEU.FTZ.AND P4, PT, R0, -INF , PT ;  /* 0xff8000000000780b */ /* 0x000fc80003f9d000 */
[----:B------:R-:W-:Y:S02]  /*fe10*/  FSEL R49, R21, RZ, P4 ;  /* 0x000000ff15317208 */ /* 0x000fe40002000000 */
[----:B------:R-:W-:Y:S02]  /*fe20*/  ISETP.GT.AND P4, PT, R3, RZ, !P6 ;  /* 0x000000ff0300720c */ /* 0x000fe40007784270 */
[----:B------:R-:W-:Y:S01]  /*fe30*/  ISETP.NE.AND P6, PT, R25, RZ, PT ;  /* 0x000000ff1900720c */ /* 0x000fe20003fc5270 */
[-CC-:B------:R-:W-:Y:S01]  /*fe40*/  FFMA.FTZ R32, R32, R11.reuse, -R49.reuse ;  /* 0x0000000b20207223 */ /* 0x180fe20000010831 */
[----:B------:R-:W-:Y:S01]  /*fe50*/  ISETP.LT.OR P4, PT, R120, 0x1, P4 ;  /* 0x000000017800780c */ /* 0x000fe20002781670 */
[-CC-:B------:R-:W-:Y:S01]  /*fe60*/  FFMA.FTZ R180, R5, R11.reuse, -R49.reuse ;  /* 0x0000000b05b47223 */ /* 0x180fe20000010831 */
[-CC-:B------:R-:W-:Y:S01]  /*fe70*/  FFMA.FTZ R5, R134, R11.reuse, -R49.reuse ;  /* 0x0000000b86057223 */ /* 0x180fe20000010831 */
[-CC-:B------:R-:W-:Y:S01]  /*fe80*/  FFMA.FTZ R182, R136, R11.reuse, -R49.reuse ;  /* 0x0000000b88b67223 */ /* 0x180fe20000010831 */
[----:B------:R-:W-:Y:S01]  /*fe90*/  FSEL R47, R26, -INF , !P4 ;  /* 0xff8000001a2f7808 */ /* 0x000fe20006000000 */
[-CC-:B------:R-:W-:Y:S01]  /*fea0*/  FFMA.FTZ R43, R8, R11.reuse, -R49.reuse ;  /* 0x0000000b082b7223 */ /* 0x180fe20000010831 */
[----:B------:R-:W-:Y:S01]  /*feb0*/  ISETP.GT.AND P4, PT, R3, 0x79, !P6 ;  /* 0x000000790300780c */ /* 0x000fe20007784270 */
[----:B------:R-:W-:Y:S01]  /*fec0*/  MUFU.EX2 R180, R180 ;  /* 0x000000b400b47308 */ /* 0x000fe20000000800 */
[----:B------:R-:W-:Y:S01]  /*fed0*/  FMNMX.FTZ R15, R47, R108, !PT ;  /* 0x0000006c2f0f7209 */ /* 0x000fe20007810000 */
[-CC-:B------:R-:W-:Y:S01]  /*fee0*/  FFMA.FTZ R9, R138, R11.reuse, -R49.reuse ;  /* 0x0000000b8a097223 */ /* 0x180fe20000010831 */
[----:B------:R-:W-:Y:S01]  /*fef0*/  ISETP.LT.OR P4, PT, R120, 0x7a, P4 ;  /* 0x0000007a7800780c */ /* 0x000fe20002781670 */
[--C-:B------:R-:W-:Y:S01]  /*ff00*/  FFMA.FTZ R176, R132, R11, -R49.reuse ;  /* 0x0000000b84b07223 */ /* 0x100fe20000010831 */
[----:B------:R-:W-:Y:S01]  /*ff10*/  FMNMX.FTZ R15, R30, R15, !PT ;  /* 0x0000000f1e0f7209 */ /* 0x000fe20007810000 */
[--C-:B------:R-:W-:Y:S01]  /*ff20*/  FFMA.FTZ R130, R130, R11, -R49.reuse ;  /* 0x0000000b82827223 */ /* 0x100fe20000010831 */
[----:B------:R-:W-:Y:S01]  /*ff30*/  FSEL R26, R87, -INF , !P4 ;  /* 0xff800000571a7808 */ /* 0x000fe20006000000 */
        /* <DEDUP_REMOVED lines=8> */
[----:B------:R-:W2:Y:S01]  /*ffc0*/  MUFU.EX2 R182, R182 ;  /* 0x000000b600b67308 */ /* 0x000ea20000000800 */
[----:B------:R-:W-:Y:S01]  /*ffd0*/  FMNMX.FTZ R21, R104, R21, !PT ;  /* 0x0000001568157209 */ /* 0x000fe20007810000 */
[-CC-:B------:R-:W-:Y:S01]  /*ffe0*/  FFMA.FTZ R44, R44, R11.reuse, -R49.reuse ;  /* 0x0000000b2c2c7223 */ /* 0x180fe20000010831 */
[-CC-:B------:R-:W-:Y:S01]  /*fff0*/  FFMA.FTZ R168, R48, R11.reuse, -R49.reuse ;  /* 0x0000000b30a87223 */ /* 0x180fe20000010831 */
[--C-:B------:R-:W-:Y:S01]  /*10000*/  FFMA.FTZ R36, R36, R11, -R49.reuse ;  /* 0x0000000b24247223 */ /* 0x100fe20000010831 */
[----:B------:R-:W-:Y:S01]  /*10010*/  FMNMX.FTZ R21, R38, R21, !PT ;  /* 0x0000001526157209 */ /* 0x000fe20007810000 */
[-CC-:B------:R-:W-:Y:S01]  /*10020*/  FFMA.FTZ R170, R52, R11.reuse, -R49.reuse ;  /* 0x0000000b34aa7223 */ /* 0x180fe20000010831 */
[--C-:B------:R-:W-:Y:S01]  /*10030*/  FFMA.FTZ R164, R56, R11, -R49.reuse ;  /* 0x0000000b38a47223 */ /* 0x100fe20000010831 */
[----:B------:R-:W3:Y:S01]  /*10040*/  MUFU.EX2 R9, R9 ;  /* 0x0000000900097308 */ /* 0x000ee20000000800 */
[----:B------:R-:W-:Y:S01]  /*10050*/  FMNMX.FTZ R21, R102, R21, !PT ;  /* 0x0000001566157209 */ /* 0x000fe20007810000 */
[-CC-:B------:R-:W-:Y:S01]  /*10060*/  FFMA.FTZ R3, R40, R11.reuse, -R49.reuse ;  /* 0x0000000b28037223 */ /* 0x180fe20000010831 */
[-CC-:B------:R-:W-:Y:S01]  /*10070*/  FFMA.FTZ R166, R60, R11.reuse, -R49.reuse ;  /* 0x0000000b3ca67223 */ /* 0x180fe20000010831 */
[--C-:B------:R-:W-:Y:S01]  /*10080*/  FFMA.FTZ R160, R64, R11, -R49.reuse ;  /* 0x0000000b40a07223 */ /* 0x100fe20000010831 */
        /* <DEDUP_REMOVED lines=10> */
[----:B------:R-:W-:Y:S01]  /*10130*/  FFMA.FTZ R154, R84, R11, -R49 ;  /* 0x0000000b549a7223 */ /* 0x000fe20000010831 */
[----:B------:R-:W4:Y:S01]  /*10140*/  MUFU.EX2 R176, R176 ;  /* 0x000000b000b07308 */ /* 0x000f220000000800 */
[----:B------:R-:W-:Y:S01]  /*10150*/  FMNMX.FTZ R25, R98, R25, !PT ;  /* 0x0000001962197209 */ /* 0x000fe20007810000 */
[----:B------:R-:W1:Y:S03]  /*10160*/  @P2 LDC R40, c[0x0][0x44c] ;  /* 0x00011300ff282b82 */ /* 0x000e660000000800 */
[----:B------:R-:W-:-:S03]  /*10170*/  FMNMX.FTZ R27, R50, R25, !PT ;  /* 0x00000019321b7209 */ /* 0x000fc60007810000 */
[----:B------:R-:W4:Y:S01]  /*10180*/  MUFU.EX2 R15, R130 ;  /* 0x00000082000f7308 */ /* 0x000f220000000800 */
[----:B------:R-:W-:-:S04]  /*10190*/  FMNMX.FTZ R27, R96, R27, !PT ;  /* 0x0000001b601b7209 */ /* 0x000fc80007810000 */
[----:B------:R-:W-:-:S03]  /*101a0*/  FMNMX.FTZ R27, R54, R27, !PT ;  /* 0x0000001b361b7209 */ /* 0x000fc60007810000 */
[----:B------:R-:W4:Y:S01]  /*101b0*/  MUFU.EX2 R178, R178 ;  /* 0x000000b200b27308 */ /* 0x000f220000000800 */
[----:B------:R-:W-:-:S04]  /*101c0*/  FMNMX.FTZ R27, R94, R27, !PT ;  /* 0x0000001b5e1b7209 */ /* 0x000fc80007810000 */
[----:B------:R-:W-:-:S03]  /*101d0*/  FMNMX.FTZ R29, R92, R27, !PT ;  /* 0x0000001b5c1d7209 */ /* 0x000fc60007810000 */
[----:B------:R-:W1:Y:S01]  /*101e0*/  MUFU.EX2 R21, R124 ;  /* 0x0000007c00157308 */ /* 0x000e620000000800 */
[----:B------:R-:W-:-:S04]  /*101f0*/  FMNMX.FTZ R29, R34, R29, !PT ;  /* 0x0000001d221d7209 */ /* 0x000fc80007810000 */
[----:B------:R-:W-:-:S03]  /*10200*/  FMNMX.FTZ R29, R62, R29, !PT ;  /* 0x0000001d3e1d7209 */ /* 0x000fc60007810000 */
[----:B------:R-:W1:Y:S01]  /*10210*/  MUFU.EX2 R172, R172 ;  /* 0x000000ac00ac7308 */ /* 0x000e620000000800 */
        /* <DEDUP_REMOVED lines=8> */
[----:B------:R0:W-:Y:S01]  /*102a0*/  MUFU.EX2 R31, R32 ;  /* 0x00000020001f7308 */ /* 0x0001e20000000800 */
        /* <DEDUP_REMOVED lines=9> */
[----:B0-----:R-:W-:Y:S01]  /*10340*/  FMNMX.FTZ R32, R26, R33, !PT ;  /* 0x000000211a207209 */ /* 0x001fe20007810000 */
[----:B------:R-:W-:-:S04]  /*10350*/  FFMA.FTZ R33, R4, R11, -R49 ;  /* 0x0000000b04217223 */ /* 0x000fc80000010831 */
[----:B------:R-:W0:Y:S02]  /*10360*/  SHFL.BFLY PT, R39, R32, 0x2, 0x1f ;  /* 0x0c401f0020277f89 */ /* 0x000e2400000e0000 */
        /* <DEDUP_REMOVED lines=11> */
[----:B------:R-:W-:-:S03]  /*10420*/  FFMA.FTZ R45, R24, R11, -R49 ;  /* 0x0000000b182d7223 */ /* 0x000fc60000010831 */
[C---:B------:R-:W-:Y:S01]  /*10430*/  FSETP.NEU.FTZ.AND P4, PT, R8.reuse, -INF , PT ;  /* 0xff8000000800780b */ /* 0x040fe20003f9d000 */
[----:B------:R-:W-:Y:S02]  /*10440*/  FMUL.FTZ R4, R8, R11 ;  /* 0x0000000b08047220 */ /* 0x000fe40000410000 */
[----:B------:R-:W-:Y:S03]  /*10450*/  MUFU.EX2 R162, R162 ;  /* 0x000000a200a27308 */ /* 0x000fe60000000800 */
[----:B------:R-:W-:-:S05]  /*10460*/  FSEL R49, R4, RZ, P4 ;  /* 0x000000ff04317208 */ /* 0x000fca0002000000 */
[----:B------:R-:W-:Y:S01]  /*10470*/  MUFU.EX2 R37, R37 ;  /* 0x0000002500257308 */ /* 0x000fe20000000800 */
[-CC-:B------:R-:W-:Y:S01]  /*10480*/  FFMA.FTZ R181, R47, R11.reuse, -R49.reuse ;  /* 0x0000000b2fb57223 */ /* 0x180fe20000010831 */
[-C--:B------:R-:W-:Y:S01]  /*10490*/  FFMA.FTZ R4, R108, R11.reuse, -R49 ;  /* 0x0000000b6c047223 */ /* 0x080fe20000010831 */
[----:B------:R-:W-:Y:S01]  /*104a0*/  FADD.FTZ R47, R180, R5 ;  /* 0x00000005b42f7221 */ /* 0x000fe20000010000 */
[-CC-:B------:R-:W-:Y:S01]  /*104b0*/  FFMA.FTZ R183, R30, R11.reuse, -R49.reuse ;  /* 0x0000000b1eb77223 */ /* 0x180fe20000010831 */
[-CC-:B------:R-:W-:Y:S01]  /*104c0*/  FFMA.FTZ R10, R106, R11.reuse, -R49.reuse ;  /* 0x0000000b6a0a7223 */ /* 0x180fe20000010831 */
[-C--:B------:R-:W-:Y:S01]  /*104d0*/  FFMA.FTZ R177, R90, R11.reuse, -R49 ;  /* 0x0000000b5ab17223 */ /* 0x080fe20000010831 */
[----:B--2---:R-:W-:Y:S01]  /*104e0*/  FADD.FTZ R36, R182, R47 ;  /* 0x0000002fb6247221 */ /* 0x004fe20000010000 */
[----:B------:R-:W-:Y:S01]  /*104f0*/  MUFU.EX2 R181, R181 ;  /* 0x000000b500b57308 */ /* 0x000fe20000000800 */
[-CC-:B------:R-:W-:Y:S01]  /*10500*/  FFMA.FTZ R14, R104, R11.reuse, -R49.reuse ;  /* 0x0000000b680e7223 */ /* 0x180fe20000010831 */
[-CC-:B------:R-:W-:Y:S01]  /*10510*/  FFMA.FTZ R179, R38, R11.reuse, -R49.reuse ;  /* 0x0000000b26b37223 */ /* 0x180fe20000010831 */
[----:B---3--:R-:W-:Y:S01]  /*10520*/  FADD.FTZ R47, R9, R36 ;  /* 0x00000024092f7221 */ /* 0x008fe20000010000 */
[-CC-:B------:R-:W-:Y:S01]  /*10530*/  FFMA.FTZ R20, R102, R11.reuse, -R49.reuse ;  /* 0x0000000b66147223 */ /* 0x180fe20000010831 */
[-CC-:B------:R-:W-:Y:S01]  /*10540*/  FFMA.FTZ R173, R42, R11.reuse, -R49.reuse ;  /* 0x0000000b2aad7223 */ /* 0x180fe20000010831 */
[-C--:B------:R-:W-:Y:S01]  /*10550*/  FFMA.FTZ R24, R100, R11.reuse, -R49 ;  /* 0x0000000b64187223 */ /* 0x080fe20000010831 */
[----:B----4-:R-:W-:Y:S01]  /*10560*/  FADD.FTZ R36, R176, R47 ;  /* 0x0000002fb0247221 */ /* 0x010fe20000010000 */
[----:B------:R-:W0:Y:S01]  /*10570*/  MUFU.EX2 R4, R4 ;  /* 0x0000000400047308 */ /* 0x000e220000000800 */
[-CC-:B------:R-:W-:Y:S01]  /*10580*/  FFMA.FTZ R175, R46, R11.reuse, -R49.reuse ;  /* 0x0000000b2eaf7223 */ /* 0x180fe20000010831 */
[-CC-:B------:R-:W-:Y:S01]  /*10590*/  FFMA.FTZ R28, R98, R11.reuse, -R49.reuse ;  /* 0x0000000b621c7223 */ /* 0x180fe20000010831 */
[----:B------:R-:W-:Y:S01]  /*105a0*/  FADD.FTZ R47, R15, R36 ;  /* 0x000000240f2f7221 */ /* 0x000fe20000010000 */
[-CC-:B------:R-:W-:Y:S01]  /*105b0*/  FFMA.FTZ R169, R50, R11.reuse, -R49.reuse ;  /* 0x0000000b32a97223 */ /* 0x180fe20000010831 */
[-CC-:B------:R-:W-:Y:S01]  /*105c0*/  FFMA.FTZ R30, R96, R11.reuse, -R49.reuse ;  /* 0x0000000b601e7223 */ /* 0x180fe20000010831 */
[-C--:B------:R-:W-:Y:S01]  /*105d0*/  FFMA.FTZ R171, R54, R11.reuse, -R49 ;  /* 0x0000000b36ab7223 */ /* 0x080fe20000010831 */
[----:B------:R-:W-:Y:S01]  /*105e0*/  FADD.FTZ R38, R178, R47 ;  /* 0x0000002fb2267221 */ /* 0x000fe20000010000 */
[----:B------:R-:W2:Y:S01]  /*105f0*/  MUFU.EX2 R183, R183 ;  /* 0x000000b700b77308 */ /* 0x000ea20000000800 */
[-CC-:B------:R-:W-:Y:S01]  /*10600*/  FFMA.FTZ R32, R94, R11.reuse, -R49.reuse ;  /* 0x0000000b5e207223 */ /* 0x180fe20000010831 */
[-CC-:B------:R-:W-:Y:S01]  /*10610*/  FFMA.FTZ R165, R92, R11.reuse, -R49.reuse ;  /* 0x0000000b5ca57223 */ /* 0x180fe20000010831 */
[----:B-1----:R-:W-:Y:S01]  /*10620*/  FADD.FTZ R51, R21, R38 ;  /* 0x0000002615337221 */ /* 0x002fe20000010000 */
[-CC-:B------:R-:W-:Y:S01]  /*10630*/  FFMA.FTZ R34, R34, R11.reuse, -R49.reuse ;  /* 0x0000000b22227223 */ /* 0x180fe20000010831 */
[-CC-:B------:R-:W-:Y:S01]  /*10640*/  FFMA.FTZ R167, R62, R11.reuse, -R49.reuse ;  /* 0x0000000b3ea77223 */ /* 0x180fe20000010831 */
[-C--:B------:R-:W-:Y:S01]  /*10650*/  FFMA.FTZ R58, R58, R11.reuse, -R49 ;  /* 0x0000000b3a3a7223 */ /* 0x080fe20000010831 */
[----:B------:R-:W-:Y:S01]  /*10660*/  FADD.FTZ R38, R172, R51 ;  /* 0x00000033ac267221 */ /* 0x000fe20000010000 */
[----:B------:R-:W1:Y:S01]  /*10670*/  MUFU.EX2 R10, R10 ;  /* 0x0000000a000a7308 */ /* 0x000e620000000800 */
[----:B0-----:R-:W-:Y:S01]  /*10680*/  FADD.FTZ R36, R181, R4 ;  /* 0x00000004b5247221 */ /* 0x001fe20000010000 */
[-CC-:B------:R-:W-:Y:S01]  /*10690*/  FFMA.FTZ R66, R66, R11.reuse, -R49.reuse ;  /* 0x0000000b42427223 */ /* 0x180fe20000010831 */
[----:B------:R-:W-:Y:S01]  /*106a0*/  FADD.FTZ R51, R25, R38 ;  /* 0x0000002619337221 */ /* 0x000fe20000010000 */
[-CC-:B------:R-:W-:Y:S01]  /*106b0*/  FFMA.FTZ R112, R112, R11.reuse, -R49.reuse ;  /* 0x0000000b70707223 */ /* 0x180fe20000010831 */
[----:B------:R-:W-:Y:S01]  /*106c0*/  F2FP.F16.F32.PACK_AB R180, R5, R180 ;  /* 0x000000b405b4723e */ /* 0x000fe200000000ff */
[-C--:B------:R-:W-:Y:S01]  /*106d0*/  FFMA.FTZ R70, R70, R11.reuse, -R49 ;  /* 0x0000000b46467223 */ /* 0x080fe20000010831 */
[----:B------:R-:W-:Y:S01]  /*106e0*/  FADD.FTZ R38, R174, R51 ;  /* 0x00000033ae267221 */ /* 0x000fe20000010000 */
[----:B------:R-:W0:Y:S01]  /*106f0*/  MUFU.EX2 R177, R177 ;  /* 0x000000b100b17308 */ /* 0x000e220000000800 */
[----:B--2---:R-:W-:Y:S01]  /*10700*/  FADD.FTZ R47, R183, R36 ;  /* 0x00000024b72f7221 */ /* 0x004fe20000010000 */
[----:B------:R-:W-:Y:S01]  /*10710*/  F2FP.F16.F32.PACK_AB R182, R9, R182 ;  /* 0x000000b609b6723e */ /* 0x000fe200000000ff */
[----:B------:R-:W-:Y:S01]  /*10720*/  FADD.FTZ R51, R27, R38 ;  /* 0x000000261b337221 */ /* 0x000fe20000010000 */
[-CC-:B------:R-:W-:Y:S01]  /*10730*/  FFMA.FTZ R114, R114, R11.reuse, -R49.reuse ;  /* 0x0000000b72727223 */ /* 0x180fe20000010831 */
[-CC-:B------:R-:W-:Y:S01]  /*10740*/  FFMA.FTZ R74, R74, R11.reuse, -R49.reuse ;  /* 0x0000000b4a4a7223 */ /* 0x180fe20000010831 */
[-C--:B------:R-:W-:Y:S01]  /*10750*/  FFMA.FTZ R118, R118, R11.reuse, -R49 ;  /* 0x0000000b76767223 */ /* 0x080fe20000010831 */
[----:B------:R-:W-:Y:S01]  /*10760*/  FADD.FTZ R38, R168, R51 ;  /* 0x00000033a8267221 */ /* 0x000fe20000010000 */
[----:B------:R-:W2:Y:S01]  /*10770*/  MUFU.EX2 R14, R14 ;  /* 0x0000000e000e7308 */ /* 0x000ea20000000800 */
[----:B-1----:R-:W-:Y:S01]  /*10780*/  FADD.FTZ R36, R10, R47 ;  /* 0x0000002f0a247221 */ /* 0x002fe20000010000 */
[-CC-:B------:R-:W-:Y:S01]  /*10790*/  FFMA.FTZ R78, R78, R11.reuse, -R49.reuse ;  /* 0x0000000b4e4e7223 */ /* 0x180fe20000010831 */
[----:B------:R-:W-:Y:S01]  /*107a0*/  FADD.FTZ R51, R29, R38 ;  /* 0x000000261d337221 */ /* 0x000fe20000010000 */
        /* <DEDUP_REMOVED lines=8> */
[----:B------:R-:W-:Y:S01]  /*10830*/  FFMA.FTZ R26, R26, R11, -R49 ;  /* 0x0000000b1a1a7223 */ /* 0x000fe20000010831 */
[----:B------:R-:W-:Y:S01]  /*10840*/  F2FP.F16.F32.PACK_AB R181, R4, R181 ;  /* 0x000000b504b5723e */ /* 0x000fe200000000ff */
[----:B------:R-:W-:-:S04]  /*10850*/  @P2 IMAD.HI.U32 R42, R193, R40, RZ ;  /* 0x00000028c12a2227 */ /* 0x000fc800078e00ff */
[----:B------:R-:W-:Y:S01]  /*10860*/  FADD.FTZ R38, R164, R51 ;  /* 0x00000033a4267221 */ /* 0x000fe20000010000 */
[----:B------:R-:W0:Y:S01]  /*10870*/  MUFU.EX2 R20, R20 ;  /* 0x0000001400147308 */ /* 0x000e220000000800 */
[----:B--2---:R-:W-:Y:S01]  /*10880*/  FADD.FTZ R36, R14, R47 ;  /* 0x0000002f0e247221 */ /* 0x004fe20000010000 */
[C---:B------:R-:W-:Y:S01]  /*10890*/  F2FP.F16.F32.PACK_AB R164, R3.reuse, R164 ;  /* 0x000000a403a4723e */ /* 0x040fe200000000ff */
[----:B------:R-:W-:Y:S01]  /*108a0*/  FADD.FTZ R51, R3, R38 ;  /* 0x0000002603337221 */ /* 0x000fe20000010000 */
[----:B------:R-:W-:Y:S01]  /*108b0*/  IMAD.MOV.U32 R40, RZ, RZ, R193 ;  /* 0x000000ffff287224 */ /* 0x000fe200078e00c1 */
[----:B------:R-:W-:Y:S02]  /*108c0*/  @P2 SHF.R.U32.HI R40, RZ, R53, R42 ;  /* 0x00000035ff282219 */ /* 0x000fe4000001162a */
[----:B------:R-:W-:Y:S01]  /*108d0*/  FADD.FTZ R38, R166, R51 ;  /* 0x00000033a6267221 */ /* 0x000fe20000010000 */
[----:B------:R-:W2:Y:S01]  /*108e0*/  MUFU.EX2 R173, R173 ;  /* 0x000000ad00ad7308 */ /* 0x000ea20000000800 */
[----:B-1----:R-:W-:Y:S01]  /*108f0*/  FADD.FTZ R47, R179, R36 ;  /* 0x00000024b32f7221 */ /* 0x002fe20000010000 */
[----:B------:R-:W-:-:S02]  /*10900*/  IMAD.IADD R127, R127, 0x1, R40 ;  /* 0x000000017f7f7824 */ /* 0x000fc400078e0228 */
[----:B------:R-:W-:Y:S01]  /*10910*/  FADD.FTZ R51, R33, R38 ;  /* 0x0000002621337221 */ /* 0x000fe20000010000 */
[----:B------:R-:W-:Y:S02]  /*10920*/  F2FP.F16.F32.PACK_AB R176, R15, R176 ;  /* 0x000000b00fb0723e */ /* 0x000fe400000000ff */
[----:B------:R-:W-:Y:S01]  /*10930*/  F2FP.F16.F32.PACK_AB R178, R21, R178 ;  /* 0x000000b215b2723e */ /* 0x000fe200000000ff */
[----:B------:R-:W-:Y:S01]  /*10940*/  FADD.FTZ R38, R160, R51 ;  /* 0x00000033a0267221 */ /* 0x000fe20000010000 */
[----:B------:R-:W1:Y:S01]  /*10950*/  MUFU.EX2 R24, R24 ;  /* 0x0000001800187308 */ /* 0x000e620000000800 */
[----:B0-----:R-:W-:Y:S01]  /*10960*/  FADD.FTZ R36, R20, R47 ;  /* 0x0000002f14247221 */ /* 0x001fe20000010000 */
[----:B------:R-:W-:Y:S01]  /*10970*/  F2FP.F16.F32.PACK_AB R172, R25, R172 ;  /* 0x000000ac19ac723e */ /* 0x000fe200000000ff */
[----:B------:R-:W-:Y:S01]  /*10980*/  IMAD.IADD R12, R127, 0x1, R12 ;  /* 0x000000017f0c7824 */ /* 0x000fe200078e020c */
[----:B------:R-:W-:Y:S02]  /*10990*/  F2FP.F16.F32.PACK_AB R174, R27, R174 ;  /* 0x000000ae1bae723e */ /* 0x000fe400000000ff */
[----:B------:R-:W-:-:S02]  /*109a0*/  F2FP.F16.F32.PACK_AB R168, R29, R168 ;  /* 0x000000a81da8723e */ /* 0x000fc400000000ff */
[----:B------:R-:W0:Y:S01]  /*109b0*/  MUFU.EX2 R175, R175 ;  /* 0x000000af00af7308 */ /* 0x000e220000000800 */
[----:B--2---:R-:W-:Y:S01]  /*109c0*/  FADD.FTZ R47, R173, R36 ;  /* 0x00000024ad2f7221 */ /* 0x004fe20000010000 */
[----:B------:R-:W-:Y:S02]  /*109d0*/  F2FP.F16.F32.PACK_AB R170, R31, R170 ;  /* 0x000000aa1faa723e */ /* 0x000fe400000000ff */
[----:B------:R-:W-:Y:S02]  /*109e0*/  F2FP.F16.F32.PACK_AB R166, R33, R166 ;  /* 0x000000a621a6723e */ /* 0x000fe400000000ff */
[----:B------:R-:W-:Y:S02]  /*109f0*/  F2FP.F16.F32.PACK_AB R160, R35, R160 ;  /* 0x000000a023a0723e */ /* 0x000fe400000000ff */
[----:B------:R-:W2:Y:S01]  /*10a00*/  MUFU.EX2 R28, R28 ;  /* 0x0000001c001c7308 */ /* 0x000ea20000000800 */
[----:B-1----:R-:W-:Y:S01]  /*10a10*/  FADD.FTZ R36, R24, R47 ;  /* 0x0000002f18247221 */ /* 0x002fe20000010000 */
[----:B------:R-:W-:-:S02]  /*10a20*/  F2FP.F16.F32.PACK_AB R183, R10, R183 ;  /* 0x000000b70ab7723e */ /* 0x000fc400000000ff */
[----:B------:R-:W-:Y:S02]  /*10a30*/  F2FP.F16.F32.PACK_AB R177, R14, R177 ;  /* 0x000000b10eb1723e */ /* 0x000fe400000000ff */
[----:B------:R-:W-:Y:S02]  /*10a40*/  F2FP.F16.F32.PACK_AB R179, R20, R179 ;  /* 0x000000b314b3723e */ /* 0x000fe400000000ff */
[----:B------:R-:W1:Y:S01]  /*10a50*/  MUFU.EX2 R169, R169 ;  /* 0x000000a900a97308 */ /* 0x000e620000000800 */
[----:B0-----:R-:W-:Y:S01]  /*10a60*/  FADD.FTZ R47, R175, R36 ;  /* 0x00000024af2f7221 */ /* 0x001fe20000010000 */
[----:B------:R-:W-:-:S06]  /*10a70*/  F2FP.F16.F32.PACK_AB R173, R24, R173 ;  /* 0x000000ad18ad723e */ /* 0x000fcc00000000ff */
[----:B------:R-:W0:Y:S01]  /*10a80*/  MUFU.EX2 R30, R30 ;  /* 0x0000001e001e7308 */ /* 0x000e220000000800 */
[C---:B--2---:R-:W-:Y:S01]  /*10a90*/  FADD.FTZ R36, R28.reuse, R47 ;  /* 0x0000002f1c247221 */ /* 0x044fe20000010000 */
[----:B------:R-:W-:-:S06]  /*10aa0*/  F2FP.F16.F32.PACK_AB R175, R28, R175 ;  /* 0x000000af1caf723e */ /* 0x000fcc00000000ff */
        /* <DEDUP_REMOVED lines=9> */
[----:B------:R-:W-:Y:S01]  /*10b40*/  FADD.FTZ R47, R35, R38 ;  /* 0x00000026232f7221 */ /* 0x000fe20000010000 */
[----:B------:R-:W-:-:S03]  /*10b50*/  F2FP.F16.F32.PACK_AB R171, R32, R171 ;  /* 0x000000ab20ab723e */ /* 0x000fc600000000ff */
[----:B------:R-:W-:Y:S01]  /*10b60*/  FADD.FTZ R38, R162, R47 ;  /* 0x0000002fa2267221 */ /* 0x000fe20000010000 */
[----:B------:R-:W-:Y:S01]  /*10b70*/  F2FP.F16.F32.PACK_AB R162, R37, R162 ;  /* 0x000000a225a2723e */ /* 0x000fe200000000ff */
[----:B------:R-:W1:Y:S01]  /*10b80*/  MUFU.EX2 R167, R167 ;  /* 0x000000a700a77308 */ /* 0x000e620000000800 */
[----:B0-----:R-:W-:Y:S01]  /*10b90*/  FADD.FTZ R5, R165, R36 ;  /* 0x00000024a5057221 */ /* 0x001fe20000010000 */
[----:B------:R-:W-:-:S06]  /*10ba0*/  FADD.FTZ R9, R37, R38 ;  /* 0x0000002625097221 */ /* 0x000fcc0000010000 */
[----:B------:R-:W0:Y:S01]  /*10bb0*/  MUFU.EX2 R156, R156 ;  /* 0x0000009c009c7308 */ /* 0x000e220000000800 */
[C---:B--2---:R-:W-:Y:S01]  /*10bc0*/  FADD.FTZ R36, R34.reuse, R5 ;  /* 0x0000000522247221 */ /* 0x044fe20000010000 */
[----:B------:R-:W-:-:S06]  /*10bd0*/  F2FP.F16.F32.PACK_AB R165, R34, R165 ;  /* 0x000000a522a5723e */ /* 0x000fcc00000000ff */
[----:B------:R-:W2:Y:S01]  /*10be0*/  MUFU.EX2 R58, R58 ;  /* 0x0000003a003a7308 */ /* 0x000ea20000000800 */
[----:B-1----:R-:W-:-:S07]  /*10bf0*/  FADD.FTZ R5, R167, R36 ;  /* 0x00000024a7057221 */ /* 0x002fce0000010000 */
[----:B------:R-:W1:Y:S01]  /*10c00*/  MUFU.EX2 R39, R39 ;  /* 0x0000002700277308 */ /* 0x000e620000000800 */
[----:B0-----:R-:W-:-:S07]  /*10c10*/  FADD.FTZ R36, R156, R9 ;  /* 0x000000099c247221 */ /* 0x001fce0000010000 */
[----:B------:R-:W0:Y:S01]  /*10c20*/  MUFU.EX2 R66, R66 ;  /* 0x0000004200427308 */ /* 0x000e220000000800 */
[C---:B--2---:R-:W-:Y:S01]  /*10c30*/  FADD.FTZ R5, R58.reuse, R5 ;  /* 0x000000053a057221 */ /* 0x044fe20000010000 */
[----:B------:R-:W-:-:S06]  /*10c40*/  F2FP.F16.F32.PACK_AB R167, R58, R167 ;  /* 0x000000a73aa7723e */ /* 0x000fcc00000000ff */
        /* <DEDUP_REMOVED lines=21> */
[----:B--2---:R-:W-:-:S07]  /*10da0*/  FADD.FTZ R38, R158, R9 ;  /* 0x000000099e267221 */ /* 0x004fce0000010000 */
[----:B------:R-:W2:Y:S01]  /*10db0*/  MUFU.EX2 R82, R82 ;  /* 0x0000005200527308 */ /* 0x000ea20000000800 */
[C---:B-1----:R-:W-:Y:S01]  /*10dc0*/  FADD.FTZ R3, R159.reuse, R4 ;  /* 0x000000049f037221 */ /* 0x042fe20000010000 */
[----:B------:R-:W-:-:S06]  /*10dd0*/  F2FP.F16.F32.PACK_AB R159, R159, R78 ;  /* 0x0000004e9f9f723e */ /* 0x000fcc00000000ff */
[----:B------:R-:W1:Y:S01]  /*10de0*/  MUFU.EX2 R152, R152 ;  /* 0x0000009800987308 */ /* 0x000e620000000800 */
[C---:B0-----:R-:W-:Y:S01]  /*10df0*/  FADD.FTZ R5, R41.reuse, R38 ;  /* 0x0000002629057221 */ /* 0x041fe20000010000 */
[----:B------:R-:W-:-:S06]  /*10e00*/  F2FP.F16.F32.PACK_AB R158, R41, R158 ;  /* 0x0000009e299e723e */ /* 0x000fcc00000000ff */
[----:B------:R-:W0:Y:S01]  /*10e10*/  MUFU.EX2 R153, R126 ;  /* 0x0000007e00997308 */ /* 0x000e220000000800 */
[----:B--2---:R-:W-:-:S07]  /*10e20*/  FADD.FTZ R4, R82, R3 ;  /* 0x0000000352047221 */ /* 0x004fce0000010000 */
[----:B------:R-:W2:Y:S01]  /*10e30*/  MUFU.EX2 R43, R43 ;  /* 0x0000002b002b7308 */ /* 0x000ea20000000800 */
[----:B-1----:R-:W-:-:S07]  /*10e40*/  FADD.FTZ R38, R152, R5 ;  /* 0x0000000598267221 */ /* 0x002fce0000010000 */
[----:B------:R-:W1:Y:S01]  /*10e50*/  MUFU.EX2 R86, R86 ;  /* 0x0000005600567308 */ /* 0x000e620000000800 */
[C---:B0-----:R-:W-:Y:S01]  /*10e60*/  FADD.FTZ R3, R153.reuse, R4 ;  /* 0x0000000499037221 */ /* 0x041fe20000010000 */
[----:B------:R-:W-:-:S06]  /*10e70*/  F2FP.F16.F32.PACK_AB R153, R153, R82 ;  /* 0x000000529999723e */ /* 0x000fcc00000000ff */
[----:B------:R-:W0:Y:S01]  /*10e80*/  MUFU.EX2 R154, R154 ;  /* 0x0000009a009a7308 */ /* 0x000e220000000800 */
[C---:B--2---:R-:W-:Y:S01]  /*10e90*/  FADD.FTZ R5, R43.reuse, R38 ;  /* 0x000000262b057221 */ /* 0x044fe20000010000 */
[----:B------:R-:W-:-:S06]  /*10ea0*/  F2FP.F16.F32.PACK_AB R152, R43, R152 ;  /* 0x000000982b98723e */ /* 0x000fcc00000000ff */
[----:B------:R-:W2:Y:S01]  /*10eb0*/  MUFU.EX2 R155, R26 ;  /* 0x0000001a009b7308 */ /* 0x000ea20000000800 */
[----:B-1----:R-:W-:-:S07]  /*10ec0*/  FADD.FTZ R4, R86, R3 ;  /* 0x0000000356047221 */ /* 0x002fce0000010000 */
[----:B------:R-:W1:Y:S01]  /*10ed0*/  MUFU.EX2 R45, R45 ;  /* 0x0000002d002d7308 */ /* 0x000e620000000800 */
[----:B0-----:R-:W-:Y:S01]  /*10ee0*/  FADD.FTZ R38, R154, R5 ;  /* 0x000000059a267221 */ /* 0x001fe20000010000 */
[C---:B--2---:R-:W-:Y:S01]  /*10ef0*/  FADD.FTZ R3, R155.reuse, R4 ;  /* 0x000000049b037221 */ /* 0x044fe20000010000 */
[----:B------:R-:W-:Y:S01]  /*10f00*/  F2FP.F16.F32.PACK_AB R155, R155, R86 ;  /* 0x000000569b9b723e */ /* 0x000fe200000000ff */
[----:B------:R-:W-:Y:S02]  /*10f10*/  VIADD R4, R129, 0xfffffffe ;  /* 0xfffffffe81047836 */ /* 0x000fe40000000000 */
[C---:B-1----:R-:W-:Y:S01]  /*10f20*/  FADD.FTZ R5, R45.reuse, R38 ;  /* 0x000000262d057221 */ /* 0x042fe20000010000 */
[----:B------:R-:W-:Y:S01]  /*10f30*/  F2FP.F16.F32.PACK_AB R154, R45, R154 ;  /* 0x0000009a2d9a723e */ /* 0x000fe200000000ff */
        /* <DEDUP_REMOVED lines=12> */
.L_x_1844:
[----:B------:R-:W-:-:S13]  /*11000*/  ISETP.NE.AND P4, PT, R13, 0x1, PT ;  /* 0x000000010d00780c */ /* 0x000fda0003f85270 */
[----:B------:R-:W0:Y:S02]  /*11010*/  @P4 LDC.64 R14, c[0x0][0x9e8] ;  /* 0x00027a00ff0e4b82 */ /* 0x000e240000000a00 */
[----:B0-----:R-:W-:-:S05]  /*11020*/  @P4 IMAD.HI.U32 R10, R9, R14, RZ ;  /* 0x0000000e090a4227 */ /* 0x001fca00078e00ff */
[----:B------:R-:W-:-:S07]  /*11030*/  @P4 SHF.R.U32.HI R9, RZ, R15, R10 ;  /* 0x0000000fff094219 */ /* 0x000fce000001160a */
.L_x_1845:
[----:B------:R-:W-:Y:S05]  /*11040*/  BSYNC B0 ;  /* 0x0000000000007941 */ /* 0x000fea0003800000 */
.L_x_1843:
[----:B------:R-:W-:-:S05]  /*11050*/  IMAD R9, R9, R13, R13 ;  /* 0x0000000d09097224 */ /* 0x000fca00078e020d */
[----:B------:R-:W-:-:S07]  /*11060*/  VIMNMX R12, R12, R9, PT ;  /* 0x000000090c0c7248 */ /* 0x000fce0003fe0100 */
.L_x_1842:
[----:B------:R-:W-:Y:S01]  /*11070*/  SHF.R.S32.HI R9, RZ, 0x1f, R12 ;  /* 0x0000001fff097819 */ /* 0x000fe2000001140c */
[----:B------:R-:W-:Y:S01]  /*11080*/  ULDC UR4, c[0x0][0x9e4] ;  /* 0x0002790000047ab9 */ /* 0x000fe20000000800 */
[----:B------:R-:W-:Y:S01]  /*11090*/  ULDC UR5, c[0x0][0x9e4] ;  /* 0x0002790000057ab9 */ /* 0x000fe20000000800 */
[----:B------:R-:W-:Y:S01]  /*110a0*/  ULDC UR6, c[0x0][0x9dc] ;  /* 0x0002770000067ab9 */ /* 0x000fe20000000800 */
[----:B------:R-:W-:Y:S01]  /*110b0*/  LEA.HI R9, R9, R12, RZ, 0x7 ;  /* 0x0000000c09097211 */ /* 0x000fe200078f38ff */
[----:B------:R-:W-:Y:S01]  /*110c0*/  ULDC UR37, c[0x0][0x9dc] ;  /* 0x0002770000257ab9 */ /* 0x000fe20000000800 */
[----:B------:R-:W-:Y:S01]  /*110d0*/  ULDC UR48, c[0x0][0x9e0] ;  /* 0x0002780000307ab9 */ /* 0x000fe20000000800 */
[----:B------:R-:W-:Y:S01]  /*110e0*/  ULDC UR7, c[0x0][0x9e0] ;  /* 0x0002780000077ab9 */ /* 0x000fe20000000800 */
[----:B------:R-:W-:Y:S02]  /*110f0*/  SHF.R.S32.HI R9, RZ, 0x7, R9 ;  /* 0x00000007ff097819 */ /* 0x000fe40000011409 */
[----:B------:R-:W-:-:S02]  /*11100*/  CS2R R150, SRZ ;  /* 0x0000000000967805 */ /* 0x000fc4000001ff00 */
[----:B------:R-:W-:Y:S02]  /*11110*/  CS2R R148, SRZ ;  /* 0x0000000000947805 */ /* 0x000fe4000001ff00 */
[----:B------:R-:W-:Y:S02]  /*11120*/  CS2R R146, SRZ ;  /* 0x0000000000927805 */ /* 0x000fe4000001ff00 */
[----:B------:R-:W-:Y:S02]  /*11130*/  VIMNMX R14, R196, R9, !PT ;  /* 0x00000009c40e7248 */ /* 0x000fe40007fe0100 */
[----:B------:R-:W-:Y:S02]  /*11140*/  CS2R R144, SRZ ;  /* 0x0000000000907805 */ /* 0x000fe4000001ff00 */
[----:B------:R-:W-:Y:S02]  /*11150*/  CS2R R142, SRZ ;  /* 0x00000000008e7805 */ /* 0x000fe4000001ff00 */
[----:B------:R-:W-:-:S02]  /*11160*/  CS2R R140, SRZ ;  /* 0x00000000008c7805 */ /* 0x000fc4000001ff00 */
[----:B------:R-:W-:Y:S02]  /*11170*/  ISETP.GE.AND P4, PT, R4, R14, PT ;  /* 0x0000000e0400720c */ /* 0x000fe40003f86270 */
        /* <DEDUP_REMOVED lines=12> */
[----:B-----5:R-:W-:Y:S02]  /*11240*/  CS2R R114, SRZ ;  /* 0x0000000000727805 */ /* 0x020fe4000001ff00 */
        /* <DEDUP_REMOVED lines=13> */
[----:B------:R-:W-:Y:S06]  /*11320*/  @!P4 BRA `(.L_x_1846) ;  /* 0x0000003000a8c947 */ /* 0x000fec0003800000 */
[----:B------:R-:W-:-:S07]  /*11330*/  IMAD.MOV.U32 R151, RZ, RZ, RZ ;  /* 0x000000ffff977224 */ /* 0x000fce00078e00ff */
.L_x_1864:
[----:B------:R-:W-:Y:S01]  /*11340*/  IADD3 R15, R22, 0x1, RZ ;  /* 0x00000001160f7810 */ /* 0x000fe20007ffe0ff */
[----:B------:R-:W-:Y:S05]  /*11350*/  YIELD ;  /* 0x0000000000007946 */ /* 0x000fea0003800000 */
[----:B------:R-:W-:-:S04]  /*11360*/  ISETP.NE.AND P4, PT, R15, 0x2, PT ;  /* 0x000000020f00780c */ /* 0x000fc80003f85270 */
[----:B------:R-:W-:Y:S02]  /*11370*/  SEL R9, RZ, 0x1, P4 ;  /* 0x00000001ff097807 */ /* 0x000fe40002000000 */
[----:B------:R-:W-:Y:S02]  /*11380*/  SEL R15, R15, RZ, P4 ;  /* 0x000000ff0f0f7207 */ /* 0x000fe40002000000 */
[----:B------:R-:W-:Y:S02]  /*11390*/  ISETP.NE.AND P4, PT, R194, RZ, PT ;  /* 0x000000ffc200720c */ /* 0x000fe40003f85270 */
[----:B------:R-:W-:-:S11]  /*113a0*/  LOP3.LUT R9, R186, R9, RZ, 0x3c, !PT ;  /* 0x00000009ba097212 */ /* 0x000fd600078e3cff */
[----:B------:R-:W-:Y:S05]  /*113b0*/  @P4 BRA `(.L_x_1847) ;  /* 0x0000000000304947 */ /* 0x000fea0003800000 */
[----:B------:R-:W-:Y:S05]  /*113c0*/  @!P0 BRA `(.L_x_1848) ;  /* 0x0000000000048947 */ /* 0x000fea0003800000 */
[----:B------:R-:W-:Y:S01]  /*113d0*/  BPT.TRAP 0x1 ;  /* 0x000000040000795c */ /* 0x000fe20000300000 */
.L_x_1848:
[----:B------:R-:W-:Y:S01]  /*113e0*/  IMAD R11, R15, 0x8, R2 ;  /* 0x000000080f0b7824 */ /* 0x000fe200078e0202 */
[----:B------:R-:W-:-:S04]  /*113f0*/  SHF.L.U32 R6, R9, 0x1f, RZ ;  /* 0x0000001f09067819 */ /* 0x000fc800000006ff */
[----:B------:R0:W1:Y:S01]  /*11400*/  SYNCS.PHASECHK.TRANS64.TRYWAIT P5, [R11+URZ+0x28830], R6 ;  /* 0x028830060b0075a7 */ /* 0x00006200080a017f */
[----:B------:R-:W-:Y:S05]  /*11410*/  @!P0 BRA `(.L_x_1849) ;  /* 0x0000000000048947 */ /* 0x000fea0003800000 */
[----:B------:R-:W-:Y:S01]  /*11420*/  BPT.TRAP 0x1 ;  /* 0x000000040000795c */ /* 0x000fe20000300000 */
.L_x_1849:
[----:B------:R-:W-:Y:S04]  /*11430*/  BSSY B0, `(.L_x_1847) ;  /* 0x0000004000007945 */ /* 0x000fe80003800000 */
[----:B-1----:R-:W-:Y:S05]  /*11440*/  @P5 BRA `(.L_x_1850) ;  /* 0x0000000000085947 */ /* 0x002fea0003800000 */
[----:B------:R-:W1:Y:S02]  /*11450*/  SYNCS.PHASECHK.TRANS64.TRYWAIT P5, [R11+URZ+0x28830], R6 ;  /* 0x028830060b0075a7 */ /* 0x000e6400080a017f */
[----:B-1----:R-:W-:Y:S05]  /*11460*/  @!P5 BRA `(.L_x_1851) ;  /* 0x0000014000f4d947 */ /* 0x002fea0003800000 */
.L_x_1850:
[----:B------:R-:W-:Y:S05]  /*11470*/  BSYNC B0 ;  /* 0x0000000000007941 */ /* 0x000fea0003800000 */
.L_x_1847:
[----:B01----:R-:W0:Y:S01]  /*11480*/  S2R R6, SR_TID.X ;  /* 0x0000000000067919 */ /* 0x003e220000002100 */
[----:B------:R-:W-:Y:S05]  /*11490*/  WARPSYNC.ALL ;  /* 0x0000000000007948 */ /* 0x000fea0003800000 */
[----:B------:R-:W-:Y:S02]  /*114a0*/  IMAD R10, R15, 0x800, R7 ;  /* 0x000008000f0a7824 */ /* 0x000fe400078e0207 */
[----:B------:R-:W-:Y:S02]  /*114b0*/  IMAD.MOV.U32 R11, RZ, RZ, 0x40000040 ;  /* 0x40000040ff0b7424 */ /* 0x000fe400078e00ff */
[C---:B------:R-:W-:Y:S01]  /*114c0*/  VIADD R12, R10.reuse, 0x2 ;  /* 0x000000020a0c7836 */ /* 0x040fe20000000000 */
[----:B------:R-:W-:Y:S01]  /*114d0*/  R2UR UR46, R10 ;  /* 0x000000000a2e72ca */ /* 0x000fe200000e0000 */
[----:B------:R-:W-:Y:S01]  /*114e0*/  IMAD.MOV.U32 R13, RZ, RZ, 0x40000040 ;  /* 0x40000040ff0d7424 */ /* 0x000fe200078e00ff */
[----:B------:R-:W-:Y:S01]  /*114f0*/  R2UR UR47, R11 ;  /* 0x000000000b2f72ca */ /* 0x000fe200000e0000 */
[----:B------:R-:W-:Y:S01]  /*11500*/  IMAD.MOV.U32 R11, RZ, RZ, 0x40000040 ;  /* 0x40000040ff0b7424 */ /* 0x000fe200078e00ff */
[----:B------:R-:W-:Y:S01]  /*11510*/  R2UR UR10, R12 ;  /* 0x000000000c0a72ca */ /* 0x000fe200000e0000 */
[----:B------:R-:W-:Y:S01]  /*11520*/  VIADD R12, R10, 0x4 ;  /* 0x000000040a0c7836 */ /* 0x000fe20000000000 */
[----:B------:R-:W-:Y:S01]  /*11530*/  R2UR UR11, R13 ;  /* 0x000000000d0b72ca */ /* 0x000fe200000e0000 */
[----:B------:R-:W-:Y:S01]  /*11540*/  IMAD.MOV.U32 R13, RZ, RZ, 0x40000040 ;  /* 0x40000040ff0d7424 */ /* 0x000fe200078e00ff */
[----:B------:R-:W-:-:S02]  /*11550*/  R2UR UR35, R11 ;  /* 0x000000000b2372ca */ /* 0x000fc400000e0000 */
        /* <DEDUP_REMOVED lines=8> */
[----:B0-----:R-:W-:Y:S02]  /*115e0*/  SHF.R.U32.HI R6, RZ, 0x7, R6 ;  /* 0x00000007ff067819 */ /* 0x001fe40000011606 */
[----:B------:R-:W-:Y:S01]  /*115f0*/  R2UR UR22, R12 ;  /* 0x000000000c1672ca */ /* 0x000fe200000e0000 */
[----:B------:R-:W-:Y:S01]  /*11600*/  VIADD R12, R10, 0x402 ;  /* 0x000004020a0c7836 */ /* 0x000fe20000000000 */
[----:B------:R-:W-:Y:S01]  /*11610*/  R2UR UR23, R13 ;  /* 0x000000000d1772ca */ /* 0x000fe200000e0000 */
[----:B------:R-:W-:Y:S02]  /*11620*/  VIADD R6, R6, 0x8 ;  /* 0x0000000806067836 */ /* 0x000fe40000000000 */
[----:B------:R-:W-:Y:S01]  /*11630*/  IMAD.MOV.U32 R13, RZ, RZ, 0x40000040 ;  /* 0x40000040ff0d7424 */ /* 0x000fe200078e00ff */
[----:B------:R-:W-:Y:S01]  /*11640*/  R2UR UR26, R12 ;  /* 0x000000000c1a72ca */ /* 0x000fe200000e0000 */
[C---:B------:R-:W-:Y:S01]  /*11650*/  VIADD R12, R10.reuse, 0x404 ;  /* 0x000004040a0c7836 */ /* 0x040fe20000000000 */
[----:B------:R0:W-:Y:S01]  /*11660*/  BAR.SYNC.DEFER_BLOCKING R6, 0x100 ;  /* 0x000400060000751d */ /* 0x0001e20000010000 */
[----:B------:R-:W-:-:S02]  /*11670*/  IADD3 R10, R10, 0x406, RZ ;  /* 0x000004060a0a7810 */ /* 0x000fc40007ffe0ff */
[----:B------:R-:W-:Y:S01]  /*11680*/  R2UR UR27, R13 ;  /* 0x000000000d1b72ca */ /* 0x000fe200000e0000 */
[----:B------:R-:W-:Y:S01]  /*11690*/  IMAD.MOV.U32 R13, RZ, RZ, 0x40000040 ;  /* 0x40000040ff0d7424 */ /* 0x000fe200078e00ff */
[----:B------:R-:W-:Y:S02]  /*116a0*/  R2UR UR30, R12 ;  /* 0x000000000c1e72ca */ /* 0x000fe400000e0000 */
[----:B------:R-:W-:Y:S02]  /*116b0*/  R2UR UR34, R10 ;  /* 0x000000000a2272ca */ /* 0x000fe400000e0000 */
[----:B------:R-:W-:Y:S01]  /*116c0*/  R2UR UR31, R13 ;  /* 0x000000000d1f72ca */ /* 0x000fe200000e0000 */
        /* <DEDUP_REMOVED lines=27> */
.L_x_1853:
[----:B------:R-:W-:Y:S01]  /*11880*/  SHF.L.U32 R6, R186, 0x1f, RZ ;  /* 0x0000001fba067819 */ /* 0x000fe200000006ff */
[----:B------:R-:W-:-:S04]  /*11890*/  IMAD R11, R22, 0x8, R2 ;  /* 0x00000008160b7824 */ /* 0x000fc800078e0202 */
[----:B------:R0:W1:Y:S01]  /*118a0*/  SYNCS.PHASECHK.TRANS64.TRYWAIT P4, [R11+URZ+0x28850], R6 ;  /* 0x028850060b0075a7 */ /* 0x000062000808017f */
[----:B------:R-:W-:Y:S05]  /*118b0*/  @!P0 BRA `(.L_x_1854) ;  /* 0x0000000000048947 */ /* 0x000fea0003800000 */
[----:B------:R-:W-:Y:S01]  /*118c0*/  BPT.TRAP 0x1 ;  /* 0x000000040000795c */ /* 0x000fe20000300000 */
.L_x_1854:
[----:B-1----:R-:W-:Y:S05]  /*118d0*/  @P4 BRA `(.L_x_1852) ;  /* 0x0000000000084947 */ /* 0x002fea0003800000 */
[----:B------:R-:W1:Y:S02]  /*118e0*/  SYNCS.PHASECHK.TRANS64.TRYWAIT P4, [R11+URZ+0x28850], R6 ;  /* 0x028850060b0075a7 */ /* 0x000e64000808017f */
[----:B-1----:R-:W-:Y:S05]  /*118f0*/  @!P4 BRA `(.L_x_1855) ;  /* 0x0000013c00e4c947 */ /* 0x002fea0003800000 */
.L_x_1852:
[----:B01----:R-:W-:Y:S01]  /*11900*/  VIADD R6, R2, 0x400 ;  /* 0x0000040002067836 */ /* 0x003fe20000000000 */
[----:B------:R-:W-:Y:S05]  /*11910*/  WARPSYNC.ALL ;  /* 0x0000000000007948 */ /* 0x000fea0003800000 */
[----:B------:R-:W-:Y:S01]  /*11920*/  SHF.R.U32.HI R6, RZ, 0x4, R6 ;  /* 0x00000004ff067819 */ /* 0x000fe20000011606 */
[----:B------:R-:W-:Y:S01]  /*11930*/  WARPGROUP.ARRIVE ;  /* 0x00000000000079c5 */ /* 0x000fe20000000000 */
[----:B------:R-:W-:-:S05]  /*11940*/  IMAD.MOV.U32 R13, RZ, RZ, 0x40000040 ;  /* 0x40000040ff0d7424 */ /* 0x000fca00078e00ff */
[----:B------:R-:W0:Y:S01]  /*11950*/  S2R R20, SR_TID.X ;  /* 0x0000000000147919 */ /* 0x000e220000002100 */
[----:B------:R-:W-:-:S04]  /*11960*/  LOP3.LUT R6, R6, 0x3fff, RZ, 0xc0, !PT ;  /* 0x00003fff06067812 */ /* 0x000fc800078ec0ff */
[----:B------:R-:W-:Y:S02]  /*11970*/  LOP3.LUT R11, R6, 0x4000000, RZ, 0xfc, !PT ;  /* 0x04000000060b7812 */ /* 0x000fe400078efcff */
[----:B------:R-:W1:Y:S03]  /*11980*/  @P2 LDC R6, c[0x0][0x44c] ;  /* 0x00011300ff062b82 */ /* 0x000e660000000800 */
[----:B------:R-:W-:Y:S02]  /*11990*/  IMAD R10, R22, 0x800, R11 ;  /* 0x00000800160a7824 */ /* 0x000fe400078e020b */
[----:B------:R-:W-:Y:S02]  /*119a0*/  IMAD.MOV.U32 R11, RZ, RZ, 0x40000040 ;  /* 0x40000040ff0b7424 */ /* 0x000fe400078e00ff */
[C---:B------:R-:W-:Y:S01]  /*119b0*/  VIADD R12, R10.reuse, 0x80 ;  /* 0x000000800a0c7836 */ /* 0x040fe20000000000 */
[----:B------:R-:W-:-:S02]  /*119c0*/  R2UR UR10, R10 ;  /* 0x000000000a0a72ca */ /* 0x000fc400000e0000 */
[----:B------:R-:W-:Y:S01]  /*119d0*/  R2UR UR11, R11 ;  /* 0x000000000b0b72ca */ /* 0x000fe200000e0000 */
[----:B------:R-:W-:-:S12]  /*119e0*/  IMAD.MOV.U32 R11, RZ, RZ, 0x40000040 ;  /* 0x40000040ff0b7424 */ /* 0x000fd800078e00ff */
[----:B------:R-:W-:Y:S01]  /*119f0*/  HGMMA.64x128x16.F32 R88, R180, gdesc[UR8].tnspB, R88, gsb0 ;  /* 0x41e00008b4587df0 */ /* 0x000fe20008000858 */
[----:B------:R-:W-:Y:S01]  /*11a00*/  R2UR UR10, R12 ;  /* 0x000000000c0a72ca */ /* 0x000fe200000e0000 */
[----:B------:R-:W-:Y:S01]  /*11a10*/  VIADD R12, R10, 0x100 ;  /* 0x000001000a0c7836 */ /* 0x000fe20000000000 */
[----:B------:R-:W-:Y:S01]  /*11a20*/  R2UR UR11, R13 ;  /* 0x000000000d0b72ca */ /* 0x000fe200000e0000 */
[----:B------:R-:W-:Y:S01]  /*11a30*/  IMAD.MOV.U32 R13, RZ, RZ, 0x40000040 ;  /* 0x40000040ff0d7424 */ /* 0x000fe200078e00ff */
[----:B0-----:R-:W-:Y:S01]  /*11a40*/  SHF.R.U32.HI R20, RZ, 0x7, R20 ;  /* 0x00000007ff147819 */ /* 0x001fe20000011614 */
        /* <DEDUP_REMOVED lines=32> */
[----:B------:R-:W-:Y:S02]  /*11c50*/  R2UR UR10, R12 ;  /* 0x000000000c0a72ca */ /* 0x000fe400000e0000 */
[----:B------:R-:W-:Y:S01]  /*11c60*/  R2UR UR11, R13 ;  /* 0x000000000d0b72ca */ /* 0x000fe200000e0000 */
[----:B------:R-:W-:Y:S02]  /*11c70*/  WARPGROUP.DEPBAR.LE gsb0, 0x0 ;  /* 0x00008000000079c5 */ /* 0x000fe40000010000 */
[----:B------:R-:W-:-:S10]  /*11c80*/  WARPGROUP.ARRIVE ;  /* 0x00000000000079c5 */ /* 0x000fd40000000000 */
[----:B------:R-:W-:Y:S01]  /*11c90*/  HGMMA.64x128x16.F32 R88, R156, gdesc[UR8].tnspB, R88, gsb0 ;  /* 0x41e000089c587df0 */ /* 0x000fe20008000858 */
[----:B------:R-:W-:Y:S02]  /*11ca0*/  R2UR UR10, R10 ;  /* 0x000000000a0a72ca */ /* 0x000fe400000e0000 */
[----:B------:R-:W-:Y:S02]  /*11cb0*/  R2UR UR11, R11 ;  /* 0x000000000b0b72ca */ /* 0x000fe400000e0000 */
[----:B------:R-:W0:Y:S01]  /*11cc0*/  @P2 LDC R11, c[0x0][0x450] ;  /* 0x00011400ff0b2b82 */ /* 0x000e220000000800 */
[----:B------:R-:W-:Y:S02]  /*11cd0*/  WARPGROUP.DEPBAR.LE gsb0, 0x0 ;  /* 0x00008000000079c5 */ /* 0x000fe40000010000 */
[----:B------:R-:W-:-:S08]  /*11ce0*/  WARPGROUP.ARRIVE ;  /* 0x00000000000079c5 */ /* 0x000fd00000000000 */
[----:B------:R-:W-:Y:S03]  /*11cf0*/  HGMMA.64x128x16.F32 R88, R152, gdesc[UR8].tnspB, R88, gsb0 ;  /* 0x41e0000898587df0 */ /* 0x000fe60008000858 */
[----:B------:R-:W-:Y:S02]  /*11d00*/  WARPGROUP.DEPBAR.LE gsb0, 0x0 ;  /* 0x00008000000079c5 */ /* 0x000fe40000010000 */
[----:B------:R-:W-:Y:S02]  /*11d10*/  IMAD.IADD R155, R195, 0x1, R193 ;  /* 0x00000001c39b7824 */ /* 0x000fe400078e02c1 */
[----:B------:R-:W-:Y:S02]  /*11d20*/  IMAD.SHL.U32 R153, R4, 0x80, RZ ;  /* 0x0000008004997824 */ /* 0x000fe400078e00ff */
[----:B-1----:R-:W-:-:S03]  /*11d30*/  @P2 IMAD.HI.U32 R10, R155, R6, RZ ;  /* 0x000000069b0a2227 */ /* 0x002fc600078e00ff */
[----:B------:R-:W-:Y:S01]  /*11d40*/  IADD3 R12, -R153, 0x1, RZ ;  /* 0x00000001990c7810 */ /* 0x000fe20007ffe1ff */
[----:B------:R-:W-:Y:S01]  /*11d50*/  @!P1 IMAD R6, R15, 0x8, R2 ;  /* 0x000000080f069824 */ /* 0x000fe200078e0202 */
[----:B0-----:R-:W-:Y:S02]  /*11d60*/  @P2 SHF.R.U32.HI R155, RZ, R11, R10 ;  /* 0x0000000bff9b2219 */ /* 0x001fe4000001160a */
[----:B------:R-:W-:Y:S01]  /*11d70*/  IADD3 R10, -R20, 0xb, RZ ;  /* 0x0000000b140a7810 */ /* 0x000fe20007ffe1ff */
[----:B------:R-:W-:Y:S02]  /*11d80*/  @!P1 VIADD R6, R6, 0x28840 ;  /* 0x0002884006069836 */ /* 0x000fe40000000000 */
[----:B------:R-:W0:Y:S01]  /*11d90*/  SHFL.IDX PT, R20, R155, RZ, 0x1c1f ;  /* 0x001c1fff9b147589 */ /* 0x000e2200000e0000 */
[----:B------:R-:W-:Y:S02]  /*11da0*/  IMAD R12, R189, -0x2, R12 ;  /* 0xfffffffebd0c7824 */ /* 0x000fe400078e020c */
[----:B------:R-:W-:Y:S01]  /*11db0*/  @!P1 PRMT R6, RZ, 0x654, R6 ;  /* 0x00000654ff069816 */ /* 0x000fe20000000006 */
[----:B------:R1:W-:Y:S06]  /*11dc0*/  BAR.ARV R10, 0x100 ;  /* 0x0004000a0000751d */ /* 0x0003ec0000002000 */
[----:B------:R2:W-:Y:S01]  /*11dd0*/  @!P1 SYNCS.ARRIVE.TRANS64.RED.A1T0 RZ, [R6+URZ], RZ ;  /* 0x000000ff06ff99a7 */ /* 0x0005e2000810043f */
[----:B------:R-:W-:-:S05]  /*11de0*/  IADD3 R12, -R187, R12, R188 ;  /* 0x0000000cbb0c7210 */ /* 0x000fca0007ffe1bc */
[----:B------:R-:W-:Y:S02]  /*11df0*/  VIADD R21, R12, UR48 ;  /* 0x000000300c157c36 */ /* 0x000fe40008000000 */
[----:B--2---:R-:W-:-:S05]  /*11e00*/  IMAD.U32 R6, RZ, RZ, UR6 ;  /* 0x00000006ff067e24 */ /* 0x004fca000f8e00ff */
[----:B------:R-:W-:Y:S01]  /*11e10*/  LOP3.LUT R13, RZ, R6, RZ, 0x33, !PT ;  /* 0x00000006ff0d7212 */ /* 0x000fe200078e33ff */
[----:B0-----:R-:W-:-:S04]  /*11e20*/  IMAD.IADD R157, R21, 0x1, R20 ;  /* 0x00000001159d7824 */ /* 0x001fc800078e0214 */
[----:B------:R-:W-:-:S04]  /*11e30*/  IMAD.IADD R13, R13, 0x1, R12 ;  /* 0x000000010d0d7824 */ /* 0x000fc800078e020c */
[----:B------:R-:W-:Y:S01]  /*11e40*/  IMAD.IADD R159, R13, 0x1, R20 ;  /* 0x000000010d9f7824 */ /* 0x000fe200078e0214 */
[----:B-1----:R-:W-:Y:S06]  /*11e50*/  @!P3 BRA `(.L_x_1856) ;  /* 0x000000000058b947 */ /* 0x002fec0003800000 */
[----:B------:R-:W-:Y:S01]  /*11e60*/  IADD3 R12, -R187, R188, R20 ;  /* 0x000000bcbb0c7210 */ /* 0x000fe20007ffe114 */
[----:B------:R-:W-:Y:S03]  /*11e70*/  BSSY B0, `(.L_x_1857) ;  /* 0x0000010000007945 */ /* 0x000fe60003800000 */
        /* <DEDUP_REMOVED lines=10> */
.L_x_1858:
[----:B------:R-:W-:-:S05]  /*11f20*/  IMAD.U32 R20, RZ, RZ, UR4 ;  /* 0x00000004ff147e24 */ /* 0x000fca000f8e00ff */
[----:B------:R-:W-:-:S13]  /*11f30*/  ISETP.NE.AND P4, PT, R20, 0x1, PT ;  /* 0x000000011400780c */ /* 0x000fda0003f85270 */
[----:B------:R-:W0:Y:S02]  /*11f40*/  @P4 LDC.64 R10, c[0x0][0x9e8] ;  /* 0x00027a00ff0a4b82 */ /* 0x000e240000000a00 */
[----:B0-----:R-:W-:-:S05]  /*11f50*/  @P4 IMAD.HI.U32 R10, R12, R10, RZ ;  /* 0x0000000a0c0a4227 */ /* 0x001fca00078e00ff */
[----:B------:R-:W-:-:S07]  /*11f60*/  @P4 SHF.R.U32.HI R12, RZ, R11, R10 ;  /* 0x0000000bff0c4219 */ /* 0x000fce000001160a */
.L_x_1859:
[----:B------:R-:W-:Y:S05]  /*11f70*/  BSYNC B0 ;  /* 0x0000000000007941 */ /* 0x000fea0003800000 */
.L_x_1857:
[----:B------:R-:W-:-:S04]  /*11f80*/  IMAD R12, R12, R20, -R153 ;  /* 0x000000140c0c7224 */ /* 0x000fc800078e0a99 */
[----:B------:R-:W-:-:S05]  /*11f90*/  IMAD R12, R189, -0x2, R12 ;  /* 0xfffffffebd0c7824 */ /* 0x000fca00078e020c */
[----:B------:R-:W-:Y:S02]  /*11fa0*/  VIADDMNMX R157, R12, R20, R157, PT ;  /* 0x000000140c9d7246 */ /* 0x000fe4000380019d */
[----:B------:R-:W-:-:S07]  /*11fb0*/  VIMNMX R159, R159, R12, !PT ;  /* 0x0000000c9f9f7248 */ /* 0x000fce0007fe0100 */
.L_x_1856:
[----:B------:R-:W-:Y:S01]  /*11fc0*/  ISETP.GT.AND P4, PT, R4, -0x1, PT ;  /* 0xffffffff0400780c */ /* 0x000fe20003f84270 */
[----:B------:R-:W0:Y:S03]  /*11fd0*/  SHFL.IDX PT, R10, R155, 0x1, 0x1c1f ;  /* 0x003c1f009b0a7f89 */ /* 0x000e2600000e0000 */
[----:B------:R-:W-:-:S04]  /*11fe0*/  ISETP.GT.AND P5, PT, R159, RZ, P4 ;  /* 0x000000ff9f00720c */ /* 0x000fc800027a4270 */
[----:B------:R-:W-:-:S04]  /*11ff0*/  ISETP.LT.OR P5, PT, R157, 0x1, P5 ;  /* 0x000000019d00780c */ /* 0x000fc80002fa1670 */
[----:B------:R-:W-:Y:S02]  /*12000*/  FSEL R24, R24, -INF , !P5 ;  /* 0xff80000018187808 */ /* 0x000fe40006800000 */
[----:B------:R-:W-:-:S04]  /*12010*/  ISETP.GT.AND P5, PT, R159, 0x1, P4 ;  /* 0x000000019f00780c */ /* 0x000fc800027a4270 */
[----:B------:R-:W-:-:S04]  /*12020*/  ISETP.LT.OR P5, PT, R157, 0x2, P5 ;  /* 0x000000029d00780c */ /* 0x000fc80002fa1670 */
[----:B------:R-:W-:Y:S02]  /*12030*/  FSEL R12, R25, -INF , !P5 ;  /* 0xff800000190c7808 */ /* 0x000fe40006800000 */
[----:B------:R-:W-:Y:S01]  /*12040*/  ISETP.GT.AND P5, PT, R159, 0x8, P4 ;  /* 0x000000089f00780c */ /* 0x000fe200027a4270 */
[--C-:B0-----:R-:W-:Y:S02]  /*12050*/  IMAD.IADD R21, R21, 0x1, R10.reuse ;  /* 0x0000000115157824 */ /* 0x101fe400078e020a */
[----:B------:R-:W-:Y:S01]  /*12060*/  IMAD.IADD R13, R13, 0x1, R10 ;  /* 0x000000010d0d7824 */ /* 0x000fe200078e020a */
[----:B------:R-:W-:-:S04]  /*12070*/  ISETP.LT.OR P5, PT, R157, 0x9, P5 ;  /* 0x000000099d00780c */ /* 0x000fc80002fa1670 */
[----:B------:R-:W-:Y:S02]  /*12080*/  FSEL R28, R28, -INF , !P5 ;  /* 0xff8000001c1c7808 */ /* 0x000fe40006800000 */
[----:B------:R-:W-:-:S04]  /*12090*/  ISETP.GT.AND P5, PT, R159, 0x9, P4 ;  /* 0x000000099f00780c */ /* 0x000fc800027a4270 */
        /* <DEDUP_REMOVED lines=85> */
[----:B------:R-:W-:Y:S01]  /*125f0*/  FSEL R178, R85, -INF , !P5 ;  /* 0xff80000055b27808 */ /* 0x000fe20006800000 */
[----:B------:R-:W-:Y:S08]  /*12600*/  @!P3 BRA `(.L_x_1860) ;  /* 0x000000000058b947 */ /* 0x000ff00003800000 */
        /* <DEDUP_REMOVED lines=12> */
.L_x_1862:
[----:B------:R-:W-:-:S04]  /*126d0*/  MOV R180, UR4 ;  /* 0x0000000400b47c02 */ /* 0x000fc80008000f00 */
[----:B------:R-:W-:-:S13]  /*126e0*/  ISETP.NE.AND P5, PT, R180, 0x1, PT ;  /* 0x00000001b400780c */ /* 0x000fda0003fa5270 */
[----:B------:R-:W0:Y:S02]  /*126f0*/  @P5 LDC.64 R10, c[0x0][0x9e8] ;  /* 0x00027a00ff0a5b82 */ /* 0x000e240000000a00 */
[----:B0-----:R-:W-:-:S05]  /*12700*/  @P5 IMAD.HI.U32 R10, R25, R10, RZ ;  /* 0x0000000a190a5227 */ /* 0x001fca00078e00ff */
[----:B------:R-:W-:-:S07]  /*12710*/  @P5 SHF.R.U32.HI R25, RZ, R11, R10 ;  /* 0x0000000bff195219 */ /* 0x000fce000001160a */
.L_x_1863:
[----:B------:R-:W-:Y:S05]  /*12720*/  BSYNC B0 ;  /* 0x0000000000007941 */ /* 0x000fea0003800000 */
.L_x_1861:
[----:B------:R-:W-:-:S04]  /*12730*/  IMAD R10, R25, R180, -R153 ;  /* 0x000000b4190a7224 */ /* 0x000fc800078e0a99 */
[----:B------:R-:W-:-:S05]  /*12740*/  IMAD R10, R189, -0x2, R10 ;  /* 0xfffffffebd0a7824 */ /* 0x000fca00078e020a */
[----:B------:R-:W-:Y:S02]  /*12750*/  VIADDMNMX R21, R10, R180, R21, PT ;  /* 0x000000b40a157246 */ /* 0x000fe40003800115 */
[----:B------:R-:W-:-:S07]  /*12760*/  VIMNMX R13, R13, R10, !PT ;  /* 0x0000000a0d0d7248 */ /* 0x000fce0007fe0100 */
.L_x_1860:
[----:B------:R-:W-:Y:S01]  /*12770*/  ISETP.GT.AND P5, PT, R13, 0x1, P4 ;  /* 0x000000010d00780c */ /* 0x000fe200027a4270 */
[----:B------:R-:W-:Y:S01]  /*12780*/  @!P1 IMAD R22, R22, 0x8, R2 ;  /* 0x0000000816169824 */ /* 0x000fe200078e0202 */
[----:B------:R-:W-:Y:S02]  /*12790*/  FMNMX.FTZ R11, R24, R0, !PT ;  /* 0x00000000180b7209 */ /* 0x000fe40007810000 */
[----:B------:R-:W-:Y:S02]  /*127a0*/  ISETP.LT.OR P5, PT, R21, 0x2, P5 ;  /* 0x000000021500780c */ /* 0x000fe40002fa1670 */
[----:B------:R-:W-:Y:S02]  /*127b0*/  FMNMX.FTZ R11, R12, R11, !PT ;  /* 0x0000000b0c0b7209 */ /* 0x000fe40007810000 */
[----:B------:R-:W-:Y:S02]  /*127c0*/  FSEL R180, R27, -INF , !P5 ;  /* 0xff8000001bb47808 */ /* 0x000fe40006800000 */
[----:B------:R-:W-:-:S02]  /*127d0*/  ISETP.GT.AND P5, PT, R13, 0x8, P4 ;  /* 0x000000080d00780c */ /* 0x000fc400027a4270 */
[----:B------:R-:W-:Y:S02]  /*127e0*/  FMNMX.FTZ R11, R28, R11, !PT ;  /* 0x0000000b1c0b7209 */ /* 0x000fe40007810000 */
[----:B------:R-:W-:Y:S02]  /*127f0*/  ISETP.LT.OR P5, PT, R21, 0x9, P5 ;  /* 0x000000091500780c */ /* 0x000fe40002fa1670 */
[----:B------:R-:W-:Y:S02]  /*12800*/  FMNMX.FTZ R11, R20, R11, !PT ;  /* 0x0000000b140b7209 */ /* 0x000fe40007810000 */
[----:B------:R-:W-:Y:S02]  /*12810*/  FSEL R30, R30, -INF , !P5 ;  /* 0xff8000001e1e7808 */ /* 0x000fe40006800000 */
[----:B------:R-:W-:Y:S02]  /*12820*/  ISETP.GT.AND P5, PT, R13, 0x9, P4 ;  /* 0x000000090d00780c */ /* 0x000fe400027a4270 */
[----:B------:R-:W-:-:S02]  /*12830*/  FMNMX.FTZ R11, R32, R11, !PT ;  /* 0x0000000b200b7209 */ /* 0x000fc40007810000 */
[----:B------:R-:W-:Y:S02]  /*12840*/  ISETP.LT.OR P5, PT, R21, 0xa, P5 ;  /* 0x0000000a1500780c */ /* 0x000fe40002fa1670 */
[----:B------:R-:W-:Y:S02]  /*12850*/  FMNMX.FTZ R11, R152, R11, !PT ;  /* 0x0000000b980b7209 */ /* 0x000fe40007810000 */
[----:B------:R-:W-:Y:S02]  /*12860*/  FSEL R182, R31, -INF , !P5 ;  /* 0xff8000001fb67808 */ /* 0x000fe40006800000 */
[----:B------:R-:W-:Y:S02]  /*12870*/  ISETP.GT.AND P5, PT, R13, 0x10, P4 ;  /* 0x000000100d00780c */ /* 0x000fe400027a4270 */
[----:B------:R-:W-:Y:S02]  /*12880*/  FMNMX.FTZ R11, R36, R11, !PT ;  /* 0x0000000b240b7209 */ /* 0x000fe40007810000 */
[----:B------:R-:W-:-:S02]  /*12890*/  ISETP.LT.OR P5, PT, R21, 0x11, P5 ;  /* 0x000000111500780c */ /* 0x000fc40002fa1670 */
[----:B------:R-:W-:Y:S02]  /*128a0*/  FMNMX.FTZ R11, R154, R11, !PT ;  /* 0x0000000b9a0b7209 */ /* 0x000fe40007810000 */
[----:B------:R-:W-:Y:S02]  /*128b0*/  FSEL R34, R34, -INF , !P5 ;  /* 0xff80000022227808 */ /* 0x000fe40006800000 */
[----:B------:R-:W-:Y:S02]  /*128c0*/  ISETP.GT.AND P5, PT, R13, 0x11, P4 ;  /* 0x000000110d00780c */ /* 0x000fe400027a4270 */
[----:B------:R-:W-:Y:S02]  /*128d0*/  FMNMX.FTZ R11, R40, R11, !PT ;  /* 0x0000000b280b7209 */ /* 0x000fe40007810000 */
[----:B------:R-:W-:Y:S02]  /*128e0*/  ISETP.LT.OR P5, PT, R21, 0x12, P5 ;  /* 0x000000121500780c */ /* 0x000fe40002fa1670 */
[----:B------:R-:W-:-:S02]  /*128f0*/  FMNMX.FTZ R11, R156, R11, !PT ;  /* 0x0000000b9c0b7209 */ /* 0x000fc40007810000 */
[----:B------:R-:W-:Y:S02]  /*12900*/  FSEL R186, R35, -INF , !P5 ;  /* 0xff80000023ba7808 */ /* 0x000fe40006800000 */
[----:B------:R-:W-:Y:S02]  /*12910*/  ISETP.GT.AND P5, PT, R13, 0x18, P4 ;  /* 0x000000180d00780c */ /* 0x000fe400027a4270 */
[----:B------:R-:W-:Y:S02]  /*12920*/  FMNMX.FTZ R11, R44, R11, !PT ;  /* 0x0000000b2c0b7209 */ /* 0x000fe40007810000 */
[----:B------:R-:W-:Y:S02]  /*12930*/  ISETP.LT.OR P5, PT, R21, 0x19, P5 ;  /* 0x000000191500780c */ /* 0x000fe40002fa1670 */
[----:B------:R-:W-:Y:S02]  /*12940*/  FMNMX.FTZ R11, R158, R11, !PT ;  /* 0x0000000b9e0b7209 */ /* 0x000fe40007810000 */
[----:B------:R-:W-:-:S02]  /*12950*/  FSEL R38, R38, -INF , !P5 ;  /* 0xff80000026267808 */ /* 0x000fc40006800000 */
[----:B------:R-:W-:Y:S02]  /*12960*/  ISETP.GT.AND P5, PT, R13, 0x19, P4 ;  /* 0x000000190d00780c */ /* 0x000fe400027a4270 */
        /* <DEDUP_REMOVED lines=49> */
[----:B------:R-:W-:Y:S01]  /*12c80*/  ISETP.GT.AND P5, PT, R13, 0x41, P4 ;  /* 0x000000410d00780c */ /* 0x000fe200027a4270 */
[----:B------:R-:W0:Y:S03]  /*12c90*/  SHFL.BFLY PT, R10, R11, 0x2, 0x1f ;  /* 0x0c401f000b0a7f89 */ /* 0x000e2600000e0000 */
[----:B------:R-:W-:-:S04]  /*12ca0*/  ISETP.LT.OR P5, PT, R21, 0x42, P5 ;  /* 0x000000421500780c */ /* 0x000fc80002fa1670 */
[----:B------:R-:W-:Y:S02]  /*12cb0*/  FSEL R59, R59, -INF , !P5 ;  /* 0xff8000003b3b7808 */ /* 0x000fe40006800000 */
[----:B------:R-:W-:-:S04]  /*12cc0*/  ISETP.GT.AND P5, PT, R13, 0x48, P4 ;  /* 0x000000480d00780c */ /* 0x000fc800027a4270 */
[----:B------:R-:W-:-:S04]  /*12cd0*/  ISETP.LT.OR P5, PT, R21, 0x49, P5 ;  /* 0x000000491500780c */ /* 0x000fc80002fa1670 */
[----:B------:R-:W-:Y:S02]  /*12ce0*/  FSEL R62, R62, -INF , !P5 ;  /* 0xff8000003e3e7808 */ /* 0x000fe40006800000 */
[----:B------:R-:W-:-:S04]  /*12cf0*/  ISETP.GT.AND P5, PT, R13, 0x49, P4 ;  /* 0x000000490d00780c */ /* 0x000fc800027a4270 */
[----:B------:R-:W-:Y:S02]  /*12d00*/  ISETP.LT.OR P5, PT, R21, 0x4a, P5 ;  /* 0x0000004a1500780c */ /* 0x000fe40002fa1670 */
[----:B0-----:R-:W-:Y:S02]  /*12d10*/  FMNMX.FTZ R25, R11, R10, !PT ;  /* 0x0000000a0b197209 */ /* 0x001fe40007810000 */
[----:B------:R-:W-:Y:S01]  /*12d20*/  FSEL R63, R63, -INF , !P5 ;  /* 0xff8000003f3f7808 */ /* 0x000fe20006800000 */
[----:B------:R-:W0:Y:S01]  /*12d30*/  LDC R11, c[0x0][0x988] ;  /* 0x00026200ff0b7b82 */ /* 0x000e220000000800 */
[----:B------:R-:W-:Y:S01]  /*12d40*/  ISETP.GT.AND P5, PT, R13, 0x50, P4 ;  /* 0x000000500d00780c */ /* 0x000fe200027a4270 */
[----:B------:R-:W1:Y:S03]  /*12d50*/  SHFL.BFLY PT, R10, R25, 0x1, 0x1f ;  /* 0x0c201f00190a7f89 */ /* 0x000e6600000e0000 */
[----:B------:R-:W-:-:S04]  /*12d60*/  ISETP.LT.OR P5, PT, R21, 0x51, P5 ;  /* 0x000000511500780c */ /* 0x000fc80002fa1670 */
[----:B------:R-:W-:Y:S02]  /*12d70*/  FSEL R66, R66, -INF , !P5 ;  /* 0xff80000042427808 */ /* 0x000fe40006800000 */
[----:B------:R-:W-:-:S04]  /*12d80*/  ISETP.GT.AND P5, PT, R13, 0x51, P4 ;  /* 0x000000510d00780c */ /* 0x000fc800027a4270 */
[----:B------:R-:W-:-:S04]  /*12d90*/  ISETP.LT.OR P5, PT, R21, 0x52, P5 ;  /* 0x000000521500780c */ /* 0x000fc80002fa1670 */
[----:B------:R-:W-:Y:S02]  /*12da0*/  FSEL R67, R67, -INF , !P5 ;  /* 0xff80000043437808 */ /* 0x000fe40006800000 */
[----:B------:R-:W-:-:S04]  /*12db0*/  ISETP.GT.AND P5, PT, R13, 0x58, P4 ;  /* 0x000000580d00780c */ /* 0x000fc800027a4270 */
[----:B------:R-:W-:Y:S02]  /*12dc0*/  ISETP.LT.OR P5, PT, R21, 0x59, P5 ;  /* 0x000000591500780c */ /* 0x000fe40002fa1670 */
[----:B-1----:R-:W-:Y:S02]  /*12dd0*/  FMNMX.FTZ R10, R25, R10, !PT ;  /* 0x0000000a190a7209 */ /* 0x002fe40007810000 */
[----:B------:R-:W-:Y:S02]  /*12de0*/  FSEL R70, R70, -INF , !P5 ;  /* 0xff80000046467808 */ /* 0x000fe40006800000 */
[----:B------:R-:W-:Y:S01]  /*12df0*/  ISETP.GT.AND P5, PT, R13, 0x59, P4 ;  /* 0x000000590d00780c */ /* 0x000fe200027a4270 */
[----:B0-----:R-:W-:-:S03]  /*12e00*/  FMUL.FTZ R51, R10, R11 ;  /* 0x0000000b0a337220 */ /* 0x001fc60000410000 */
        /* <DEDUP_REMOVED lines=23> */
[C---:B------:R-:W-:Y:S02]  /*12f80*/  ISETP.GT.AND P5, PT, R13.reuse, RZ, P4 ;  /* 0x000000ff0d00720c */ /* 0x040fe400027a4270 */
[----:B------:R-:W-:Y:S02]  /*12f90*/  ISETP.GT.AND P4, PT, R13, 0x79, P4 ;  /* 0x000000790d00780c */ /* 0x000fe40002784270 */
[C---:B------:R-:W-:Y:S02]  /*12fa0*/  ISETP.LT.OR P5, PT, R21.reuse, 0x1, P5 ;  /* 0x000000011500780c */ /* 0x040fe40002fa1670 */
[----:B------:R-:W-:Y:S02]  /*12fb0*/  ISETP.LT.OR P4, PT, R21, 0x7a, P4 ;  /* 0x0000007a1500780c */ /* 0x000fe40002781670 */
[----:B------:R-:W-:-:S02]  /*12fc0*/  FSEL R57, R26, -INF , !P5 ;  /* 0xff8000001a397808 */ /* 0x000fc40006800000 */
[----:B------:R-:W-:Y:S02]  /*12fd0*/  FSETP.NEU.FTZ.AND P5, PT, R10, -INF , PT ;  /* 0xff8000000a00780b */ /* 0x000fe40003fbd000 */
[----:B------:R-:W-:Y:S02]  /*12fe0*/  FMNMX.FTZ R29, R57, R8, !PT ;  /* 0x00000008391d7209 */ /* 0x000fe40007810000 */
[----:B------:R-:W-:Y:S02]  /*12ff0*/  FSEL R51, R51, RZ, P5 ;  /* 0x000000ff33337208 */ /* 0x000fe40002800000 */
[----:B------:R-:W-:Y:S02]  /*13000*/  FMNMX.FTZ R29, R180, R29, !PT ;  /* 0x0000001db41d7209 */ /* 0x000fe40007810000 */
[----:B------:R-:W-:Y:S01]  /*13010*/  FSEL R61, R10, RZ, P5 ;  /* 0x000000ff0a3d7208 */ /* 0x000fe20002800000 */
        /* <DEDUP_REMOVED lines=11> */
[----:B------:R-:W-:Y:S01]  /*130d0*/  FADD.FTZ R0, -R61, R0 ;  /* 0x000000003d007221 */ /* 0x000fe20000010100 */
[--C-:B------:R-:W-:Y:S01]  /*130e0*/  FFMA.FTZ R28, R36, R11, -R51.reuse ;  /* 0x0000000b241c7223 */ /* 0x100fe20000010833 */
[----:B------:R-:W-:Y:S01]  /*130f0*/  FMNMX.FTZ R31, R186, R31, !PT ;  /* 0x0000001fba1f7209 */ /* 0x000fe20007810000 */
[-CC-:B------:R-:W-:Y:S01]  /*13100*/  FFMA.FTZ R32, R40, R11.reuse, -R51.reuse ;  /* 0x0000000b28207223 */ /* 0x180fe20000010833 */
[----:B------:R0:W-:Y:S01]  /*13110*/  MUFU.EX2 R29, R152 ;  /* 0x00000098001d7308 */ /* 0x0001e20000000800 */
[--C-:B------:R-:W-:Y:S01]  /*13120*/  FFMA.FTZ R36, R158, R11, -R51.reuse ;  /* 0x0000000b9e247223 */ /* 0x100fe20000010833 */
[----:B------:R-:W-:Y:S01]  /*13130*/  FMNMX.FTZ R31, R38, R31, !PT ;  /* 0x0000001f261f7209 */ /* 0x000fe20007810000 */
[-CC-:B------:R-:W-:Y:S01]  /*13140*/  FFMA.FTZ R40, R160, R11.reuse, -R51.reuse ;  /* 0x0000000ba0287223 */ /* 0x180fe20000010833 */
[-CC-:B------:R-:W-:Y:S01]  /*13150*/  FFMA.FTZ R24, R24, R11.reuse, -R51.reuse ;  /* 0x0000000b18187223 */ /* 0x180fe20000010833 */
        /* <DEDUP_REMOVED lines=10> */
[-CC-:B0-----:R-:W-:Y:S01]  /*13200*/  FFMA.FTZ R152, R80, R11.reuse, -R51.reuse ;  /* 0x0000000b50987223 */ /* 0x181fe20000010833 */
[-CC-:B------:R-:W-:Y:S01]  /*13210*/  FFMA.FTZ R49, R176, R11.reuse, -R51.reuse ;  /* 0x0000000bb0317223 */ /* 0x180fe20000010833 */
[----:B-1----:R-:W-:Y:S01]  /*13220*/  FFMA.FTZ R154, R84, R11, -R51 ;  /* 0x0000000b549a7223 */ /* 0x002fe20000010833 */
[----:B------:R-:W-:Y:S01]  /*13230*/  FMNMX.FTZ R33, R46, R33, !PT ;  /* 0x000000212e217209 */ /* 0x000fe20007810000 */
[----:B------:R-:W-:Y:S03]  /*13240*/  MUFU.EX2 R24, R24 ;  /* 0x0000001800187308 */ /* 0x000fe60000000800 */
[----:B------:R-:W-:-:S04]  /*13250*/  FMNMX.FTZ R35, R234, R33, !PT ;  /* 0x00000021ea237209 */ /* 0x000fc80007810000 */
[----:B------:R-:W-:Y:S01]  /*13260*/  FMNMX.FTZ R35, R50, R35, !PT ;  /* 0x0000002332237209 */ /* 0x000fe20007810000 */
[----:B------:R0:W-:Y:S03]  /*13270*/  MUFU.EX2 R33, R156 ;  /* 0x0000009c00217308 */ /* 0x0001e60000000800 */
[----:B------:R-:W-:-:S04]  /*13280*/  FMNMX.FTZ R37, R236, R35, !PT ;  /* 0x00000023ec257209 */ /* 0x000fc80007810000 */
[----:B------:R-:W-:Y:S01]  /*13290*/  FMNMX.FTZ R12, R54, R37, !PT ;  /* 0x00000025360c7209 */ /* 0x000fe20007810000 */
[----:B------:R1:W-:Y:S01]  /*132a0*/  MUFU.EX2 R35, R44 ;  /* 0x0000002c00237308 */ /* 0x0003e20000000800 */
[----:B0-----:R-:W-:Y:S02]  /*132b0*/  FFMA.FTZ R156, R72, R11, -R51 ;  /* 0x0000000b489c7223 */ /* 0x001fe40000010833 */
[----:B------:R-:W-:-:S04]  /*132c0*/  FMNMX.FTZ R37, R55, R12, !PT ;  /* 0x0000000c37257209 */ /* 0x000fc80007810000 */
[----:B------:R-:W-:Y:S01]  /*132d0*/  FMNMX.FTZ R12, R58, R37, !PT ;  /* 0x000000253a0c7209 */ /* 0x000fe20007810000 */
[-CC-:B------:R-:W-:Y:S01]  /*132e0*/  FFMA.FTZ R37, R48, R11.reuse, -R51.reuse ;  /* 0x0000000b30257223 */ /* 0x180fe20000010833 */
[----:B------:R-:W-:Y:S01]  /*132f0*/  FSEL R48, R87, -INF , !P4 ;  /* 0xff80000057307808 */ /* 0x000fe20006000000 */
[-CC-:B-1----:R-:W-:Y:S01]  /*13300*/  FFMA.FTZ R44, R162, R11.reuse, -R51.reuse ;  /* 0x0000000ba22c7223 */ /* 0x182fe20000010833 */
[----:B------:R-:W-:Y:S01]  /*13310*/  FMNMX.FTZ R39, R59, R12, !PT ;  /* 0x0000000c3b277209 */ /* 0x000fe20007810000 */
[----:B------:R-:W-:Y:S01]  /*13320*/  FFMA.FTZ R162, R68, R11, -R51 ;  /* 0x0000000b44a27223 */ /* 0x000fe20000010833 */
        /* <DEDUP_REMOVED lines=10> */
[----:B------:R-:W0:Y:S02]  /*133d0*/  MUFU.EX2 R20, R20 ;  /* 0x0000001400147308 */ /* 0x000e240000000800 */
[----:B------:R-:W-:Y:S01]  /*133e0*/  FMNMX.FTZ R12, R74, R41, !PT ;  /* 0x000000294a0c7209 */ /* 0x000fe20007810000 */
[----:B------:R-:W-:-:S03]  /*133f0*/  FFMA.FTZ R41, R56, R11, -R51 ;  /* 0x0000000b38297223 */ /* 0x000fc60000010833 */
[----:B------:R-:W-:Y:S02]  /*13400*/  FMNMX.FTZ R43, R75, R12, !PT ;  /* 0x0000000c4b2b7209 */ /* 0x000fe40007810000 */
[----:B------:R-:W-:Y:S02]  /*13410*/  MUFU.EX2 R28, R28 ;  /* 0x0000001c001c7308 */ /* 0x000fe40000000800 */
[----:B------:R-:W-:-:S04]  /*13420*/  FMNMX.FTZ R12, R78, R43, !PT ;  /* 0x0000002b4e0c7209 */ /* 0x000fc80007810000 */
[----:B------:R-:W-:Y:S02]  /*13430*/  FMNMX.FTZ R43, R79, R12, !PT ;  /* 0x0000000c4f2b7209 */ /* 0x000fe40007810000 */
[----:B------:R-:W-:Y:S01]  /*13440*/  MUFU.EX2 R32, R32 ;  /* 0x0000002000207308 */ /* 0x000fe20000000800 */
[----:B0-----:R-:W-:Y:S02]  /*13450*/  F2FP.F16.F32.PACK_AB R176, R29, R20 ;  /* 0x000000141db0723e */ /* 0x001fe400000000ff */
[----:B------:R-:W-:Y:S01]  /*13460*/  FMNMX.FTZ R12, R82, R43, !PT ;  /* 0x0000002b520c7209 */ /* 0x000fe20007810000 */
[----:B------:R-:W-:-:S03]  /*13470*/  FFMA.FTZ R43, R170, R11, -R51 ;  /* 0x0000000baa2b7223 */ /* 0x000fc60000010833 */
[----:B------:R-:W-:Y:S01]  /*13480*/  FMNMX.FTZ R21, R83, R12, !PT ;  /* 0x0000000c53157209 */ /* 0x000fe20007810000 */
[----:B------:R-:W0:Y:S03]  /*13490*/  MUFU.EX2 R36, R36 ;  /* 0x0000002400247308 */ /* 0x000e260000000800 */
[----:B------:R-:W-:-:S04]  /*134a0*/  FMNMX.FTZ R21, R86, R21, !PT ;  /* 0x0000001556157209 */ /* 0x000fc80007810000 */
[----:B------:R-:W-:Y:S01]  /*134b0*/  FMNMX.FTZ R12, R48, R21, !PT ;  /* 0x00000015300c7209 */ /* 0x000fe20007810000 */
[----:B------:R-:W-:Y:S01]  /*134c0*/  FFMA.FTZ R21, R168, R11, -R51 ;  /* 0x0000000ba8157223 */ /* 0x000fe20000010833 */
[----:B------:R-:W-:Y:S03]  /*134d0*/  MUFU.EX2 R37, R37 ;  /* 0x0000002500257308 */ /* 0x000fe60000000800 */
[----:B------:R-:W1:Y:S05]  /*134e0*/  SHFL.BFLY PT, R45, R12, 0x2, 0x1f ;  /* 0x0c401f000c2d7f89 */ /* 0x000e6a00000e0000 */
[----:B------:R-:W2:Y:S01]  /*134f0*/  MUFU.EX2 R40, R40 ;  /* 0x0000002800287308 */ /* 0x000ea20000000800 */
[----:B0-----:R-:W-:-:S07]  /*13500*/  F2FP.F16.F32.PACK_AB R174, R36, R35 ;  /* 0x0000002324ae723e */ /* 0x001fce00000000ff */
[----:B------:R-:W-:Y:S08]  /*13510*/  MUFU.EX2 R39, R39 ;  /* 0x0000002700277308 */ /* 0x000ff00000000800 */
[----:B------:R-:W0:Y:S01]  /*13520*/  MUFU.EX2 R44, R44 ;  /* 0x0000002c002c7308 */ /* 0x000e220000000800 */
[----:B--2---:R-:W-:Y:S02]  /*13530*/  F2FP.F16.F32.PACK_AB R168, R40, R37 ;  /* 0x0000002528a8723e */ /* 0x004fe400000000ff */
[----:B-1----:R-:W-:Y:S01]  /*13540*/  FMNMX.FTZ R52, R12, R45, !PT ;  /* 0x0000002d0c347209 */ /* 0x002fe20007810000 */
[----:B------:R-:W-:Y:S01]  /*13550*/  FFMA.FTZ R45, R172, R11, -R51 ;  /* 0x0000000bac2d7223 */ /* 0x000fe20000010833 */
[----:B------:R-:W-:-:S03]  /*13560*/  F2FP.F16.F32.PACK_AB R172, R33, R32 ;  /* 0x0000002021ac723e */ /* 0x000fc600000000ff */
[----:B------:R-:W1:Y:S01]  /*13570*/  SHFL.BFLY PT, R53, R52, 0x1, 0x1f ;  /* 0x0c201f0034357f89 */ /* 0x000e6200000e0000 */
[----:B------:R-:W-:Y:S08]  /*13580*/  MUFU.EX2 R41, R41 ;  /* 0x0000002900297308 */ /* 0x000ff00000000800 */
[----:B------:R-:W-:Y:S01]  /*13590*/  MUFU.EX2 R164, R164 ;  /* 0x000000a400a47308 */ /* 0x000fe20000000800 */
[----:B0-----:R-:W-:-:S07]  /*135a0*/  F2FP.F16.F32.PACK_AB R170, R44, R39 ;  /* 0x000000272caa723e */ /* 0x001fce00000000ff */
[----:B------:R-:W-:Y:S01]  /*135b0*/  MUFU.EX2 R13, R13 ;  /* 0x0000000d000d7308 */ /* 0x000fe20000000800 */
[----:B-1----:R-:W-:Y:S01]  /*135c0*/  FMNMX.FTZ R12, R52, R53, !PT ;  /* 0x00000035340c7209 */ /* 0x002fe20007810000 */
[-C--:B------:R-:W-:Y:S01]  /*135d0*/  FFMA.FTZ R53, R178, R11.reuse, -R51 ;  /* 0x0000000bb2357223 */ /* 0x080fe20000010833 */
[----:B------:R-:W-:-:S05]  /*135e0*/  FMUL.FTZ R51, R0, R11 ;  /* 0x0000000b00337220 */ /* 0x000fca0000410000 */
[----:B------:R-:W-:Y:S01]  /*135f0*/  MUFU.EX2 R166, R166 ;  /* 0x000000a600a67308 */ /* 0x000fe20000000800 */
[C---:B------:R-:W-:Y:S01]  /*13600*/  FSETP.NEU.FTZ.AND P4, PT, R12.reuse, -INF , PT ;  /* 0xff8000000c00780b */ /* 0x040fe20003f9d000 */
[----:B------:R-:W-:Y:S01]  /*13610*/  FMUL.FTZ R61, R12, R11 ;  /* 0x0000000b0c3d7220 */ /* 0x000fe20000410000 */
[----:B------:R-:W-:-:S04]  /*13620*/  F2FP.F16.F32.PACK_AB R178, R31, R28 ;  /* 0x0000001c1fb2723e */ /* 0x000fc800000000ff */
[----:B------:R-:W-:Y:S01]  /*13630*/  FSEL R61, R61, RZ, P4 ;  /* 0x000000ff3d3d7208 */ /* 0x000fe20002000000 */
[----:B------:R-:W0:Y:S04]  /*13640*/  MUFU.EX2 R51, R51 ;  /* 0x0000003300337308 */ /* 0x000e280000000800 */
        /* <DEDUP_REMOVED lines=12> */
[--C-:B------:R-:W-:Y:S01]  /*13710*/  FFMA.FTZ R175, R46, R11, -R61.reuse ;  /* 0x0000000b2eaf7223 */ /* 0x100fe2000001083d */
[----:B0-----:R-:W-:Y:S01]  /*13720*/  FFMA.FTZ R52, R51, R5, R24 ;  /* 0x0000000533347223 */ /* 0x001fe20000010018 */
[----:B------:R-:W-:Y:S01]  /*13730*/  MUFU.EX2 R0, R0 ;  /* 0x0000000000007308 */ /* 0x000fe20000000800 */
[-CC-:B------:R-:W-:Y:S01]  /*13740*/  FFMA.FTZ R46, R234, R11.reuse, -R61.reuse ;  /* 0x0000000bea2e7223 */ /* 0x180fe2000001083d */
[----:B------:R-:W-:Y:S01]  /*13750*/  F2FP.F16.F32.PACK_AB R182, R27, R26 ;  /* 0x0000001a1bb6723e */ /* 0x000fe200000000ff */
        /* <DEDUP_REMOVED lines=10> */
[-C--:B------:R-:W-:Y:S01]  /*13800*/  FFMA.FTZ R161, R66, R11.reuse, -R61 ;  /* 0x0000000b42a17223 */ /* 0x080fe2000001083d */
[----:B------:R-:W-:Y:S01]  /*13810*/  F2FP.F16.F32.PACK_AB R180, R25, R24 ;  /* 0x0000001819b4723e */ /* 0x000fe200000000ff */
        /* <DEDUP_REMOVED lines=17> */
[----:B------:R-:W-:Y:S01]  /*13930*/  FSEL R5, R12, RZ, P4 ;  /* 0x000000ff0c057208 */ /* 0x000fe20002000000 */
[----:B------:R-:W-:Y:S01]  /*13940*/  MUFU.EX2 R30, R30 ;  /* 0x0000001e001e7308 */ /* 0x000fe20000000800 */
[--C-:B------:R-:W-:Y:S01]  /*13950*/  FFMA.FTZ R48, R48, R11, -R61.reuse ;  /* 0x0000000b30307223 */ /* 0x100fe2000001083d */
[----:B------:R-:W-:Y:S01]  /*13960*/  FADD.FTZ R52, R33, R52 ;  /* 0x0000003421347221 */ /* 0x000fe20000010000 */
[----:B------:R-:W-:Y:S01]  /*13970*/  ISETP.GT.AND P4, PT, R4, R14, PT ;  /* 0x0000000e0400720c */ /* 0x000fe20003f84270 */
[-C--:B------:R-:W-:Y:S01]  /*13980*/  FMUL.FTZ R88, R88, R51.reuse ;  /* 0x0000003358587220 */ /* 0x080fe20000410000 */
[----:B------:R-:W-:Y:S01]  /*13990*/  FMUL.FTZ R89, R89, R51 ;  /* 0x0000003359597220 */ /* 0x000fe20000410000 */
[----:B------:R-:W-:Y:S01]  /*139a0*/  FADD.FTZ R57, R35, R52 ;  /* 0x0000003423397221 */ /* 0x000fe20000010000 */
[----:B------:R-:W-:Y:S01]  /*139b0*/  FFMA.FTZ R52, R55, R11, -R61 ;  /* 0x0000000b37347223 */ /* 0x000fe2000001083d */
[----:B------:R-:W-:-:S02]  /*139c0*/  @!P1 VIADD R55, R22, 0x28860 ;  /* 0x0002886016379836 */ /* 0x000fc40000000000 */
[----:B------:R-:W-:Y:S01]  /*139d0*/  FADD.FTZ R22, -R5, R8 ;  /* 0x0000000805167221 */ /* 0x000fe20000010100 */
[----:B------:R-:W-:Y:S01]  /*139e0*/  FADD.FTZ R54, R36, R57 ;  /* 0x0000003924367221 */ /* 0x000fe20000010000 */
[----:B------:R0:W-:Y:S01]  /*139f0*/  MUFU.EX2 R8, R52 ;  /* 0x0000003400087308 */ /* 0x0001e20000000800 */
[----:B------:R-:W-:Y:S01]  /*13a00*/  FMUL.FTZ R92, R92, R51 ;  /* 0x000000335c5c7220 */ /* 0x000fe20000410000 */
[----:B------:R-:W-:Y:S01]  /*13a10*/  @!P1 PRMT R55, RZ, 0x654, R55 ;  /* 0x00000654ff379816 */ /* 0x000fe20000000037 */
[----:B------:R-:W-:Y:S01]  /*13a20*/  FADD.FTZ R5, R37, R54 ;  /* 0x0000003625057221 */ /* 0x000fe20000010000 */
[----:B------:R-:W-:Y:S01]  /*13a30*/  FMUL.FTZ R22, R22, R11 ;  /* 0x0000000b16167220 */ /* 0x000fe20000410000 */
[-C--:B------:R-:W-:Y:S01]  /*13a40*/  FMUL.FTZ R93, R93, R51.reuse ;  /* 0x000000335d5d7220 */ /* 0x080fe20000410000 */
[----:B------:R1:W-:Y:S01]  /*13a50*/  @!P1 SYNCS.ARRIVE.TRANS64.RED.A1T0 RZ, [R55+URZ], RZ ;  /* 0x000000ff37ff99a7 */ /* 0x0003e2000810043f */
[----:B------:R-:W-:Y:S01]  /*13a60*/  FADD.FTZ R54, R40, R5 ;  /* 0x0000000528367221 */ /* 0x000fe20000010000 */
[----:B------:R-:W-:Y:S01]  /*13a70*/  MUFU.EX2 R162, R162 ;  /* 0x000000a200a27308 */ /* 0x000fe20000000800 */
[-C--:B------:R-:W-:Y:S01]  /*13a80*/  FMUL.FTZ R96, R96, R51.reuse ;  /* 0x0000003360607220 */ /* 0x080fe20000410000 */
[-C--:B------:R-:W-:Y:S01]  /*13a90*/  FMUL.FTZ R97, R97, R51.reuse ;  /* 0x0000003361617220 */ /* 0x080fe20000410000 */
[----:B------:R-:W-:Y:S01]  /*13aa0*/  FADD.FTZ R5, R39, R54 ;  /* 0x0000003627057221 */ /* 0x000fe20000010000 */
[-C--:B------:R-:W-:Y:S01]  /*13ab0*/  FMUL.FTZ R100, R100, R51.reuse ;  /* 0x0000003364647220 */ /* 0x080fe20000410000 */
[-C--:B------:R-:W-:Y:S01]  /*13ac0*/  FMUL.FTZ R101, R101, R51.reuse ;  /* 0x0000003365657220 */ /* 0x080fe20000410000 */
[-C--:B------:R-:W-:Y:S01]  /*13ad0*/  FMUL.FTZ R104, R104, R51.reuse ;  /* 0x0000003368687220 */ /* 0x080fe20000410000 */
[----:B0-----:R-:W-:Y:S01]  /*13ae0*/  FADD.FTZ R52, R44, R5 ;  /* 0x000000052c347221 */ /* 0x001fe20000010000 */
[----:B-1----:R-:W0:Y:S01]  /*13af0*/  MUFU.EX2 R55, R22 ;  /* 0x0000001600377308 */ /* 0x002e220000000800 */
[-C--:B------:R-:W-:Y:S01]  /*13b00*/  FMUL.FTZ R105, R105, R51.reuse ;  /* 0x0000003369697220 */ /* 0x080fe20000410000 */
[-C--:B------:R-:W-:Y:S01]  /*13b10*/  FMUL.FTZ R108, R108, R51.reuse ;  /* 0x000000336c6c7220 */ /* 0x080fe20000410000 */
[----:B------:R-:W-:Y:S01]  /*13b20*/  FADD.FTZ R5, R41, R52 ;  /* 0x0000003429057221 */ /* 0x000fe20000010000 */
[-C--:B------:R-:W-:Y:S01]  /*13b30*/  FMUL.FTZ R109, R109, R51.reuse ;  /* 0x000000336d6d7220 */ /* 0x080fe20000410000 */
[-C--:B------:R-:W-:Y:S01]  /*13b40*/  FMUL.FTZ R112, R112, R51.reuse ;  /* 0x0000003370707220 */ /* 0x080fe20000410000 */
[----:B------:R-:W-:Y:S01]  /*13b50*/  FMUL.FTZ R113, R113, R51 ;  /* 0x0000003371717220 */ /* 0x000fe20000410000 */
[C---:B------:R-:W-:Y:S01]  /*13b60*/  FADD.FTZ R52, R164.reuse, R5 ;  /* 0x00000005a4347221 */ /* 0x040fe20000010000 */
[----:B------:R-:W1:Y:S01]  /*13b70*/  MUFU.EX2 R177, R177 ;  /* 0x000000b100b17308 */ /* 0x000e620000000800 */
[----:B------:R-:W-:Y:S01]  /*13b80*/  F2FP.F16.F32.PACK_AB R164, R164, R41 ;  /* 0x00000029a4a4723e */ /* 0x000fe200000000ff */
[-C--:B------:R-:W-:Y:S01]  /*13b90*/  FMUL.FTZ R116, R116, R51.reuse ;  /* 0x0000003374747220 */ /* 0x080fe20000410000 */
[----:B------:R-:W-:Y:S01]  /*13ba0*/  FADD.FTZ R5, R13, R52 ;  /* 0x000000340d057221 */ /* 0x000fe20000010000 */
[-C--:B------:R-:W-:Y:S01]  /*13bb0*/  FMUL.FTZ R117, R117, R51.reuse ;  /* 0x0000003375757220 */ /* 0x080fe20000410000 */
[-C--:B------:R-:W-:Y:S01]  /*13bc0*/  FMUL.FTZ R120, R120, R51.reuse ;  /* 0x0000003378787220 */ /* 0x080fe20000410000 */
[----:B------:R-:W-:Y:S01]  /*13bd0*/  FMUL.FTZ R121, R121, R51 ;  /* 0x0000003379797220 */ /* 0x000fe20000410000 */
[C---:B------:R-:W-:Y:S01]  /*13be0*/  FADD.FTZ R5, R166.reuse, R5 ;  /* 0x00000005a6057221 */ /* 0x040fe20000010000 */
[----:B------:R-:W2:Y:S01]  /*13bf0*/  MUFU.EX2 R43, R43 ;  /* 0x0000002b002b7308 */ /* 0x000ea20000000800 */
[----:B0-----:R-:W-:Y:S01]  /*13c00*/  FFMA.FTZ R52, R55, R3, R0 ;  /* 0x0000000337347223 */ /* 0x001fe20000010000 */
[----:B------:R-:W-:Y:S01]  /*13c10*/  F2FP.F16.F32.PACK_AB R166, R166, R13 ;  /* 0x0000000da6a6723e */ /* 0x000fe200000000ff */
[----:B------:R-:W-:Y:S01]  /*13c20*/  FADD.FTZ R54, R160, R5 ;  /* 0x00000005a0367221 */ /* 0x000fe20000010000 */
[----:B------:R-:W-:Y:S01]  /*13c30*/  F2FP.F16.F32.PACK_AB R160, R21, R160 ;  /* 0x000000a015a0723e */ /* 0x000fe200000000ff */
[C---:B------:R-:W-:Y:S01]  /*13c40*/  FADD.FTZ R52, R181.reuse, R52 ;  /* 0x00000034b5347221 */ /* 0x040fe20000010000 */
[----:B------:R-:W-:Y:S01]  /*13c50*/  F2FP.F16.F32.PACK_AB R181, R181, R0 ;  /* 0x00000000b5b5723e */ /* 0x000fe200000000ff */
[----:B------:R-:W-:Y:S01]  /*13c60*/  FADD.FTZ R5, R21, R54 ;  /* 0x0000003615057221 */ /* 0x000fe20000010000 */
[----:B------:R-:W0:Y:S01]  /*13c70*/  MUFU.EX2 R34, R34 ;  /* 0x0000002200227308 */ /* 0x000e220000000800 */
[----:B------:R-:W-:Y:S01]  /*13c80*/  FADD.FTZ R3, R183, R52 ;  /* 0x00000034b7037221 */ /* 0x000fe20000010000 */
[-C--:B------:R-:W-:Y:S01]  /*13c90*/  FMUL.FTZ R124, R124, R51.reuse ;  /* 0x000000337c7c7220 */ /* 0x080fe20000410000 */
[----:B------:R-:W-:Y:S01]  /*13ca0*/  FADD.FTZ R54, R162, R5 ;  /* 0x00000005a2367221 */ /* 0x000fe20000010000 */
[-C--:B------:R-:W-:Y:S01]  /*13cb0*/  FMUL.FTZ R125, R125, R51.reuse ;  /* 0x000000337d7d7220 */ /* 0x080fe20000410000 */
[----:B------:R-:W-:Y:S01]  /*13cc0*/  FADD.FTZ R52, R30, R3 ;  /* 0x000000031e347221 */ /* 0x000fe20000010000 */
[-C--:B------:R-:W-:Y:S01]  /*13cd0*/  FMUL.FTZ R128, R128, R51.reuse ;  /* 0x0000003380807220 */ /* 0x080fe20000410000 */
[-C--:B------:R-:W-:Y:S01]  /*13ce0*/  FMUL.FTZ R129, R129, R51.reuse ;  /* 0x0000003381817220 */ /* 0x080fe20000410000 */
[----:B------:R-:W3:Y:S01]  /*13cf0*/  MUFU.EX2 R156, R156 ;  /* 0x0000009c009c7308 */ /* 0x000ee20000000800 */
[----:B-1----:R-:W-:Y:S01]  /*13d00*/  FADD.FTZ R3, R177, R52 ;  /* 0x00000034b1037221 */ /* 0x002fe20000010000 */
[C---:B--2---:R-:W-:Y:S01]  /*13d10*/  FADD.FTZ R5, R43.reuse, R54 ;  /* 0x000000362b057221 */ /* 0x044fe20000010000 */
[----:B------:R-:W-:Y:S01]  /*13d20*/  F2FP.F16.F32.PACK_AB R162, R43, R162 ;  /* 0x000000a22ba2723e */ /* 0x000fe200000000ff */
[-C--:B------:R-:W-:Y:S01]  /*13d30*/  FMUL.FTZ R132, R132, R51.reuse ;  /* 0x0000003384847220 */ /* 0x080fe20000410000 */
[-C--:B------:R-:W-:Y:S01]  /*13d40*/  FMUL.FTZ R133, R133, R51.reuse ;  /* 0x0000003385857220 */ /* 0x080fe20000410000 */
[-C--:B------:R-:W-:Y:S01]  /*13d50*/  FMUL.FTZ R136, R136, R51.reuse ;  /* 0x0000003388887220 */ /* 0x080fe20000410000 */
[-C--:B------:R-:W-:Y:S01]  /*13d60*/  FMUL.FTZ R137, R137, R51.reuse ;  /* 0x0000003389897220 */ /* 0x080fe20000410000 */
[----:B------:R-:W1:Y:S01]  /*13d70*/  MUFU.EX2 R179, R179 ;  /* 0x000000b300b37308 */ /* 0x000e620000000800 */
        /* <DEDUP_REMOVED lines=8> */
[----:B---3--:R-:W-:Y:S01]  /*13e00*/  FADD.FTZ R26, R156, R5 ;  /* 0x000000059c1a7221 */ /* 0x008fe20000010000 */
[----:B------:R-:W-:Y:S01]  /*13e10*/  F2FP.F16.F32.PACK_AB R183, R30, R183 ;  /* 0x000000b71eb7723e */ /* 0x000fe200000000ff */
[----:B------:R-:W-:Y:S01]  /*13e20*/  VIADD R4, R4, 0xffffffff ;  /* 0xffffffff04047836 */ /* 0x000fe20000000000 */
[----:B------:R-:W-:Y:S01]  /*13e30*/  F2FP.F16.F32.PACK_AB R177, R34, R177 ;  /* 0x000000b122b1723e */ /* 0x000fe200000000ff */
[-C--:B------:R-:W-:Y:S01]  /*13e40*/  FMUL.FTZ R90, R90, R55.reuse ;  /* 0x000000375a5a7220 */ /* 0x080fe20000410000 */
[-C--:B------:R-:W-:Y:S01]  /*13e50*/  FMUL.FTZ R91, R91, R55.reuse ;  /* 0x000000375b5b7220 */ /* 0x080fe20000410000 */
[-C--:B------:R-:W-:Y:S01]  /*13e60*/  FMUL.FTZ R94, R94, R55.reuse ;  /* 0x000000375e5e7220 */ /* 0x080fe20000410000 */
[----:B------:R-:W2:Y:S01]  /*13e70*/  MUFU.EX2 R38, R38 ;  /* 0x0000002600267308 */ /* 0x000ea20000000800 */
        /* <DEDUP_REMOVED lines=8> */
[C---:B0-----:R-:W-:Y:S01]  /*13f00*/  FADD.FTZ R5, R45.reuse, R26 ;  /* 0x0000001a2d057221 */ /* 0x041fe20000010000 */
[----:B------:R-:W-:Y:S01]  /*13f10*/  F2FP.F16.F32.PACK_AB R156, R45, R156 ;  /* 0x0000009c2d9c723e */ /* 0x000fe200000000ff */
[-C--:B------:R-:W-:Y:S01]  /*13f20*/  FMUL.FTZ R107, R107, R55.reuse ;  /* 0x000000376b6b7220 */ /* 0x080fe20000410000 */
[-C--:B------:R-:W-:Y:S01]  /*13f30*/  FMUL.FTZ R110, R110, R55.reuse ;  /* 0x000000376e6e7220 */ /* 0x080fe20000410000 */
[-C--:B------:R-:W-:Y:S01]  /*13f40*/  FMUL.FTZ R111, R111, R55.reuse ;  /* 0x000000376f6f7220 */ /* 0x080fe20000410000 */
[-C--:B------:R-:W-:Y:S01]  /*13f50*/  FMUL.FTZ R114, R114, R55.reuse ;  /* 0x0000003772727220 */ /* 0x080fe20000410000 */
[----:B------:R-:W-:Y:S01]  /*13f60*/  FMUL.FTZ R115, R115, R55 ;  /* 0x0000003773737220 */ /* 0x000fe20000410000 */
[----:B------:R-:W0:Y:S01]  /*13f70*/  MUFU.EX2 R42, R42 ;  /* 0x0000002a002a7308 */ /* 0x000e220000000800 */
        /* <DEDUP_REMOVED lines=24> */
[----:B--2---:R-:W-:Y:S01]  /*14100*/  FADD.FTZ R3, R175, R26 ;  /* 0x0000001aaf037221 */ /* 0x004fe20000010000 */
[-C--:B------:R-:W-:Y:S01]  /*14110*/  FMUL.FTZ R150, R150, R55.reuse ;  /* 0x0000003796967220 */ /* 0x080fe20000410000 */
[----:B------:R-:W-:Y:S01]  /*14120*/  FMUL.FTZ R151, R151, R55 ;  /* 0x0000003797977220 */ /* 0x000fe20000410000 */
[----:B------:R-:W-:-:S02]  /*14130*/  IMAD.MOV.U32 R186, RZ, RZ, R9 ;  /* 0x000000ffffba7224 */ /* 0x000fc400078e0009 */
[----:B------:R-:W-:Y:S02]  /*14140*/  IMAD.MOV.U32 R0, RZ, RZ, R10 ;  /* 0x000000ffff007224 */ /* 0x000fe400078e000a */
        /* <DEDUP_REMOVED lines=9> */
[----:B-1----:R-:W-:Y:S01]  /*141e0*/  FADD.FTZ R3, R171, R26 ;  /* 0x0000001aab037221 */ /* 0x002fe20000010000 */
[----:B------:R-:W-:-:S03]  /*141f0*/  F2FP.F16.F32.PACK_AB R171, R8, R171 ;  /* 0x000000ab08ab723e */ /* 0x000fc600000000ff */
[----:B------:R-:W-:Y:S01]  /*14200*/  FADD.FTZ R26, R8, R3 ;  /* 0x00000003081a7221 */ /* 0x000fe20000010000 */
[----:B------:R-:W-:Y:S02]  /*14210*/  IMAD.MOV.U32 R8, RZ, RZ, R12 ;  /* 0x000000ffff087224 */ /* 0x000fe400078e000c */
[----:B------:R-:W1:Y:S01]  /*14220*/  MUFU.EX2 R167, R167 ;  /* 0x000000a700a77308 */ /* 0x000e620000000800 */
[----:B0-----:R-:W-:-:S07]  /*14230*/  FADD.FTZ R3, R165, R26 ;  /* 0x0000001aa5037221 */ /* 0x001fce0000010000 */
[----:B------:R-:W0:Y:S01]  /*14240*/  MUFU.EX2 R24, R63 ;  /* 0x0000003f00187308 */ /* 0x000e220000000800 */
[C---:B--2---:R-:W-:Y:S01]  /*14250*/  FADD.FTZ R26, R22.reuse, R3 ;  /* 0x00000003161a7221 */ /* 0x044fe20000010000 */
[----:B------:R-:W-:Y:S01]  /*14260*/  F2FP.F16.F32.PACK_AB R165, R22, R165 ;  /* 0x000000a516a5723e */ /* 0x000fe200000000ff */
[----:B------:R-:W-:-:S05]  /*14270*/  IMAD.MOV.U32 R22, RZ, RZ, R15 ;  /* 0x000000ffff167224 */ /* 0x000fca00078e000f */
        /* <DEDUP_REMOVED lines=43> */
[----:B--2---:R-:W-:Y:S01]  /*14530*/  FADD.FTZ R3, R86, R3 ;  /* 0x0000000356037221 */ /* 0x004fe20000010000 */
[C---:B-1----:R-:W-:Y:S01]  /*14540*/  FADD.FTZ R5, R53.reuse, R28 ;  /* 0x0000001c35057221 */ /* 0x042fe20000010000 */
[----:B------:R-:W-:Y:S02]  /*14550*/  F2FP.F16.F32.PACK_AB R154, R53, R154 ;  /* 0x0000009a359a723e */ /* 0x000fe400000000ff */
[C---:B0-----:R-:W-:Y:S01]  /*14560*/  FADD.FTZ R3, R48.reuse, R3 ;  /* 0x0000000330037221 */ /* 0x041fe20000010000 */
[----:B------:R-:W-:Y:S01]  /*14570*/  F2FP.F16.F32.PACK_AB R155, R48, R86 ;  /* 0x00000056309b723e */ /* 0x000fe200000000ff */
[----:B------:R-:W-:Y:S06]  /*14580*/  @P4 BRA `(.L_x_1864) ;  /* 0xffffffcc006c4947 */ /* 0x000fec000383ffff */
[----:B------:R-:W-:Y:S02]  /*14590*/  IMAD.MOV.U32 R8, RZ, RZ, R12 ;  /* 0x000000ffff087224 */ /* 0x000fe400078e000c */
[----:B------:R-:W-:Y:S02]  /*145a0*/  IMAD.MOV.U32 R0, RZ, RZ, R10 ;  /* 0x000000ffff007224 */ /* 0x000fe400078e000a */
[----:B------:R-:W-:Y:S02]  /*145b0*/  IMAD.MOV.U32 R22, RZ, RZ, R15 ;  /* 0x000000ffff167224 */ /* 0x000fe400078e000f */
[----:B------:R-:W-:-:S07]  /*145c0*/  IMAD.MOV.U32 R186, RZ, RZ, R9 ;  /* 0x000000ffffba7224 */ /* 0x000fce00078e0009 */
.L_x_1846:
[----:B------:R-:W0:Y:S01]  /*145d0*/  LDC R9, c[0x0][0x448] ;  /* 0x00011200ff097b82 */ /* 0x000e220000000800 */
[----:B------:R-:W-:-:S07]  /*145e0*/  IADD3 R12, R188, 0x1, -R187 ;  /* 0x00000001bc0c7810 */ /* 0x000fce0007ffe8bb */
[----:B------:R-:W1:Y:S01]  /*145f0*/  LDC R14, c[0x0][0x9e4] ;  /* 0x00027900ff0e7b82 */ /* 0x000e620000000800 */
[----:B0-----:R-:W-:Y:S01]  /*14600*/  ISETP.NE.AND P4, PT, R9, 0x1, PT ;  /* 0x000000010900780c */ /* 0x001fe20003f85270 */
[----:B------:R-:W-:Y:S01]  /*14610*/  VIADD R9, R193, 0x7f ;  /* 0x0000007fc1097836 */ /* 0x000fe20000000000 */
[----:B-1----:R-:W-:-:S11]  /*14620*/  ISETP.GE.AND P5, PT, R14, 0x1, PT ;  /* 0x000000010e00780c */ /* 0x002fd60003fa6270 */
[----:B------:R-:W0:Y:S08]  /*14630*/  @P4 LDC R10, c[0x0][0x44c] ;  /* 0x00011300ff0a4b82 */ /* 0x000e300000000800 */
[----:B------:R-:W1:Y:S01]  /*14640*/  @P4 LDC R13, c[0x0][0x450] ;  /* 0x00011400ff0d4b82 */ /* 0x000e620000000800 */
[----:B0-----:R-:W-:-:S05]  /*14650*/  @P4 IMAD.HI.U32 R10, R9, R10, RZ ;  /* 0x0000000a090a4227 */ /* 0x001fca00078e00ff */
[----:B-1----:R-:W-:-:S05]  /*14660*/  @P4 SHF.R.U32.HI R9, RZ, R13, R10 ;  /* 0x0000000dff094219 */ /* 0x002fca000001160a */
[----:B------:R-:W-:-:S04]  /*14670*/  IMAD.IADD R9, R12, 0x1, R9 ;  /* 0x000000010c097824 */ /* 0x000fc800078e0209 */
[----:B------:R-:W-:Y:S01]  /*14680*/  IMAD.IADD R6, R9, 0x1, -R6 ;  /* 0x0000000109067824 */ /* 0x000fe200078e0a06 */
        /* <DEDUP_REMOVED lines=11> */
.L_x_1867:
[----:B------:R-:W-:-:S13]  /*14740*/  ISETP.NE.AND P2, PT, R14, 0x1, PT ;  /* 0x000000010e00780c */ /* 0x000fda0003f45270 */
[----:B------:R-:W0:Y:S02]  /*14750*/  @P2 LDC.64 R12, c[0x0][0x9e8] ;  /* 0x00027a00ff0c2b82 */ /* 0x000e240000000a00 */
[----:B0-----:R-:W-:-:S05]  /*14760*/  @P2 IMAD.HI.U32 R10, R9, R12, RZ ;  /* 0x0000000c090a2227 */ /* 0x001fca00078e00ff */
[----:B------:R-:W-:-:S07]  /*14770*/  @P2 SHF.R.U32.HI R9, RZ, R13, R10 ;  /* 0x0000000dff092219 */ /* 0x000fce000001160a */
.L_x_1868:
[----:B------:R-:W-:Y:S05]  /*14780*/  BSYNC B0 ;  /* 0x0000000000007941 */ /* 0x000fea0003800000 */
.L_x_1866:
[----:B------:R-:W-:-:S05]  /*14790*/  IMAD R9, R9, R14, RZ ;  /* 0x0000000e09097224 */ /* 0x000fca00078e02ff */
[----:B------:R-:W-:-:S07]  /*147a0*/  VIMNMX R6, R6, R9, !PT ;  /* 0x0000000906067248 */ /* 0x000fce0007fe0100 */
.L_x_1865:
[----:B------:R-:W-:-:S05]  /*147b0*/  VIADD R6, R6, 0x7f ;  /* 0x0000007f06067836 */ /* 0x000fca0000000000 */
[----:B------:R-:W-:-:S04]  /*147c0*/  SHF.R.S32.HI R9, RZ, 0x1f, R6 ;  /* 0x0000001fff097819 */ /* 0x000fc80000011406 */
[----:B------:R-:W-:-:S04]  /*147d0*/  LEA.HI R9, R9, R6, RZ, 0x7 ;  /* 0x0000000609097211 */ /* 0x000fc800078f38ff */
[----:B------:R-:W-:-:S04]  /*147e0*/  SHF.R.S32.HI R9, RZ, 0x7, R9 ;  /* 0x00000007ff097819 */ /* 0x000fc80000011409 */
[----:B------:R-:W-:-:S04]  /*147f0*/  VIMNMX R12, R196, R9, !PT ;  /* 0x00000009c40c7248 */ /* 0x000fc80007fe0100 */
[----:B------:R-:W-:-:S13]  /*14800*/  ISETP.GE.AND P2, PT, R4, R12, PT ;  /* 0x0000000c0400720c */ /* 0x000fda0003f46270 */
[----:B------:R-:W-:Y:S05]  /*14810*/  @!P2 BRA `(.L_x_1869) ;  /* 0x000000200084a947 */ /* 0x000fea0003800000 */
[----:B------:R-:W-:Y:S01]  /*14820*/  IMAD.MOV.U32 R6, RZ, RZ, R8 ;  /* 0x000000ffff067224 */ /* 0x000fe200078e0008 */
[----:B------:R-:W-:Y:S01]  /*14830*/  MOV R14, R0 ;  /* 0x00000000000e7202 */ /* 0x000fe20000000f00 */
[----:B------:R-:W-:Y:S02]  /*14840*/  IMAD.MOV.U32 R15, RZ, RZ, R186 ;  /* 0x000000ffff0f7224 */ /* 0x000fe400078e00ba */
[----:B------:R-:W-:-:S07]  /*14850*/  IMAD.MOV.U32 R13, RZ, RZ, R22 ;  /* 0x000000ffff0d7224 */ /* 0x000fce00078e0016 */
.L_x_1879:
[----:B------:R-:W-:Y:S01]  /*14860*/  VIADD R22, R13, 0x1 ;  /* 0x000000010d167836 */ /* 0x000fe20000000000 */
        /* <DEDUP_REMOVED lines=9> */
.L_x_1871:
[----:B------:R-:W-:Y:S01]  /*14900*/  IMAD R0, R22, 0x8, R2 ;  /* 0x0000000816007824 */ /* 0x000fe200078e0202 */
[----:B------:R-:W-:-:S04]  /*14910*/  SHF.L.U32 R9, R186, 0x1f, RZ ;  /* 0x0000001fba097819 */ /* 0x000fc800000006ff */
[----:B------:R0:W1:Y:S01]  /*14920*/  SYNCS.PHASECHK.TRANS64.TRYWAIT P3, [R0+URZ+0x28830], R9 ;  /* 0x02883009000075a7 */ /* 0x000062000806017f */
[----:B------:R-:W-:Y:S05]  /*14930*/  @!P0 BRA `(.L_x_1872) ;  /* 0x0000000000048947 */ /* 0x000fea0003800000 */
[----:B------:R-:W-:Y:S01]  /*14940*/  BPT.TRAP 0x1 ;  /* 0x000000040000795c */ /* 0x000fe20000300000 */
.L_x_1872:
[----:B------:R-:W-:Y:S04]  /*14950*/  BSSY B0, `(.L_x_1870) ;  /* 0x0000004000007945 */ /* 0x000fe80003800000 */
[----:B-1----:R-:W-:Y:S05]  /*14960*/  @P3 BRA `(.L_x_1873) ;  /* 0x0000000000083947 */ /* 0x002fea0003800000 */
[----:B------:R-:W1:Y:S02]  /*14970*/  SYNCS.PHASECHK.TRANS64.TRYWAIT P3, [R0+URZ+0x28830], R9 ;  /* 0x02883009000075a7 */ /* 0x000e64000806017f */
[----:B-1----:R-:W-:Y:S05]  /*14980*/  @!P3 BRA `(.L_x_1874) ;  /* 0x0000010c00d4b947 */ /* 0x002fea0003800000 */
.L_x_1873:
[----:B------:R-:W-:Y:S05]  /*14990*/  BSYNC B0 ;  /* 0x0000000000007941 */ /* 0x000fea0003800000 */
.L_x_1870:
        /* <DEDUP_REMOVED lines=26> */
[----:B------:R-:W-:Y:S01]  /*14b40*/  VIADD R0, R0, 0x8 ;  /* 0x0000000800007836 */ /* 0x000fe20000000000 */
[----:B------:R-:W-:-:S02]  /*14b50*/  MOV R11, 0x40000040 ;  /* 0x40000040000b7802 */ /* 0x000fc40000000f00 */
[----:B------:R-:W-:Y:S01]  /*14b60*/  R2UR UR26, R10 ;  /* 0x000000000a1a72ca */ /* 0x000fe200000e0000 */
[----:B------:R-:W-:Y:S01]  /*14b70*/  VIADD R10, R8, 0x404 ;  /* 0x00000404080a7836 */ /* 0x000fe20000000000 */
[----:B------:R0:W-:Y:S01]  /*14b80*/  BAR.SYNC.DEFER_BLOCKING R0, 0x100 ;  /* 0x000400000000751d */ /* 0x0001e20000010000 */
[----:B------:R-:W-:Y:S01]  /*14b90*/  R2UR UR27, R11 ;  /* 0x000000000b1b72ca */ /* 0x000fe200000e0000 */
[----:B------:R-:W-:Y:S02]  /*14ba0*/  IMAD.MOV.U32 R11, RZ, RZ, 0x40000040 ;  /* 0x40000040ff0b7424 */ /* 0x000fe400078e00ff */
[----:B------:R-:W-:Y:S01]  /*14bb0*/  R2UR UR30, R10 ;  /* 0x000000000a1e72ca */ /* 0x000fe200000e0000 */
[----:B------:R-:W-:Y:S02]  /*14bc0*/  VIADD R8, R8, 0x406 ;  /* 0x0000040608087836 */ /* 0x000fe40000000000 */
[----:B------:R-:W-:-:S03]  /*14bd0*/  R2UR UR31, R11 ;  /* 0x000000000b1f72ca */ /* 0x000fc600000e0000 */
        /* <DEDUP_REMOVED lines=28> */
.L_x_1876:
[----:B------:R-:W-:Y:S01]  /*14da0*/  SHF.L.U32 R0, R15, 0x1f, RZ ;  /* 0x0000001f0f007819 */ /* 0x000fe200000006ff */
[----:B------:R-:W-:-:S04]  /*14db0*/  IMAD R9, R13, 0x8, R2 ;  /* 0x000000080d097824 */ /* 0x000fc800078e0202 */
[----:B------:R0:W1:Y:S01]  /*14dc0*/  SYNCS.PHASECHK.TRANS64.TRYWAIT P2, [R9+URZ+0x28850], R0 ;  /* 0x02885000090075a7 */ /* 0x000062000804017f */
[----:B------:R-:W-:Y:S05]  /*14dd0*/  @!P0 BRA `(.L_x_1877) ;  /* 0x0000000000048947 */ /* 0x000fea0003800000 */
[----:B------:R-:W-:Y:S01]  /*14de0*/  BPT.TRAP 0x1 ;  /* 0x000000040000795c */ /* 0x000fe20000300000 */
.L_x_1877:
[----:B-1----:R-:W-:Y:S05]  /*14df0*/  @P2 BRA `(.L_x_1875) ;  /* 0x0000000000082947 */ /* 0x002fea0003800000 */
[----:B------:R-:W1:Y:S02]  /*14e00*/  SYNCS.PHASECHK.TRANS64.TRYWAIT P2, [R9+URZ+0x28850], R0 ;  /* 0x02885000090075a7 */ /* 0x000e64000804017f */
[----:B-1----:R-:W-:Y:S05]  /*14e10*/  @!P2 BRA `(.L_x_1878) ;  /* 0x0000010800c4a947 */ /* 0x002fea0003800000 */
.L_x_1875:
[----:B01----:R-:W-:Y:S01]  /*14e20*/  VIADD R0, R2, 0x400 ;  /* 0x0000040002007836 */ /* 0x003fe20000000000 */
[----:B------:R-:W-:Y:S05]  /*14e30*/  WARPSYNC.ALL ;  /* 0x0000000000007948 */ /* 0x000fea0003800000 */
[----:B------:R-:W-:-:S04]  /*14e40*/  SHF.R.U32.HI R0, RZ, 0x4, R0 ;  /* 0x00000004ff007819 */ /* 0x000fc80000011600 */
[----:B------:R-:W-:-:S04]  /*14e50*/  LOP3.LUT R0, R0, 0x3fff, RZ, 0xc0, !PT ;  /* 0x00003fff00007812 */ /* 0x000fc800078ec0ff */
[----:B------:R-:W-:-:S05]  /*14e60*/  LOP3.LUT R0, R0, 0x4000000, RZ, 0xfc, !PT ;  /* 0x0400000000007812 */ /* 0x000fca00078efcff */
[----:B------:R-:W-:Y:S01]  /*14e70*/  IMAD R10, R13, 0x800, R0 ;  /* 0x000008000d0a7824 */ /* 0x000fe200078e0200 */
[----:B------:R-:W-:Y:S01]  /*14e80*/  WARPGROUP.ARRIVE ;  /* 0x00000000000079c5 */ /* 0x000fe20000000000 */
[----:B------:R-:W-:Y:S01]  /*14e90*/  IMAD.MOV.U32 R11, RZ, RZ, 0x40000040 ;  /* 0x40000040ff0b7424 */ /* 0x000fe200078e00ff */
[----:B------:R-:W-:Y:S01]  /*14ea0*/  FMNMX.FTZ R0, R24, R14, !PT ;  /* 0x0000000e18007209 */ /* 0x000fe20007810000 */
[C---:B------:R-:W-:Y:S01]  /*14eb0*/  VIADD R8, R10.reuse, 0x80 ;  /* 0x000000800a087836 */ /* 0x040fe20000000000 */
[----:B------:R-:W-:Y:S01]  /*14ec0*/  R2UR UR10, R10 ;  /* 0x000000000a0a72ca */ /* 0x000fe200000e0000 */
[----:B------:R-:W-:Y:S01]  /*14ed0*/  IMAD.MOV.U32 R9, RZ, RZ, 0x40000040 ;  /* 0x40000040ff097424 */ /* 0x000fe200078e00ff */
[----:B------:R-:W-:Y:S01]  /*14ee0*/  R2UR UR11, R11 ;  /* 0x000000000b0b72ca */ /* 0x000fe200000e0000 */
[----:B------:R-:W0:Y:S01]  /*14ef0*/  S2R R230, SR_TID.X ;  /* 0x0000000000e67919 */ /* 0x000e220000002100 */
[----:B------:R-:W-:Y:S01]  /*14f00*/  @!P1 IMAD R13, R13, 0x8, R2 ;  /* 0x000000080d0d9824 */ /* 0x000fe200078e0202 */
[C---:B------:R-:W-:Y:S01]  /*14f10*/  ISETP.GT.AND P2, PT, R4.reuse, R12, PT ;  /* 0x0000000c0400720c */ /* 0x040fe20003f44270 */
[----:B------:R-:W-:-:S02]  /*14f20*/  VIADD R4, R4, 0xffffffff ;  /* 0xffffffff04047836 */ /* 0x000fc40000000000 */
[----:B------:R-:W-:-:S05]  /*14f30*/  @!P1 VIADD R13, R13, 0x28860 ;  /* 0x000288600d0d9836 */ /* 0x000fca0000000000 */
[----:B------:R-:W-:Y:S02]  /*14f40*/  @!P1 PRMT R13, RZ, 0x654, R13 ;  /* 0x00000654ff0d9816 */ /* 0x000fe4000000000d */
[----:B------:R-:W-:Y:S01]  /*14f50*/  HGMMA.64x128x16.F32 R88, R180, gdesc[UR8].tnspB, R88, gsb0 ;  /* 0x41e00008b4587df0 */ /* 0x000fe20008000858 */
[----:B------:R-:W-:Y:S01]  /*14f60*/  R2UR UR10, R8 ;  /* 0x00000000080a72ca */ /* 0x000fe200000e0000 */
[----:B------:R-:W-:Y:S01]  /*14f70*/  VIADD R8, R10, 0x100 ;  /* 0x000001000a087836 */ /* 0x000fe20000000000 */
[----:B------:R-:W-:Y:S02]  /*14f80*/  R2UR UR11, R9 ;  /* 0x00000000090b72ca */ /* 0x000fe400000e0000 */
[----:B------:R-:W-:-:S04]  /*14f90*/  FMNMX.FTZ R9, R25, R0, !PT ;  /* 0x0000000019097209 */ /* 0x000fc80007810000 */
[----:B------:R-:W-:Y:S01]  /*14fa0*/  FMNMX.FTZ R0, R28, R9, !PT ;  /* 0x000000091c007209 */ /* 0x000fe20007810000 */
[----:B------:R-:W-:Y:S01]  /*14fb0*/  IMAD.MOV.U32 R9, RZ, RZ, 0x40000040 ;  /* 0x40000040ff097424 */ /* 0x000fe200078e00ff */
[----:B0-----:R-:W-:Y:S01]  /*14fc0*/  SHF.R.U32.HI R230, RZ, 0x7, R230 ;  /* 0x00000007ffe67819 */ /* 0x001fe200000116e6 */
[----:B------:R-:W-:Y:S02]  /*14fd0*/  WARPGROUP.DEPBAR.LE gsb0, 0x0 ;  /* 0x00008000000079c5 */ /* 0x000fe40000010000 */
[----:B------:R-:W-:-:S06]  /*14fe0*/  WARPGROUP.ARRIVE ;  /* 0x00000000000079c5 */ /* 0x000fcc0000000000 */
[----:B------:R-:W-:Y:S01]  /*14ff0*/  HGMMA.64x128x16.F32 R88, R176, gdesc[UR8].tnspB, R88, gsb0 ;  /* 0x41e00008b0587df0 */ /* 0x000fe20008000858 */
[----:B------:R-:W-:Y:S01]  /*15000*/  R2UR UR10, R8 ;  /* 0x00000000080a72ca */ /* 0x000fe200000e0000 */
[----:B------:R-:W-:Y:S01]  /*15010*/  VIADD R8, R10, 0x180 ;  /* 0x000001800a087836 */ /* 0x000fe20000000000 */
[----:B------:R-:W-:Y:S02]  /*15020*/  R2UR UR11, R9 ;  /* 0x00000000090b72ca */ /* 0x000fe400000e0000 */
        /* <DEDUP_REMOVED lines=24> */
[----:B------:R-:W-:-:S03]  /*151b0*/  IMAD.MOV.U32 R9, RZ, RZ, 0x40000040 ;  /* 0x40000040ff097424 */ /* 0x000fc600078e00ff */
[----:B------:R-:W-:-:S04]  /*151c0*/  FMNMX.FTZ R11, R77, R0, !PT ;  /* 0x000000004d0b7209 */ /* 0x000fc80007810000 */
[----:B------:R-:W-:Y:S02]  /*151d0*/  FMNMX.FTZ R0, R80, R11, !PT ;  /* 0x0000000b50007209 */ /* 0x000fe40007810000 */
[----:B------:R-:W0:Y:S01]  /*151e0*/  LDC R11, c[0x0][0x988] ;  /* 0x00026200ff0b7b82 */ /* 0x000e220000000800 */
[----:B------:R-:W-:Y:S02]  /*151f0*/  WARPGROUP.DEPBAR.LE gsb0, 0x0 ;  /* 0x00008000000079c5 */ /* 0x000fe40000010000 */
[----:B------:R-:W-:-:S06]  /*15200*/  WARPGROUP.ARRIVE ;  /* 0x00000000000079c5 */ /* 0x000fcc0000000000 */
[----:B------:R-:W-:Y:S01]  /*15210*/  HGMMA.64x128x16.F32 R88, R172, gdesc[UR8].tnspB, R88, gsb0 ;  /* 0x41e00008ac587df0 */ /* 0x000fe20008000858 */
[----:B------:R-:W-:Y:S02]  /*15220*/  R2UR UR10, R8 ;  /* 0x00000000080a72ca */ /* 0x000fe400000e0000 */
[----:B------:R-:W-:Y:S02]  /*15230*/  R2UR UR11, R9 ;  /* 0x00000000090b72ca */ /* 0x000fe400000e0000 */
[----:B------:R-:W-:-:S04]  /*15240*/  FMNMX.FTZ R9, R81, R0, !PT ;  /* 0x0000000051097209 */ /* 0x000fc80007810000 */
[----:B------:R-:W-:-:S04]  /*15250*/  FMNMX.FTZ R0, R84, R9, !PT ;  /* 0x0000000954007209 */ /* 0x000fc80007810000 */
[----:B------:R-:W-:-:S05]  /*15260*/  FMNMX.FTZ R8, R85, R0, !PT ;  /* 0x0000000055087209 */ /* 0x000fca0007810000 */
[----:B------:R-:W1:Y:S02]  /*15270*/  SHFL.BFLY PT, R9, R8, 0x2, 0x1f ;  /* 0x0c401f0008097f89 */ /* 0x000e6400000e0000 */
[----:B-1----:R-:W-:Y:S01]  /*15280*/  FMNMX.FTZ R21, R8, R9, !PT ;  /* 0x0000000908157209 */ /* 0x002fe20007810000 */
[----:B------:R-:W-:Y:S02]  /*15290*/  VIADD R8, R10, 0x200 ;  /* 0x000002000a087836 */ /* 0x000fe40000000000 */
[----:B------:R-:W-:Y:S02]  /*152a0*/  IMAD.MOV.U32 R9, RZ, RZ, 0x40000040 ;  /* 0x40000040ff097424 */ /* 0x000fe400078e00ff */
        /* <DEDUP_REMOVED lines=32> */
[----:B------:R-:W0:Y:S01]  /*154b0*/  MUFU.EX2 R25, R25 ;  /* 0x0000001900197308 */ /* 0x000e220000000800 */
[C---:B-1----:R-:W-:Y:S01]  /*154c0*/  FADD.FTZ R5, R180.reuse, R5 ;  /* 0x00000005b4057221 */ /* 0x042fe20000010000 */
[----:B------:R-:W-:Y:S01]  /*154d0*/  F2FP.F16.F32.PACK_AB R180, R180, R15 ;  /* 0x0000000fb4b4723e */ /* 0x000fe200000000ff */
[----:B------:R-:W-:Y:S01]  /*154e0*/  IMAD.MOV.U32 R15, RZ, RZ, R186 ;  /* 0x000000ffff0f7224 */ /* 0x000fe200078e00ba */
[----:B------:R-:W-:Y:S02]  /*154f0*/  WARPGROUP.DEPBAR.LE gsb0, 0x0 ;  /* 0x00008000000079c5 */ /* 0x000fe40000010000 */
[----:B------:R-:W-:Y:S01]  /*15500*/  WARPGROUP.ARRIVE ;  /* 0x00000000000079c5 */ /* 0x000fe20000000000 */
[-CC-:B------:R-:W-:Y:S01]  /*15510*/  FFMA.FTZ R172, R40, R11.reuse, -R20.reuse ;  /* 0x0000000b28ac7223 */ /* 0x180fe20000010814 */
[----:B------:R-:W-:Y:S01]  /*15520*/  FFMA.FTZ R174, R44, R11, -R20 ;  /* 0x0000000b2cae7223 */ /* 0x000fe20000010814 */
[----:B------:R-:W1:Y:S03]  /*15530*/  MUFU.EX2 R176, R176 ;  /* 0x000000b000b07308 */ /* 0x000e660000000800 */
[----:B------:R-:W-:Y:S01]  /*15540*/  HGMMA.64x128x16.F32 R88, R168, gdesc[UR8].tnspB, R88, gsb0 ;  /* 0x41e00008a8587df0 */ /* 0x000fe20008000858 */
[----:B------:R-:W-:-:S02]  /*15550*/  R2UR UR10, R8 ;  /* 0x00000000080a72ca */ /* 0x000fc400000e0000 */
[----:B------:R-:W-:Y:S02]  /*15560*/  R2UR UR11, R9 ;  /* 0x00000000090b72ca */ /* 0x000fe400000e0000 */
[----:B------:R-:W-:Y:S01]  /*15570*/  FMNMX.FTZ R8, R26, R6, !PT ;  /* 0x000000061a087209 */ /* 0x000fe20007810000 */
[----:B------:R-:W3:Y:S03]  /*15580*/  MUFU.EX2 R29, R29 ;  /* 0x0000001d001d7308 */ /* 0x000ee60000000800 */
[----:B------:R-:W-:-:S04]  /*15590*/  FMNMX.FTZ R9, R27, R8, !PT ;  /* 0x000000081b097209 */ /* 0x000fc80007810000 */
        /* <DEDUP_REMOVED lines=23> */
[----:B------:R-:W-:Y:S02]  /*15710*/  FMNMX.FTZ R9, R59, R8, !PT ;  /* 0x000000083b097209 */ /* 0x000fe40007810000 */
[----:B------:R-:W-:Y:S02]  /*15720*/  IADD3 R8, R10, 0x280, RZ ;  /* 0x000002800a087810 */ /* 0x000fe40007ffe0ff */
[----:B------:R-:W-:Y:S01]  /*15730*/  FMNMX.FTZ R24, R62, R9, !PT ;  /* 0x000000093e187209 */ /* 0x000fe20007810000 */
[----:B------:R-:W-:Y:S01]  /*15740*/  IMAD.MOV.U32 R9, RZ, RZ, 0x40000040 ;  /* 0x40000040ff097424 */ /* 0x000fe200078e00ff */
[----:B------:R-:W-:Y:S02]  /*15750*/  MUFU.EX2 R53, R53 ;  /* 0x0000003500357308 */ /* 0x000fe40000000800 */
[----:B------:R-:W-:Y:S01]  /*15760*/  FMNMX.FTZ R21, R63, R24, !PT ;  /* 0x000000183f157209 */ /* 0x000fe20007810000 */
[----:B------:R-:W-:-:S05]  /*15770*/  FFMA.FTZ R24, R72, R11, -R20 ;  /* 0x0000000b48187223 */ /* 0x000fca0000010814 */
        /* <DEDUP_REMOVED lines=10> */
[----:B------:R-:W-:Y:S01]  /*15820*/  FFMA.FTZ R170, R52, R11, -R20 ;  /* 0x0000000b34aa7223 */ /* 0x000fe20000010814 */
[----:B--2---:R-:W-:Y:S02]  /*15830*/  FADD.FTZ R52, R182, R5 ;  /* 0x00000005b6347221 */ /* 0x004fe40000010000 */
[----:B------:R-:W-:Y:S01]  /*15840*/  MUFU.EX2 R32, R32 ;  /* 0x0000002000207308 */ /* 0x000fe20000000800 */
[C---:B0-----:R-:W-:Y:S01]  /*15850*/  F2FP.F16.F32.PACK_AB R182, R25.reuse, R182 ;  /* 0x000000b619b6723e */ /* 0x041fe200000000ff */
[----:B------:R-:W-:Y:S01]  /*15860*/  HGMMA.64x128x16.F32 R88, R164, gdesc[UR8].tnspB, R88, gsb0 ;  /* 0x41e00008a4587df0 */ /* 0x000fe20008000858 */
[----:B------:R-:W-:Y:S01]  /*15870*/  R2UR UR10, R8 ;  /* 0x00000000080a72ca */ /* 0x000fe200000e0000 */
[----:B------:R-:W-:Y:S01]  /*15880*/  FADD.FTZ R5, R25, R52 ;  /* 0x0000003419057221 */ /* 0x000fe20000010000 */
[----:B------:R-:W-:-:S02]  /*15890*/  R2UR UR11, R9 ;  /* 0x00000000090b72ca */ /* 0x000fc400000e0000 */
[----:B------:R-:W-:Y:S01]  /*158a0*/  FMNMX.FTZ R8, R66, R21, !PT ;  /* 0x0000001542087209 */ /* 0x000fe20007810000 */
[----:B-1----:R-:W-:Y:S01]  /*158b0*/  FADD.FTZ R52, R176, R5 ;  /* 0x00000005b0347221 */ /* 0x002fe20000010000 */
[----:B------:R-:W0:Y:S01]  /*158c0*/  MUFU.EX2 R168, R168 ;  /* 0x000000a800a87308 */ /* 0x000e220000000800 */
[----:B---3--:R-:W-:Y:S02]  /*158d0*/  F2FP.F16.F32.PACK_AB R176, R29, R176 ;  /* 0x000000b01db0723e */ /* 0x008fe400000000ff */
[----:B------:R-:W-:Y:S01]  /*158e0*/  FMNMX.FTZ R9, R67, R8, !PT ;  /* 0x0000000843097209 */ /* 0x000fe20007810000 */
[----:B------:R-:W-:-:S03]  /*158f0*/  FADD.FTZ R5, R29, R52 ;  /* 0x000000341d057221 */ /* 0x000fc60000010000 */
        /* <DEDUP_REMOVED lines=13> */
[----:B-1----:R-:W-:Y:S01]  /*159d0*/  FMNMX.FTZ R21, R8, R9, !PT ;  /* 0x0000000908157209 */ /* 0x002fe20007810000 */
[----:B------:R-:W-:Y:S02]  /*159e0*/  VIADD R8, R10, 0x300 ;  /* 0x000003000a087836 */ /* 0x000fe40000000000 */
[----:B------:R-:W-:Y:S02]  /*159f0*/  IMAD.MOV.U32 R9, RZ, RZ, 0x40000040 ;  /* 0x40000040ff097424 */ /* 0x000fe400078e00ff */
[----:B------:R-:W1:Y:S01]  /*15a00*/  SHFL.BFLY PT, R36, R21, 0x1, 0x1f ;  /* 0x0c201f0015247f89 */ /* 0x000e6200000e0000 */
[----:B------:R-:W-:Y:S02]  /*15a10*/  WARPGROUP.DEPBAR.LE gsb0, 0x0 ;  /* 0x00008000000079c5 */ /* 0x000fe40000010000 */
[----:B------:R-:W-:Y:S01]  /*15a20*/  WARPGROUP.ARRIVE ;  /* 0x00000000000079c5 */ /* 0x000fe20000000000 */
[-CC-:B------:R-:W-:Y:S01]  /*15a30*/  FFMA.FTZ R164, R56, R11.reuse, -R20.reuse ;  /* 0x0000000b38a47223 */ /* 0x180fe20000010814 */
[----:B------:R-:W-:Y:S01]  /*15a40*/  FFMA.FTZ R166, R60, R11, -R20 ;  /* 0x0000000b3ca67223 */ /* 0x000fe20000010814 */
[----:B----4-:R-:W-:Y:S01]  /*15a50*/  FADD.FTZ R56, R178, R5 ;  /* 0x00000005b2387221 */ /* 0x010fe20000010000 */
[----:B-----5:R-:W-:-:S02]  /*15a60*/  F2FP.F16.F32.PACK_AB R178, R37, R178 ;  /* 0x000000b225b2723e */ /* 0x020fc400000000ff */
[----:B------:R-:W-:Y:S01]  /*15a70*/  HGMMA.64x128x16.F32 R88, R160, gdesc[UR8].tnspB, R88, gsb0 ;  /* 0x41e00008a0587df0 */ /* 0x000fe20008000858 */
[----:B------:R-:W-:Y:S01]  /*15a80*/  R2UR UR10, R8 ;  /* 0x00000000080a72ca */ /* 0x000fe200000e0000 */
[----:B------:R-:W-:Y:S01]  /*15a90*/  FADD.FTZ R5, R37, R56 ;  /* 0x0000003825057221 */ /* 0x000fe20000010000 */
[----:B------:R-:W-:Y:S01]  /*15aa0*/  R2UR UR11, R9 ;  /* 0x00000000090b72ca */ /* 0x000fe200000e0000 */
[-C--:B------:R-:W-:Y:S01]  /*15ab0*/  FFMA.FTZ R9, R84, R11.reuse, -R20 ;  /* 0x0000000b54097223 */ /* 0x080fe20000010814 */
[----:B-1----:R-:W-:Y:S01]  /*15ac0*/  FMNMX.FTZ R8, R21, R36, !PT ;  /* 0x0000002415087209 */ /* 0x002fe20007810000 */
[----:B------:R-:W-:Y:S02]  /*15ad0*/  IMAD.MOV.U32 R21, RZ, RZ, 0x40000040 ;  /* 0x40000040ff157424 */ /* 0x000fe400078e00ff */
[----:B------:R-:W-:Y:S01]  /*15ae0*/  FADD.FTZ R56, R172, R5 ;  /* 0x00000005ac387221 */ /* 0x000fe20000010000 */
[----:B------:R-:W-:Y:S01]  /*15af0*/  MUFU.EX2 R164, R164 ;  /* 0x000000a400a47308 */ /* 0x000fe20000000800 */
[C---:B------:R-:W-:Y:S01]  /*15b00*/  F2FP.F16.F32.PACK_AB R172, R41.reuse, R172 ;  /* 0x000000ac29ac723e */ /* 0x040fe200000000ff */
[----:B------:R-:W-:Y:S01]  /*15b10*/  FMUL.FTZ R40, R8, R11 ;  /* 0x0000000b08287220 */ /* 0x000fe20000410000 */
[----:B------:R-:W-:-:S03]  /*15b20*/  FADD.FTZ R5, R41, R56 ;  /* 0x0000003829057221 */ /* 0x000fc60000010000 */
        /* <DEDUP_REMOVED lines=25> */
[----:B0-----:R-:W-:Y:S01]  /*15cc0*/  FADD.FTZ R56, R168, R5 ;  /* 0x00000005a8387221 */ /* 0x001fe20000010000 */
[-CC-:B------:R-:W-:Y:S01]  /*15cd0*/  FFMA.FTZ R75, R75, R11.reuse, -R40.reuse ;  /* 0x0000000b4b4b7223 */ /* 0x180fe20000010828 */
[-CC-:B------:R-:W-:Y:S01]  /*15ce0*/  FFMA.FTZ R78, R78, R11.reuse, -R40.reuse ;  /* 0x0000000b4e4e7223 */ /* 0x180fe20000010828 */
[-C--:B------:R-:W-:Y:S01]  /*15cf0*/  FFMA.FTZ R79, R79, R11.reuse, -R40 ;  /* 0x0000000b4f4f7223 */ /* 0x080fe20000010828 */
[----:B------:R-:W-:Y:S01]  /*15d00*/  FADD.FTZ R5, R45, R56 ;  /* 0x000000382d057221 */ /* 0x000fe20000010000 */
[----:B------:R-:W-:Y:S01]  /*15d10*/  MUFU.EX2 R30, R30 ;  /* 0x0000001e001e7308 */ /* 0x000fe20000000800 */
[-CC-:B------:R-:W-:Y:S01]  /*15d20*/  FFMA.FTZ R82, R82, R11.reuse, -R40.reuse ;  /* 0x0000000b52527223 */ /* 0x180fe20000010828 */
[-CC-:B------:R-:W-:Y:S01]  /*15d30*/  FFMA.FTZ R83, R83, R11.reuse, -R40.reuse ;  /* 0x0000000b53537223 */ /* 0x180fe20000010828 */
[----:B------:R-:W-:Y:S01]  /*15d40*/  FFMA.FTZ R86, R86, R11, -R40 ;  /* 0x0000000b56567223 */ /* 0x000fe20000010828 */
[----:B------:R-:W-:-:S02]  /*15d50*/  IADD3 R27, -R230, 0xb, RZ ;  /* 0x0000000be61b7810 */ /* 0x000fc40007ffe1ff */
[----:B------:R-:W-:Y:S02]  /*15d60*/  F2FP.F16.F32.PACK_AB R174, R33, R174 ;  /* 0x000000ae21ae723e */ /* 0x000fe400000000ff */
[----:B------:R-:W-:Y:S01]  /*15d70*/  MUFU.EX2 R177, R177 ;  /* 0x000000b100b17308 */ /* 0x000fe20000000800 */
[----:B------:R-:W-:-:S07]  /*15d80*/  F2FP.F16.F32.PACK_AB R168, R45, R168 ;  /* 0x000000a82da8723e */ /* 0x000fce00000000ff */
        /* <DEDUP_REMOVED lines=15> */
[----:B------:R-:W-:Y:S02]  /*15e80*/  FADD.FTZ R20, -R8, R6 ;  /* 0x0000000608147221 */ /* 0x000fe40000010100 */
[----:B------:R-:W-:Y:S01]  /*15e90*/  MUFU.EX2 R166, R166 ;  /* 0x000000a600a67308 */ /* 0x000fe20000000800 */
[-CC-:B------:R-:W-:Y:S01]  /*15ea0*/  FFMA.FTZ R161, R66, R11.reuse, -R40.reuse ;  /* 0x0000000b42a17223 */ /* 0x180fe20000010828 */
[----:B------:R-:W-:Y:S01]  /*15eb0*/  HGMMA.64x128x16.F32 R88, R156, gdesc[UR8].tnspB, R88, gsb0 ;  /* 0x41e000089c587df0 */ /* 0x000fe20008000858 */
[-C--:B------:R-:W-:Y:S01]  /*15ec0*/  FMUL.FTZ R20, R20, R11.reuse ;  /* 0x0000000b14147220 */ /* 0x080fe20000410000 */
[----:B------:R-:W-:Y:S01]  /*15ed0*/  R2UR UR11, R21 ;  /* 0x00000000150b72ca */ /* 0x000fe200000e0000 */
[----:B------:R-:W-:-:S03]  /*15ee0*/  FFMA.FTZ R163, R70, R11, -R40 ;  /* 0x0000000b46a37223 */ /* 0x000fc60000010828 */
[----:B------:R0:W1:Y:S08]  /*15ef0*/  MUFU.EX2 R36, R20 ;  /* 0x0000001400247308 */ /* 0x0000700000000800 */
[----:B------:R-:W-:Y:S01]  /*15f00*/  MUFU.EX2 R167, R167 ;  /* 0x000000a700a77308 */ /* 0x000fe20000000800 */
[----:B0-----:R-:W-:Y:S02]  /*15f10*/  VIADD R20, R10, 0x380 ;  /* 0x000003800a147836 */ /* 0x001fe40000000000 */
[----:B------:R-:W-:-:S03]  /*15f20*/  FFMA.FTZ R10, R55, R11, -R40 ;  /* 0x0000000b370a7223 */ /* 0x000fc60000010828 */
[----:B------:R-:W-:Y:S01]  /*15f30*/  R2UR UR10, R20 ;  /* 0x00000000140a72ca */ /* 0x000fe200000e0000 */
[----:B------:R-:W-:Y:S02]  /*15f40*/  @!P1 IMAD R20, R22, 0x8, R2 ;  /* 0x0000000816149824 */ /* 0x000fe400078e0202 */
[----:B------:R-:W-:Y:S01]  /*15f50*/  MUFU.EX2 R10, R10 ;  /* 0x0000000a000a7308 */ /* 0x000fe20000000800 */
[----:B-1----:R-:W-:Y:S01]  /*15f60*/  FFMA.FTZ R3, R36, R3, R181 ;  /* 0x0000000324037223 */ /* 0x002fe200000100b5 */
[----:B------:R-:W-:Y:S01]  /*15f70*/  F2FP.F16.F32.PACK_AB R181, R26, R181 ;  /* 0x000000b51ab5723e */ /* 0x000fe200000000ff */
[----:B------:R-:W-:Y:S02]  /*15f80*/  @!P1 VIADD R20, R20, 0x28840 ;  /* 0x0002884014149836 */ /* 0x000fe40000000000 */
[----:B------:R-:W-:Y:S01]  /*15f90*/  FADD.FTZ R50, R26, R3 ;  /* 0x000000031a327221 */ /* 0x000fe20000010000 */
[----:B------:R-:W-:Y:S01]  /*15fa0*/  FADD.FTZ R26, R170, R5 ;  /* 0x00000005aa1a7221 */ /* 0x000fe20000010000 */
[----:B------:R-:W-:Y:S01]  /*15fb0*/  F2FP.F16.F32.PACK_AB R170, R49, R170 ;  /* 0x000000aa31aa723e */ /* 0x000fe200000000ff */
[----:B------:R-:W-:Y:S01]  /*15fc0*/  MUFU.EX2 R48, R48 ;  /* 0x0000003000307308 */ /* 0x000fe20000000800 */
[----:B------:R-:W-:Y:S01]  /*15fd0*/  FADD.FTZ R3, R183, R50 ;  /* 0x00000032b7037221 */ /* 0x000fe20000010000 */
[----:B------:R-:W-:Y:S01]  /*15fe0*/  @!P1 PRMT R21, RZ, 0x654, R20 ;  /* 0x00000654ff159816 */ /* 0x000fe20000000014 */
[----:B------:R-:W-:Y:S01]  /*15ff0*/  FADD.FTZ R5, R49, R26 ;  /* 0x0000001a31057221 */ /* 0x000fe20000010000 */
[C---:B------:R-:W-:Y:S01]  /*16000*/  F2FP.F16.F32.PACK_AB R183, R30.reuse, R183 ;  /* 0x000000b71eb7723e */ /* 0x040fe200000000ff */
[----:B------:R-:W-:-:S03]  /*16010*/  FADD.FTZ R50, R30, R3 ;  /* 0x000000031e327221 */ /* 0x000fc60000010000 */
[----:B------:R-:W-:Y:S01]  /*16020*/  MUFU.EX2 R20, R59 ;  /* 0x0000003b00147308 */ /* 0x000fe20000000800 */
[----:B------:R-:W-:Y:S01]  /*16030*/  FADD.FTZ R3, R177, R50 ;  /* 0x00000032b1037221 */ /* 0x000fe20000010000 */
[----:B------:R-:W-:Y:S01]  /*16040*/  FFMA.FTZ R50, R67, R11, -R40 ;  /* 0x0000000b43327223 */ /* 0x000fe20000010828 */
[C---:B------:R-:W-:Y:S02]  /*16050*/  F2FP.F16.F32.PACK_AB R177, R34.reuse, R177 ;  /* 0x000000b122b1723e */ /* 0x040fe400000000ff */
[----:B------:R-:W-:Y:S01]  /*16060*/  FADD.FTZ R54, R34, R3 ;  /* 0x0000000322367221 */ /* 0x000fe20000010000 */
[----:B------:R-:W-:Y:S01]  /*16070*/  FADD.FTZ R34, R164, R5 ;  /* 0x00000005a4227221 */ /* 0x000fe20000010000 */
[----:B------:R-:W-:Y:S01]  /*16080*/  F2FP.F16.F32.PACK_AB R164, R53, R164 ;  /* 0x000000a435a4723e */ /* 0x000fe200000000ff */
[----:B------:R-:W0:Y:S01]  /*16090*/  MUFU.EX2 R160, R160 ;  /* 0x000000a000a07308 */ /* 0x000e220000000800 */
[----:B------:R-:W-:Y:S01]  /*160a0*/  FADD.FTZ R3, R179, R54 ;  /* 0x00000036b3037221 */ /* 0x000fe20000010000 */
[----:B------:R-:W-:Y:S01]  /*160b0*/  FADD.FTZ R5, R53, R34 ;  /* 0x0000002235057221 */ /* 0x000fe20000010000 */
[----:B------:R-:W-:-:S02]  /*160c0*/  F2FP.F16.F32.PACK_AB R179, R38, R179 ;  /* 0x000000b326b3723e */ /* 0x000fc400000000ff */
[----:B------:R-:W-:Y:S01]  /*160d0*/  FADD.FTZ R54, R38, R3 ;  /* 0x0000000326367221 */ /* 0x000fe20000010000 */
[----:B------:R-:W-:Y:S01]  /*160e0*/  FADD.FTZ R34, R166, R5 ;  /* 0x00000005a6227221 */ /* 0x000fe20000010000 */
[----:B------:R-:W-:Y:S01]  /*160f0*/  F2FP.F16.F32.PACK_AB R166, R57, R166 ;  /* 0x000000a639a6723e */ /* 0x000fe200000000ff */
[----:B------:R-:W-:Y:S01]  /*16100*/  MUFU.EX2 R161, R161 ;  /* 0x000000a100a17308 */ /* 0x000fe20000000800 */
[----:B------:R-:W-:Y:S01]  /*16110*/  FADD.FTZ R3, R173, R54 ;  /* 0x00000036ad037221 */ /* 0x000fe20000010000 */
[----:B------:R-:W-:Y:S01]  /*16120*/  FADD.FTZ R5, R57, R34 ;  /* 0x0000002239057221 */ /* 0x000fe20000010000 */
[C---:B------:R-:W-:Y:S02]  /*16130*/  F2FP.F16.F32.PACK_AB R173, R42.reuse, R173 ;  /* 0x000000ad2aad723e */ /* 0x040fe400000000ff */
[----:B------:R-:W-:-:S03]  /*16140*/  FADD.FTZ R54, R42, R3 ;  /* 0x000000032a367221 */ /* 0x000fc60000010000 */
[----:B------:R-:W-:Y:S01]  /*16150*/  MUFU.EX2 R50, R50 ;  /* 0x0000003200327308 */ /* 0x000fe20000000800 */
[----:B------:R-:W-:Y:S01]  /*16160*/  FADD.FTZ R3, R175, R54 ;  /* 0x00000036af037221 */ /* 0x000fe20000010000 */
[----:B0-----:R-:W-:Y:S01]  /*16170*/  FADD.FTZ R34, R160, R5 ;  /* 0x00000005a0227221 */ /* 0x001fe20000010000 */
[C---:B------:R-:W-:Y:S02]  /*16180*/  F2FP.F16.F32.PACK_AB R175, R44.reuse, R175 ;  /* 0x000000af2caf723e */ /* 0x040fe400000000ff */
[----:B------:R-:W-:Y:S01]  /*16190*/  FADD.FTZ R54, R44, R3 ;  /* 0x000000032c367221 */ /* 0x000fe20000010000 */
[C---:B------:R-:W-:Y:S01]  /*161a0*/  FADD.FTZ R5, R61.reuse, R34 ;  /* 0x000000223d057221 */ /* 0x040fe20000010000 */
[----:B------:R-:W-:Y:S01]  /*161b0*/  F2FP.F16.F32.PACK_AB R160, R61, R160 ;  /* 0x000000a03da0723e */ /* 0x000fe200000000ff */
[----:B------:R-:W0:Y:S01]  /*161c0*/  MUFU.EX2 R162, R162 ;  /* 0x000000a200a27308 */ /* 0x000e220000000800 */
[----:B------:R-:W-:Y:S01]  /*161d0*/  FADD.FTZ R3, R169, R54 ;  /* 0x00000036a9037221 */ /* 0x000fe20000010000 */
[----:B------:R-:W-:-:S03]  /*161e0*/  F2FP.F16.F32.PACK_AB R169, R46, R169 ;  /* 0x000000a92ea9723e */ /* 0x000fc600000000ff */
[----:B------:R-:W-:-:S03]  /*161f0*/  FADD.FTZ R54, R46, R3 ;  /* 0x000000032e367221 */ /* 0x000fc60000010000 */
[----:B------:R-:W1:Y:S01]  /*16200*/  MUFU.EX2 R163, R163 ;  /* 0x000000a300a37308 */ /* 0x000e620000000800 */
[----:B------:R-:W-:Y:S01]  /*16210*/  FADD.FTZ R3, R171, R54 ;  /* 0x00000036ab037221 */ /* 0x000fe20000010000 */
[----:B------:R-:W-:-:S03]  /*16220*/  F2FP.F16.F32.PACK_AB R171, R10, R171 ;  /* 0x000000ab0aab723e */ /* 0x000fc600000000ff */
[----:B------:R-:W-:-:S03]  /*16230*/  FADD.FTZ R30, R10, R3 ;  /* 0x000000030a1e7221 */ /* 0x000fc60000010000 */
[----:B------:R-:W2:Y:S01]  /*16240*/  MUFU.EX2 R52, R52 ;  /* 0x0000003400347308 */ /* 0x000ea20000000800 */
[----:B------:R-:W-:Y:S01]  /*16250*/  FADD.FTZ R3, R165, R30 ;  /* 0x0000001ea5037221 */ /* 0x000fe20000010000 */
[----:B0-----:R-:W-:Y:S01]  /*16260*/  FADD.FTZ R34, R162, R5 ;  /* 0x00000005a2227221 */ /* 0x001fe20000010000 */
[C---:B------:R-:W-:Y:S02]  /*16270*/  F2FP.F16.F32.PACK_AB R165, R20.reuse, R165 ;  /* 0x000000a514a5723e */ /* 0x040fe400000000ff */
[----:B------:R-:W-:Y:S01]  /*16280*/  FADD.FTZ R30, R20, R3 ;  /* 0x00000003141e7221 */ /* 0x000fe20000010000 */
[C---:B------:R-:W-:Y:S01]  /*16290*/  FADD.FTZ R5, R69.reuse, R34 ;  /* 0x0000002245057221 */ /* 0x040fe20000010000 */
[----:B------:R-:W-:Y:S01]  /*162a0*/  F2FP.F16.F32.PACK_AB R162, R69, R162 ;  /* 0x000000a245a2723e */ /* 0x000fe200000000ff */
[----:B------:R-:W-:Y:S01]  /*162b0*/  MUFU.EX2 R26, R75 ;  /* 0x0000004b001a7308 */ /* 0x000fe20000000800 */
[----:B------:R-:W-:Y:S01]  /*162c0*/  FADD.FTZ R3, R167, R30 ;  /* 0x0000001ea7037221 */ /* 0x000fe20000010000 */
[----:B------:R-:W-:Y:S01]  /*162d0*/  FADD.FTZ R20, R24, R5 ;  /* 0x0000000518147221 */ /* 0x000fe20000010000 */
[----:B------:R-:W-:-:S02]  /*162e0*/  F2FP.F16.F32.PACK_AB R167, R48, R167 ;  /* 0x000000a730a7723e */ /* 0x000fc400000000ff */
[----:B------:R-:W-:Y:S01]  /*162f0*/  FADD.FTZ R30, R48, R3 ;  /* 0x00000003301e7221 */ /* 0x000fe20000010000 */
[----:B------:R-:W-:Y:S02]  /*16300*/  FADD.FTZ R5, R65, R20 ;  /* 0x0000001441057221 */ /* 0x000fe40000010000 */
[----:B------:R-:W-:Y:S01]  /*16310*/  MUFU.EX2 R78, R78 ;  /* 0x0000004e004e7308 */ /* 0x000fe20000000800 */
[----:B------:R-:W-:Y:S01]  /*16320*/  FADD.FTZ R3, R161, R30 ;  /* 0x0000001ea1037221 */ /* 0x000fe20000010000 */
[----:B------:R-:W-:-:S03]  /*16330*/  F2FP.F16.F32.PACK_AB R161, R50, R161 ;  /* 0x000000a132a1723e */ /* 0x000fc600000000ff */
[----:B------:R-:W-:-:S03]  /*16340*/  FADD.FTZ R30, R50, R3 ;  /* 0x00000003321e7221 */ /* 0x000fc60000010000 */
[----:B------:R-:W0:Y:S01]  /*16350*/  MUFU.EX2 R79, R79 ;  /* 0x0000004f004f7308 */ /* 0x000e220000000800 */
[----:B-1----:R-:W-:Y:S01]  /*16360*/  FADD.FTZ R3, R163, R30 ;  /* 0x0000001ea3037221 */ /* 0x002fe20000010000 */
[----:B--2---:R-:W-:-:S03]  /*16370*/  F2FP.F16.F32.PACK_AB R163, R52, R163 ;  /* 0x000000a334a3723e */ /* 0x004fc600000000ff */
[----:B------:R-:W-:-:S03]  /*16380*/  FADD.FTZ R10, R52, R3 ;  /* 0x00000003340a7221 */ /* 0x000fc60000010000 */
        /* <DEDUP_REMOVED lines=8> */
[----:B------:R-:W-:Y:S01]  /*16410*/  F2FP.F16.F32.PACK_AB R156, R65, R24 ;  /* 0x00000018419c723e */ /* 0x000fe200000000ff */
[----:B------:R-:W-:Y:S01]  /*16420*/  HGMMA.64x128x16.F32 R88, R152, gdesc[UR8].tnspB, R88, gsb0 ;  /* 0x41e0000898587df0 */ /* 0x000fe20008000858 */
[----:B------:R-:W-:Y:S02]  /*16430*/  F2FP.F16.F32.PACK_AB R158, R73, R28 ;  /* 0x0000001c499e723e */ /* 0x000fe400000000ff */
[----:B0-----:R-:W-:-:S03]  /*16440*/  F2FP.F16.F32.PACK_AB R159, R79, R78 ;  /* 0x0000004e4f9f723e */ /* 0x001fc600000000ff */
[----:B------:R-:W0:Y:S08]  /*16450*/  MUFU.EX2 R157, R157 ;  /* 0x0000009d009d7308 */ /* 0x000e300000000800 */
[----:B------:R-:W1:Y:S08]  /*16460*/  MUFU.EX2 R6, R85 ;  /* 0x0000005500067308 */ /* 0x000e700000000800 */
[----:B------:R-:W2:Y:S01]  /*16470*/  MUFU.EX2 R40, R40 ;  /* 0x0000002800287308 */ /* 0x000ea20000000800 */
[----:B0-----:R-:W-:Y:S01]  /*16480*/  FADD.FTZ R3, R157, R10 ;  /* 0x0000000a9d037221 */ /* 0x001fe20000010000 */
[----:B------:R-:W-:Y:S01]  /*16490*/  FADD.FTZ R10, R28, R5 ;  /* 0x000000051c0a7221 */ /* 0x000fe20000010000 */
[----:B------:R-:W-:-:S02]  /*164a0*/  F2FP.F16.F32.PACK_AB R157, R26, R157 ;  /* 0x0000009d1a9d723e */ /* 0x000fc400000000ff */
[----:B------:R-:W-:Y:S01]  /*164b0*/  FADD.FTZ R3, R26, R3 ;  /* 0x000000031a037221 */ /* 0x000fe20000010000 */
[----:B------:R-:W-:-:S03]  /*164c0*/  FADD.FTZ R5, R73, R10 ;  /* 0x0000000a49057221 */ /* 0x000fc60000010000 */
[----:B------:R-:W-:Y:S01]  /*164d0*/  FADD.FTZ R3, R78, R3 ;  /* 0x000000034e037221 */ /* 0x000fe20000010000 */
[----:B------:R-:W-:-:S03]  /*164e0*/  FADD.FTZ R10, R32, R5 ;  /* 0x00000005200a7221 */ /* 0x000fc60000010000 */
[----:B------:R-:W-:Y:S01]  /*164f0*/  FADD.FTZ R3, R79, R3 ;  /* 0x000000034f037221 */ /* 0x000fe20000010000 */
[----:B------:R-:W-:-:S03]  /*16500*/  FADD.FTZ R10, R77, R10 ;  /* 0x0000000a4d0a7221 */ /* 0x000fc60000010000 */
[----:B------:R-:W-:Y:S01]  /*16510*/  FADD.FTZ R3, R82, R3 ;  /* 0x0000000352037221 */ /* 0x000fe20000010000 */
[----:B------:R-:W-:-:S03]  /*16520*/  FADD.FTZ R5, R9, R10 ;  /* 0x0000000a09057221 */ /* 0x000fc60000010000 */
[----:B------:R-:W-:Y:S01]  /*16530*/  FADD.FTZ R3, R83, R3 ;  /* 0x0000000353037221 */ /* 0x000fe20000010000 */
[----:B-1----:R-:W-:-:S03]  /*16540*/  FADD.FTZ R5, R6, R5 ;  /* 0x0000000506057221 */ /* 0x002fc60000010000 */
[----:B------:R-:W-:-:S04]  /*16550*/  FADD.FTZ R3, R86, R3 ;  /* 0x0000000356037221 */ /* 0x000fc80000010000 */
[----:B--2---:R-:W-:Y:S01]  /*16560*/  FADD.FTZ R3, R40, R3 ;  /* 0x0000000328037221 */ /* 0x004fe20000010000 */
[----:B------:R-:W-:Y:S02]  /*16570*/  WARPGROUP.DEPBAR.LE gsb0, 0x0 ;  /* 0x00008000000079c5 */ /* 0x000fe40000010000 */
[----:B------:R0:W-:Y:S06]  /*16580*/  BAR.ARV R27, 0x100 ;  /* 0x0004001b0000751d */ /* 0x0001ec0000002000 */
[----:B------:R-:W-:Y:S01]  /*16590*/  @!P1 SYNCS.ARRIVE.TRANS64.RED.A1T0 RZ, [R21+URZ], RZ ;  /* 0x000000ff15ff99a7 */ /* 0x000fe2000810043f */
[----:B------:R-:W-:Y:S01]  /*165a0*/  F2FP.F16.F32.PACK_AB R154, R6, R9 ;  /* 0x00000009069a723e */ /* 0x000fe200000000ff */
        /* <DEDUP_REMOVED lines=68> */
[----:B-1----:R-:W-:-:S02]  /*169f0*/  IMAD.MOV.U32 R13, RZ, RZ, R22 ;  /* 0x000000ffff0d7224 */ /* 0x002fc400078e0016 */
[----:B------:R-:W-:Y:S02]  /*16a00*/  IMAD.MOV.U32 R6, RZ, RZ, R8 ;  /* 0x000000ffff067224 */ /* 0x000fe400078e0008 */
[----:B------:R-:W-:Y:S01]  /*16a10*/  IMAD.MOV.U32 R14, RZ, RZ, R0 ;  /* 0x000000ffff0e7224 */ /* 0x000fe200078e0000 */
[----:B0-----:R-:W-:Y:S06]  /*16a20*/  @P2 BRA `(.L_x_1879) ;  /* 0xffffffdc008c2947 */ /* 0x001fec000383ffff */
.L_x_1869:
[----:B------:R-:W-:-:S13]  /*16a30*/  ISETP.GE.AND P2, PT, R4, R196, PT ;  /* 0x000000c40400720c */ /* 0x000fda0003f46270 */
[----:B------:R-:W-:Y:S05]  /*16a40*/  @!P2 BRA `(.L_x_1880) ;  /* 0x0000003000a0a947 */ /* 0x000fea0003800000 */
[----:B------:R-:W-:Y:S01]  /*16a50*/  IMAD.MOV.U32 R6, RZ, RZ, R8 ;  /* 0x000000ffff067224 */ /* 0x000fe200078e0008 */
[----:B------:R-:W-:Y:S01]  /*16a60*/  MOV R14, R186 ;  /* 0x000000ba000e7202 */ /* 0x000fe20000000f00 */
[----:B------:R-:W-:Y:S02]  /*16a70*/  IMAD.MOV.U32 R12, RZ, RZ, R0 ;  /* 0x000000ffff0c7224 */ /* 0x000fe400078e0000 */
[----:B------:R-:W-:-:S07]  /*16a80*/  IMAD.MOV.U32 R13, RZ, RZ, R22 ;  /* 0x000000ffff0d7224 */ /* 0x000fce00078e0016 */
.L_x_1898:
        /* <DEDUP_REMOVED lines=10> */
.L_x_1882:
[----:B------:R-:W-:Y:S01]  /*16b30*/  IMAD R0, R22, 0x8, R2 ;  /* 0x0000000816007824 */ /* 0x000fe200078e0202 */
[----:B------:R-:W-:-:S04]  /*16b40*/  SHF.L.U32 R9, R186, 0x1f, RZ ;  /* 0x0000001fba097819 */ /* 0x000fc800000006ff */
[----:B------:R0:W1:Y:S01]  /*16b50*/  SYNCS.PHASECHK.TRANS64.TRYWAIT P3, [R0+URZ+0x28830], R9 ;  /* 0x02883009000075a7 */ /* 0x000062000806017f */
[----:B------:R-:W-:Y:S05]  /*16b60*/  @!P0 BRA `(.L_x_1883) ;  /* 0x0000000000048947 */ /* 0x000fea0003800000 */
[----:B------:R-:W-:Y:S01]  /*16b70*/  BPT.TRAP 0x1 ;  /* 0x000000040000795c */ /* 0x000fe20000300000 */
.L_x_1883:
[----:B------:R-:W-:Y:S04]  /*16b80*/  BSSY B0, `(.L_x_1881) ;  /* 0x0000004000007945 */ /* 0x000fe80003800000 */
[----:B-1----:R-:W-:Y:S05]  /*16b90*/  @P3 BRA `(.L_x_1884) ;  /* 0x0000000000083947 */ /* 0x002fea0003800000 */
[----:B------:R-:W1:Y:S02]  /*16ba0*/  SYNCS.PHASECHK.TRANS64.TRYWAIT P3, [R0+URZ+0x28830], R9 ;  /* 0x02883009000075a7 */ /* 0x000e64000806017f */
[----:B-1----:R-:W-:Y:S05]  /*16bb0*/  @!P3 BRA `(.L_x_1885) ;  /* 0x000000ec0070b947 */ /* 0x002fea0003800000 */
.L_x_1884:
[----:B------:R-:W-:Y:S05]  /*16bc0*/  BSYNC B0 ;  /* 0x0000000000007941 */ /* 0x000fea0003800000 */
.L_x_1881:
        /* <DEDUP_REMOVED lines=28> */
[----:B------:R-:W-:-:S02]  /*16d90*/  R2UR UR26, R10 ;  /* 0x000000000a1a72ca */ /* 0x000fc400000e0000 */
[----:B------:R0:W-:Y:S01]  /*16da0*/  BAR.SYNC.DEFER_BLOCKING R0, 0x100 ;  /* 0x000400000000751d */ /* 0x0001e20000010000 */
[C---:B------:R-:W-:Y:S01]  /*16db0*/  IADD3 R10, R8.reuse, 0x404, RZ ;  /* 0x00000404080a7810 */ /* 0x040fe20007ffe0ff */
[----:B------:R-:W-:Y:S01]  /*16dc0*/  VIADD R8, R8, 0x406 ;  /* 0x0000040608087836 */ /* 0x000fe20000000000 */
        /* <DEDUP_REMOVED lines=32> */
.L_x_1887:
[----:B------:R-:W-:Y:S01]  /*16fd0*/  SHF.L.U32 R0, R14, 0x1f, RZ ;  /* 0x0000001f0e007819 */ /* 0x000fe200000006ff */
[----:B------:R-:W-:-:S04]  /*16fe0*/  IMAD R9, R13, 0x8, R2 ;  /* 0x000000080d097824 */ /* 0x000fc800078e0202 */
[----:B------:R0:W1:Y:S01]  /*16ff0*/  SYNCS.PHASECHK.TRANS64.TRYWAIT P2, [R9+URZ+0x28850], R0 ;  /* 0x02885000090075a7 */ /* 0x000062000804017f */
[----:B------:R-:W-:Y:S05]  /*17000*/  @!P0 BRA `(.L_x_1888) ;  /* 0x0000000000048947 */ /* 0x000fea0003800000 */
[----:B------:R-:W-:Y:S01]  /*17010*/  BPT.TRAP 0x1 ;  /* 0x000000040000795c */ /* 0x000fe20000300000 */
.L_x_1888:
[----:B-1----:R-:W-:Y:S05]  /*17020*/  @P2 BRA `(.L_x_1886) ;  /* 0x0000000000082947 */ /* 0x002fea0003800000 */
[----:B------:R-:W1:Y:S02]  /*17030*/  SYNCS.PHASECHK.TRANS64.TRYWAIT P2, [R9+URZ+0x28850], R0 ;  /* 0x02885000090075a7 */ /* 0x000e64000804017f */
[----:B-1----:R-:W-:Y:S05]  /*17040*/  @!P2 BRA `(.L_x_1889) ;  /* 0x000000e80060a947 */ /* 0x002fea0003800000 */
.L_x_1886:
[----:B01----:R-:W-:Y:S01]  /*17050*/  VIADD R0, R2, 0x400 ;  /* 0x0000040002007836 */ /* 0x003fe20000000000 */
[----:B------:R-:W-:Y:S05]  /*17060*/  WARPSYNC.ALL ;  /* 0x0000000000007948 */ /* 0x000fea0003800000 */
[----:B------:R-:W-:Y:S01]  /*17070*/  SHF.R.U32.HI R0, RZ, 0x4, R0 ;  /* 0x00000004ff007819 */ /* 0x000fe20000011600 */
[----:B------:R-:W-:Y:S01]  /*17080*/  IMAD.MOV.U32 R9, RZ, RZ, 0x40000040 ;  /* 0x40000040ff097424 */ /* 0x000fe200078e00ff */
[----:B------:R-:W-:Y:S01]  /*17090*/  WARPGROUP.ARRIVE ;  /* 0x00000000000079c5 */ /* 0x000fe20000000000 */
[----:B------:R-:W-:Y:S01]  /*170a0*/  IMAD.MOV.U32 R11, RZ, RZ, 0x40000040 ;  /* 0x40000040ff0b7424 */ /* 0x000fe200078e00ff */
[----:B------:R-:W-:-:S04]  /*170b0*/  LOP3.LUT R0, R0, 0x3fff, RZ, 0xc0, !PT ;  /* 0x00003fff00007812 */ /* 0x000fc800078ec0ff */
[----:B------:R-:W0:Y:S01]  /*170c0*/  S2R R15, SR_TID.X ;  /* 0x00000000000f7919 */ /* 0x000e220000002100 */
[----:B------:R-:W-:Y:S01]  /*170d0*/  R2UR UR11, R9 ;  /* 0x00000000090b72ca */ /* 0x000fe200000e0000 */
[----:B------:R-:W-:Y:S01]  /*170e0*/  IMAD.MOV.U32 R9, RZ, RZ, 0x40000040 ;  /* 0x40000040ff097424 */ /* 0x000fe200078e00ff */
[----:B------:R-:W-:-:S05]  /*170f0*/  LOP3.LUT R0, R0, 0x4000000, RZ, 0xfc, !PT ;  /* 0x0400000000007812 */ /* 0x000fca00078efcff */
[----:B------:R-:W-:Y:S02]  /*17100*/  IMAD R8, R13, 0x800, R0 ;  /* 0x000008000d087824 */ /* 0x000fe400078e0200 */
[----:B------:R-:W1:Y:S02]  /*17110*/  @P4 LDC R0, c[0x0][0x44c] ;  /* 0x00011300ff004b82 */ /* 0x000e640000000800 */
[C---:B------:R-:W-:Y:S01]  /*17120*/  VIADD R10, R8.reuse, 0x80 ;  /* 0x00000080080a7836 */ /* 0x040fe20000000000 */
[----:B------:R-:W-:-:S13]  /*17130*/  R2UR UR10, R8 ;  /* 0x00000000080a72ca */ /* 0x000fda00000e0000 */
        /* <DEDUP_REMOVED lines=40> */
[----:B------:R-:W-:-:S04]  /*173c0*/  IMAD.IADD R11, R195, 0x1, R193 ;  /* 0x00000001c30b7824 */ /* 0x000fc800078e02c1 */
[----:B-1----:R-:W-:Y:S01]  /*173d0*/  @P4 IMAD.HI.U32 R0, R11, R0, RZ ;  /* 0x000000000b004227 */ /* 0x002fe200078e00ff */
[----:B------:R-:W-:Y:S02]  /*173e0*/  WARPGROUP.DEPBAR.LE gsb0, 0x0 ;  /* 0x00008000000079c5 */ /* 0x000fe40000010000 */
[----:B------:R-:W-:-:S06]  /*173f0*/  WARPGROUP.ARRIVE ;  /* 0x00000000000079c5 */ /* 0x000fcc0000000000 */
[----:B------:R-:W-:Y:S01]  /*17400*/  HGMMA.64x128x16.F32 R88, R156, gdesc[UR8].tnspB, R88, gsb0 ;  /* 0x41e000089c587df0 */ /* 0x000fe20008000858 */
[----:B------:R-:W-:Y:S01]  /*17410*/  R2UR UR10, R8 ;  /* 0x00000000080a72ca */ /* 0x000fe200000e0000 */
[----:B------:R-:W-:Y:S01]  /*17420*/  @!P1 IMAD R8, R22, 0x8, R2 ;  /* 0x0000000816089824 */ /* 0x000fe200078e0202 */
[----:B------:R-:W-:Y:S02]  /*17430*/  R2UR UR11, R9 ;  /* 0x00000000090b72ca */ /* 0x000fe400000e0000 */
[----:B------:R-:W0:Y:S01]  /*17440*/  @P4 LDC R9, c[0x0][0x450] ;  /* 0x00011400ff094b82 */ /* 0x000e220000000800 */
[----:B------:R-:W-:-:S05]  /*17450*/  @!P1 VIADD R14, R8, 0x28840 ;  /* 0x00028840080e9836 */ /* 0x000fca0000000000 */
[----:B------:R-:W-:Y:S02]  /*17460*/  @!P1 PRMT R14, RZ, 0x654, R14 ;  /* 0x00000654ff0e9816 */ /* 0x000fe4000000000e */
[----:B0-----:R-:W-:Y:S01]  /*17470*/  @P4 SHF.R.U32.HI R11, RZ, R9, R0 ;  /* 0x00000009ff0b4219 */ /* 0x001fe20000011600 */
[----:B------:R-:W-:Y:S01]  /*17480*/  IMAD.SHL.U32 R0, R4, 0x80, RZ ;  /* 0x0000008004007824 */ /* 0x000fe200078e00ff */
[----:B------:R-:W-:-:S03]  /*17490*/  IADD3 R9, -R15, 0xb, RZ ;  /* 0x0000000b0f097810 */ /* 0x000fc60007ffe1ff */
[----:B------:R-:W0:Y:S01]  /*174a0*/  SHFL.IDX PT, R10, R11, RZ, 0x1c1f ;  /* 0x001c1fff0b0a7589 */ /* 0x000e2200000e0000 */
[----:B------:R-:W-:-:S05]  /*174b0*/  IADD3 R8, -R0, 0x1, RZ ;  /* 0x0000000100087810 */ /* 0x000fca0007ffe1ff */
[----:B------:R-:W-:-:S05]  /*174c0*/  IMAD R8, R189, -0x2, R8 ;  /* 0xfffffffebd087824 */ /* 0x000fca00078e0208 */
[----:B------:R-:W-:-:S05]  /*174d0*/  IADD3 R8, -R187, R8, R188 ;  /* 0x00000008bb087210 */ /* 0x000fca0007ffe1bc */
[----:B------:R-:W-:Y:S01]  /*174e0*/  VIADD R21, R8, UR7 ;  /* 0x0000000708157c36 */ /* 0x000fe20008000000 */
[----:B------:R-:W-:Y:S02]  /*174f0*/  WARPGROUP.DEPBAR.LE gsb0, 0x0 ;  /* 0x00008000000079c5 */ /* 0x000fe40000010000 */
[----:B------:R-:W-:-:S06]  /*17500*/  WARPGROUP.ARRIVE ;  /* 0x00000000000079c5 */ /* 0x000fcc0000000000 */
[----:B------:R-:W-:Y:S01]  /*17510*/  HGMMA.64x128x16.F32 R88, R152, gdesc[UR8].tnspB, R88, gsb0 ;  /* 0x41e0000898587df0 */ /* 0x000fe20008000858 */
[----:B------:R-:W-:-:S06]  /*17520*/  ULOP3.LUT UR10, URZ, UR37, URZ, 0x33, !UPT ;  /* 0x000000253f0a7292 */ /* 0x000fcc000f8e333f */
[----:B------:R-:W-:Y:S01]  /*17530*/  VIADD R15, R8, UR10 ;  /* 0x0000000a080f7c36 */ /* 0x000fe20008000000 */
[----:B------:R-:W-:Y:S02]  /*17540*/  WARPGROUP.DEPBAR.LE gsb0, 0x0 ;  /* 0x00008000000079c5 */ /* 0x000fe40000010000 */
[----:B------:R1:W-:Y:S06]  /*17550*/  BAR.ARV R9, 0x100 ;  /* 0x000400090000751d */ /* 0x0003ec0000002000 */
[----:B------:R1:W-:Y:S01]  /*17560*/  @!P1 SYNCS.ARRIVE.TRANS64.RED.A1T0 RZ, [R14+URZ], RZ ;  /* 0x000000ff0eff99a7 */ /* 0x0003e2000810043f */
[----:B0-----:R-:W-:-:S02]  /*17570*/  IMAD.IADD R153, R21, 0x1, R10 ;  /* 0x0000000115997824 */ /* 0x001fc400078e020a */
[----:B------:R-:W-:Y:S01]  /*17580*/  IMAD.IADD R155, R15, 0x1, R10 ;  /* 0x000000010f9b7824 */ /* 0x000fe200078e020a */
[----:B------:R-:W-:Y:S06]  /*17590*/  @!P5 BRA `(.L_x_1890) ;  /* 0x000000000058d947 */ /* 0x000fec0003800000 */
[----:B------:R-:W-:Y:S01]  /*175a0*/  IADD3 R157, -R187, R188, R10 ;  /* 0x000000bcbb9d7210 */ /* 0x000fe20007ffe10a */
[----:B------:R-:W-:Y:S03]  /*175b0*/  BSSY B0, `(.L_x_1891) ;  /* 0x0000010000007945 */ /* 0x000fe60003800000 */
[----:B------:R-:W-:-:S13]  /*175c0*/  ISETP.GT.AND P2, PT, R157, -0x1, PT ;  /* 0xffffffff9d00780c */ /* 0x000fda0003f44270 */
[----:B------:R-:W-:Y:S05]  /*175d0*/  @P2 BRA `(.L_x_1892) ;  /* 0x0000000000202947 */ /* 0x000fea0003800000 */
[----:B------:R-:W-:Y:S01]  /*175e0*/  IMAD.U32 R10, RZ, RZ, UR5 ;  /* 0x00000005ff0a7e24 */ /* 0x000fe2000f8e00ff */
[----:B------:R-:W-:-:S04]  /*175f0*/  LOP3.LUT R157, RZ, R157, RZ, 0x33, !PT ;  /* 0x0000009dff9d7212 */ /* 0x000fc800078e33ff */
[----:B------:R-:W-:-:S13]  /*17600*/  ISETP.NE.AND P2, PT, R10, 0x1, PT ;  /* 0x000000010a00780c */ /* 0x000fda0003f45270 */
[----:B-1----:R-:W0:Y:S02]  /*17610*/  @P2 LDC.64 R8, c[0x0][0x9e8] ;  /* 0x00027a00ff082b82 */ /* 0x002e240000000a00 */
[----:B0-----:R-:W-:-:S05]  /*17620*/  @P2 IMAD.HI.U32 R8, R157, R8, RZ ;  /* 0x000000089d082227 */ /* 0x001fca00078e00ff */
[----:B------:R-:W-:-:S04]  /*17630*/  @P2 SHF.R.U32.HI R157, RZ, R9, R8 ;  /* 0x00000009ff9d2219 */ /* 0x000fc80000011608 */
[----:B------:R-:W-:Y:S01]  /*17640*/  LOP3.LUT R157, RZ, R157, RZ, 0x33, !PT ;  /* 0x0000009dff9d7212 */ /* 0x000fe200078e33ff */
[----:B------:R-:W-:Y:S06]  /*17650*/  BRA `(.L_x_1893) ;  /* 0x0000000000147947 */ /* 0x000fec0003800000 */
.L_x_1892:
[----:B------:R-:W-:-:S05]  /*17660*/  IMAD.U32 R10, RZ, RZ, UR5 ;  /* 0x00000005ff0a7e24 */ /* 0x000fca000f8e00ff */
[----:B------:R-:W-:-:S13]  /*17670*/  ISETP.NE.AND P2, PT, R10, 0x1, PT ;  /* 0x000000010a00780c */ /* 0x000fda0003f45270 */
[----:B-1----:R-:W0:Y:S02]  /*17680*/  @P2 LDC.64 R8, c[0x0][0x9e8] ;  /* 0x00027a00ff082b82 */ /* 0x002e240000000a00 */
[----:B0-----:R-:W-:-:S05]  /*17690*/  @P2 IMAD.HI.U32 R8, R157, R8, RZ ;  /* 0x000000089d082227 */ /* 0x001fca00078e00ff */
[----:B------:R-:W-:-:S07]  /*176a0*/  @P2 SHF.R.U32.HI R157, RZ, R9, R8 ;  /* 0x00000009ff9d2219 */ /* 0x000fce0000011608 */
.L_x_1893:
[----:B------:R-:W-:Y:S05]  /*176b0*/  BSYNC B0 ;  /* 0x0000000000007941 */ /* 0x000fea0003800000 */
.L_x_1891:
[----:B------:R-:W-:-:S04]  /*176c0*/  IMAD R8, R157, R10, -R0 ;  /* 0x0000000a9d087224 */ /* 0x000fc800078e0a00 */
[----:B------:R-:W-:-:S05]  /*176d0*/  IMAD R8, R189, -0x2, R8 ;  /* 0xfffffffebd087824 */ /* 0x000fca00078e0208 */
[----:B------:R-:W-:Y:S02]  /*176e0*/  VIADDMNMX R153, R8, R10, R153, PT ;  /* 0x0000000a08997246 */ /* 0x000fe40003800199 */
[----:B------:R-:W-:-:S07]  /*176f0*/  VIMNMX R155, R155, R8, !PT ;  /* 0x000000089b9b7248 */ /* 0x000fce0007fe0100 */
.L_x_1890:
        /* <DEDUP_REMOVED lines=15> */
[----:B-1----:R-:W-:Y:S02]  /*177f0*/  FSEL R14, R29, -INF , !P3 ;  /* 0xff8000001d0e7808 */ /* 0x002fe40005800000 */
        /* <DEDUP_REMOVED lines=89> */
[----:B------:R-:W-:Y:S02]  /*17d90*/  MOV R25, UR5 ;  /* 0x0000000500197c02 */ /* 0x000fe40008000f00 */
[----:B------:R-:W-:Y:S02]  /*17da0*/  LOP3.LUT R11, RZ, R11, RZ, 0x33, !PT ;  /* 0x0000000bff0b7212 */ /* 0x000fe400078e33ff */
[----:B------:R-:W-:-:S13]  /*17db0*/  ISETP.NE.AND P3, PT, R25, 0x1, PT ;  /* 0x000000011900780c */ /* 0x000fda0003f65270 */
[----:B------:R-:W0:Y:S02]  /*17dc0*/  @P3 LDC.64 R8, c[0x0][0x9e8] ;  /* 0x00027a00ff083b82 */ /* 0x000e240000000a00 */
[----:B0-----:R-:W-:-:S05]  /*17dd0*/  @P3 IMAD.HI.U32 R8, R11, R8, RZ ;  /* 0x000000080b083227 */ /* 0x001fca00078e00ff */
[----:B------:R-:W-:-:S04]  /*17de0*/  @P3 SHF.R.U32.HI R11, RZ, R9, R8 ;  /* 0x00000009ff0b3219 */ /* 0x000fc80000011608 */
[----:B------:R-:W-:Y:S01]  /*17df0*/  LOP3.LUT R11, RZ, R11, RZ, 0x33, !PT ;  /* 0x0000000bff0b7212 */ /* 0x000fe200078e33ff */
[----:B------:R-:W-:Y:S06]  /*17e00*/  BRA `(.L_x_1897) ;  /* 0x0000000000147947 */ /* 0x000fec0003800000 */
.L_x_1896:
[----:B------:R-:W-:-:S05]  /*17e10*/  IMAD.U32 R25, RZ, RZ, UR5 ;  /* 0x00000005ff197e24 */ /* 0x000fca000f8e00ff */
[----:B------:R-:W-:-:S13]  /*17e20*/  ISETP.NE.AND P3, PT, R25, 0x1, PT ;  /* 0x000000011900780c */ /* 0x000fda0003f65270 */
[----:B------:R-:W0:Y:S02]  /*17e30*/  @P3 LDC.64 R8, c[0x0][0x9e8] ;  /* 0x00027a00ff083b82 */ /* 0x000e240000000a00 */
[----:B0-----:R-:W-:-:S05]  /*17e40*/  @P3 IMAD.HI.U32 R8, R11, R8, RZ ;  /* 0x000000080b083227 */ /* 0x001fca00078e00ff */
[----:B------:R-:W-:-:S07]  /*17e50*/  @P3 SHF.R.U32.HI R11, RZ, R9, R8 ;  /* 0x00000009ff0b3219 */ /* 0x000fce0000011608 */
.L_x_1897:
[----:B------:R-:W-:Y:S05]  /*17e60*/  BSYNC B0 ;  /* 0x0000000000007941 */ /* 0x000fea0003800000 */
.L_x_1895:
[----:B------:R-:W-:-:S04]  /*17e70*/  IMAD R0, R11, R25, -R0 ;  /* 0x000000190b007224 */ /* 0x000fc800078e0a00 */
[----:B------:R-:W-:-:S05]  /*17e80*/  IMAD R0, R189, -0x2, R0 ;  /* 0xfffffffebd007824 */ /* 0x000fca00078e0200 */
[----:B------:R-:W-:Y:S02]  /*17e90*/  VIADDMNMX R21, R0, R25, R21, PT ;  /* 0x0000001900157246 */ /* 0x000fe40003800115 */
[----:B------:R-:W-:-:S07]  /*17ea0*/  VIMNMX R15, R15, R0, !PT ;  /* 0x000000000f0f7248 */ /* 0x000fce0007fe0100 */
.L_x_1894:
[----:B------:R-:W-:Y:S01]  /*17eb0*/  ISETP.GT.AND P3, PT, R15, 0x1, P2 ;  /* 0x000000010f00780c */ /* 0x000fe20001764270 */
[----:B------:R-:W0:Y:S01]  /*17ec0*/  LDC R11, c[0x0][0x988] ;  /* 0x00026200ff0b7b82 */ /* 0x000e220000000800 */
        /* <DEDUP_REMOVED lines=143> */
[----:B------:R-:W-:Y:S01]  /*187c0*/  MUFU.EX2 R27, R8 ;  /* 0x00000008001b7308 */ /* 0x000fe20000000800 */
[----:B------:R-:W-:Y:S01]  /*187d0*/  FSEL R48, R87, -INF , !P2 ;  /* 0xff80000057307808 */ /* 0x000fe20005000000 */
[--C-:B------:R-:W-:Y:S01]  /*187e0*/  FFMA.FTZ R154, R154, R11, -R49.reuse ;  /* 0x0000000b9a9a7223 */ /* 0x100fe20000010831 */
[----:B------:R-:W-:Y:S01]  /*187f0*/  FMNMX.FTZ R29, R34, R29, !PT ;  /* 0x0000001d221d7209 */ /* 0x000fe20007810000 */
[-CC-:B------:R-:W-:Y:S01]  /*18800*/  FFMA.FTZ R9, R10, R11.reuse, -R49.reuse ;  /* 0x0000000b0a097223 */ /* 0x180fe20000010831 */
[----:B------:R-:W-:Y:S01]  /*18810*/  FADD.FTZ R12, -R57, R12 ;  /* 0x0000000c390c7221 */ /* 0x000fe20000010100 */
        /* <DEDUP_REMOVED lines=16> */
[----:B------:R-:W-:Y:S01]  /*18920*/  FFMA.FTZ R47, R174, R11, -R49 ;  /* 0x0000000bae2f7223 */ /* 0x000fe20000010831 */
[----:B------:R-:W-:-:S02]  /*18930*/  FMNMX.FTZ R31, R232, R31, !PT ;  /* 0x0000001fe81f7209 */ /* 0x000fc40007810000 */
[----:B------:R-:W-:Y:S01]  /*18940*/  MUFU.EX2 R24, R24 ;  /* 0x0000001800187308 */ /* 0x000fe20000000800 */
[----:B0-----:R-:W-:Y:S01]  /*18950*/  FFMA.FTZ R152, R80, R11, -R49 ;  /* 0x0000000b50987223 */ /* 0x001fe20000010831 */
[----:B------:R-:W-:-:S04]  /*18960*/  FMNMX.FTZ R31, R46, R31, !PT ;  /* 0x0000001f2e1f7209 */ /* 0x000fc80007810000 */
[----:B------:R-:W-:Y:S02]  /*18970*/  FMNMX.FTZ R33, R234, R31, !PT ;  /* 0x0000001fea217209 */ /* 0x000fe40007810000 */
[----:B------:R0:W-:Y:S02]  /*18980*/  MUFU.EX2 R31, R154 ;  /* 0x0000009a001f7308 */ /* 0x0001e40000000800 */
[----:B------:R-:W-:-:S04]  /*18990*/  FMNMX.FTZ R33, R50, R33, !PT ;  /* 0x0000002132217209 */ /* 0x000fc80007810000 */
[----:B------:R-:W-:Y:S02]  /*189a0*/  FMNMX.FTZ R33, R236, R33, !PT ;  /* 0x00000021ec217209 */ /* 0x000fe40007810000 */
[----:B------:R-:W-:Y:S01]  /*189b0*/  MUFU.EX2 R9, R9 ;  /* 0x0000000900097308 */ /* 0x000fe20000000800 */
[--C-:B0-----:R-:W-:Y:S01]  /*189c0*/  FFMA.FTZ R154, R84, R11, -R49.reuse ;  /* 0x0000000b549a7223 */ /* 0x101fe20000010831 */
[----:B------:R-:W-:Y:S01]  /*189d0*/  FMNMX.FTZ R8, R54, R33, !PT ;  /* 0x0000002136087209 */ /* 0x000fe20007810000 */
[-CC-:B------:R-:W-:Y:S01]  /*189e0*/  FFMA.FTZ R33, R156, R11.reuse, -R49.reuse ;  /* 0x0000000b9c217223 */ /* 0x180fe20000010831 */
[----:B------:R-:W-:Y:S02]  /*189f0*/  FFMA.FTZ R156, R72, R11, -R49 ;  /* 0x0000000b489c7223 */ /* 0x000fe40000010831 */
[----:B------:R-:W-:Y:S02]  /*18a00*/  FMNMX.FTZ R35, R55, R8, !PT ;  /* 0x0000000837237209 */ /* 0x000fe40007810000 */
[----:B------:R-:W-:Y:S02]  /*18a10*/  MUFU.EX2 R10, R10 ;  /* 0x0000000a000a7308 */ /* 0x000fe40000000800 */
[----:B------:R-:W-:-:S04]  /*18a20*/  FMNMX.FTZ R8, R58, R35, !PT ;  /* 0x000000233a087209 */ /* 0x000fc80007810000 */
[----:B------:R-:W-:Y:S02]  /*18a30*/  FMNMX.FTZ R35, R59, R8, !PT ;  /* 0x000000083b237209 */ /* 0x000fe40007810000 */
[----:B------:R-:W-:Y:S02]  /*18a40*/  MUFU.EX2 R25, R25 ;  /* 0x0000001900197308 */ /* 0x000fe40000000800 */
        /* <DEDUP_REMOVED lines=10> */
[--C-:B------:R-:W-:Y:S02]  /*18af0*/  FFMA.FTZ R160, R64, R11, -R49.reuse ;  /* 0x0000000b40a07223 */ /* 0x100fe40000010831 */
        /* <DEDUP_REMOVED lines=8> */
[----:B------:R-:W1:Y:S01]  /*18b80*/  MUFU.EX2 R33, R33 ;  /* 0x0000002100217308 */ /* 0x000e620000000800 */
[----:B0-----:R-:W-:Y:S02]  /*18b90*/  F2FP.F16.F32.PACK_AB R172, R31, R26 ;  /* 0x0000001a1fac723e */ /* 0x001fe400000000ff */
[----:B------:R-:W-:Y:S01]  /*18ba0*/  FMNMX.FTZ R8, R82, R41, !PT ;  /* 0x0000002952087209 */ /* 0x000fe20007810000 */
[----:B------:R-:W-:-:S03]  /*18bb0*/  FFMA.FTZ R41, R168, R11, -R49 ;  /* 0x0000000ba8297223 */ /* 0x000fc60000010831 */
[----:B------:R-:W-:Y:S01]  /*18bc0*/  FMNMX.FTZ R21, R83, R8, !PT ;  /* 0x0000000853157209 */ /* 0x000fe20007810000 */
[----:B------:R-:W-:Y:S03]  /*18bd0*/  MUFU.EX2 R32, R32 ;  /* 0x0000002000207308 */ /* 0x000fe60000000800 */
[----:B------:R-:W-:-:S04]  /*18be0*/  FMNMX.FTZ R21, R86, R21, !PT ;  /* 0x0000001556157209 */ /* 0x000fc80007810000 */
[----:B------:R-:W-:Y:S01]  /*18bf0*/  FMNMX.FTZ R8, R48, R21, !PT ;  /* 0x0000001530087209 */ /* 0x000fe20007810000 */
[----:B------:R-:W-:Y:S01]  /*18c00*/  FFMA.FTZ R21, R166, R11, -R49 ;  /* 0x0000000ba6157223 */ /* 0x000fe20000010831 */
[----:B------:R-:W0:Y:S01]  /*18c10*/  MUFU.EX2 R35, R35 ;  /* 0x0000002300237308 */ /* 0x000e220000000800 */
[----:B-1----:R-:W-:Y:S02]  /*18c20*/  F2FP.F16.F32.PACK_AB R174, R33, R28 ;  /* 0x0000001c21ae723e */ /* 0x002fe400000000ff */
[----:B------:R-:W1:Y:S05]  /*18c30*/  SHFL.BFLY PT, R43, R8, 0x2, 0x1f ;  /* 0x0c401f00082b7f89 */ /* 0x000e6a00000e0000 */
[----:B------:R-:W-:Y:S08]  /*18c40*/  MUFU.EX2 R36, R36 ;  /* 0x0000002400247308 */ /* 0x000ff00000000800 */
[----:B------:R-:W2:Y:S01]  /*18c50*/  MUFU.EX2 R37, R37 ;  /* 0x0000002500257308 */ /* 0x000ea20000000800 */
[----:B0-----:R-:W-:-:S07]  /*18c60*/  F2FP.F16.F32.PACK_AB R168, R35, R32 ;  /* 0x0000002023a8723e */ /* 0x001fce00000000ff */
[----:B------:R-:W-:Y:S01]  /*18c70*/  MUFU.EX2 R39, R39 ;  /* 0x0000002700277308 */ /* 0x000fe20000000800 */
[----:B-1----:R-:W-:Y:S01]  /*18c80*/  FMNMX.FTZ R51, R8, R43, !PT ;  /* 0x0000002b08337209 */ /* 0x002fe20007810000 */
[----:B------:R-:W-:-:S04]  /*18c90*/  FFMA.FTZ R43, R170, R11, -R49 ;  /* 0x0000000baa2b7223 */ /* 0x000fc80000010831 */
[----:B------:R-:W0:Y:S02]  /*18ca0*/  SHFL.BFLY PT, R8, R51, 0x1, 0x1f ;  /* 0x0c201f0033087f89 */ /* 0x000e2400000e0000 */
[----:B------:R-:W1:Y:S01]  /*18cb0*/  MUFU.EX2 R40, R40 ;  /* 0x0000002800287308 */ /* 0x000e620000000800 */
[----:B--2---:R-:W-:-:S07]  /*18cc0*/  F2FP.F16.F32.PACK_AB R170, R37, R36 ;  /* 0x0000002425aa723e */ /* 0x004fce00000000ff */
[----:B------:R-:W-:Y:S08]  /*18cd0*/  MUFU.EX2 R15, R15 ;  /* 0x0000000f000f7308 */ /* 0x000ff00000000800 */
[----:B------:R-:W2:Y:S01]  /*18ce0*/  MUFU.EX2 R44, R44 ;  /* 0x0000002c002c7308 */ /* 0x000ea20000000800 */
[----:B-1----:R-:W-:Y:S02]  /*18cf0*/  F2FP.F16.F32.PACK_AB R164, R40, R39 ;  /* 0x0000002728a4723e */ /* 0x002fe400000000ff */
[----:B0-----:R-:W-:Y:S01]  /*18d00*/  FMNMX.FTZ R8, R51, R8, !PT ;  /* 0x0000000833087209 */ /* 0x001fe20007810000 */
[-C--:B------:R-:W-:Y:S01]  /*18d10*/  FFMA.FTZ R51, R176, R11.reuse, -R49 ;  /* 0x0000000bb0337223 */ /* 0x080fe20000010831 */
[----:B------:R-:W-:-:S03]  /*18d20*/  FMUL.FTZ R49, R12, R11 ;  /* 0x0000000b0c317220 */ /* 0x000fc60000410000 */
[----:B------:R-:W-:Y:S01]  /*18d30*/  MUFU.EX2 R160, R160 ;  /* 0x000000a000a07308 */ /* 0x000fe20000000800 */
[C---:B------:R-:W-:Y:S01]  /*18d40*/  FSETP.NEU.FTZ.AND P2, PT, R8.reuse, -INF , PT ;  /* 0xff8000000800780b */ /* 0x040fe20003f5d000 */
[----:B------:R-:W-:Y:S01]  /*18d50*/  FMUL.FTZ R57, R8, R11 ;  /* 0x0000000b08397220 */ /* 0x000fe20000410000 */
[----:B------:R-:W-:-:S04]  /*18d60*/  F2FP.F16.F32.PACK_AB R176, R27, R14 ;  /* 0x0000000e1bb0723e */ /* 0x000fc800000000ff */
[----:B------:R-:W-:Y:S01]  /*18d70*/  FSEL R57, R57, RZ, P2 ;  /* 0x000000ff39397208 */ /* 0x000fe20001000000 */
[----:B------:R-:W0:Y:S01]  /*18d80*/  MUFU.EX2 R49, R49 ;  /* 0x0000003100317308 */ /* 0x000e220000000800 */
[----:B--2---:R-:W-:-:S03]  /*18d90*/  F2FP.F16.F32.PACK_AB R166, R44, R15 ;  /* 0x0000000f2ca6723e */ /* 0x004fc600000000ff */
[-CC-:B------:R-:W-:Y:S01]  /*18da0*/  FFMA.FTZ R12, R53, R11.reuse, -R57.reuse ;  /* 0x0000000b350c7223 */ /* 0x180fe20000010839 */
[----:B------:R-:W-:Y:S02]  /*18db0*/  @!P1 IMAD R53, R13, 0x8, R2 ;  /* 0x000000080d359824 */ /* 0x000fe400078e0202 */
        /* <DEDUP_REMOVED lines=29> */
[----:B------:R-:W-:Y:S01]  /*18f90*/  F2FP.F16.F32.PACK_AB R180, R9, R24 ;  /* 0x0000001809b4723e */ /* 0x000fe200000000ff */
        /* <DEDUP_REMOVED lines=16> */
[----:B------:R-:W-:Y:S01]  /*190a0*/  FFMA.FTZ R48, R48, R11, -R57 ;  /* 0x0000000b30307223 */ /* 0x000fe20000010839 */
[----:B------:R-:W-:Y:S01]  /*190b0*/  FADD.FTZ R5, R31, R52 ;  /* 0x000000341f057221 */ /* 0x000fe20000010000 */
[----:B------:R-:W-:Y:S01]  /*190c0*/  F2FP.F16.F32.PACK_AB R178, R29, R20 ;  /* 0x000000141db2723e */ /* 0x000fe200000000ff */
[----:B------:R-:W-:-:S02]  /*190d0*/  @!P1 VIADD R53, R53, 0x28860 ;  /* 0x0002886035359836 */ /* 0x000fc40000000000 */
[-C--:B------:R-:W-:Y:S01]  /*190e0*/  FMUL.FTZ R88, R88, R49.reuse ;  /* 0x0000003158587220 */ /* 0x080fe20000410000 */
[----:B------:R-:W-:Y:S01]  /*190f0*/  FADD.FTZ R52, R28, R5 ;  /* 0x000000051c347221 */ /* 0x000fe20000010000 */
[----:B------:R-:W-:Y:S01]  /*19100*/  FSEL R5, R8, RZ, P2 ;  /* 0x000000ff08057208 */ /* 0x000fe20001000000 */
[----:B------:R-:W-:Y:S01]  /*19110*/  MUFU.EX2 R177, R177 ;  /* 0x000000b100b17308 */ /* 0x000fe20000000800 */
[----:B------:R-:W-:Y:S01]  /*19120*/  ISETP.GT.AND P2, PT, R4, R196, PT ;  /* 0x000000c40400720c */ /* 0x000fe20003f44270 */
[----:B------:R-:W-:Y:S01]  /*19130*/  FADD.FTZ R13, R33, R52 ;  /* 0x00000034210d7221 */ /* 0x000fe20000010000 */
[----:B------:R-:W-:Y:S01]  /*19140*/  @!P1 PRMT R53, RZ, 0x654, R53 ;  /* 0x00000654ff359816 */ /* 0x000fe20000000035 */
[----:B------:R-:W-:Y:S01]  /*19150*/  FADD.FTZ R52, -R5, R6 ;  /* 0x0000000605347221 */ /* 0x000fe20000010100 */
[----:B------:R-:W-:Y:S01]  /*19160*/  FMUL.FTZ R89, R89, R49 ;  /* 0x0000003159597220 */ /* 0x000fe20000410000 */
[----:B------:R-:W-:Y:S01]  /*19170*/  FADD.FTZ R54, R32, R13 ;  /* 0x0000000d20367221 */ /* 0x000fe20000010000 */
[----:B------:R0:W-:Y:S01]  /*19180*/  @!P1 SYNCS.ARRIVE.TRANS64.RED.A1T0 RZ, [R53+URZ], RZ ;  /* 0x000000ff35ff99a7 */ /* 0x0001e2000810043f */
[-C--:B------:R-:W-:Y:S01]  /*19190*/  FMUL.FTZ R13, R52, R11.reuse ;  /* 0x0000000b340d7220 */ /* 0x080fe20000410000 */
[----:B------:R-:W-:Y:S01]  /*191a0*/  MUFU.EX2 R41, R41 ;  /* 0x0000002900297308 */ /* 0x000fe20000000800 */
[----:B------:R-:W-:Y:S01]  /*191b0*/  FADD.FTZ R5, R35, R54 ;  /* 0x0000003623057221 */ /* 0x000fe20000010000 */
[----:B------:R-:W-:Y:S01]  /*191c0*/  FFMA.FTZ R52, R59, R11, -R57 ;  /* 0x0000000b3b347223 */ /* 0x000fe20000010839 */
[-C--:B------:R-:W-:Y:S01]  /*191d0*/  FMUL.FTZ R92, R92, R49.reuse ;  /* 0x000000315c5c7220 */ /* 0x080fe20000410000 */
[-C--:B------:R-:W-:Y:S01]  /*191e0*/  FMUL.FTZ R93, R93, R49.reuse ;  /* 0x000000315d5d7220 */ /* 0x080fe20000410000 */
[----:B------:R-:W-:Y:S01]  /*191f0*/  FADD.FTZ R54, R36, R5 ;  /* 0x0000000524367221 */ /* 0x000fe20000010000 */
[-C--:B------:R-:W-:Y:S01]  /*19200*/  FMUL.FTZ R96, R96, R49.reuse ;  /* 0x0000003160607220 */ /* 0x080fe20000410000 */
[-C--:B------:R-:W-:Y:S01]  /*19210*/  FMUL.FTZ R97, R97, R49.reuse ;  /* 0x0000003161617220 */ /* 0x080fe20000410000 */
[----:B------:R-:W1:Y:S01]  /*19220*/  MUFU.EX2 R13, R13 ;  /* 0x0000000d000d7308 */ /* 0x000e620000000800 */
        /* <DEDUP_REMOVED lines=14> */
[----:B------:R-:W-:Y:S01]  /*19310*/  FMUL.FTZ R117, R117, R49 ;  /* 0x0000003175757220 */ /* 0x000fe20000410000 */
[----:B------:R-:W3:Y:S01]  /*19320*/  MUFU.EX2 R156, R156 ;  /* 0x0000009c009c7308 */ /* 0x000ee20000000800 */
[----:B-1----:R-:W-:Y:S01]  /*19330*/  FFMA.FTZ R54, R13, R3, R12 ;  /* 0x000000030d367223 */ /* 0x002fe2000001000c */
[----:B------:R-:W-:Y:S01]  /*19340*/  FADD.FTZ R5, R44, R5 ;  /* 0x000000052c057221 */ /* 0x000fe20000010000 */
[-C--:B------:R-:W-:Y:S01]  /*19350*/  FMUL.FTZ R90, R90, R13.reuse ;  /* 0x0000000d5a5a7220 */ /* 0x080fe20000410000 */
[-C--:B------:R-:W-:Y:S01]  /*19360*/  FMUL.FTZ R91, R91, R13.reuse ;  /* 0x0000000d5b5b7220 */ /* 0x080fe20000410000 */
[C---:B------:R-:W-:Y:S01]  /*19370*/  FADD.FTZ R54, R181.reuse, R54 ;  /* 0x00000036b5367221 */ /* 0x040fe20000010000 */
[----:B------:R-:W-:Y:S01]  /*19380*/  FADD.FTZ R56, R160, R5 ;  /* 0x00000005a0387221 */ /* 0x000fe20000010000 */
[----:B------:R-:W-:Y:S01]  /*19390*/  F2FP.F16.F32.PACK_AB R181, R181, R12 ;  /* 0x0000000cb5b5723e */ /* 0x000fe200000000ff */
[----:B------:R-:W1:Y:S01]  /*193a0*/  MUFU.EX2 R179, R179 ;  /* 0x000000b300b37308 */ /* 0x000e620000000800 */
[----:B------:R-:W-:Y:S01]  /*193b0*/  FADD.FTZ R3, R183, R54 ;  /* 0x00000036b7037221 */ /* 0x000fe20000010000 */
[----:B------:R-:W-:Y:S01]  /*193c0*/  FADD.FTZ R5, R21, R56 ;  /* 0x0000003815057221 */ /* 0x000fe20000010000 */
[-C--:B------:R-:W-:Y:S01]  /*193d0*/  FMUL.FTZ R94, R94, R13.reuse ;  /* 0x0000000d5e5e7220 */ /* 0x080fe20000410000 */
[-C--:B------:R-:W-:Y:S01]  /*193e0*/  FMUL.FTZ R95, R95, R13.reuse ;  /* 0x0000000d5f5f7220 */ /* 0x080fe20000410000 */
[----:B------:R-:W-:Y:S01]  /*193f0*/  FADD.FTZ R54, R30, R3 ;  /* 0x000000031e367221 */ /* 0x000fe20000010000 */
[----:B------:R-:W-:Y:S01]  /*19400*/  FADD.FTZ R56, R162, R5 ;  /* 0x00000005a2387221 */ /* 0x000fe20000010000 */
[-C--:B------:R-:W-:Y:S01]  /*19410*/  FMUL.FTZ R98, R98, R13.reuse ;  /* 0x0000000d62627220 */ /* 0x080fe20000410000 */
[----:B------:R-:W4:Y:S01]  /*19420*/  MUFU.EX2 R43, R43 ;  /* 0x0000002b002b7308 */ /* 0x000f220000000800 */
[----:B------:R-:W-:Y:S01]  /*19430*/  FADD.FTZ R3, R177, R54 ;  /* 0x00000036b1037221 */ /* 0x000fe20000010000 */
[----:B------:R-:W-:Y:S01]  /*19440*/  FADD.FTZ R5, R41, R56 ;  /* 0x0000003829057221 */ /* 0x000fe20000010000 */
[-C--:B------:R-:W-:Y:S01]  /*19450*/  FMUL.FTZ R99, R99, R13.reuse ;  /* 0x0000000d63637220 */ /* 0x080fe20000410000 */
[-C--:B------:R-:W-:Y:S01]  /*19460*/  FMUL.FTZ R102, R102, R13.reuse ;  /* 0x0000000d66667220 */ /* 0x080fe20000410000 */
[----:B--2---:R-:W-:Y:S01]  /*19470*/  FADD.FTZ R10, R34, R3 ;  /* 0x00000003220a7221 */ /* 0x004fe20000010000 */
[----:B---3--:R-:W-:Y:S01]  /*19480*/  FADD.FTZ R14, R156, R5 ;  /* 0x000000059c0e7221 */ /* 0x008fe20000010000 */
        /* <DEDUP_REMOVED lines=10> */
[----:B----4-:R-:W-:Y:S01]  /*19530*/  FADD.FTZ R5, R43, R14 ;  /* 0x0000000e2b057221 */ /* 0x010fe20000010000 */
[-C--:B------:R-:W-:Y:S01]  /*19540*/  FMUL.FTZ R118, R118, R13.reuse ;  /* 0x0000000d76767220 */ /* 0x080fe20000410000 */
[-C--:B------:R-:W-:Y:S01]  /*19550*/  FMUL.FTZ R119, R119, R13.reuse ;  /* 0x0000000d77777220 */ /* 0x080fe20000410000 */
[-C--:B------:R-:W-:Y:S01]  /*19560*/  FMUL.FTZ R122, R122, R13.reuse ;  /* 0x0000000d7a7a7220 */ /* 0x080fe20000410000 */
[-C--:B------:R-:W-:Y:S01]  /*19570*/  FMUL.FTZ R123, R123, R13.reuse ;  /* 0x0000000d7b7b7220 */ /* 0x080fe20000410000 */
[-C--:B------:R-:W-:Y:S01]  /*19580*/  FMUL.FTZ R126, R126, R13.reuse ;  /* 0x0000000d7e7e7220 */ /* 0x080fe20000410000 */
[-C--:B------:R-:W-:Y:S01]  /*19590*/  FMUL.FTZ R127, R127, R13.reuse ;  /* 0x0000000d7f7f7220 */ /* 0x080fe20000410000 */
[----:B------:R-:W3:Y:S01]  /*195a0*/  MUFU.EX2 R42, R42 ;  /* 0x0000002a002a7308 */ /* 0x000ee20000000800 */
        /* <DEDUP_REMOVED lines=16> */
[----:B---3--:R-:W-:Y:S01]  /*196b0*/  FADD.FTZ R14, R42, R3 ;  /* 0x000000032a0e7221 */ /* 0x008fe20000010000 */
[----:B------:R-:W-:Y:S01]  /*196c0*/  F2FP.F16.F32.PACK_AB R160, R21, R160 ;  /* 0x000000a015a0723e */ /* 0x000fe200000000ff */
[-C--:B------:R-:W-:Y:S01]  /*196d0*/  FMUL.FTZ R120, R120, R49.reuse ;  /* 0x0000003178787220 */ /* 0x080fe20000410000 */
[----:B------:R-:W-:Y:S01]  /*196e0*/  F2FP.F16.F32.PACK_AB R162, R41, R162 ;  /* 0x000000a229a2723e */ /* 0x000fe200000000ff */
[-C--:B------:R-:W-:Y:S01]  /*196f0*/  FMUL.FTZ R121, R121, R49.reuse ;  /* 0x0000003179797220 */ /* 0x080fe20000410000 */
[----:B------:R-:W-:Y:S01]  /*19700*/  F2FP.F16.F32.PACK_AB R156, R43, R156 ;  /* 0x0000009c2b9c723e */ /* 0x000fe200000000ff */
        /* <DEDUP_REMOVED lines=18> */
[----:B---3--:R-:W-:Y:S01]  /*19830*/  FADD.FTZ R3, R169, R14 ;  /* 0x0000000ea9037221 */ /* 0x008fe20000010000 */
[----:B------:R-:W-:Y:S01]  /*19840*/  FMUL.FTZ R149, R149, R49 ;  /* 0x0000003195957220 */ /* 0x000fe20000410000 */
[----:B------:R-:W-:Y:S01]  /*19850*/  F2FP.F16.F32.PACK_AB R183, R30, R183 ;  /* 0x000000b71eb7723e */ /* 0x000fe200000000ff */
[----:B------:R-:W-:Y:S01]  /*19860*/  VIADD R4, R4, 0xffffffff ;  /* 0xffffffff04047836 */ /* 0x000fe20000000000 */
[----:B------:R-:W-:Y:S01]  /*19870*/  F2FP.F16.F32.PACK_AB R177, R34, R177 ;  /* 0x000000b122b1723e */ /* 0x000fe200000000ff */
[----:B------:R-:W-:Y:S01]  /*19880*/  IMAD.MOV.U32 R13, RZ, RZ, R22 ;  /* 0x000000ffff0d7224 */ /* 0x000fe200078e0016 */
[----:B------:R-:W-:Y:S01]  /*19890*/  F2FP.F16.F32.PACK_AB R179, R38, R179 ;  /* 0x000000b326b3723e */ /* 0x000fe200000000ff */
[----:B------:R-:W3:Y:S01]  /*198a0*/  MUFU.EX2 R6, R55 ;  /* 0x0000003700067308 */ /* 0x000ee20000000800 */
[----:B--2---:R-:W-:Y:S01]  /*198b0*/  FADD.FTZ R14, R50, R3 ;  /* 0x00000003320e7221 */ /* 0x004fe20000010000 */
[----:B------:R-:W-:Y:S01]  /*198c0*/  F2FP.F16.F32.PACK_AB R173, R42, R173 ;  /* 0x000000ad2aad723e */ /* 0x000fe200000000ff */
[----:B------:R-:W-:Y:S01]  /*198d0*/  IMAD.MOV.U32 R12, RZ, RZ, R0 ;  /* 0x000000ffff0c7224 */ /* 0x000fe200078e0000 */
[----:B------:R-:W-:-:S02]  /*198e0*/  F2FP.F16.F32.PACK_AB R175, R46, R175 ;  /* 0x000000af2eaf723e */ /* 0x000fc400000000ff */
[----:B------:R-:W-:Y:S02]  /*198f0*/  F2FP.F16.F32.PACK_AB R169, R50, R169 ;  /* 0x000000a932a9723e */ /* 0x000fe400000000ff */
[----:B------:R-:W2:Y:S01]  /*19900*/  MUFU.EX2 R165, R165 ;  /* 0x000000a500a57308 */ /* 0x000ea20000000800 */
[----:B-1----:R-:W-:-:S07]  /*19910*/  FADD.FTZ R3, R171, R14 ;  /* 0x0000000eab037221 */ /* 0x002fce0000010000 */
[----:B------:R-:W1:Y:S01]  /*19920*/  MUFU.EX2 R52, R52 ;  /* 0x0000003400347308 */ /* 0x000e620000000800 */
[C---:B---3--:R-:W-:Y:S01]  /*19930*/  FADD.FTZ R14, R6.reuse, R3 ;  /* 0x00000003060e7221 */ /* 0x048fe20000010000 */
[----:B------:R-:W-:Y:S01]  /*19940*/  F2FP.F16.F32.PACK_AB R171, R6, R171 ;  /* 0x000000ab06ab723e */ /* 0x000fe200000000ff */
[----:B------:R-:W-:-:S05]  /*19950*/  IMAD.MOV.U32 R6, RZ, RZ, R8 ;  /* 0x000000ffff067224 */ /* 0x000fca00078e0008 */
[----:B------:R-:W3:Y:S01]  /*19960*/  MUFU.EX2 R167, R167 ;  /* 0x000000a700a77308 */ /* 0x000ee20000000800 */
[----:B--2---:R-:W-:-:S07]  /*19970*/  FADD.FTZ R3, R165, R14 ;  /* 0x0000000ea5037221 */ /* 0x004fce0000010000 */
[----:B------:R-:W2:Y:S01]  /*19980*/  MUFU.EX2 R24, R63 ;  /* 0x0000003f00187308 */ /* 0x000ea20000000800 */
[C---:B-1----:R-:W-:Y:S01]  /*19990*/  FADD.FTZ R14, R52.reuse, R3 ;  /* 0x00000003340e7221 */ /* 0x042fe20000010000 */
[----:B------:R-:W-:-:S06]  /*199a0*/  F2FP.F16.F32.PACK_AB R165, R52, R165 ;  /* 0x000000a534a5723e */ /* 0x000fcc00000000ff */
[----:B------:R-:W1:Y:S01]  /*199b0*/  MUFU.EX2 R161, R161 ;  /* 0x000000a100a17308 */ /* 0x000e620000000800 */
[----:B---3--:R-:W-:-:S07]  /*199c0*/  FADD.FTZ R3, R167, R14 ;  /* 0x0000000ea7037221 */ /* 0x008fce0000010000 */
[----:B------:R-:W3:Y:S01]  /*199d0*/  MUFU.EX2 R10, R67 ;  /* 0x00000043000a7308 */ /* 0x000ee20000000800 */
[C---:B--2---:R-:W-:Y:S01]  /*199e0*/  FADD.FTZ R14, R24.reuse, R3 ;  /* 0x00000003180e7221 */ /* 0x044fe20000010000 */
[----:B------:R-:W-:-:S06]  /*199f0*/  F2FP.F16.F32.PACK_AB R167, R24, R167 ;  /* 0x000000a718a7723e */ /* 0x000fcc00000000ff */
[----:B------:R-:W2:Y:S01]  /*19a00*/  MUFU.EX2 R70, R70 ;  /* 0x0000004600467308 */ /* 0x000ea20000000800 */
[----:B-1----:R-:W-:Y:S01]  /*19a10*/  FADD.FTZ R3, R161, R14 ;  /* 0x0000000ea1037221 */ /* 0x002fe20000010000 */
[----:B------:R-:W-:-:S06]  /*19a20*/  IMAD.MOV.U32 R14, RZ, RZ, R186 ;  /* 0x000000ffff0e7224 */ /* 0x000fcc00078e00ba */
[----:B------:R-:W1:Y:S01]  /*19a30*/  MUFU.EX2 R71, R71 ;  /* 0x0000004700477308 */ /* 0x000e620000000800 */
[C---:B---3--:R-:W-:Y:S01]  /*19a40*/  FADD.FTZ R3, R10.reuse, R3 ;  /* 0x000000030a037221 */ /* 0x048fe20000010000 */
[----:B------:R-:W-:-:S06]  /*19a50*/  F2FP.F16.F32.PACK_AB R161, R10, R161 ;  /* 0x000000a10aa1723e */ /* 0x000fcc00000000ff */
        /* <DEDUP_REMOVED lines=11> */
[----:B-1----:R-:W-:-:S07]  /*19b10*/  FADD.FTZ R20, R158, R5 ;  /* 0x000000059e147221 */ /* 0x002fce0000010000 */
[----:B------:R-:W1:Y:S01]  /*19b20*/  MUFU.EX2 R79, R79 ;  /* 0x0000004f004f7308 */ /* 0x000e620000000800 */
[----:B---3--:R-:W-:-:S07]  /*19b30*/  FADD.FTZ R3, R78, R3 ;  /* 0x000000034e037221 */ /* 0x008fce0000010000 */
[----:B------:R-:W3:Y:S01]  /*19b40*/  MUFU.EX2 R152, R152 ;  /* 0x0000009800987308 */ /* 0x000ee20000000800 */
[C---:B--2---:R-:W-:Y:S01]  /*19b50*/  FADD.FTZ R5, R45.reuse, R20 ;  /* 0x000000142d057221 */ /* 0x044fe20000010000 */
[----:B------:R-:W-:-:S06]  /*19b60*/  F2FP.F16.F32.PACK_AB R158, R45, R158 ;  /* 0x0000009e2d9e723e */ /* 0x000fcc00000000ff */
[----:B------:R-:W2:Y:S01]  /*19b70*/  MUFU.EX2 R82, R82 ;  /* 0x0000005200527308 */ /* 0x000ea20000000800 */
[C---:B-1----:R-:W-:Y:S01]  /*19b80*/  FADD.FTZ R3, R79.reuse, R3 ;  /* 0x000000034f037221 */ /* 0x042fe20000010000 */
[----:B------:R-:W-:-:S06]  /*19b90*/  F2FP.F16.F32.PACK_AB R159, R79, R78 ;  /* 0x0000004e4f9f723e */ /* 0x000fcc00000000ff */
[----:B------:R-:W1:Y:S01]  /*19ba0*/  MUFU.EX2 R47, R47 ;  /* 0x0000002f002f7308 */ /* 0x000e620000000800 */
[----:B---3--:R-:W-:-:S07]  /*19bb0*/  FADD.FTZ R20, R152, R5 ;  /* 0x0000000598147221 */ /* 0x008fce0000010000 */
[----:B------:R-:W3:Y:S01]  /*19bc0*/  MUFU.EX2 R83, R83 ;  /* 0x0000005300537308 */ /* 0x000ee20000000800 */
[----:B--2---:R-:W-:-:S07]  /*19bd0*/  FADD.FTZ R3, R82, R3 ;  /* 0x0000000352037221 */ /* 0x004fce0000010000 */
[----:B------:R-:W2:Y:S01]  /*19be0*/  MUFU.EX2 R154, R154 ;  /* 0x0000009a009a7308 */ /* 0x000ea20000000800 */
[C---:B-1----:R-:W-:Y:S01]  /*19bf0*/  FADD.FTZ R5, R47.reuse, R20 ;  /* 0x000000142f057221 */ /* 0x042fe20000010000 */
[----:B------:R-:W-:-:S06]  /*19c00*/  F2FP.F16.F32.PACK_AB R152, R47, R152 ;  /* 0x000000982f98723e */ /* 0x000fcc00000000ff */
[----:B------:R-:W1:Y:S01]  /*19c10*/  MUFU.EX2 R86, R86 ;  /* 0x0000005600567308 */ /* 0x000e620000000800 */
[C---:B---3--:R-:W-:Y:S01]  /*19c20*/  FADD.FTZ R3, R83.reuse, R3 ;  /* 0x0000000353037221 */ /* 0x048fe20000010000 */
[----:B------:R-:W-:-:S06]  /*19c30*/  F2FP.F16.F32.PACK_AB R153, R83, R82 ;  /* 0x000000525399723e */ /* 0x000fcc00000000ff */
[----:B------:R-:W3:Y:S01]  /*19c40*/  MUFU.EX2 R51, R51 ;  /* 0x0000003300337308 */ /* 0x000ee20000000800 */
[----:B--2---:R-:W-:-:S07]  /*19c50*/  FADD.FTZ R20, R154, R5 ;  /* 0x000000059a147221 */ /* 0x004fce0000010000 */
[----:B------:R-:W2:Y:S01]  /*19c60*/  MUFU.EX2 R48, R48 ;  /* 0x0000003000307308 */ /* 0x000ea20000000800 */
[----:B-1----:R-:W-:Y:S01]  /*19c70*/  FADD.FTZ R3, R86, R3 ;  /* 0x0000000356037221 */ /* 0x002fe20000010000 */
[C---:B---3--:R-:W-:Y:S01]  /*19c80*/  FADD.FTZ R5, R51.reuse, R20 ;  /* 0x0000001433057221 */ /* 0x048fe20000010000 */
[----:B------:R-:W-:Y:S02]  /*19c90*/  F2FP.F16.F32.PACK_AB R154, R51, R154 ;  /* 0x0000009a339a723e */ /* 0x000fe400000000ff */
[C---:B--2---:R-:W-:Y:S01]  /*19ca0*/  FADD.FTZ R3, R48.reuse, R3 ;  /* 0x0000000330037221 */ /* 0x044fe20000010000 */
[----:B------:R-:W-:Y:S01]  /*19cb0*/  F2FP.F16.F32.PACK_AB R155, R48, R86 ;  /* 0x00000056309b723e */ /* 0x000fe200000000ff */
[----:B0-----:R-:W-:Y:S06]  /*19cc0*/  @P2 BRA `(.L_x_1898) ;  /* 0xffffffcc00702947 */ /* 0x001fec000383ffff */
.L_x_1880:
[----:B------:R-:W-:Y:S05]  /*19cd0*/  WARPSYNC.ALL ;  /* 0x0000000000007948 */ /* 0x000fea0003800000 */
[----:B------:R-:W-:Y:S06]  /*19ce0*/  BAR.ARV 0x8, 0x180 ;  /* 0x0206000000007b1d */ /* 0x000fec0000002000 */
[----:B------:R-:W-:Y:S05]  /*19cf0*/  @!P0 BRA `(.L_x_1899) ;  /* 0x0000000000048947 */ /* 0x000fea0003800000 */
[----:B------:R-:W-:Y:S01]  /*19d00*/  BPT.TRAP 0x1 ;  /* 0x000000040000795c */ /* 0x000fe20000300000 */
.L_x_1899:
[----:B------:R-:W-:Y:S01]  /*19d10*/  IMAD R13, R22, 0x8, R2 ;  /* 0x00000008160d7824 */ /* 0x000fe200078e0202 */
[----:B------:R-:W-:-:S04]  /*19d20*/  SHF.L.U32 R4, R186, 0x1f, RZ ;  /* 0x0000001fba047819 */ /* 0x000fc800000006ff */
[----:B------:R0:W1:Y:S01]  /*19d30*/  SYNCS.PHASECHK.TRANS64.TRYWAIT P2, [R13+URZ+0x28850], R4 ;  /* 0x028850040d0075a7 */ /* 0x000062000804017f */
[----:B------:R-:W-:Y:S05]  /*19d40*/  @!P0 BRA `(.L_x_1900) ;  /* 0x0000000000048947 */ /* 0x000fea0003800000 */
[----:B------:R-:W-:Y:S01]  /*19d50*/  BPT.TRAP 0x1 ;  /* 0x000000040000795c */ /* 0x000fe20000300000 */
.L_x_1900:
[----:B------:R-:W-:-:S05]  /*19d60*/  VIADD R2, R2, 0x400 ;  /* 0x0000040002027836 */ /* 0x000fca0000000000 */
[----:B------:R-:W-:-:S04]  /*19d70*/  SHF.R.U32.HI R2, RZ, 0x4, R2 ;  /* 0x00000004ff027819 */ /* 0x000fc80000011602 */
[----:B------:R-:W-:-:S04]  /*19d80*/  LOP3.LUT R2, R2, 0x3fff, RZ, 0xc0, !PT ;  /* 0x00003fff02027812 */ /* 0x000fc800078ec0ff */
[----:B------:R-:W-:Y:S01]  /*19d90*/  LOP3.LUT R7, R2, 0x4000000, RZ, 0xfc, !PT ;  /* 0x0400000002077812 */ /* 0x000fe200078efcff */
[----:B-1----:R-:W-:Y:S06]  /*19da0*/  @P2 BRA `(.L_x_1901) ;  /* 0x0000000000082947 */ /* 0x002fec0003800000 */
[----:B------:R-:W1:Y:S02]  /*19db0*/  SYNCS.PHASECHK.TRANS64.TRYWAIT P0, [R13+URZ+0x28850], R4 ;  /* 0x028850040d0075a7 */ /* 0x000e64000800017f */
[----:B-1----:R-:W-:Y:S05]  /*19dc0*/  @!P0 BRA `(.L_x_1902) ;  /* 0x000000bc00148947 */ /* 0x002fea0003800000 */
.L_x_1901:
[----:B------:R-:W-:Y:S01]  /*19dd0*/  IMAD R6, R22, 0x800, R7 ;  /* 0x0000080016067824 */ /* 0x000fe200078e0207 */
[----:B------:R-:W-:Y:S05]  /*19de0*/  WARPSYNC.ALL ;  /* 0x0000000000007948 */ /* 0x000fea0003800000 */
[----:B------:R-:W-:Y:S01]  /*19df0*/  IMAD.MOV.U32 R7, RZ, RZ, 0x40000040 ;  /* 0x40000040ff077424 */ /* 0x000fe200078e00ff */
[C---:B------:R-:W-:Y:S01]  /*19e00*/  R2UR UR6, R6.reuse ;  /* 0x00000000060672ca */ /* 0x040fe200000e0000 */
[----:B------:R-:W-:Y:S01]  /*19e10*/  WARPGROUP.ARRIVE ;  /* 0x00000000000079c5 */ /* 0x000fe20000000000 */
[----:B------:R-:W-:Y:S01]  /*19e20*/  VIADD R14, R6, 0x80 ;  /* 0x00000080060e7836 */ /* 0x000fe20000000000 */
[----:B------:R-:W2:Y:S01]  /*19e30*/  SHFL.BFLY PT, R2, R5, 0x2, 0x1f ;  /* 0x0c401f0005027f89 */ /* 0x000ea200000e0000 */
[----:B------:R-:W-:Y:S01]  /*19e40*/  R2UR UR7, R7 ;  /* 0x00000000070772ca */ /* 0x000fe200000e0000 */
[----:B------:R-:W-:-:S02]  /*19e50*/  IMAD.MOV.U32 R15, RZ, RZ, 0x40000040 ;  /* 0x40000040ff0f7424 */ /* 0x000fc400078e00ff */
[----:B------:R-:W-:Y:S01]  /*19e60*/  IMAD.MOV.U32 R7, RZ, RZ, 0x40000040 ;  /* 0x40000040ff077424 */ /* 0x000fe200078e00ff */
[----:B01----:R-:W0:Y:S01]  /*19e70*/  SHFL.BFLY PT, R4, R3, 0x2, 0x1f ;  /* 0x0c401f0003047f89 */ /* 0x003e2200000e0000 */
[----:B------:R-:W-:Y:S02]  /*19e80*/  VIADD R22, R22, 0x1 ;  /* 0x0000000116167836 */ /* 0x000fe40000000000 */
[----:B------:R-:W-:Y:S02]  /*19e90*/  IMAD.MOV.U32 R20, RZ, RZ, -0x800000 ;  /* 0xff800000ff147424 */ /* 0x000fe400078e00ff */
[----:B------:R-:W-:Y:S01]  /*19ea0*/  VIADD R213, R213, 0x1 ;  /* 0x00000001d5d57836 */ /* 0x000fe20000000000 */
[----:B------:R-:W-:-:S03]  /*19eb0*/  ISETP.NE.AND P2, PT, R22, 0x2, PT ;  /* 0x000000021600780c */ /* 0x000fc60003f45270 */
[----:B------:R-:W-:Y:S01]  /*19ec0*/  HGMMA.64x128x16.F32 R88, R180, gdesc[UR4].tnspB, R88, gsb0 ;  /* 0x41e00004b4587df0 */ /* 0x000fe20008000858 */
[----:B------:R-:W-:Y:S01]  /*19ed0*/  R2UR UR6, R14 ;  /* 0x000000000e0672ca */ /* 0x000fe200000e0000 */
[----:B------:R-:W-:Y:S01]  /*19ee0*/  VIADD R14, R6, 0x100 ;  /* 0x00000100060e7836 */ /* 0x000fe20000000000 */
[----:B------:R-:W-:Y:S01]  /*19ef0*/  R2UR UR7, R15 ;  /* 0x000000000f0772ca */ /* 0x000fe200000e0000 */
[----:B------:R-:W-:Y:S01]  /*19f00*/  IMAD.MOV.U32 R15, RZ, RZ, 0x40000040 ;  /* 0x40000040ff0f7424 */ /* 0x000fe200078e00ff */
[----:B------:R-:W-:Y:S01]  /*19f10*/  SEL R22, R22, RZ, P2 ;  /* 0x000000ff16167207 */ /* 0x000fe20001000000 */
[----:B--2---:R-:W-:Y:S01]  /*19f20*/  FADD.FTZ R2, R2, R5 ;  /* 0x0000000502027221 */ /* 0x004fe20000010000 */
[----:B------:R-:W-:Y:S02]  /*19f30*/  IMAD.MOV.U32 R5, RZ, RZ, RZ ;  /* 0x000000ffff057224 */ /* 0x000fe400078e00ff */
[----:B0-----:R-:W-:Y:S01]  /*19f40*/  FADD.FTZ R4, R4, R3 ;  /* 0x0000000304047221 */ /* 0x001fe20000010000 */
[----:B------:R-:W-:-:S04]  /*19f50*/  SEL R3, RZ, 0x1, P2 ;  /* 0x00000001ff037807 */ /* 0x000fc80001000000 */
[----:B------:R-:W0:Y:S01]  /*19f60*/  SHFL.BFLY PT, R9, R4, 0x1, 0x1f ;  /* 0x0c201f0004097f89 */ /* 0x000e2200000e0000 */
[----:B------:R-:W-:Y:S01]  /*19f70*/  LOP3.LUT R186, R186, R3, RZ, 0x3c, !PT ;  /* 0x00000003baba7212 */ /* 0x000fe200078e3cff */
[----:B------:R-:W-:Y:S02]  /*19f80*/  IMAD.MOV.U32 R3, RZ, RZ, -0x800000 ;  /* 0xff800000ff037424 */ /* 0x000fe400078e00ff */
[----:B0-----:R-:W-:Y:S01]  /*19f90*/  FADD.FTZ R12, R4, R9 ;  /* 0x00000009040c7221 */ /* 0x001fe20000010000 */
[----:B------:R-:W-:-:S04]  /*19fa0*/  @!P1 VIADD R4, R13, 0x28860 ;  /* 0x000288600d049836 */ /* 0x000fc80000000000 */
[----:B------:R-:W-:Y:S02]  /*19fb0*/  FSETP.NE.FTZ.AND P3, PT, R12, RZ, PT ;  /* 0x000000ff0c00720b */ /* 0x000fe40003f75000 */
[----:B------:R-:W-:-:S11]  /*19fc0*/  @!P1 PRMT R4, RZ, 0x654, R4 ;  /* 0x00000654ff049816 */ /* 0x000fd60000000004 */
[----:B------:R-:W0:Y:S02]  /*19fd0*/  @P3 MUFU.LG2 R9, R12 ;  /* 0x0000000c00093308 */ /* 0x000e240000000c00 */
[----:B0-----:R-:W-:Y:S01]  /*19fe0*/  @P3 FMUL.FTZ R9, R9, 0.69314718246459960938 ;  /* 0x3f31721809093820 */ /* 0x001fe20000410000 */
[----:B------:R-:W-:Y:S02]  /*19ff0*/  WARPGROUP.DEPBAR.LE gsb0, 0x0 ;  /* 0x00008000000079c5 */ /* 0x000fe40000010000 */
[----:B------:R-:W-:-:S06]  /*1a000*/  WARPGROUP.ARRIVE ;  /* 0x00000000000079c5 */ /* 0x000fcc0000000000 */
        /* <DEDUP_REMOVED lines=30> */
[----:B------:R-:W-:Y:S01]  /*1a1f0*/  R2UR UR6, R14 ;  /* 0x000000000e0672ca */ /* 0x000fe200000e0000 */
[----:B------:R-:W-:Y:S01]  /*1a200*/  @P3 FMUL.FTZ R14, R11, 0.69314718246459960938 ;  /* 0x3f3172180b0e3820 */ /* 0x000fe20000410000 */
[----:B------:R-:W-:-:S03]  /*1a210*/  R2UR UR7, R15 ;  /* 0x000000000f0772ca */ /* 0x000fc600000e0000 */
[----:B------:R-:W-:Y:S01]  /*1a220*/  @P3 FFMA.FTZ R3, R14, R8, R9 ;  /* 0x000000080e033223 */ /* 0x000fe20000010009 */
[----:B------:R-:W-:Y:S02]  /*1a230*/  WARPGROUP.DEPBAR.LE gsb0, 0x0 ;  /* 0x00008000000079c5 */ /* 0x000fe40000010000 */
[----:B------:R-:W-:-:S07]  /*1a240*/  WARPGROUP.ARRIVE ;  /* 0x00000000000079c5 */ /* 0x000fce0000000000 */
[----:B------:R-:W-:Y:S01]  /*1a250*/  HGMMA.64x128x16.F32 R88, R156, gdesc[UR4].tnspB, R88, gsb0 ;  /* 0x41e000049c587df0 */ /* 0x000fe20008000858 */
[----:B------:R-:W-:Y:S02]  /*1a260*/  R2UR UR6, R6 ;  /* 0x00000000060672ca */ /* 0x000fe400000e0000 */
[----:B------:R-:W-:Y:S02]  /*1a270*/  R2UR UR7, R7 ;  /* 0x00000000070772ca */ /* 0x000fe400000e0000 */
[----:B------:R-:W0:Y:S02]  /*1a280*/  SHFL.BFLY PT, R7, R2, 0x1, 0x1f ;  /* 0x0c201f0002077f89 */ /* 0x000e2400000e0000 */
[----:B0-----:R-:W-:Y:S01]  /*1a290*/  FADD.FTZ R10, R2, R7 ;  /* 0x00000007020a7221 */ /* 0x001fe20000010000 */
[----:B------:R-:W-:-:S04]  /*1a2a0*/  IMAD.MOV.U32 R2, RZ, RZ, RZ ;  /* 0x000000ffff027224 */ /* 0x000fc800078e00ff */
[----:B------:R-:W-:Y:S02]  /*1a2b0*/  FSETP.NE.FTZ.AND P0, PT, R10, RZ, PT ;  /* 0x000000ff0a00720b */ /* 0x000fe40003f15000 */
[----:B------:R-:W-:Y:S11]  /*1a2c0*/  @P3 MUFU.RCP R2, R12 ;  /* 0x0000000c00023308 */ /* 0x000ff60000001000 */
[----:B------:R-:W0:Y:S01]  /*1a2d0*/  @P0 MUFU.LG2 R6, R10 ;  /* 0x0000000a00060308 */ /* 0x000e220000000c00 */
[----:B------:R-:W-:-:S07]  /*1a2e0*/  @P0 FMUL.FTZ R7, R11, 0.69314718246459960938 ;  /* 0x3f3172180b070820 */ /* 0x000fce0000410000 */
[----:B------:R-:W1:Y:S01]  /*1a2f0*/  @P0 MUFU.RCP R5, R10 ;  /* 0x0000000a00050308 */ /* 0x000e620000001000 */
[----:B0-----:R-:W-:-:S04]  /*1a300*/  @P0 FMUL.FTZ R6, R6, 0.69314718246459960938 ;  /* 0x3f31721806060820 */ /* 0x001fc80000410000 */
[----:B------:R-:W-:Y:S01]  /*1a310*/  @P0 FFMA.FTZ R20, R7, R0, R6 ;  /* 0x0000000007140223 */ /* 0x000fe20000010006 */
[----:B------:R-:W-:Y:S01]  /*1a320*/  PLOP3.LUT P0, PT, PT, PT, PT, 0x8, 0x0 ;  /* 0x000000000000781c */ /* 0x000fe20003f0e170 */
[----:B------:R-:W-:Y:S02]  /*1a330*/  WARPGROUP.DEPBAR.LE gsb0, 0x0 ;  /* 0x00008000000079c5 */ /* 0x000fe40000010000 */
[----:B------:R-:W-:-:S06]  /*1a340*/  WARPGROUP.ARRIVE ;  /* 0x00000000000079c5 */ /* 0x000fcc0000000000 */
[----:B------:R-:W-:Y:S03]  /*1a350*/  HGMMA.64x128x16.F32 R88, R152, gdesc[UR4].tnspB, R88, gsb0 ;  /* 0x41e0000498587df0 */ /* 0x000fe60008000858 */
[----:B------:R-:W-:Y:S02]  /*1a360*/  WARPGROUP.DEPBAR.LE gsb0, 0x0 ;  /* 0x00008000000079c5 */ /* 0x000fe40000010000 */
[----:B------:R0:W-:Y:S01]  /*1a370*/  @!P1 SYNCS.ARRIVE.TRANS64.RED.A1T0 RZ, [R4+URZ], RZ ;  /* 0x000000ff04ff99a7 */ /* 0x0001e2000810043f */
        /* <DEDUP_REMOVED lines=63> */
[----:B0-----:R-:W-:-:S07]  /*1a770*/  FMUL.FTZ R151, R151, R2 ;  /* 0x0000000297977220 */ /* 0x001fce0000410000 */
.L_x_1776:
[----:B------:R-:W-:Y:S05]  /*1a780*/  WARPSYNC.ALL ;  /* 0x0000000000007948 */ /* 0x000fea0003800000 */
[----:B------:R-:W0:Y:S08]  /*1a790*/  S2UR UR5, SR_CgaCtaId ;  /* 0x00000000000579c3 */ /* 0x000e300000008800 */
[----:B------:R-:W-:Y:S06]  /*1a7a0*/  BAR.SYNC.DEFER_BLOCKING 0x5, 0x180 ;  /* 0x0146000000007b1d */ /* 0x000fec0000010000 */
[----:B------:R-:W-:Y:S01]  /*1a7b0*/  UMOV UR4, 0x400 ;  /* 0x0000040000047882 */ /* 0x000fe20000000000 */
[----:B------:R-:W-:Y:S01]  /*1a7c0*/  BSSY B0, `(.L_x_1903) ;  /* 0x00001fc000007945 */ /* 0x000fe20003800000 */
[----:B0-----:R-:W-:-:S06]  /*1a7d0*/  ULEA UR4, UR5, UR4, 0x18 ;  /* 0x0000000405047291 */ /* 0x001fcc000f8ec03f */
[----:B------:R-:W-:-:S05]  /*1a7e0*/  MOV R2, UR4 ;  /* 0x0000000400027c02 */ /* 0x000fca0008000f00 */
[----:B------:R0:W1:Y:S01]  /*1a7f0*/  LDS.128 R28, [R2+0x288d0] ;  /* 0x0288d000021c7984 */ /* 0x0000620000000c00 */
[----:B------:R-:W-:Y:S06]  /*1a800*/  BAR.ARV 0x4, 0x180 ;  /* 0x0106000000007b1d */ /* 0x000fec0000002000 */
[----:B------:R-:W-:Y:S05]  /*1a810*/  @P0 BRA `(.L_x_1904) ;  /* 0x0000001400080947 */ /* 0x000fea0003800000 */
[----:B------:R-:W2:Y:S01]  /*1a820*/  S2R R5, SR_SWINHI ;  /* 0x0000000000057919 */ /* 0x000ea20000002f00 */
[----:B------:R-:W-:Y:S05]  /*1a830*/  WARPSYNC.ALL ;  /* 0x0000000000007948 */ /* 0x000fea0003800000 */
[----:B------:R-:W-:Y:S01]  /*1a840*/  BAR.SYNC.DEFER_BLOCKING 0x1, 0x100 ;  /* 0x0044000000007b1d */ /* 0x000fe20000010000 */
[----:B------:R-:W-:Y:S02]  /*1a850*/  F2FP.F16.F32.PACK_AB R6, R93, R6 ;  /* 0x000000065d06723e */ /* 0x000fe400000000ff */
[----:B------:R-:W-:Y:S02]  /*1a860*/  F2FP.F16.F32.PACK_AB R7, R7, R94 ;  /* 0x0000005e0707723e */ /* 0x000fe400000000ff */
[----:B------:R-:W-:Y:S01]  /*1a870*/  F2FP.F16.F32.PACK_AB R34, R133, R34 ;  /* 0x000000228522723e */ /* 0x000fe200000000ff */
[----:B------:R-:W-:Y:S01]  /*1a880*/  ULDC.64 UR4, c[0x0][0xc00] ;  /* 0x0003000000047ab9 */ /* 0x000fe20000000a00 */
[----:B------:R-:W-:-:S02]  /*1a890*/  F2FP.F16.F32.PACK_AB R35, R35, R134 ;  /* 0x000000862323723e */ /* 0x000fc400000000ff */
[----:B------:R-:W-:Y:S02]  /*1a8a0*/  F2FP.F16.F32.PACK_AB R36, R137, R36 ;  /* 0x000000248924723e */ /* 0x000fe400000000ff */
[----:B------:R-:W-:Y:S02]  /*1a8b0*/  F2FP.F16.F32.PACK_AB R37, R37, R138 ;  /* 0x0000008a2525723e */ /* 0x000fe400000000ff */
[----:B------:R-:W-:Y:S02]  /*1a8c0*/  F2FP.F16.F32.PACK_AB R38, R141, R38 ;  /* 0x000000268d26723e */ /* 0x000fe400000000ff */
[----:B------:R-:W-:Y:S02]  /*1a8d0*/  F2FP.F16.F32.PACK_AB R39, R39, R142 ;  /* 0x0000008e2727723e */ /* 0x000fe400000000ff */
[----:B------:R-:W-:Y:S02]  /*1a8e0*/  MOV R40, R2 ;  /* 0x0000000200287202 */ /* 0x000fe40000000f00 */
        /* <DEDUP_REMOVED lines=8> */
[----:B------:R-:W-:Y:S02]  /*1a970*/  ISETP.NE.U32.AND P0, PT, RZ, UR4, PT ;  /* 0x00000004ff007c0c */ /* 0x000fe4000bf05070 */
[----:B------:R-:W-:Y:S01]  /*1a980*/  IADD3 R53, P2, R4, 0x4000, RZ ;  /* 0x0000400004357810 */ /* 0x000fe20007f5e0ff */
[----:B------:R-:W-:Y:S01]  /*1a990*/  IMAD.X R9, RZ, RZ, R5, P5 ;  /* 0x000000ffff097224 */ /* 0x000fe200028e0605 */
[----:B------:R-:W-:-:S02]  /*1a9a0*/  LOP3.LUT R12, R51, 0x380, RZ, 0xc0, !PT ;  /* 0x00000380330c7812 */ /* 0x000fc400078ec0ff */
[----:B------:R-:W-:Y:S01]  /*1a9b0*/  SHF.R.U64 R33, R33, 0x3, RZ ;  /* 0x0000000321217819 */ /* 0x000fe200000012ff */
[--C-:B------:R-:W-:Y:S01]  /*1a9c0*/  IMAD.X R15, RZ, RZ, R5.reuse, P2 ;  /* 0x000000ffff0f7224 */ /* 0x100fe200010e0605 */
[C---:B------:R-:W-:Y:S02]  /*1a9d0*/  IADD3 R55, P3, R4.reuse, 0x4020, RZ ;  /* 0x0000402004377810 */ /* 0x040fe40007f7e0ff */
[C---:B------:R-:W-:Y:S02]  /*1a9e0*/  IADD3 R57, P4, R4.reuse, 0x4040, RZ ;  /* 0x0000404004397810 */ /* 0x040fe40007f9e0ff */
[----:B------:R-:W-:Y:S01]  /*1a9f0*/  LOP3.LUT R8, R47, 0x380, RZ, 0xc0, !PT ;  /* 0x000003802f087812 */ /* 0x000fe200078ec0ff */
[--C-:B------:R-:W-:Y:S01]  /*1aa00*/  IMAD.X R25, RZ, RZ, R5.reuse, P3 ;  /* 0x000000ffff197224 */ /* 0x100fe200018e0605 */
[----:B------:R-:W-:Y:S01]  /*1aa10*/  LOP3.LUT R10, R49, 0x380, RZ, 0xc0, !PT ;  /* 0x00000380310a7812 */ /* 0x000fe200078ec0ff */
[----:B------:R-:W-:Y:S01]  /*1aa20*/  IMAD.X R27, RZ, RZ, R5, P4 ;  /* 0x000000ffff1b7224 */ /* 0x000fe200020e0605 */
[----:B------:R-:W-:-:S02]  /*1aa30*/  IADD3 R59, P5, R4, 0x4060, RZ ;  /* 0x00004060043b7810 */ /* 0x000fc40007fbe0ff */
[----:B------:R-:W-:Y:S01]  /*1aa40*/  ISETP.NE.AND.EX P0, PT, RZ, UR5, PT, P0 ;  /* 0x00000005ff007c0c */ /* 0x000fe2000bf05300 */
[----:B------:R-:W-:Y:S01]  /*1aa50*/  ULDC.64 UR4, c[0x0][0xc08] ;  /* 0x0003020000047ab9 */ /* 0x000fe20000000a00 */
[----:B------:R-:W-:Y:S02]  /*1aa60*/  SHF.R.U64 R12, R12, 0x3, RZ ;  /* 0x000000030c0c7819 */ /* 0x000fe400000012ff */
[----:B------:R-:W-:Y:S01]  /*1aa70*/  LOP3.LUT R4, R33, R4, RZ, 0x3c, !PT ;  /* 0x0000000421047212 */ /* 0x000fe200078e3cff */
[----:B------:R-:W-:Y:S01]  /*1aa80*/  IMAD.X R33, RZ, RZ, R5, P5 ;  /* 0x000000ffff217224 */ /* 0x000fe200028e0605 */
[----:B------:R-:W-:Y:S02]  /*1aa90*/  LOP3.LUT R14, R53, 0x380, RZ, 0xc0, !PT ;  /* 0x00000380350e7812 */ /* 0x000fe400078ec0ff */
[----:B------:R-:W-:Y:S02]  /*1aaa0*/  SHF.R.U64 R8, R8, 0x3, RZ ;  /* 0x0000000308087819 */ /* 0x000fe400000012ff */
[----:B------:R-:W-:-:S02]  /*1aab0*/  SHF.R.U64 R10, R10, 0x3, RZ ;  /* 0x000000030a0a7819 */ /* 0x000fc400000012ff */
[----:B------:R-:W-:Y:S02]  /*1aac0*/  LOP3.LUT R24, R55, 0x380, RZ, 0xc0, !PT ;  /* 0x0000038037187812 */ /* 0x000fe400078ec0ff */
[----:B------:R-:W-:Y:S02]  /*1aad0*/  LOP3.LUT R26, R57, 0x380, RZ, 0xc0, !PT ;  /* 0x00000380391a7812 */ /* 0x000fe400078ec0ff */
[----:B------:R-:W-:Y:S02]  /*1aae0*/  ISETP.NE.U32.AND P2, PT, RZ, UR4, PT ;  /* 0x00000004ff007c0c */ /* 0x000fe4000bf45070 */
[----:B-1----:R-:W-:Y:S02]  /*1aaf0*/  LOP3.LUT R28, R59, 0x380, RZ, 0xc0, !PT ;  /* 0x000003803b1c7812 */ /* 0x002fe400078ec0ff */
[----:B------:R-:W-:Y:S02]  /*1ab00*/  LOP3.LUT R12, R12, R51, RZ, 0x3c, !PT ;  /* 0x000000330c0c7212 */ /* 0x000fe400078e3cff */
[----:B------:R-:W-:-:S02]  /*1ab10*/  SHF.R.U64 R14, R14, 0x3, RZ ;  /* 0x000000030e0e7819 */ /* 0x000fc400000012ff */
[----:B------:R-:W-:Y:S02]  /*1ab20*/  MOV R51, R4 ;  /* 0x0000000400337202 */ /* 0x000fe40000000f00 */
[----:B------:R-:W-:Y:S02]  /*1ab30*/  LOP3.LUT R8, R8, R47, RZ, 0x3c, !PT ;  /* 0x0000002f08087212 */ /* 0x000fe400078e3cff */
[----:B------:R-:W-:Y:S02]  /*1ab40*/  LOP3.LUT R10, R10, R49, RZ, 0x3c, !PT ;  /* 0x000000310a0a7212 */ /* 0x000fe400078e3cff */
[----:B------:R-:W-:Y:S02]  /*1ab50*/  SHF.R.U64 R24, R24, 0x3, RZ ;  /* 0x0000000318187819 */ /* 0x000fe400000012ff */
[----:B------:R-:W-:Y:S02]  /*1ab60*/  SHF.R.U64 R26, R26, 0x3, RZ ;  /* 0x000000031a1a7819 */ /* 0x000fe400000012ff */
[----:B------:R-:W-:-:S02]  /*1ab70*/  F2FP.F16.F32.PACK_AB R4, R89, R88 ;  /* 0x000000585904723e */ /* 0x000fc400000000ff */
[----:B------:R-:W-:Y:S02]  /*1ab80*/  F2FP.F16.F32.PACK_AB R5, R91, R90 ;  /* 0x0000005a5b05723e */ /* 0x000fe400000000ff */
[----:B------:R-:W-:Y:S02]  /*1ab90*/  ISETP.NE.AND.EX P2, PT, RZ, UR5, PT, P2 ;  /* 0x00000005ff007c0c */ /* 0x000fe4000bf45320 */
[----:B------:R-:W-:Y:S01]  /*1aba0*/  SHF.R.U64 R28, R28, 0x3, RZ ;  /* 0x000000031c1c7819 */ /* 0x000fe200000012ff */
[----:B------:R1:W-:Y:S01]  /*1abb0*/  STSM.16.M88.4 [R51], R4 ;  /* 0x0000000433007844 */ /* 0x0003e20000000200 */
[----:B------:R-:W-:Y:S02]  /*1abc0*/  LOP3.LUT R14, R14, R53, RZ, 0x3c, !PT ;  /* 0x000000350e0e7212 */ /* 0x000fe400078e3cff */
[----:B------:R-:W-:Y:S02]  /*1abd0*/  LOP3.LUT R24, R24, R55, RZ, 0x3c, !PT ;  /* 0x0000003718187212 */ /* 0x000fe400078e3cff */
[----:B------:R-:W-:Y:S01]  /*1abe0*/  LOP3.LUT R26, R26, R57, RZ, 0x3c, !PT ;  /* 0x000000391a1a7212 */ /* 0x000fe200078e3cff */
[----:B------:R-:W-:Y:S01]  /*1abf0*/  ULDC UR4, c[0x0][0xa88] ;  /* 0x0002a20000047ab9 */ /* 0x000fe20000000800 */
[----:B------:R-:W-:Y:S01]  /*1ac00*/  MOV R50, R8 ;  /* 0x0000000800327202 */ /* 0x000fe20000000f00 */
[----:B------:R-:W2:Y:S01]  /*1ac10*/  LDC R55, c[0x0][0xbe8] ;  /* 0x0002fa00ff377b82 */ /* 0x000ea20000000800 */
[----:B------:R-:W-:-:S02]  /*1ac20*/  MOV R49, R10 ;  /* 0x0000000a00317202 */ /* 0x000fc40000000f00 */
[----:B------:R-:W-:Y:S02]  /*1ac30*/  LOP3.LUT R32, R28, R59, RZ, 0x3c, !PT ;  /* 0x0000003b1c207212 */ /* 0x000fe400078e3cff */
[----:B------:R-:W-:Y:S02]  /*1ac40*/  F2FP.F16.F32.PACK_AB R8, R97, R96 ;  /* 0x000000606108723e */ /* 0x000fe400000000ff */
[----:B------:R-:W-:Y:S02]  /*1ac50*/  F2FP.F16.F32.PACK_AB R9, R99, R98 ;  /* 0x000000626309723e */ /* 0x000fe400000000ff */
[----:B------:R-:W-:Y:S02]  /*1ac60*/  F2FP.F16.F32.PACK_AB R10, R101, R100 ;  /* 0x00000064650a723e */ /* 0x000fe400000000ff */
[----:B------:R-:W-:Y:S02]  /*1ac70*/  F2FP.F16.F32.PACK_AB R11, R103, R102 ;  /* 0x00000066670b723e */ /* 0x000fe400000000ff */
[----:B-1----:R-:W-:-:S02]  /*1ac80*/  F2FP.F16.F32.PACK_AB R4, R105, R104 ;  /* 0x000000686904723e */ /* 0x002fc400000000ff */
[----:B------:R-:W-:Y:S01]  /*1ac90*/  F2FP.F16.F32.PACK_AB R5, R107, R106 ;  /* 0x0000006a6b05723e */ /* 0x000fe200000000ff */
[----:B------:R1:W-:Y:S01]  /*1aca0*/  STSM.16.M88.4 [R50], R8 ;  /* 0x0000000832007844 */ /* 0x0003e20000000200 */
[----:B------:R-:W-:Y:S02]  /*1acb0*/  F2FP.F16.F32.PACK_AB R6, R109, R108 ;  /* 0x0000006c6d06723e */ /* 0x000fe400000000ff */
[----:B------:R-:W-:Y:S02]  /*1acc0*/  F2FP.F16.F32.PACK_AB R7, R111, R110 ;  /* 0x0000006e6f07723e */ /* 0x000fe400000000ff */
[----:B------:R-:W-:Y:S02]  /*1acd0*/  MOV R48, R12 ;  /* 0x0000000c00307202 */ /* 0x000fe40000000f00 */
[----:B------:R-:W-:Y:S01]  /*1ace0*/  MOV R47, R14 ;  /* 0x0000000e002f7202 */ /* 0x000fe20000000f00 */
[----:B------:R3:W-:Y:S01]  /*1acf0*/  STSM.16.M88.4 [R49], R4 ;  /* 0x0000000431007844 */ /* 0x0007e20000000200 */
[----:B------:R-:W-:-:S02]  /*1ad00*/  MOV R46, R24 ;  /* 0x00000018002e7202 */ /* 0x000fc40000000f00 */
[----:B------:R-:W-:Y:S02]  /*1ad10*/  MOV R44, R26 ;  /* 0x0000001a002c7202 */ /* 0x000fe40000000f00 */
[----:B------:R-:W-:Y:S02]  /*1ad20*/  F2FP.F16.F32.PACK_AB R12, R113, R112 ;  /* 0x00000070710c723e */ /* 0x000fe400000000ff */
[----:B------:R-:W-:Y:S01]  /*1ad30*/  F2FP.F16.F32.PACK_AB R13, R42, R43 ;  /* 0x0000002b2a0d723e */ /* 0x000fe200000000ff */
[----:B-1----:R-:W1:Y:S01]  /*1ad40*/  @P2 LDC.64 R8, c[0x0][0xc08] ;  /* 0x00030200ff082b82 */ /* 0x002e620000000a00 */
[----:B------:R-:W-:Y:S02]  /*1ad50*/  F2FP.F16.F32.PACK_AB R14, R117, R116 ;  /* 0x00000074750e723e */ /* 0x000fe400000000ff */
[----:B------:R-:W-:Y:S02]  /*1ad60*/  F2FP.F16.F32.PACK_AB R15, R119, R118 ;  /* 0x00000076770f723e */ /* 0x000fe400000000ff */
[----:B------:R-:W-:-:S02]  /*1ad70*/  MOV R28, R32 ;  /* 0x00000020001c7202 */ /* 0x000fc40000000f00 */
[----:B------:R-:W-:Y:S01]  /*1ad80*/  F2FP.F16.F32.PACK_AB R24, R121, R120 ;  /* 0x000000787918723e */ /* 0x000fe200000000ff */
[----:B------:R-:W4:Y:S01]  /*1ad90*/  LDC.64 R42, c[0x0][0xc00] ;  /* 0x00030000ff2a7b82 */ /* 0x000f220000000a00 */
[----:B------:R-:W-:Y:S01]  /*1ada0*/  F2FP.F16.F32.PACK_AB R25, R123, R122 ;  /* 0x0000007a7b19723e */ /* 0x000fe200000000ff */
[----:B------:R0:W-:Y:S01]  /*1adb0*/  STSM.16.M88.4 [R48], R12 ;  /* 0x0000000c30007844 */ /* 0x0001e20000000200 */
[----:B------:R-:W-:Y:S02]  /*1adc0*/  F2FP.F16.F32.PACK_AB R26, R125, R124 ;  /* 0x0000007c7d1a723e */ /* 0x000fe400000000ff */
[----:B------:R-:W-:Y:S02]  /*1add0*/  F2FP.F16.F32.PACK_AB R27, R0, R45 ;  /* 0x0000002d001b723e */ /* 0x000fe400000000ff */
[----:B------:R-:W-:Y:S02]  /*1ade0*/  F2FP.F16.F32.PACK_AB R32, R21, R128 ;  /* 0x000000801520723e */ /* 0x000fe400000000ff */
[----:B------:R-:W-:Y:S01]  /*1adf0*/  F2FP.F16.F32.PACK_AB R33, R131, R130 ;  /* 0x000000828321723e */ /* 0x000fe200000000ff */
[----:B------:R-:W-:Y:S01]  /*1ae00*/  STSM.16.M88.4 [R47], R24 ;  /* 0x000000182f007844 */ /* 0x000fe20000000200 */
[----:B---3--:R-:W-:-:S02]  /*1ae10*/  F2FP.F16.F32.PACK_AB R4, R145, R144 ;  /* 0x000000909104723e */ /* 0x008fc400000000ff */
[----:B------:R-:W-:Y:S01]  /*1ae20*/  F2FP.F16.F32.PACK_AB R5, R147, R146 ;  /* 0x000000929305723e */ /* 0x000fe200000000ff */
[----:B------:R-:W-:Y:S01]  /*1ae30*/  STSM.16.M88.4 [R46], R32 ;  /* 0x000000202e007844 */ /* 0x000fe20000000200 */
[----:B------:R-:W-:Y:S02]  /*1ae40*/  F2FP.F16.F32.PACK_AB R6, R149, R148 ;  /* 0x000000949506723e */ /* 0x000fe400000000ff */
[----:B------:R-:W-:Y:S01]  /*1ae50*/  F2FP.F16.F32.PACK_AB R7, R151, R150 ;  /* 0x000000969707723e */ /* 0x000fe200000000ff */
[----:B------:R-:W-:Y:S01]  /*1ae60*/  STSM.16.M88.4 [R44], R36 ;  /* 0x000000242c007844 */ /* 0x000fe20000000200 */
[----:B0-----:R-:W-:-:S03]  /*1ae70*/  IMAD.MOV.U32 R48, RZ, RZ, RZ ;  /* 0x000000ffff307224 */ /* 0x001fc600078e00ff */
[----:B------:R1:W-:Y:S01]  /*1ae80*/  STSM.16.M88.4 [R28], R4 ;  /* 0x000000041c007844 */ /* 0x0003e20000000200 */
[----:B------:R-:W-:Y:S02]  /*1ae90*/  IMAD.U32 R0, RZ, RZ, UR4 ;  /* 0x00000004ff007e24 */ /* 0x000fe4000f8e00ff */
[C---:B----4-:R-:W-:Y:S01]  /*1aea0*/  IMAD.WIDE R42, R209.reuse, 0x4, R42 ;  /* 0x00000004d12a7825 */ /* 0x050fe200078e022a */
[----:B------:R-:W-:Y:S03]  /*1aeb0*/  BAR.SYNC.DEFER_BLOCKING 0x1, 0x100 ;  /* 0x0044000000007b1d */ /* 0x000fe60000010000 */
[----:B-1----:R-:W-:-:S03]  /*1aec0*/  @P2 IMAD.WIDE R4, R209, 0x4, R8 ;  /* 0x00000004d1042825 */ /* 0x002fc600078e0208 */
[----:B------:R0:W5:Y:S01]  /*1aed0*/  @P0 LDG.E R48, desc[UR38][R42.64] ;  /* 0x000000262a300981 */ /* 0x000162000c1e1900 */
[----:B--2---:R-:W-:Y:S01]  /*1aee0*/  ISETP.NE.AND P1, PT, R55, 0x1, PT ;  /* 0x000000013700780c */ /* 0x004fe20003f25270 */
[----:B------:R-:W-:Y:S02]  /*1aef0*/  IMAD.IADD R13, R195, 0x1, R193 ;  /* 0x00000001c30d7824 */ /* 0x000fe400078e02c1 */
[----:B------:R0:W5:Y:S10]  /*1af00*/  @P2 LDG.E R0, desc[UR38][R4.64] ;  /* 0x0000002604002981 */ /* 0x000174000c1e1900 */
[----:B------:R-:W1:Y:S08]  /*1af10*/  @P1 LDC R10, c[0x0][0xbec] ;  /* 0x0002fb00ff0a1b82 */ /* 0x000e700000000800 */
[----:B------:R-:W2:Y:S01]  /*1af20*/  @P1 LDC R11, c[0x0][0xbf0] ;  /* 0x0002fc00ff0b1b82 */ /* 0x000ea20000000800 */
[----:B0-----:R-:W-:Y:S05]  /*1af30*/  @P2 BRA `(.L_x_1905) ;  /* 0x0000000000102947 */ /* 0x001fea0003800000 */
[----:B------:R-:W-:Y:S05]  /*1af40*/  @!P0 BRA `(.L_x_1905) ;  /* 0x00000000000c8947 */ /* 0x000fea0003800000 */
[----:B------:R-:W3:Y:S04]  /*1af50*/  LDG.E R5, desc[UR38][R42.64] ;  /* 0x000000262a057981 */ /* 0x000ee8000c1e1900 */
[----:B-----5:R-:W3:Y:S02]  /*1af60*/  LDG.E R0, desc[UR38][R42.64+0x4] ;  /* 0x000004262a007981 */ /* 0x020ee4000c1e1900 */
[----:B---3--:R-:W-:-:S07]  /*1af70*/  IMAD.IADD R0, R0, 0x1, -R5 ;  /* 0x0000000100007824 */ /* 0x008fce00078e0a05 */
.L_x_1905:
[----:B------:R-:W-:Y:S01]  /*1af80*/  SHF.R.S32.HI R54, RZ, 0x1f, R208 ;  /* 0x0000001fff367819 */ /* 0x000fe200000114d0 */
[----:B-1----:R-:W-:Y:S01]  /*1af90*/  @P1 IMAD.HI.U32 R4, R13, R10, RZ ;  /* 0x0000000a0d041227 */ /* 0x002fe200078e00ff */
[----:B------:R-:W-:Y:S01]  /*1afa0*/  ULDC.64 UR4, c[0x0][0xb90] ;  /* 0x0002e40000047ab9 */ /* 0x000fe20000000a00 */
[----:B-----5:R-:W-:Y:S02]  /*1afb0*/  SHF.R.S32.HI R49, RZ, 0x1f, R48 ;  /* 0x0000001fff317819 */ /* 0x020fe40000011430 */
[----:B------:R-:W-:Y:S01]  /*1afc0*/  IMAD R9, R54, UR4, RZ ;  /* 0x0000000436097c24 */ /* 0x000fe2000f8e02ff */
[----:B------:R-:W-:Y:S01]  /*1afd0*/  SHF.R.S32.HI R6, RZ, 0x1f, R209 ;  /* 0x0000001fff067819 */ /* 0x000fe200000114d1 */
[----:B------:R-:W-:Y:S01]  /*1afe0*/  IMAD.MOV.U32 R7, RZ, RZ, R13 ;  /* 0x000000ffff077224 */ /* 0x000fe200078e000d */
[----:B--2---:R-:W-:Y:S01]  /*1aff0*/  @P1 SHF.R.U32.HI R7, RZ, R11, R4 ;  /* 0x0000000bff071219 */ /* 0x004fe20000011604 */
[----:B------:R-:W-:Y:S01]  /*1b000*/  IMAD.WIDE.U32 R4, R208, UR4, R48 ;  /* 0x00000004d0047c25 */ /* 0x000fe2000f8e0030 */
[----:B------:R-:W-:-:S02]  /*1b010*/  SEL R28, R6, RZ, !P0 ;  /* 0x000000ff061c7207 */ /* 0x000fc40004000000 */
[----:B------:R-:W-:Y:S01]  /*1b020*/  SEL R57, R209, RZ, !P0 ;  /* 0x000000ffd1397207 */ /* 0x000fe20004000000 */
[----:B------:R-:W-:Y:S01]  /*1b030*/  IMAD R9, R208, UR5, R9 ;  /* 0x00000005d0097c24 */ /* 0x000fe2000f8e0209 */
[----:B------:R-:W-:Y:S01]  /*1b040*/  ULDC.64 UR4, c[0x0][0xb98] ;  /* 0x0002e60000047ab9 */ /* 0x000fe20000000a00 */
[----:B------:R-:W-:Y:S02]  /*1b050*/  IMAD.MOV R8, RZ, RZ, -R7 ;  /* 0x000000ffff087224 */ /* 0x000fe400078e0a07 */
[----:B------:R-:W-:Y:S02]  /*1b060*/  IMAD.IADD R5, R5, 0x1, R9 ;  /* 0x0000000105057824 */ /* 0x000fe400078e0209 */
[----:B------:R-:W-:Y:S02]  /*1b070*/  IMAD.IADD R11, R16, 0x1, R225 ;  /* 0x00000001100b7824 */ /* 0x000fe400078e02e1 */
[----:B------:R-:W-:Y:S02]  /*1b080*/  IMAD R9, R55, R8, R13 ;  /* 0x0000000837097224 */ /* 0x000fe400078e020d */
[----:B------:R-:W-:-:S02]  /*1b090*/  IMAD R6, R28, UR4, RZ ;  /* 0x000000041c067c24 */ /* 0x000fc4000f8e02ff */
[----:B------:R-:W-:-:S04]  /*1b0a0*/  IMAD.WIDE.U32 R4, R57, UR4, R4 ;  /* 0x0000000439047c25 */ /* 0x000fc8000f8e0004 */
[----:B------:R-:W-:Y:S01]  /*1b0b0*/  IMAD.WIDE R40, R11, 0x2, R40 ;  /* 0x000000020b287825 */ /* 0x000fe200078e0228 */
[----:B------:R-:W-:Y:S02]  /*1b0c0*/  SHF.R.S32.HI R11, RZ, 0x1f, R7 ;  /* 0x0000001fff0b7819 */ /* 0x000fe40000011407 */
[----:B------:R-:W-:Y:S01]  /*1b0d0*/  IADD3 R4, P2, R7, R4, RZ ;  /* 0x0000000407047210 */ /* 0x000fe20007f5e0ff */
[----:B------:R-:W-:Y:S01]  /*1b0e0*/  IMAD R8, R57, UR5, R6 ;  /* 0x0000000539087c24 */ /* 0x000fe2000f8e0206 */
[----:B------:R-:W-:Y:S01]  /*1b0f0*/  SHF.R.S32.HI R6, RZ, 0x1f, R9 ;  /* 0x0000001fff067819 */ /* 0x000fe20000011409 */
[----:B------:R-:W-:Y:S01]  /*1b100*/  ULDC.64 UR4, c[0x0][0xb88] ;  /* 0x0002e20000047ab9 */ /* 0x000fe20000000a00 */
[----:B------:R-:W-:Y:S01]  /*1b110*/  IADD3 R7, P0, R40, 0x1000, RZ ;  /* 0x0000100028077810 */ /* 0x000fe20007f1e0ff */
[----:B------:R-:W-:Y:S01]  /*1b120*/  IMAD.IADD R10, R223, 0x1, R193 ;  /* 0x00000001df0a7824 */ /* 0x000fe200078e02c1 */
[----:B------:R-:W-:Y:S01]  /*1b130*/  IADD3.X R5, R11, R5, R8, P2, !PT ;  /* 0x000000050b057210 */ /* 0x000fe200017fe408 */
[----:B------:R-:W-:Y:S01]  /*1b140*/  IMAD R6, R6, UR4, RZ ;  /* 0x0000000406067c24 */ /* 0x000fe2000f8e02ff */
[----:B------:R-:W-:Y:S01]  /*1b150*/  IADD3 R33, P3, R40, 0x4000, RZ ;  /* 0x0000400028217810 */ /* 0x000fe20007f7e0ff */
[----:B------:R-:W-:Y:S01]  /*1b160*/  IMAD R59, R0, R55, RZ ;  /* 0x00000037003b7224 */ /* 0x000fe200078e02ff */
[----:B------:R-:W-:Y:S01]  /*1b170*/  LOP3.LUT R8, R7, 0x380, RZ, 0xc0, !PT ;  /* 0x0000038007087812 */ /* 0x000fe200078ec0ff */
[----:B------:R-:W-:Y:S01]  /*1b180*/  IMAD R11, R9, UR5, R6 ;  /* 0x00000005090b7c24 */ /* 0x000fe2000f8e0206 */
[----:B------:R-:W-:Y:S01]  /*1b190*/  LOP3.LUT R32, R33, 0x380, RZ, 0xc0, !PT ;  /* 0x0000038021207812 */ /* 0x000fe200078ec0ff */
[----:B------:R-:W-:Y:S01]  /*1b1a0*/  IMAD.WIDE.U32 R4, R9, UR4, R4 ;  /* 0x0000000409047c25 */ /* 0x000fe2000f8e0004 */
[----:B------:R-:W-:Y:S01]  /*1b1b0*/  ULDC.64 UR4, c[0x0][0xb50] ;  /* 0x0002d40000047ab9 */ /* 0x000fe20000000a00 */
[----:B------:R-:W-:-:S02]  /*1b1c0*/  IADD3.X R9, RZ, R41, RZ, P0, !PT ;  /* 0x00000029ff097210 */ /* 0x000fc400007fe4ff */
[----:B------:R-:W-:Y:S01]  /*1b1d0*/  IMAD.IADD R5, R5, 0x1, R11 ;  /* 0x0000000105057824 */ /* 0x000fe200078e020b */
[----:B------:R-:W-:Y:S01]  /*1b1e0*/  LEA R6, P2, R4, UR4, 0x2 ;  /* 0x0000000404067c11 */ /* 0x000fe2000f8410ff */
[----:B------:R-:W-:Y:S01]  /*1b1f0*/  VIADD R0, R10, 0x8 ;  /* 0x000000080a007836 */ /* 0x000fe20000000000 */
[----:B------:R-:W-:Y:S02]  /*1b200*/  LOP3.LUT P0, RZ, R218, 0x3, RZ, 0xc0, !PT ;  /* 0x00000003daff7812 */ /* 0x000fe4000780c0ff */
[----:B------:R-:W-:Y:S01]  /*1b210*/  LEA.HI.X R4, R4, UR5, R5, 0x2, P2 ;  /* 0x0000000504047c11 */ /* 0x000fe200090f1405 */
[----:B------:R-:W-:Y:S01]  /*1b220*/  SHFL.IDX PT, R50, R6, RZ, 0x1c1f ;  /* 0x001c1fff06327589 */ /* 0x000fe200000e0000 */
[----:B------:R-:W-:Y:S01]  /*1b230*/  IADD3 R25, P2, R40, 0x3000, RZ ;  /* 0x0000300028197810 */ /* 0x000fe20007f5e0ff */
[----:B------:R-:W-:Y:S01]  /*1b240*/  ULDC.64 UR4, c[0x0][0xaa0] ;  /* 0x0002a80000047ab9 */ /* 0x000fe20000000a00 */
[----:B------:R-:W-:Y:S01]  /*1b250*/  SHF.R.U64 R32, R32, 0x3, RZ ;  /* 0x0000000320207819 */ /* 0x000fe200000012ff */
[----:B------:R-:W0:Y:S01]  /*1b260*/  SHFL.IDX PT, R51, R4, RZ, 0x1c1f ;  /* 0x001c1fff04337589 */ /* 0x000e2200000e0000 */
[----:B------:R-:W-:-:S02]  /*1b270*/  LOP3.LUT R24, R25, 0x380, RZ, 0xc0, !PT ;  /* 0x0000038019187812 */ /* 0x000fc400078ec0ff */
[----:B------:R-:W-:Y:S01]  /*1b280*/  SHF.R.U64 R8, R8, 0x3, RZ ;  /* 0x0000000308087819 */ /* 0x000fe200000012ff */
[----:B------:R-:W-:Y:S01]  /*1b290*/  SHFL.IDX PT, R52, R6, 0x1, 0x1c1f ;  /* 0x003c1f0006347f89 */ /* 0x000fe200000e0000 */
[----:B------:R-:W-:Y:S02]  /*1b2a0*/  SHF.R.U64 R24, R24, 0x3, RZ ;  /* 0x0000000318187819 */ /* 0x000fe400000012ff */
[----:B------:R-:W-:Y:S01]  /*1b2b0*/  LOP3.LUT R32, R32, R33, RZ, 0x3c, !PT ;  /* 0x0000002120207212 */ /* 0x000fe200078e3cff */
[----:B------:R-:W1:Y:S01]  /*1b2c0*/  SHFL.IDX PT, R53, R4, 0x1, 0x1c1f ;  /* 0x003c1f0004357f89 */ /* 0x000e6200000e0000 */
[----:B------:R-:W-:Y:S01]  /*1b2d0*/  LOP3.LUT R24, R24, R25, RZ, 0x3c, !PT ;  /* 0x0000001918187212 */ /* 0x000fe200078e3cff */
[--C-:B------:R-:W-:Y:S01]  /*1b2e0*/  IMAD.X R25, RZ, RZ, R41.reuse, P2 ;  /* 0x000000ffff197224 */ /* 0x100fe200010e0629 */
[-C--:B------:R-:W-:Y:S01]  /*1b2f0*/  ISETP.GE.OR P2, PT, R10, R59.reuse, P0 ;  /* 0x0000003b0a00720c */ /* 0x080fe20000746670 */
[----:B------:R-:W-:Y:S01]  /*1b300*/  IMAD.X R33, RZ, RZ, R41, P3 ;  /* 0x000000ffff217224 */ /* 0x000fe200018e0629 */
[----:B------:R-:W-:-:S02]  /*1b310*/  ISETP.GE.OR P0, PT, R0, R59, P0 ;  /* 0x0000003b0000720c */ /* 0x000fc40000706670 */
[----:B------:R-:W-:Y:S02]  /*1b320*/  LOP3.LUT R8, R8, R7, RZ, 0x3c, !PT ;  /* 0x0000000708087212 */ /* 0x000fe400078e3cff */
[C---:B------:R-:W-:Y:S02]  /*1b330*/  IADD3 R7, P3, R40.reuse, 0x7000, RZ ;  /* 0x0000700028077810 */ /* 0x040fe40007f7e0ff */
[----:B------:R-:W-:Y:S02]  /*1b340*/  IADD3 R13, P4, R40, 0x2000, RZ ;  /* 0x00002000280d7810 */ /* 0x000fe40007f9e0ff */
[----:B------:R-:W-:Y:S01]  /*1b350*/  LOP3.LUT R0, R7, 0x380, RZ, 0xc0, !PT ;  /* 0x0000038007007812 */ /* 0x000fe200078ec0ff */
[----:B------:R-:W-:Y:S01]  /*1b360*/  IMAD.X R45, RZ, RZ, R41, P3 ;  /* 0x000000ffff2d7224 */ /* 0x000fe200018e0629 */
[----:B------:R-:W-:Y:S01]  /*1b370*/  LOP3.LUT R12, R13, 0x380, RZ, 0xc0, !PT ;  /* 0x000003800d0c7812 */ /* 0x000fe200078ec0ff */
[----:B0-----:R0:W-:Y:S01]  /*1b380*/  @!P2 ST.E desc[UR38][R50.64], R20 ;  /* 0x000000143200a985 */ /* 0x0011e2000c101926 */
[----:B------:R-:W-:-:S02]  /*1b390*/  SHF.R.U64 R0, R0, 0x3, RZ ;  /* 0x0000000300007819 */ /* 0x000fc400000012ff */
[----:B------:R-:W-:Y:S02]  /*1b3a0*/  SHF.R.U64 R12, R12, 0x3, RZ ;  /* 0x000000030c0c7819 */ /* 0x000fe400000012ff */
[----:B------:R-:W-:Y:S02]  /*1b3b0*/  LOP3.LUT R44, R0, R7, RZ, 0x3c, !PT ;  /* 0x00000007002c7212 */ /* 0x000fe400078e3cff */
[C---:B------:R-:W-:Y:S01]  /*1b3c0*/  IADD3 R37, P5, R40.reuse, 0x5000, RZ ;  /* 0x0000500028257810 */ /* 0x040fe20007fbe0ff */
[----:B-1----:R1:W-:Y:S01]  /*1b3d0*/  @!P0 ST.E desc[UR38][R52.64], R3 ;  /* 0x0000000334008985 */ /* 0x0023e2000c101926 */
[----:B------:R-:W-:Y:S01]  /*1b3e0*/  LOP3.LUT R5, R40, 0x380, RZ, 0xc0, !PT ;  /* 0x0000038028057812 */ /* 0x000fe200078ec0ff */
[----:B0-----:R-:W0:Y:S01]  /*1b3f0*/  @P1 LDC R51, c[0x0][0xbec] ;  /* 0x0002fb00ff331b82 */ /* 0x001e220000000800 */
[----:B------:R-:W-:Y:S01]  /*1b400*/  IMAD.WIDE.U32 R20, R48, UR4, RZ ;  /* 0x0000000430147c25 */ /* 0x000fe2000f8e00ff */
[----:B------:R-:W-:Y:S01]  /*1b410*/  LOP3.LUT R12, R12, R13, RZ, 0x3c, !PT ;  /* 0x0000000d0c0c7212 */ /* 0x000fe200078e3cff */
[----:B------:R-:W5:Y:S01]  /*1b420*/  LD.E.128 R8, desc[UR38][R8.64] ;  /* 0x0000002608087980 */ /* 0x000f62000c101d00 */
[----:B------:R-:W-:Y:S01]  /*1b430*/  LOP3.LUT R36, R37, 0x380, RZ, 0xc0, !PT ;  /* 0x0000038025247812 */ /* 0x000fe200078ec0ff */
[----:B------:R-:W-:Y:S01]  /*1b440*/  IMAD R0, R207, 0x20, R23 ;  /* 0x00000020cf007824 */ /* 0x000fe200078e0217 */
[----:B------:R-:W-:Y:S01]  /*1b450*/  SHF.R.U64 R5, R5, 0x3, RZ ;  /* 0x0000000305057819 */ /* 0x000fe200000012ff */
[----:B------:R-:W-:Y:S01]  /*1b460*/  IMAD.X R13, RZ, RZ, R41, P4 ;  /* 0x000000ffff0d7224 */ /* 0x000fe200020e0629 */
[----:B------:R-:W-:Y:S01]  /*1b470*/  IADD3 R43, P4, R40, 0x6000, RZ ;  /* 0x00006000282b7810 */ /* 0x000fe20007f9e0ff */
[----:B-1----:R-:W-:Y:S01]  /*1b480*/  IMAD R3, R49, UR4, RZ ;  /* 0x0000000431037c24 */ /* 0x002fe2000f8e02ff */
[----:B------:R-:W-:Y:S01]  /*1b490*/  SHF.R.U64 R36, R36, 0x3, RZ ;  /* 0x0000000324247819 */ /* 0x000fe200000012ff */
[----:B------:R-:W1:Y:S01]  /*1b4a0*/  @P1 LDC R49, c[0x0][0xbf0] ;  /* 0x0002fc00ff311b82 */ /* 0x000e620000000800 */
[----:B------:R-:W-:Y:S01]  /*1b4b0*/  LOP3.LUT R42, R43, 0x380, RZ, 0xc0, !PT ;  /* 0x000003802b2a7812 */ /* 0x000fe200078ec0ff */
[----:B------:R-:W-:Y:S01]  /*1b4c0*/  IMAD R3, R48, UR5, R3 ;  /* 0x0000000530037c24 */ /* 0x000fe2000f8e0203 */
[----:B------:R-:W-:Y:S01]  /*1b4d0*/  ULDC.64 UR4, c[0x0][0xae8] ;  /* 0x0002ba0000047ab9 */ /* 0x000fe20000000a00 */
[----:B------:R-:W-:Y:S01]  /*1b4e0*/  IMAD.IADD R48, R193, 0x1, R0 ;  /* 0x00000001c1307824 */ /* 0x000fe200078e0200 */
[----:B------:R-:W-:Y:S01]  /*1b4f0*/  SHF.R.U64 R42, R42, 0x3, RZ ;  /* 0x000000032a2a7819 */ /* 0x000fe200000012ff */
[----:B------:R-:W-:Y:S01]  /*1b500*/  IMAD.IADD R21, R21, 0x1, R3 ;  /* 0x0000000115157824 */ /* 0x000fe200078e0203 */
[----:B------:R-:W-:Y:S01]  /*1b510*/  LOP3.LUT R36, R36, R37, RZ, 0x3c, !PT ;  /* 0x0000002524247212 */ /* 0x000fe200078e3cff */
[----:B------:R-:W-:Y:S01]  /*1b520*/  IMAD R3, R54, UR4, RZ ;  /* 0x0000000436037c24 */ /* 0x000fe2000f8e02ff */
[----:B------:R-:W-:Y:S01]  /*1b530*/  LOP3.LUT R42, R42, R43, RZ, 0x3c, !PT ;  /* 0x0000002b2a2a7212 */ /* 0x000fe200078e3cff */
[C---:B------:R-:W-:Y:S01]  /*1b540*/  IMAD.WIDE.U32 R20, R208.reuse, UR4, R20 ;  /* 0x00000004d0147c25 */ /* 0x040fe2000f8e0014 */
[----:B------:R-:W-:Y:S01]  /*1b550*/  LOP3.LUT R4, R5, R40, RZ, 0x3c, !PT ;  /* 0x0000002805047212 */ /* 0x000fe200078e3cff */
[----:B------:R-:W5:Y:S02]  /*1b560*/  LD.E.128 R12, desc[UR38][R12.64] ;  /* 0x000000260c0c7980 */ /* 0x000f64000c101d00 */
[----:B------:R-:W-:Y:S01]  /*1b570*/  IMAD R3, R208, UR5, R3 ;  /* 0x00000005d0037c24 */ /* 0x000fe2000f8e0203 */
[----:B------:R-:W-:Y:S01]  /*1b580*/  ULDC.64 UR4, c[0x0][0xaf0] ;  /* 0x0002bc0000047ab9 */ /* 0x000fe20000000a00 */
[----:B0-----:R-:W-:Y:S01]  /*1b590*/  @P1 IMAD.HI.U32 R0, R48, R51, RZ ;  /* 0x0000003330001227 */ /* 0x001fe200078e00ff */
[----:B------:R-:W5:Y:S03]  /*1b5a0*/  LD.E.128 R24, desc[UR38][R24.64] ;  /* 0x0000002618187980 */ /* 0x000f66000c101d00 */
[----:B------:R-:W-:Y:S01]  /*1b5b0*/  IMAD.IADD R21, R21, 0x1, R3 ;  /* 0x0000000115157824 */ /* 0x000fe200078e0203 */
[----:B------:R-:W5:Y:S01]  /*1b5c0*/  LD.E.128 R32, desc[UR38][R32.64] ;  /* 0x0000002620207980 */ /* 0x000f62000c101d00 */
[----:B------:R-:W-:-:S02]  /*1b5d0*/  IMAD.MOV.U32 R3, RZ, RZ, R48 ;  /* 0x000000ffff037224 */ /* 0x000fc400078e0030 */
[----:B------:R-:W-:Y:S01]  /*1b5e0*/  IMAD R28, R28, UR4, RZ ;  /* 0x000000041c1c7c24 */ /* 0x000fe2000f8e02ff */
[----:B-1----:R-:W-:Y:S01]  /*1b5f0*/  @P1 SHF.R.U32.HI R3, RZ, R49, R0 ;  /* 0x00000031ff031219 */ /* 0x002fe20000011600 */
[C---:B------:R-:W-:Y:S01]  /*1b600*/  IMAD.WIDE.U32 R20, R57.reuse, UR4, R20 ;  /* 0x0000000439147c25 */ /* 0x040fe2000f8e0014 */
[----:B------:R-:W5:Y:S02]  /*1b610*/  LD.E.128 R44, desc[UR38][R44.64] ;  /* 0x000000262c2c7980 */ /* 0x000f64000c101d00 */
[--C-:B------:R-:W-:Y:S01]  /*1b620*/  SHF.R.S32.HI R0, RZ, 0x1f, R3.reuse ;  /* 0x0000001fff007819 */ /* 0x100fe20000011403 */
[----:B------:R-:W-:Y:S01]  /*1b630*/  IMAD R49, R57, UR5, R28 ;  /* 0x0000000539317c24 */ /* 0x000fe2000f8e021c */
[----:B------:R-:W-:Y:S01]  /*1b640*/  ULDC.64 UR4, c[0x0][0xae0] ;  /* 0x0002b80000047ab9 */ /* 0x000fe20000000a00 */
[----:B------:R-:W-:Y:S02]  /*1b650*/  IMAD.MOV R28, RZ, RZ, -R3 ;  /* 0x000000ffff1c7224 */ /* 0x000fe400078e0a03 */
[----:B------:R-:W-:-:S02]  /*1b660*/  IMAD.X R37, RZ, RZ, R41, P5 ;  /* 0x000000ffff257224 */ /* 0x000fc400028e0629 */
[--C-:B------:R-:W-:Y:S02]  /*1b670*/  IMAD.X R43, RZ, RZ, R41.reuse, P4 ;  /* 0x000000ffff2b7224 */ /* 0x100fe400020e0629 */
[----:B------:R-:W-:Y:S02]  /*1b680*/  IMAD.MOV.U32 R5, RZ, RZ, R41 ;  /* 0x000000ffff057224 */ /* 0x000fe400078e0029 */
[----:B------:R-:W-:Y:S01]  /*1b690*/  IMAD.IADD R21, R21, 0x1, R49 ;  /* 0x0000000115157824 */ /* 0x000fe200078e0231 */
[----:B------:R-:W5:Y:S01]  /*1b6a0*/  LD.E.128 R36, desc[UR38][R36.64] ;  /* 0x0000002624247980 */ /* 0x000f62000c101d00 */
[----:B------:R-:W-:Y:S02]  /*1b6b0*/  IMAD R0, R0, UR4, RZ ;  /* 0x0000000400007c24 */ /* 0x000fe4000f8e02ff */
[----:B------:R-:W-:Y:S01]  /*1b6c0*/  IMAD R49, R55, R28, R48 ;  /* 0x0000001c37317224 */ /* 0x000fe200078e0230 */
[----:B------:R-:W5:Y:S01]  /*1b6d0*/  LD.E.128 R4, desc[UR38][R4.64] ;  /* 0x0000002604047980 */ /* 0x000f62000c101d00 */
[----:B------:R-:W-:-:S03]  /*1b6e0*/  IMAD R51, R3, UR5, R0 ;  /* 0x0000000503337c24 */ /* 0x000fc6000f8e0200 */
[----:B------:R-:W5:Y:S01]  /*1b6f0*/  LD.E.128 R40, desc[UR38][R42.64] ;  /* 0x000000262a287980 */ /* 0x000f62000c101d00 */
[----:B------:R-:W-:Y:S01]  /*1b700*/  SHF.R.S32.HI R0, RZ, 0x1f, R49 ;  /* 0x0000001fff007819 */ /* 0x000fe20000011431 */
[----:B------:R-:W-:Y:S01]  /*1b710*/  IMAD.WIDE.U32 R20, R3, UR4, R20 ;  /* 0x0000000403147c25 */ /* 0x000fe2000f8e0014 */
[----:B------:R-:W-:Y:S01]  /*1b720*/  IADD3 R50, R23, R193, RZ ;  /* 0x000000c117327210 */ /* 0x000fe20007ffe0ff */
[----:B------:R-:W-:Y:S01]  /*1b730*/  @!PT LDS RZ, [RZ] ;  /* 0x00000000fffff984 */ /* 0x000fe20000000800 */
[----:B------:R-:W-:Y:S01]  /*1b740*/  @!PT LDS RZ, [RZ] ;  /* 0x00000000fffff984 */ /* 0x000fe20000000800 */
[----:B------:R-:W-:Y:S01]  /*1b750*/  @!PT LDS RZ, [RZ] ;  /* 0x00000000fffff984 */ /* 0x000fe20000000800 */
[----:B------:R-:W-:Y:S01]  /*1b760*/  @!PT LDS RZ, [RZ] ;  /* 0x00000000fffff984 */ /* 0x000fe20000000800 */
[----:B------:R0:W-:Y:S06]  /*1b770*/  MEMBAR.ALL.CTA ;  /* 0x0000000000007992 */ /* 0x0001ec0000008000 */
[----:B0-----:R-:W0:Y:S01]  /*1b780*/  FENCE.VIEW.ASYNC.S ;  /* 0x00000000000073c6 */ /* 0x001e220000000000 */
[----:B------:R-:W-:Y:S01]  /*1b790*/  ULDC.64 UR4, c[0x0][0xad8] ;  /* 0x0002b60000047ab9 */ /* 0x000fe20000000a00 */
[----:B------:R-:W-:-:S02]  /*1b7a0*/  IMAD.IADD R21, R21, 0x1, R51 ;  /* 0x0000000115157824 */ /* 0x000fc400078e0233 */
[----:B------:R-:W-:Y:S02]  /*1b7b0*/  IMAD R28, R0, UR4, RZ ;  /* 0x00000004001c7c24 */ /* 0x000fe4000f8e02ff */
[C---:B------:R-:W-:Y:S02]  /*1b7c0*/  VIADD R0, R50.reuse, 0x20 ;  /* 0x0000002032007836 */ /* 0x040fe40000000000 */
[C---:B------:R-:W-:Y:S02]  /*1b7d0*/  IMAD R51, R49.reuse, UR5, R28 ;  /* 0x0000000531337c24 */ /* 0x040fe4000f8e021c */
[----:B------:R-:W-:Y:S01]  /*1b7e0*/  IMAD.WIDE.U32 R20, R49, UR4, R20 ;  /* 0x0000000431147c25 */ /* 0x000fe2000f8e0014 */
[-C--:B------:R-:W-:Y:S01]  /*1b7f0*/  ISETP.GE.AND P2, PT, R50, R59.reuse, PT ;  /* 0x0000003b3200720c */ /* 0x080fe20003f46270 */
[----:B------:R-:W-:Y:S01]  /*1b800*/  ULDC.64 UR4, c[0x0][0xa80] ;  /* 0x0002a00000047ab9 */ /* 0x000fe20000000a00 */
[----:B------:R-:W-:Y:S01]  /*1b810*/  ISETP.GE.AND P0, PT, R0, R59, PT ;  /* 0x0000003b0000720c */ /* 0x000fe20003f06270 */
[----:B------:R-:W-:Y:S01]  /*1b820*/  VIADD R3, R50, 0x40 ;  /* 0x0000004032037836 */ /* 0x000fe20000000000 */
[----:B------:R-:W-:Y:S01]  /*1b830*/  LEA R28, P3, R20, UR4, 0x1 ;  /* 0x00000004141c7c11 */ /* 0x000fe2000f8608ff */
[----:B------:R-:W-:-:S02]  /*1b840*/  IMAD.IADD R21, R21, 0x1, R51 ;  /* 0x0000000115157824 */ /* 0x000fc400078e0233 */
[----:B------:R-:W-:Y:S01]  /*1b850*/  VIADD R0, R2, 0x28820 ;  /* 0x0002882002007836 */ /* 0x000fe20000000000 */
[----:B------:R-:W-:Y:S02]  /*1b860*/  ISETP.GE.AND P1, PT, R3, R59, PT ;  /* 0x0000003b0300720c */ /* 0x000fe40003f26270 */
[----:B------:R-:W-:Y:S02]  /*1b870*/  LEA.HI.X R3, R20, UR5, R21, 0x1, P3 ;  /* 0x0000000514037c11 */ /* 0x000fe400098f0c15 */
[----:B------:R-:W-:Y:S01]  /*1b880*/  PRMT R0, RZ, 0x654, R0 ;  /* 0x00000654ff007816 */ /* 0x000fe20000000000 */
[----:B0-----:R0:W1:Y:S01]  /*1b890*/  SHFL.IDX PT, R21, R28, RZ, 0x181f ;  /* 0x00181fff1c157589 */ /* 0x00106200000e0000 */
[----:B------:R-:W-:Y:S02]  /*1b8a0*/  BSSY B1, `(.L_x_1906) ;  /* 0x000000d000017945 */ /* 0x000fe40003800000 */
[----:B------:R0:W-:Y:S01]  /*1b8b0*/  SYNCS.ARRIVE.TRANS64.RED.A1T0 RZ, [R0+URZ], RZ ;  /* 0x000000ff00ff79a7 */ /* 0x0001e2000810043f */
[----:B------:R0:W2:Y:S01]  /*1b8c0*/  SHFL.IDX PT, R49, R3, RZ, 0x181f ;  /* 0x00181fff03317589 */ /* 0x0000a200000e0000 */
[----:B------:R-:W-:Y:S05]  /*1b8d0*/  @P2 BRA `(.L_x_1907) ;  /* 0x0000000000242947 */ /* 0x000fea0003800000 */
[----:B------:R-:W-:Y:S02]  /*1b8e0*/  ULDC UR4, c[0x0][0xac8] ;  /* 0x0002b20000047ab9 */ /* 0x000fe40000000800 */
[----:B------:R-:W-:Y:S02]  /*1b8f0*/  ISETP.GE.AND P2, PT, R16, UR4, PT ;  /* 0x0000000410007c0c */ /* 0x000fe4000bf46270 */
[----:B------:R-:W-:-:S11]  /*1b900*/  ISETP.GE.AND P3, PT, R190, UR4, PT ;  /* 0x00000004be007c0c */ /* 0x000fd6000bf66270 */
[-C--:B-1----:R-:W-:Y:S02]  /*1b910*/  @!P2 LEA R20, P4, R16, R21.reuse, 0x1 ;  /* 0x000000151014a211 */ /* 0x082fe400078808ff */
[----:B------:R-:W-:Y:S02]  /*1b920*/  @!P3 LEA R48, P5, R190, R21, 0x1 ;  /* 0x00000015be30b211 */ /* 0x000fe400078a08ff */
[-C--:B--2---:R-:W-:Y:S02]  /*1b930*/  @!P2 LEA.HI.X R21, R16, R49.reuse, R17, 0x1, P4 ;  /* 0x000000311015a211 */ /* 0x084fe400020f0c11 */
[----:B------:R-:W-:-:S03]  /*1b940*/  @!P3 LEA.HI.X R49, R190, R49, R214, 0x1, P5 ;  /* 0x00000031be31b211 */ /* 0x000fc600028f0cd6 */
[----:B-----5:R3:W-:Y:S04]  /*1b950*/  @!P2 ST.E.128 desc[UR38][R20.64], R4 ;  /* 0x000000041400a985 */ /* 0x0207e8000c101d26 */
[----:B------:R3:W-:Y:S02]  /*1b960*/  @!P3 ST.E.128 desc[UR38][R48.64], R32 ;  /* 0x000000203000b985 */ /* 0x0007e4000c101d26 */
.L_x_1907:
[----:B------:R-:W-:Y:S05]  /*1b970*/  BSYNC B1 ;  /* 0x0000000000017941 */ /* 0x000fea0003800000 */
.L_x_1906:
[----:B---3-5:R3:W4:Y:S01]  /*1b980*/  SHFL.IDX PT, R7, R3, 0x1, 0x181f ;  /* 0x00381f0003077f89 */ /* 0x02872200000e0000 */
[----:B------:R-:W-:Y:S03]  /*1b990*/  BSSY B1, `(.L_x_1908) ;  /* 0x000000c000017945 */ /* 0x000fe60003800000 */
[----:B------:R3:W0:Y:S01]  /*1b9a0*/  SHFL.IDX PT, R5, R28, 0x1, 0x181f ;  /* 0x00381f001c057f89 */ /* 0x00062200000e0000 */
[----:B------:R-:W-:Y:S05]  /*1b9b0*/  @P0 BRA `(.L_x_1909) ;  /* 0x0000000000240947 */ /* 0x000fea0003800000 */
[----:B------:R-:W-:Y:S02]  /*1b9c0*/  ULDC UR4, c[0x0][0xac8] ;  /* 0x0002b20000047ab9 */ /* 0x000fe40000000800 */
[----:B------:R-:W-:Y:S02]  /*1b9d0*/  ISETP.GE.AND P3, PT, R16, UR4, PT ;  /* 0x0000000410007c0c */ /* 0x000fe4000bf66270 */
[----:B------:R-:W-:-:S11]  /*1b9e0*/  ISETP.GE.AND P4, PT, R190, UR4, PT ;  /* 0x00000004be007c0c */ /* 0x000fd6000bf86270 */
[-C--:B0-----:R-:W-:Y:S02]  /*1b9f0*/  @!P3 LEA R4, P0, R16, R5.reuse, 0x1 ;  /* 0x000000051004b211 */ /* 0x081fe400078008ff */
[----:B------:R-:W-:Y:S02]  /*1ba00*/  @!P4 LEA R6, P2, R190, R5, 0x1 ;  /* 0x00000005be06c211 */ /* 0x000fe400078408ff */
[-C--:B----4-:R-:W-:Y:S02]  /*1ba10*/  @!P3 LEA.HI.X R5, R16, R7.reuse, R17, 0x1, P0 ;  /* 0x000000071005b211 */ /* 0x090fe400000f0c11 */
[----:B------:R-:W-:-:S03]  /*1ba20*/  @!P4 LEA.HI.X R7, R190, R7, R214, 0x1, P2 ;  /* 0x00000007be07c211 */ /* 0x000fc600010f0cd6 */
[----:B------:R0:W-:Y:S04]  /*1ba30*/  @!P3 ST.E.128 desc[UR38][R4.64], R8 ;  /* 0x000000080400b985 */ /* 0x0001e8000c101d26 */
[----:B------:R0:W-:Y:S02]  /*1ba40*/  @!P4 ST.E.128 desc[UR38][R6.64], R36 ;  /* 0x000000240600c985 */ /* 0x0001e4000c101d26 */
.L_x_1909:
[----:B------:R-:W-:Y:S05]  /*1ba50*/  BSYNC B1 ;  /* 0x0000000000017941 */ /* 0x000fea0003800000 */
.L_x_1908:
[----:B0---4-:R0:W4:Y:S01]  /*1ba60*/  SHFL.IDX PT, R7, R3, 0x2, 0x181f ;  /* 0x00581f0003077f89 */ /* 0x01112200000e0000 */
        /* <DEDUP_REMOVED lines=12> */
.L_x_1911:
[----:B------:R-:W-:Y:S05]  /*1bb30*/  BSYNC B1 ;  /* 0x0000000000017941 */ /* 0x000fea0003800000 */
.L_x_1910:
[----:B------:R-:W-:Y:S01]  /*1bb40*/  VIADD R0, R50, 0x60 ;  /* 0x0000006032007836 */ /* 0x000fe20000000000 */
[----:B0--3--:R-:W0:Y:S04]  /*1bb50*/  SHFL.IDX PT, R3, R3, 0x3, 0x181f ;  /* 0x00781f0003037f89 */ /* 0x009e2800000e0000 */
[----:B------:R-:W-:Y:S01]  /*1bb60*/  ISETP.GE.AND P0, PT, R0, R59, PT ;  /* 0x0000003b0000720c */ /* 0x000fe20003f06270 */
[----:B----4-:R3:W4:-:S12]  /*1bb70*/  SHFL.IDX PT, R7, R28, 0x3, 0x181f ;  /* 0x00781f001c077f89 */ /* 0x01071800000e0000 */
[----:B---3--:R-:W-:Y:S05]  /*1bb80*/  @P0 BRA `(.L_x_1912) ;  /* 0x0000000800fc0947 */ /* 0x008fea0003800000 */
[----:B------:R-:W-:Y:S02]  /*1bb90*/  ULDC UR4, c[0x0][0xac8] ;  /* 0x0002b20000047ab9 */ /* 0x000fe40000000800 */
[----:B------:R-:W-:-:S13]  /*1bba0*/  ISETP.GE.AND P1, PT, R16, UR4, PT ;  /* 0x0000000410007c0c */ /* 0x000fda000bf26270 */
[----:B----4-:R-:W-:-:S04]  /*1bbb0*/  @!P1 LEA R4, P0, R16, R7, 0x1 ;  /* 0x0000000710049211 */ /* 0x010fc800078008ff */
[----:B0-----:R-:W-:Y:S02]  /*1bbc0*/  @!P1 LEA.HI.X R5, R16, R3, R17, 0x1, P0 ;  /* 0x0000000310059211 */ /* 0x001fe400000f0c11 */
[----:B------:R-:W-:-:S03]  /*1bbd0*/  ISETP.GE.AND P0, PT, R190, UR4, PT ;  /* 0x00000004be007c0c */ /* 0x000fc6000bf06270 */
[----:B------:R3:W-:Y:S10]  /*1bbe0*/  @!P1 ST.E.128 desc[UR38][R4.64], R24 ;  /* 0x0000001804009985 */ /* 0x0007f4000c101d26 */
[----:B------:R-:W-:Y:S05]  /*1bbf0*/  @P0 BRA `(.L_x_1912) ;  /* 0x0000000800e00947 */ /* 0x000fea0003800000 */
[----:B---3--:R-:W-:-:S04]  /*1bc00*/  LEA R4, P0, R190, R7, 0x1 ;  /* 0x00000007be047211 */ /* 0x008fc800078008ff */
[----:B------:R-:W-:-:S05]  /*1bc10*/  LEA.HI.X R5, R190, R3, R214, 0x1, P0 ;  /* 0x00000003be057211 */ /* 0x000fca00000f0cd6 */
[----:B------:R0:W-:Y:S01]  /*1bc20*/  ST.E.128 desc[UR38][R4.64], R44 ;  /* 0x0000002c04007985 */ /* 0x0001e2000c101d26 */
[----:B------:R-:W-:Y:S05]  /*1bc30*/  BRA `(.L_x_1912) ;  /* 0x0000000800d07947 */ /* 0x000fea0003800000 */
.L_x_1904:
[----:B------:R-:W-:Y:S01]  /*1bc40*/  ULDC.64 UR4, c[0x0][0xc00] ;  /* 0x0003000000047ab9 */ /* 0x000fe20000000a00 */
[----:B------:R-:W2:Y:S01]  /*1bc50*/  LDC.64 R4, c[0x0][0xc00] ;  /* 0x00030000ff047b82 */ /* 0x000ea20000000a00 */
[----:B------:R-:W-:Y:S01]  /*1bc60*/  ISETP.NE.U32.AND P0, PT, RZ, UR4, PT ;  /* 0x00000004ff007c0c */ /* 0x000fe2000bf05070 */
[----:B------:R-:W-:-:S03]  /*1bc70*/  IMAD.MOV.U32 R0, RZ, RZ, RZ ;  /* 0x000000ffff007224 */ /* 0x000fc600078e00ff */
[----:B------:R-:W-:Y:S01]  /*1bc80*/  ISETP.NE.AND.EX P0, PT, RZ, UR5, PT, P0 ;  /* 0x00000005ff007c0c */ /* 0x000fe2000bf05300 */
[----:B------:R-:W-:Y:S02]  /*1bc90*/  ULDC.64 UR4, c[0x0][0xc08] ;  /* 0x0003020000047ab9 */ /* 0x000fe40000000a00 */
[----:B------:R-:W-:Y:S01]  /*1bca0*/  ISETP.NE.U32.AND P1, PT, RZ, UR4, PT ;  /* 0x00000004ff007c0c */ /* 0x000fe2000bf25070 */
[----:B------:R-:W3:Y:S03]  /*1bcb0*/  LDC R25, c[0x0][0xbe8] ;  /* 0x0002fa00ff197b82 */ /* 0x000ee60000000800 */
[----:B------:R-:W-:Y:S01]  /*1bcc0*/  ISETP.NE.AND.EX P1, PT, RZ, UR5, PT, P1 ;  /* 0x00000005ff007c0c */ /* 0x000fe2000bf25310 */
[----:B--2---:R-:W-:-:S12]  /*1bcd0*/  IMAD.WIDE R4, R209, 0x4, R4 ;  /* 0x00000004d1047825 */ /* 0x004fd800078e0204 */
[----:B------:R-:W2:Y:S01]  /*1bce0*/  @P1 LDC.64 R6, c[0x0][0xc08] ;  /* 0x00030200ff061b82 */ /* 0x000ea20000000a00 */
[----:B------:R-:W-:Y:S02]  /*1bcf0*/  ULDC UR4, c[0x0][0xa88] ;  /* 0x0002a20000047ab9 */ /* 0x000fe40000000800 */
[----:B------:R-:W-:Y:S01]  /*1bd00*/  IMAD.U32 R8, RZ, RZ, UR4 ;  /* 0x00000004ff087e24 */ /* 0x000fe2000f8e00ff */
[----:B------:R4:W5:Y:S01]  /*1bd10*/  @P0 LDG.E R0, desc[UR38][R4.64] ;  /* 0x0000002604000981 */ /* 0x000962000c1e1900 */
[----:B--2---:R-:W-:-:S05]  /*1bd20*/  @P1 IMAD.WIDE R6, R209, 0x4, R6 ;  /* 0x00000004d1061825 */ /* 0x004fca00078e0206 */
[----:B------:R4:W5:Y:S01]  /*1bd30*/  @P1 LDG.E R8, desc[UR38][R6.64] ;  /* 0x0000002606081981 */ /* 0x000962000c1e1900 */
[----:B---3--:R-:W-:Y:S02]  /*1bd40*/  ISETP.NE.AND P2, PT, R25, 0x1, PT ;  /* 0x000000011900780c */ /* 0x008fe40003f45270 */
[----:B------:R-:W-:Y:S02]  /*1bd50*/  ISETP.GE.AND P3, PT, R229, 0x80, PT ;  /* 0x00000080e500780c */ /* 0x000fe40003f66270 */
[----:B------:R-:W-:-:S09]  /*1bd60*/  SHF.R.S32.HI R9, RZ, 0x1f, R209 ;  /* 0x0000001fff097819 */ /* 0x000fd200000114d1 */
[----:B------:R-:W2:Y:S01]  /*1bd70*/  @P2 LDC R27, c[0x0][0xbec] ;  /* 0x0002fb00ff1b2b82 */ /* 0x000ea20000000800 */
[----:B----4-:R-:W-:Y:S05]  /*1bd80*/  @P1 BRA `(.L_x_1913) ;  /* 0x0000000000101947 */ /* 0x010fea0003800000 */
[----:B------:R-:W-:Y:S05]  /*1bd90*/  @!P0 BRA `(.L_x_1913) ;  /* 0x00000000000c8947 */ /* 0x000fea0003800000 */
[----:B------:R-:W3:Y:S04]  /*1bda0*/  LDG.E R3, desc[UR38][R4.64] ;  /* 0x0000002604037981 */ /* 0x000ee8000c1e1900 */
[----:B-----5:R-:W3:Y:S02]  /*1bdb0*/  LDG.E R8, desc[UR38][R4.64+0x4] ;  /* 0x0000042604087981 */ /* 0x020ee4000c1e1900 */
[----:B---3--:R-:W-:-:S07]  /*1bdc0*/  IMAD.IADD R8, R8, 0x1, -R3 ;  /* 0x0000000108087824 */ /* 0x008fce00078e0a03 */
.L_x_1913:
[----:B------:R-:W-:Y:S01]  /*1bdd0*/  BSSY B1, `(.L_x_1914) ;  /* 0x000002d000017945 */ /* 0x000fe20003800000 */
[----:B------:R-:W-:Y:S02]  /*1bde0*/  SHF.R.S32.HI R12, RZ, 0x1f, R208 ;  /* 0x0000001fff0c7819 */ /* 0x000fe400000114d0 */
[----:B------:R-:W-:Y:S02]  /*1bdf0*/  SEL R13, R209, RZ, !P0 ;  /* 0x000000ffd10d7207 */ /* 0x000fe40004000000 */
[----:B------:R-:W-:Y:S02]  /*1be00*/  SEL R14, R9, RZ, !P0 ;  /* 0x000000ff090e7207 */ /* 0x000fe40004000000 */
[----:B-----5:R-:W-:Y:S01]  /*1be10*/  SHF.R.S32.HI R11, RZ, 0x1f, R0 ;  /* 0x0000001fff0b7819 */ /* 0x020fe20000011400 */
[----:B------:R-:W-:Y:S06]  /*1be20*/  @P3 BRA `(.L_x_1915) ;  /* 0x00000000009c3947 */ /* 0x000fec0003800000 */
[----:B------:R-:W3:Y:S01]  /*1be30*/  S2R R10, SR_TID.X ;  /* 0x00000000000a7919 */ /* 0x000ee20000002100 */
[----:B------:R-:W4:Y:S02]  /*1be40*/  LDC R9, c[0x0][0xbe8] ;  /* 0x0002fa00ff097b82 */ /* 0x000f240000000800 */
[----:B----4-:R-:W-:Y:S01]  /*1be50*/  IMAD R3, R8, R9, RZ ;  /* 0x0000000908037224 */ /* 0x010fe200078e02ff */
[----:B---3--:R-:W-:-:S04]  /*1be60*/  IADD3 R10, R193, -0x80, R10 ;  /* 0xffffff80c10a7810 */ /* 0x008fc80007ffe00a */
        /* <DEDUP_REMOVED lines=9> */
[----:B------:R-:W3:Y:S01]  /*1bf00*/  @P0 LDC R15, c[0x0][0xbec] ;  /* 0x0002fb00ff0f0b82 */ /* 0x000ee20000000800 */
[----:B------:R-:W-:Y:S01]  /*1bf10*/  IMAD R7, R208, UR5, R7 ;  /* 0x00000005d0077c24 */ /* 0x000fe2000f8e0207 */
[----:B------:R-:W-:-:S03]  /*1bf20*/  ULDC.64 UR4, c[0x0][0xb98] ;  /* 0x0002e60000047ab9 */ /* 0x000fc60000000a00 */
[----:B------:R-:W-:-:S03]  /*1bf30*/  IMAD.IADD R5, R5, 0x1, R7 ;  /* 0x0000000105057824 */ /* 0x000fc600078e0207 */
[----:B------:R-:W4:Y:S01]  /*1bf40*/  @P0 LDC R21, c[0x0][0xbf0] ;  /* 0x0002fc00ff150b82 */ /* 0x000f220000000800 */
[----:B------:R-:W-:-:S04]  /*1bf50*/  IMAD.WIDE.U32 R4, R13, UR4, R4 ;  /* 0x000000040d047c25 */ /* 0x000fc8000f8e0004 */
[----:B---3--:R-:W-:-:S05]  /*1bf60*/  @P0 IMAD.HI.U32 R6, R10, R15, RZ ;  /* 0x0000000f0a060227 */ /* 0x008fca00078e00ff */
[----:B----4-:R-:W-:Y:S01]  /*1bf70*/  @P0 SHF.R.U32.HI R3, RZ, R21, R6 ;  /* 0x00000015ff030219 */ /* 0x010fe20000011606 */
[----:B------:R-:W-:-:S03]  /*1bf80*/  IMAD R6, R14, UR4, RZ ;  /* 0x000000040e067c24 */ /* 0x000fc6000f8e02ff */
[----:B------:R-:W-:Y:S01]  /*1bf90*/  IADD3 R4, P0, R3, R4, RZ ;  /* 0x0000000403047210 */ /* 0x000fe20007f1e0ff */
[--C-:B------:R-:W-:Y:S02]  /*1bfa0*/  IMAD.MOV R7, RZ, RZ, -R3.reuse ;  /* 0x000000ffff077224 */ /* 0x100fe400078e0a03 */
        /* <DEDUP_REMOVED lines=12> */
[----:B------:R-:W-:Y:S02]  /*1c070*/  LEA.HI.X R7, R4, UR5, R3, 0x2, P0 ;  /* 0x0000000504077c11 */ /* 0x000fe400080f1403 */
[----:B------:R-:W-:-:S05]  /*1c080*/  MOV R3, 0xff800000 ;  /* 0xff80000000037802 */ /* 0x000fca0000000f00 */
[----:B------:R3:W-:Y:S02]  /*1c090*/  STG.E desc[UR38][R6.64], R3 ;  /* 0x0000000306007986 */ /* 0x0007e4000c101926 */
.L_x_1915:
[----:B------:R-:W-:Y:S05]  /*1c0a0*/  BSYNC B1 ;  /* 0x0000000000017941 */ /* 0x000fea0003800000 */
.L_x_1914:
[----:B------:R-:W4:Y:S01]  /*1c0b0*/  @P2 LDC R9, c[0x0][0xbf0] ;  /* 0x0002fc00ff092b82 */ /* 0x000f220000000800 */
[----:B------:R-:W-:Y:S02]  /*1c0c0*/  ULDC.64 UR4, c[0x0][0xaa0] ;  /* 0x0002a80000047ab9 */ /* 0x000fe40000000a00 */
[----:B---3--:R-:W-:Y:S02]  /*1c0d0*/  IMAD R3, R11, UR4, RZ ;  /* 0x000000040b037c24 */ /* 0x008fe4000f8e02ff */
[----:B------:R-:W-:-:S04]  /*1c0e0*/  IMAD.WIDE.U32 R4, R0, UR4, RZ ;  /* 0x0000000400047c25 */ /* 0x000fc8000f8e00ff */
[----:B------:R-:W-:Y:S01]  /*1c0f0*/  IMAD R3, R0, UR5, R3 ;  /* 0x0000000500037c24 */ /* 0x000fe2000f8e0203 */
[----:B------:R-:W-:Y:S01]  /*1c100*/  ULDC.64 UR4, c[0x0][0xae8] ;  /* 0x0002ba0000047ab9 */ /* 0x000fe20000000a00 */
[----:B------:R-:W-:Y:S02]  /*1c110*/  IMAD R0, R207, 0x20, R23 ;  /* 0x00000020cf007824 */ /* 0x000fe400078e0217 */
[----:B------:R-:W-:Y:S02]  /*1c120*/  IMAD.IADD R5, R5, 0x1, R3 ;  /* 0x0000000105057824 */ /* 0x000fe400078e0203 */
[----:B------:R-:W-:Y:S02]  /*1c130*/  IMAD.IADD R10, R193, 0x1, R0 ;  /* 0x00000001c10a7824 */ /* 0x000fe400078e0200 */
[----:B------:R-:W-:Y:S02]  /*1c140*/  IMAD R3, R12, UR4, RZ ;  /* 0x000000040c037c24 */ /* 0x000fe4000f8e02ff */
[----:B--2---:R-:W-:-:S04]  /*1c150*/  @P2 IMAD.HI.U32 R0, R10, R27, RZ ;  /* 0x0000001b0a002227 */ /* 0x004fc800078e00ff */
[C---:B------:R-:W-:Y:S02]  /*1c160*/  IMAD R7, R208.reuse, UR5, R3 ;  /* 0x00000005d0077c24 */ /* 0x040fe4000f8e0203 */
[----:B------:R-:W-:Y:S01]  /*1c170*/  IMAD.WIDE.U32 R4, R208, UR4, R4 ;  /* 0x00000004d0047c25 */ /* 0x000fe2000f8e0004 */
[----:B------:R-:W-:-:S03]  /*1c180*/  ULDC.64 UR4, c[0x0][0xaf0] ;  /* 0x0002bc0000047ab9 */ /* 0x000fc60000000a00 */
[----:B------:R-:W-:Y:S01]  /*1c190*/  IMAD.MOV.U32 R3, RZ, RZ, R10 ;  /* 0x000000ffff037224 */ /* 0x000fe200078e000a */
[----:B----4-:R-:W-:Y:S01]  /*1c1a0*/  @P2 SHF.R.U32.HI R3, RZ, R9, R0 ;  /* 0x00000009ff032219 */ /* 0x010fe20000011600 */
[----:B------:R-:W-:Y:S02]  /*1c1b0*/  IMAD.IADD R5, R5, 0x1, R7 ;  /* 0x0000000105057824 */ /* 0x000fe400078e0207 */
[----:B------:R-:W-:Y:S01]  /*1c1c0*/  IMAD R6, R14, UR4, RZ ;  /* 0x000000040e067c24 */ /* 0x000fe2000f8e02ff */
[--C-:B------:R-:W-:Y:S01]  /*1c1d0*/  SHF.R.S32.HI R0, RZ, 0x1f, R3.reuse ;  /* 0x0000001fff007819 */ /* 0x100fe20000011403 */
[----:B------:R-:W-:Y:S02]  /*1c1e0*/  IMAD.MOV R7, RZ, RZ, -R3 ;  /* 0x000000ffff077224 */ /* 0x000fe400078e0a03 */
[C---:B------:R-:W-:Y:S02]  /*1c1f0*/  IMAD R9, R13.reuse, UR5, R6 ;  /* 0x000000050d097c24 */ /* 0x040fe4000f8e0206 */
[----:B------:R-:W-:Y:S01]  /*1c200*/  IMAD.WIDE.U32 R4, R13, UR4, R4 ;  /* 0x000000040d047c25 */ /* 0x000fe2000f8e0004 */
[----:B------:R-:W-:-:S03]  /*1c210*/  ULDC.64 UR4, c[0x0][0xae0] ;  /* 0x0002b80000047ab9 */ /* 0x000fc60000000a00 */
[----:B------:R-:W-:Y:S02]  /*1c220*/  IMAD R7, R25, R7, R10 ;  /* 0x0000000719077224 */ /* 0x000fe400078e020a */
        /* <DEDUP_REMOVED lines=12> */
[C---:B------:R-:W-:Y:S01]  /*1c2f0*/  LEA R0, P0, R4.reuse, UR4, 0x1 ;  /* 0x0000000404007c11 */ /* 0x040fe2000f8008ff */
[----:B------:R-:W-:Y:S01]  /*1c300*/  UMOV UR4, 0xffffffff ;  /* 0xffffffff00047882 */ /* 0x000fe20000000000 */
[----:B------:R-:W-:Y:S02]  /*1c310*/  IMAD.IADD R193, R23, 0x1, R193 ;  /* 0x0000000117c17824 */ /* 0x000fe400078e02c1 */
[----:B------:R-:W-:Y:S01]  /*1c320*/  LEA.HI.X R4, R4, UR5, R3, 0x1, P0 ;  /* 0x0000000504047c11 */ /* 0x000fe200080f0c03 */
[----:B------:R-:W-:Y:S08]  /*1c330*/  BRA.DIV UR4, `(.L_x_1916) ;  /* 0x0000009604cc7947 */ /* 0x000ff0000b800000 */
[----:B------:R2:W3:Y:S04]  /*1c340*/  SHFL.IDX PT, R3, R4, RZ, 0x181f ;  /* 0x00181fff04037589 */ /* 0x0004e800000e0000 */
[----:B------:R2:W4:Y:S02]  /*1c350*/  SHFL.IDX PT, R14, R0, RZ, 0x181f ;  /* 0x00181fff000e7589 */ /* 0x00052400000e0000 */
.L_x_2153:
[----:B------:R-:W-:Y:S01]  /*1c360*/  IMAD R8, R8, R25, RZ ;  /* 0x0000001908087224 */ /* 0x000fe200078e02ff */
[----:B------:R-:W-:Y:S04]  /*1c370*/  BSSY B1, `(.L_x_1917) ;  /* 0x000000c000017945 */ /* 0x000fe80003800000 */
[----:B------:R-:W-:-:S13]  /*1c380*/  ISETP.GE.AND P0, PT, R193, R8, PT ;  /* 0x00000008c100720c */ /* 0x000fda0003f06270 */
[----:B------:R-:W-:Y:S05]  /*1c390*/  @P0 BRA `(.L_x_1918) ;  /* 0x0000000000240947 */ /* 0x000fea0003800000 */
[----:B------:R-:W-:Y:S02]  /*1c3a0*/  ULDC UR4, c[0x0][0xac8] ;  /* 0x0002b20000047ab9 */ /* 0x000fe40000000800 */
[----:B------:R-:W-:Y:S02]  /*1c3b0*/  ISETP.GE.AND P2, PT, R16, UR4, PT ;  /* 0x0000000410007c0c */ /* 0x000fe4000bf46270 */
[----:B------:R-:W-:-:S11]  /*1c3c0*/  ISETP.GE.AND P3, PT, R190, UR4, PT ;  /* 0x00000004be007c0c */ /* 0x000fd6000bf66270 */
[-C--:B----4-:R-:W-:Y:S02]  /*1c3d0*/  @!P2 LEA R6, P0, R16, R14.reuse, 0x1 ;  /* 0x0000000e1006a211 */ /* 0x090fe400078008ff */
[----:B------:R-:W-:Y:S02]  /*1c3e0*/  @!P3 LEA R14, P1, R190, R14, 0x1 ;  /* 0x0000000ebe0eb211 */ /* 0x000fe400078208ff */
[-C--:B---3--:R-:W-:Y:S02]  /*1c3f0*/  @!P2 LEA.HI.X R7, R16, R3.reuse, R17, 0x1, P0 ;  /* 0x000000031007a211 */ /* 0x088fe400000f0c11 */
[----:B------:R-:W-:-:S03]  /*1c400*/  @!P3 LEA.HI.X R15, R190, R3, R214, 0x1, P1 ;  /* 0x00000003be0fb211 */ /* 0x000fc600008f0cd6 */
[----:B------:R3:W-:Y:S04]  /*1c410*/  @!P2 ST.E.128 desc[UR38][R6.64], RZ ;  /* 0x000000ff0600a985 */ /* 0x0007e8000c101d26 */
[----:B------:R3:W-:Y:S02]  /*1c420*/  @!P3 ST.E.128 desc[UR38][R14.64], RZ ;  /* 0x000000ff0e00b985 */ /* 0x0007e4000c101d26 */
.L_x_1918:
[----:B------:R-:W-:Y:S05]  /*1c430*/  BSYNC B1 ;  /* 0x0000000000017941 */ /* 0x000fea0003800000 */
.L_x_1917:
[----:B------:R-:W-:-:S03]  /*1c440*/  UMOV UR4, 0xffffffff ;  /* 0xffffffff00047882 */ /* 0x000fc60000000000 */
[----:B------:R-:W-:Y:S05]  /*1c450*/  BRA.DIV UR4, `(.L_x_1919) ;  /* 0x0000009604b87947 */ /* 0x000fea000b800000 */
[----:B---3--:R3:W0:Y:S04]  /*1c460*/  SHFL.IDX PT, R3, R4, 0x1, 0x181f ;  /* 0x00381f0004037f89 */ /* 0x00862800000e0000 */
[----:B----4-:R3:W4:Y:S02]  /*1c470*/  SHFL.IDX PT, R14, R0, 0x1, 0x181f ;  /* 0x00381f00000e7f89 */ /* 0x01072400000e0000 */
.L_x_2157:
[----:B------:R-:W-:Y:S01]  /*1c480*/  VIADD R5, R193, 0x20 ;  /* 0x00000020c1057836 */ /* 0x000fe20000000000 */
        /* <DEDUP_REMOVED lines=8> */
[-C--:B0-----:R-:W-:Y:S02]  /*1c510*/  @!P2 LEA.HI.X R7, R16, R3.reuse, R17, 0x1, P0 ;  /* 0x000000031007a211 */ /* 0x081fe400000f0c11 */
[----:B------:R-:W-:-:S03]  /*1c520*/  @!P3 LEA.HI.X R15, R190, R3, R214, 0x1, P1 ;  /* 0x00000003be0fb211 */ /* 0x000fc600008f0cd6 */
[----:B------:R0:W-:Y:S04]  /*1c530*/  @!P2 ST.E.128 desc[UR38][R6.64], RZ ;  /* 0x000000ff0600a985 */ /* 0x0001e8000c101d26 */
[----:B------:R0:W-:Y:S02]  /*1c540*/  @!P3 ST.E.128 desc[UR38][R14.64], RZ ;  /* 0x000000ff0e00b985 */ /* 0x0001e4000c101d26 */
.L_x_1921:
[----:B------:R-:W-:Y:S05]  /*1c550*/  BSYNC B1 ;  /* 0x0000000000017941 */ /* 0x000fea0003800000 */
.L_x_1920:
[----:B------:R-:W-:-:S03]  /*1c560*/  UMOV UR4, 0xffffffff ;  /* 0xffffffff00047882 */ /* 0x000fc60000000000 */
[----:B------:R-:W-:Y:S05]  /*1c570*/  BRA.DIV UR4, `(.L_x_1922) ;  /* 0x0000009604b87947 */ /* 0x000fea000b800000 */
[----:B0-----:R0:W0:Y:S04]  /*1c580*/  SHFL.IDX PT, R3, R4, 0x2, 0x181f ;  /* 0x00581f0004037f89 */ /* 0x00102800000e0000 */
[----:B----4-:R4:W0:Y:S02]  /*1c590*/  SHFL.IDX PT, R14, R0, 0x2, 0x181f ;  /* 0x00581f00000e7f89 */ /* 0x01082400000e0000 */
.L_x_2161:
[----:B------:R-:W-:Y:S01]  /*1c5a0*/  VIADD R5, R193, 0x40 ;  /* 0x00000040c1057836 */ /* 0x000fe20000000000 */
[----:B------:R-:W-:Y:S04]  /*1c5b0*/  BSSY B1, `(.L_x_1923) ;  /* 0x000000c000017945 */ /* 0x000fe80003800000 */
[----:B------:R-:W-:-:S13]  /*1c5c0*/  ISETP.GE.AND P0, PT, R5, R8, PT ;  /* 0x000000080500720c */ /* 0x000fda0003f06270 */
[----:B------:R-:W-:Y:S05]  /*1c5d0*/  @P0 BRA `(.L_x_1924) ;  /* 0x0000000000240947 */ /* 0x000fea0003800000 */
[----:B------:R-:W-:Y:S02]  /*1c5e0*/  ULDC UR4, c[0x0][0xac8] ;  /* 0x0002b20000047ab9 */ /* 0x000fe40000000800 */
[----:B------:R-:W-:Y:S02]  /*1c5f0*/  ISETP.GE.AND P2, PT, R16, UR4, PT ;  /* 0x0000000410007c0c */ /* 0x000fe4000bf46270 */
[----:B------:R-:W-:-:S11]  /*1c600*/  ISETP.GE.AND P3, PT, R190, UR4, PT ;  /* 0x00000004be007c0c */ /* 0x000fd6000bf66270 */
[-C--:B0-----:R-:W-:Y:S02]  /*1c610*/  @!P2 LEA R6, P0, R16, R14.reuse, 0x1 ;  /* 0x0000000e1006a211 */ /* 0x081fe400078008ff */
[----:B------:R-:W-:Y:S02]  /*1c620*/  @!P3 LEA R14, P1, R190, R14, 0x1 ;  /* 0x0000000ebe0eb211 */ /* 0x000fe400078208ff */
[-C--:B------:R-:W-:Y:S02]  /*1c630*/  @!P2 LEA.HI.X R7, R16, R3.reuse, R17, 0x1, P0 ;  /* 0x000000031007a211 */ /* 0x080fe400000f0c11 */
[----:B------:R-:W-:-:S03]  /*1c640*/  @!P3 LEA.HI.X R15, R190, R3, R214, 0x1, P1 ;  /* 0x00000003be0fb211 */ /* 0x000fc600008f0cd6 */
[----:B------:R0:W-:Y:S04]  /*1c650*/  @!P2 ST.E.128 desc[UR38][R6.64], RZ ;  /* 0x000000ff0600a985 */ /* 0x0001e8000c101d26 */
[----:B------:R0:W-:Y:S02]  /*1c660*/  @!P3 ST.E.128 desc[UR38][R14.64], RZ ;  /* 0x000000ff0e00b985 */ /* 0x0001e4000c101d26 */
.L_x_1924:
[----:B------:R-:W-:Y:S05]  /*1c670*/  BSYNC B1 ;  /* 0x0000000000017941 */ /* 0x000fea0003800000 */
.L_x_1923:
[----:B------:R-:W-:-:S03]  /*1c680*/  UMOV UR4, 0xffffffff ;  /* 0xffffffff00047882 */ /* 0x000fc60000000000 */
[----:B------:R-:W-:Y:S05]  /*1c690*/  BRA.DIV UR4, `(.L_x_1925) ;  /* 0x0000009604b87947 */ /* 0x000fea000b800000 */
[----:B0-----:R0:W0:Y:S04]  /*1c6a0*/  SHFL.IDX PT, R3, R4, 0x3, 0x181f ;  /* 0x00781f0004037f89 */ /* 0x00102800000e0000 */
[----:B------:R0:W0:Y:S02]  /*1c6b0*/  SHFL.IDX PT, R14, R0, 0x3, 0x181f ;  /* 0x00781f00000e7f89 */ /* 0x00002400000e0000 */
.L_x_2165:
[----:B0-234-:R-:W-:-:S05]  /*1c6c0*/  VIADD R0, R193, 0x60 ;  /* 0x00000060c1007836 */ /* 0x01dfca0000000000 */
[----:B------:R-:W-:-:S13]  /*1c6d0*/  ISETP.GE.AND P0, PT, R0, R8, PT ;  /* 0x000000080000720c */ /* 0x000fda0003f06270 */
[----:B------:R-:W-:Y:S05]  /*1c6e0*/  @P0 BRA `(.L_x_1912) ;  /* 0x0000000000240947 */ /* 0x000fea0003800000 */
[----:B------:R-:W-:Y:S02]  /*1c6f0*/  ULDC UR4, c[0x0][0xac8] ;  /* 0x0002b20000047ab9 */ /* 0x000fe40000000800 */
[----:B------:R-:W-:Y:S02]  /*1c700*/  ISETP.GE.AND P2, PT, R16, UR4, PT ;  /* 0x0000000410007c0c */ /* 0x000fe4000bf46270 */
[----:B------:R-:W-:-:S11]  /*1c710*/  ISETP.GE.AND P3, PT, R190, UR4, PT ;  /* 0x00000004be007c0c */ /* 0x000fd6000bf66270 */
[-C--:B------:R-:W-:Y:S02]  /*1c720*/  @!P2 LEA R4, P0, R16, R14.reuse, 0x1 ;  /* 0x0000000e1004a211 */ /* 0x080fe400078008ff */
[----:B------:R-:W-:Y:S02]  /*1c730*/  @!P3 LEA R14, P1, R190, R14, 0x1 ;  /* 0x0000000ebe0eb211 */ /* 0x000fe400078208ff */
[-C--:B------:R-:W-:Y:S02]  /*1c740*/  @!P2 LEA.HI.X R5, R16, R3.reuse, R17, 0x1, P0 ;  /* 0x000000031005a211 */ /* 0x080fe400000f0c11 */
[----:B------:R-:W-:-:S03]  /*1c750*/  @!P3 LEA.HI.X R15, R190, R3, R214, 0x1, P1 ;  /* 0x00000003be0fb211 */ /* 0x000fc600008f0cd6 */
[----:B------:R0:W-:Y:S04]  /*1c760*/  @!P2 ST.E.128 desc[UR38][R4.64], RZ ;  /* 0x000000ff0400a985 */ /* 0x0001e8000c101d26 */
[----:B------:R0:W-:Y:S02]  /*1c770*/  @!P3 ST.E.128 desc[UR38][R14.64], RZ ;  /* 0x000000ff0e00b985 */ /* 0x0001e4000c101d26 */
.L_x_1912:
[----:B------:R-:W-:Y:S05]  /*1c780*/  BSYNC B0 ;  /* 0x0000000000007941 */ /* 0x000fea0003800000 */
.L_x_1903:
[----:B------:R-:W-:Y:S02]  /*1c790*/  ULDC UR4, c[0x0][0xc3c] ;  /* 0x00030f0000047ab9 */ /* 0x000fe40000000800 */
[----:B-1----:R-:W-:-:S13]  /*1c7a0*/  ISETP.GE.AND P0, PT, R31, UR4, PT ;  /* 0x000000041f007c0c */ /* 0x002fda000bf06270 */
[----:B------:R-:W-:Y:S05]  /*1c7b0*/  @!P0 BRA `(.L_x_1926) ;  /* 0xfffffe48006c8947 */ /* 0x000fea000383ffff */
[----:B------:R-:W-:Y:S05]  /*1c7c0*/  BRA `(.L_x_1664) ;  /* 0x0000007800d87947 */ /* 0x000fea0003800000 */
.L_x_1662:
        /* <DEDUP_REMOVED lines=18> */
.L_x_1927:
[----:B------:R-:W-:Y:S01]  /*1c8f0*/  LOP3.LUT R0, R4, 0x1f, RZ, 0xc0, !PT ;  /* 0x0000001f04007812 */ /* 0x000fe200078ec0ff */
[----:B------:R-:W-:Y:S01]  /*1c900*/  ULDC UR4, c[0x0][0xc3c] ;  /* 0x00030f0000047ab9 */ /* 0x000fe20000000800 */
[----:B------:R-:W1:Y:S01]  /*1c910*/  S2UR UR6, SR_CTAID.X ;  /* 0x00000000000679c3 */ /* 0x000e620000002500 */
[----:B------:R-:W-:Y:S01]  /*1c920*/  ULDC UR5, c[0x0][0xc38] ;  /* 0x00030e0000057ab9 */ /* 0x000fe20000000800 */
[----:B------:R-:W-:-:S04]  /*1c930*/  ISETP.NE.AND P0, PT, R0, 0x1f, PT ;  /* 0x0000001f0000780c */ /* 0x000fc80003f05270 */
[----:B------:R-:W-:-:S13]  /*1c940*/  ISETP.GE.OR P1, PT, R0, UR4, !P0 ;  /* 0x0000000400007c0c */ /* 0x000fda000c726670 */
[----:B0-----:R-:W0:Y:S02]  /*1c950*/  @!P1 LDC.64 R2, c[0x0][0xc80] ;  /* 0x00032000ff029b82 */ /* 0x001e240000000a00 */
        /* <DEDUP_REMOVED lines=34> */
.L_x_1933:
        /* <DEDUP_REMOVED lines=12> */
.L_x_1932:
[----:B------:R-:W-:Y:S05]  /*1cc40*/  BSYNC B0 ;  /* 0x0000000000007941 */ /* 0x000fea0003800000 */
.L_x_1931:
        /* <DEDUP_REMOVED lines=20> */
[----:B------:R-:W-:-:S07]  /*1cd90*/  MOV R5, R11 ;  /* 0x0000000b00057202 */ /* 0x000fce0000000f00 */
.L_x_1929:
        /* <DEDUP_REMOVED lines=20> */
.L_x_1934:
[----:B-12---:R-:W-:Y:S01]  /*1cee0*/  IMAD.MOV R5, RZ, RZ, -R3 ;  /* 0x000000ffff057224 */ /* 0x006fe200078e0a03 */
[----:B------:R-:W-:Y:S01]  /*1cef0*/  IABS R7, R9 ;  /* 0x0000000900077213 */ /* 0x000fe20000000000 */
[----:B---3--:R-:W-:Y:S02]  /*1cf00*/  IMAD R16, R16, UR5, R8 ;  /* 0x0000000510107c24 */ /* 0x008fe4000f8e0208 */
        /* <DEDUP_REMOVED lines=22> */
[----:B------:R-:W-:Y:S01]  /*1d070*/  VIADDMNMX R11, R10, UR5, R11, PT ;  /* 0x000000050a0b7c46 */ /* 0x000fe2000b80010b */
[----:B------:R-:W-:-:S03]  /*1d080*/  IMAD.IADD R5, R8, 0x1, R5 ;  /* 0x0000000108057824 */ /* 0x000fc600078e0205 */
[----:B------:R-:W-:-:S04]  /*1d090*/  IABS R7, R11 ;  /* 0x0000000b00077213 */ /* 0x000fc80000000000 */
[----:B------:R-:W1:Y:S08]  /*1d0a0*/  I2F.RP R10, R7 ;  /* 0x00000007000a7306 */ /* 0x000e700000209400 */
[----:B-1----:R-:W1:Y:S02]  /*1d0b0*/  MUFU.RCP R10, R10 ;  /* 0x0000000a000a7308 */ /* 0x002e640000001000 */
[----:B-1----:R-:W-:Y:S01]  /*1d0c0*/  VIADD R3, R10, 0xffffffe ;  /* 0x0ffffffe0a037836 */ /* 0x002fe20000000000 */
[----:B------:R-:W-:-:S05]  /*1d0d0*/  IABS R10, R11 ;  /* 0x0000000b000a7213 */ /* 0x000fca0000000000 */
[----:B------:R-:W1:Y:S01]  /*1d0e0*/  F2I.FTZ.U32.TRUNC.NTZ R3, R3 ;  /* 0x0000000300037305 */ /* 0x000e62000021f000 */
[----:B------:R-:W-:Y:S02]  /*1d0f0*/  IMAD.MOV R10, RZ, RZ, -R10 ;  /* 0x000000ffff0a7224 */ /* 0x000fe400078e0a0a */
[----:B-1----:R-:W-:-:S04]  /*1d100*/  IMAD.MOV R2, RZ, RZ, -R3 ;  /* 0x000000ffff027224 */ /* 0x002fc800078e0a03 */
[----:B------:R-:W-:Y:S01]  /*1d110*/  IMAD R9, R2, R7, RZ ;  /* 0x0000000702097224 */ /* 0x000fe200078e02ff */
[----:B------:R-:W-:-:S05]  /*1d120*/  MOV R2, RZ ;  /* 0x000000ff00027202 */ /* 0x000fca0000000f00 */
[----:B------:R-:W-:Y:S01]  /*1d130*/  IMAD.HI.U32 R2, R3, R9, R2 ;  /* 0x0000000903027227 */ /* 0x000fe200078e0002 */
[----:B------:R-:W-:Y:S02]  /*1d140*/  IABS R9, R8 ;  /* 0x0000000800097213 */ /* 0x000fe40000000000 */
[----:B------:R-:W-:-:S03]  /*1d150*/  LOP3.LUT R3, R8, R11, RZ, 0x3c, !PT ;  /* 0x0000000b08037212 */ /* 0x000fc600078e3cff */
        /* <DEDUP_REMOVED lines=16> */
.L_x_1930:
[----:B------:R-:W-:Y:S02]  /*1d260*/  IMAD.MOV.U32 R17, RZ, RZ, RZ ;  /* 0x000000ffff117224 */ /* 0x000fe400078e00ff */
[----:B------:R-:W-:Y:S02]  /*1d270*/  IMAD.U32 R16, RZ, RZ, UR6 ;  /* 0x00000006ff107e24 */ /* 0x000fe4000f8e00ff */
[----:B------:R-:W-:-:S07]  /*1d280*/  IMAD.MOV.U32 R18, RZ, RZ, RZ ;  /* 0x000000ffff127224 */ /* 0x000fce00078e00ff */
.L_x_1935:
[----:B------:R-:W-:-:S13]  /*1d290*/  ISETP.NE.AND P0, PT, R0, RZ, PT ;  /* 0x000000ff0000720c */ /* 0x000fda0003f05270 */
[----:B------:R-:W1:Y:S01]  /*1d2a0*/  @!P0 S2R R3, SR_CgaCtaId ;  /* 0x0000000000038919 */ /* 0x000e620000008800 */
[----:B------:R-:W-:-:S04]  /*1d2b0*/  @!P0 MOV R0, 0x400 ;  /* 0x0000040000008802 */ /* 0x000fc80000000f00 */
[----:B-1----:R-:W-:-:S05]  /*1d2c0*/  @!P0 LEA R0, R3, R0, 0x18 ;  /* 0x0000000003008211 */ /* 0x002fca00078ec0ff */
[----:B------:R1:W-:Y:S01]  /*1d2d0*/  @!P0 STS.128 [R0+0x288d0], R16 ;  /* 0x0288d01000008388 */ /* 0x0003e20000000c00 */
[----:B------:R-:W-:Y:S06]  /*1d2e0*/  BAR.ARV 0x5, 0x180 ;  /* 0x0146000000007b1d */ /* 0x000fec0000002000 */
.L_x_1928:
[----:B-1----:R-:W-:Y:S01]  /*1d2f0*/  IMAD.MOV.U32 R0, RZ, RZ, 0x1 ;  /* 0x00000001ff007424 */ /* 0x002fe200078e00ff */
[----:B------:R1:W-:Y:S01]  /*1d300*/  STL [R1+0x4], RZ ;  /* 0x000004ff01007387 */ /* 0x0003e20000100800 */
[----:B------:R-:W-:Y:S02]  /*1d310*/  ULDC UR4, c[0x0][0xc3c] ;  /* 0x00030f0000047ab9 */ /* 0x000fe40000000800 */
[----:B--2---:R-:W-:Y:S01]  /*1d320*/  ISETP.GE.AND P0, PT, R19, UR4, PT ;  /* 0x0000000413007c0c */ /* 0x004fe2000bf06270 */
[----:B------:R1:W-:Y:S04]  /*1d330*/  STL [R1+0x10], R0 ;  /* 0x0000100001007387 */ /* 0x0003e80000100800 */
[----:B------:R1:W-:Y:S08]  /*1d340*/  STL [R1+0x48], RZ ;  /* 0x000048ff01007387 */ /* 0x0003f00000100800 */
[----:B-1----:R-:W-:Y:S05]  /*1d350*/  @P0 BRA `(.L_x_1936) ;  /* 0x0000006c000c0947 */ /* 0x002fea0003800000 */
[----:B------:R-:W1:Y:S01]  /*1d360*/  S2UR UR5, SR_CgaCtaId ;  /* 0x00000000000579c3 */ /* 0x000e620000008800 */
[C---:B------:R-:W-:Y:S01]  /*1d370*/  IMAD.SHL.U32 R0, R4.reuse, 0x8, RZ ;  /* 0x0000000804007824 */ /* 0x040fe200078e00ff */
[----:B------:R-:W-:Y:S01]  /*1d380*/  LOP3.LUT R5, R4, 0x7f, RZ, 0xc0, !PT ;  /* 0x0000007f04057812 */ /* 0x000fe200078ec0ff */
[----:B------:R-:W-:Y:S01]  /*1d390*/  UMOV UR4, 0x400 ;  /* 0x0000040000047882 */ /* 0x000fe20000000000 */
[----:B------:R-:W-:Y:S01]  /*1d3a0*/  BSSY B8, `(.L_x_1936) ;  /* 0x00006be000087945 */ /* 0x000fe20003800000 */
[----:B------:R-:W-:Y:S01]  /*1d3b0*/  ULDC.64 UR40, c[0x0][0x198] ;  /* 0x0000660000287ab9 */ /* 0x000fe20000000a00 */
[----:B------:R-:W-:Y:S01]  /*1d3c0*/  LOP3.LUT R3, R0, 0x1f8, RZ, 0xc0, !PT ;  /* 0x000001f800037812 */ /* 0x000fe200078ec0ff */
[----:B0-----:R-:W-:Y:S01]  /*1d3d0*/  IMAD.SHL.U32 R2, R5, 0x8, RZ ;  /* 0x0000000805027824 */ /* 0x001fe200078e00ff */
[----:B------:R-:W-:Y:S01]  /*1d3e0*/  SHF.R.U32.HI R5, RZ, 0x3, R5 ;  /* 0x00000003ff057819 */ /* 0x000fe20000011605 */
[----:B------:R-:W-:Y:S01]  /*1d3f0*/  ULDC UR36, c[0x0][0xc] ;  /* 0x0000030000247ab9 */ /* 0x000fe20000000800 */
[----:B------:R-:W-:Y:S01]  /*1d400*/  LOP3.LUT R3, R3, 0x38, R4, 0x78, !PT ;  /* 0x0000003803037812 */ /* 0x000fe200078e7804 */
[----:B------:R-:W-:Y:S01]  /*1d410*/  IMAD.SHL.U32 R4, R4, 0x10, RZ ;  /* 0x0000001004047824 */ /* 0x000fe200078e00ff */
[----:B------:R-:W-:-:S02]  /*1d420*/  LOP3.LUT R0, R0, 0x38, RZ, 0xc0, !PT ;  /* 0x0000003800007812 */ /* 0x000fc400078ec0ff */
[----:B------:R-:W-:Y:S02]  /*1d430*/  LOP3.LUT R2, R3, 0x200, R2, 0xf8, !PT ;  /* 0x0000020003027812 */ /* 0x000fe400078ef802 */
[----:B------:R-:W-:Y:S02]  /*1d440*/  LOP3.LUT R4, R5, 0x70, R4, 0xf8, !PT ;  /* 0x0000007005047812 */ /* 0x000fe400078ef804 */
[----:B------:R-:W-:Y:S01]  /*1d450*/  LOP3.LUT R0, R0, 0x40, RZ, 0xfc, !PT ;  /* 0x0000004000007812 */ /* 0x000fe200078efcff */
[----:B-1----:R-:W-:-:S06]  /*1d460*/  ULEA UR4, UR5, UR4, 0x18 ;  /* 0x0000000405047291 */ /* 0x002fcc000f8ec03f */
[----:B------:R-:W-:-:S05]  /*1d470*/  MOV R3, UR4 ;  /* 0x0000000400037c02 */ /* 0x000fca0008000f00 */
[----:B------:R0:W-:Y:S02]  /*1d480*/  STL [R1], R3 ;  /* 0x0000000301007387 */ /* 0x0001e40000100800 */
[----:B0-----:R-:W-:Y:S02]  /*1d490*/  IMAD R3, R2, 0x2, R3 ;  /* 0x0000000202037824 */ /* 0x001fe400078e0203 */
[----:B------:R-:W-:-:S03]  /*1d4a0*/  IMAD.MOV.U32 R2, RZ, RZ, 0x1 ;  /* 0x00000001ff027424 */ /* 0x000fc600078e00ff */
[----:B------:R0:W-:Y:S04]  /*1d4b0*/  STL [R1+0x2c], R3 ;  /* 0x00002c0301007387 */ /* 0x0001e80000100800 */
[----:B------:R0:W-:Y:S04]  /*1d4c0*/  STL [R1+0x48], RZ ;  /* 0x000048ff01007387 */ /* 0x0001e80000100800 */
[----:B------:R0:W-:Y:S04]  /*1d4d0*/  STL [R1+0x1c], R2 ;  /* 0x00001c0201007387 */ /* 0x0001e80000100800 */
[----:B------:R0:W-:Y:S04]  /*1d4e0*/  STL [R1+0x18], RZ ;  /* 0x000018ff01007387 */ /* 0x0001e80000100800 */
[----:B------:R0:W-:Y:S04]  /*1d4f0*/  STL [R1+0x4], RZ ;  /* 0x000004ff01007387 */ /* 0x0001e80000100800 */
[----:B------:R0:W-:Y:S02]  /*1d500*/  STL [R1+0x10], R2 ;  /* 0x0000100201007387 */ /* 0x0001e40000100800 */
.L_x_2087:
[----:B------:R-:W-:Y:S05]  /*1d510*/  YIELD ;  /* 0x0000000000007946 */ /* 0x000fea0003800000 */
[----:B------:R-:W-:Y:S01]  /*1d520*/  ULDC.64 UR4, c[0x0][0xa28] ;  /* 0x00028a0000047ab9 */ /* 0x000fe20000000a00 */
[----:B--2---:R-:W-:Y:S02]  /*1d530*/  CS2R R6, SRZ ;  /* 0x0000000000067805 */ /* 0x004fe4000001ff00 */
[----:B------:R-:W-:Y:S01]  /*1d540*/  ISETP.NE.U32.AND P0, PT, RZ, UR4, PT ;  /* 0x00000004ff007c0c */ /* 0x000fe2000bf05070 */
[----:B-1----:R-:W1:Y:S01]  /*1d550*/  LDC.64 R12, c[0x0][0xa00] ;  /* 0x00028000ff0c7b82 */ /* 0x002e620000000a00 */
[----:B------:R-:W-:Y:S01]  /*1d560*/  ULDC.64 UR6, c[0x0][0xa08] ;  /* 0x0002820000067ab9 */ /* 0x000fe20000000a00 */
[----:B------:R-:W-:Y:S01]  /*1d570*/  ULDC.64 UR8, c[0x0][0xa10] ;  /* 0x0002840000087ab9 */ /* 0x000fe20000000a00 */
[----:B------:R-:W-:Y:S01]  /*1d580*/  ISETP.NE.AND.EX P0, PT, RZ, UR5, PT, P0 ;  /* 0x00000005ff007c0c */ /* 0x000fe2000bf05300 */
[----:B------:R-:W-:-:S04]  /*1d590*/  ULDC.64 UR4, c[0x0][0xa18] ;  /* 0x0002860000047ab9 */ /* 0x000fc80000000a00 */
[----:B------:R-:W2:Y:S08]  /*1d5a0*/  LDC.64 R4, c[0x0][0xa08] ;  /* 0x00028200ff047b82 */ /* 0x000eb00000000a00 */
[----:B0-----:R-:W0:Y:S02]  /*1d5b0*/  @P0 LDC.64 R2, c[0x0][0xa28] ;  /* 0x00028a00ff020b82 */ /* 0x001e240000000a00 */
[----:B0-----:R-:W-:-:S05]  /*1d5c0*/  @P0 IMAD.WIDE R2, R19, 0x4, R2 ;  /* 0x0000000413020825 */ /* 0x001fca00078e0202 */
[----:B------:R0:W5:Y:S01]  /*1d5d0*/  @P0 LDG.E R6, desc[UR38][R2.64] ;  /* 0x0000002602060981 */ /* 0x000162000c1e1900 */
[----:B------:R-:W-:Y:S01]  /*1d5e0*/  ISETP.NE.U32.AND P0, PT, RZ, UR4, PT ;  /* 0x00000004ff007c0c */ /* 0x000fe2000bf05070 */
[----:B-1----:R-:W-:Y:S01]  /*1d5f0*/  IMAD.WIDE R12, R19, 0x4, R12 ;  /* 0x00000004130c7825 */ /* 0x002fe200078e020c */
[----:B------:R-:W-:Y:S02]  /*1d600*/  ISETP.NE.U32.AND P2, PT, RZ, UR6, PT ;  /* 0x00000006ff007c0c */ /* 0x000fe4000bf45070 */
[----:B------:R-:W-:Y:S01]  /*1d610*/  ISETP.NE.AND.EX P0, PT, RZ, UR5, PT, P0 ;  /* 0x00000005ff007c0c */ /* 0x000fe2000bf05300 */
[----:B------:R-:W-:Y:S01]  /*1d620*/  ULDC.64 UR4, c[0x0][0xa00] ;  /* 0x0002800000047ab9 */ /* 0x000fe20000000a00 */
[----:B------:R-:W-:Y:S01]  /*1d630*/  ISETP.NE.U32.AND P4, PT, RZ, UR8, PT ;  /* 0x00000008ff007c0c */ /* 0x000fe2000bf85070 */
[----:B------:R-:W-:Y:S01]  /*1d640*/  IMAD.MOV.U32 R8, RZ, RZ, RZ ;  /* 0x000000ffff087224 */ /* 0x000fe200078e00ff */
[----:B------:R-:W-:Y:S01]  /*1d650*/  ISETP.NE.U32.AND P1, PT, RZ, UR4, PT ;  /* 0x00000004ff007c0c */ /* 0x000fe2000bf25070 */
[----:B0-----:R-:W0:Y:S01]  /*1d660*/  LDC.64 R2, c[0x0][0xa10] ;  /* 0x00028400ff027b82 */ /* 0x001e220000000a00 */
[----:B---3--:R-:W-:-:S02]  /*1d670*/  IMAD.MOV.U32 R0, RZ, RZ, RZ ;  /* 0x000000ffff007224 */ /* 0x008fc400078e00ff */
[----:B------:R-:W-:Y:S01]  /*1d680*/  ISETP.NE.AND.EX P3, PT, RZ, UR5, PT, P1 ;  /* 0x00000005ff007c0c */ /* 0x000fe2000bf65310 */
[----:B--2---:R-:W-:-:S04]  /*1d690*/  IMAD.WIDE R4, R19, 0x4, R4 ;  /* 0x0000000413047825 */ /* 0x004fc800078e0204 */
[----:B------:R-:W1:Y:S01]  /*1d6a0*/  @P0 LDC.64 R10, c[0x0][0xa18] ;  /* 0x00028600ff0a0b82 */ /* 0x000e620000000a00 */
[----:B------:R-:W-:Y:S01]  /*1d6b0*/  ULDC UR4, c[0x0][0x288] ;  /* 0x0000a20000047ab9 */ /* 0x000fe20000000800 */
[----:B------:R-:W-:Y:S02]  /*1d6c0*/  ISETP.NE.AND.EX P1, PT, RZ, UR7, PT, P2 ;  /* 0x00000007ff007c0c */ /* 0x000fe4000bf25320 */
[----:B------:R-:W-:-:S04]  /*1d6d0*/  ISETP.NE.AND.EX P2, PT, RZ, UR9, PT, P4 ;  /* 0x00000009ff007c0c */ /* 0x000fc8000bf45340 */
[----:B------:R-:W2:Y:S07]  /*1d6e0*/  @P3 LDG.E R7, desc[UR38][R12.64] ;  /* 0x000000260c073981 */ /* 0x000eae000c1e1900 */
[----:B------:R-:W5:Y:S01]  /*1d6f0*/  @P1 LDG.E R8, desc[UR38][R4.64] ;  /* 0x0000002604081981 */ /* 0x000f62000c1e1900 */
        /* <DEDUP_REMOVED lines=12> */
[----:B------:R-:W-:-:S03]  /*1d7c0*/  UIMAD UR4, UR4, UR5, URZ ;  /* 0x00000005040472a4 */ /* 0x000fc6000f8e023f */
[----:B------:R-:W-:Y:S02]  /*1d7d0*/  ULDC UR5, c[0x0][0x348] ;  /* 0x0000d20000057ab9 */ /* 0x000fe40000000800 */
[----:B0-----:R-:W-:Y:S01]  /*1d7e0*/  IMAD.U32 R10, RZ, RZ, UR5 ;  /* 0x00000005ff0a7e24 */ /* 0x001fe2000f8e00ff */
[----:B--2---:R0:W-:Y:S01]  /*1d7f0*/  STL [R1+0x38], R7 ;  /* 0x0000380701007387 */ /* 0x0041e20000100800 */
[----:B------:R-:W-:Y:S02]  /*1d800*/  IMAD.MOV.U32 R11, RZ, RZ, R7 ;  /* 0x000000ffff0b7224 */ /* 0x000fe400078e0007 */
[----:B0-----:R-:W-:Y:S01]  /*1d810*/  IMAD.U32 R7, RZ, RZ, UR4 ;  /* 0x00000004ff077e24 */ /* 0x001fe2000f8e00ff */
[----:B------:R-:W-:Y:S06]  /*1d820*/  @P0 BRA `(.L_x_1937) ;  /* 0x0000000000140947 */ /* 0x000fec0003800000 */
[----:B------:R-:W-:Y:S05]  /*1d830*/  @!P3 BRA `(.L_x_1937) ;  /* 0x000000000010b947 */ /* 0x000fea0003800000 */
[----:B------:R-:W2:Y:S04]  /*1d840*/  LDG.E R9, desc[UR38][R12.64] ;  /* 0x000000260c097981 */ /* 0x000ea8000c1e1900 */
[----:B------:R-:W2:Y:S02]  /*1d850*/  LDG.E R12, desc[UR38][R12.64+0x4] ;  /* 0x000004260c0c7981 */ /* 0x000ea4000c1e1900 */
[----:B--2---:R-:W-:-:S05]  /*1d860*/  IMAD.IADD R11, R12, 0x1, -R9 ;  /* 0x000000010c0b7824 */ /* 0x004fca00078e0a09 */
[----:B------:R0:W-:Y:S02]  /*1d870*/  STL [R1+0x38], R11 ;  /* 0x0000380b01007387 */ /* 0x0001e40000100800 */
.L_x_1937:
[----:B-----5:R-:W-:Y:S01]  /*1d880*/  IMAD.IADD R8, R8, 0x1, R6 ;  /* 0x0000000108087824 */ /* 0x020fe200078e0206 */
[----:B------:R-:W-:Y:S02]  /*1d890*/  ULDC.64 UR4, c[0x0][0xa20] ;  /* 0x0002880000047ab9 */ /* 0x000fe40000000a00 */
[----:B------:R-:W-:Y:S02]  /*1d8a0*/  ISETP.NE.U32.AND P0, PT, RZ, UR4, PT ;  /* 0x00000004ff007c0c */ /* 0x000fe4000bf05070 */
[----:B------:R1:W-:Y:S02]  /*1d8b0*/  STL [R1+0x14], R8 ;  /* 0x0000140801007387 */ /* 0x0003e40000100800 */
[----:B------:R-:W-:-:S13]  /*1d8c0*/  ISETP.NE.AND.EX P0, PT, RZ, UR5, PT, P0 ;  /* 0x00000005ff007c0c */ /* 0x000fda000bf05300 */
[----:B-1----:R-:W-:Y:S05]  /*1d8d0*/  @!P0 BRA `(.L_x_1938) ;  /* 0x0000000000108947 */ /* 0x002fea0003800000 */
[----:B------:R-:W1:Y:S02]  /*1d8e0*/  LDC.64 R4, c[0x0][0xa20] ;  /* 0x00028800ff047b82 */ /* 0x000e640000000a00 */
[----:B-1----:R-:W-:-:S05]  /*1d8f0*/  IMAD.WIDE R4, R19, 0x4, R4 ;  /* 0x0000000413047825 */ /* 0x002fca00078e0204 */
[----:B------:R1:W5:Y:S01]  /*1d900*/  LDG.E R7, desc[UR38][R4.64] ;  /* 0x0000002604077981 */ /* 0x000362000c1e1900 */
[----:B------:R-:W-:Y:S05]  /*1d910*/  BRA `(.L_x_1939) ;  /* 0x0000000000107947 */ /* 0x000fea0003800000 */
.L_x_1938:
[----:B------:R-:W-:Y:S05]  /*1d920*/  @!P1 BRA `(.L_x_1939) ;  /* 0x00000000000c9947 */ /* 0x000fea0003800000 */
[----:B------:R-:W2:Y:S04]  /*1d930*/  LDG.E R7, desc[UR38][R4.64] ;  /* 0x0000002604077981 */ /* 0x000ea8000c1e1900 */
[----:B------:R-:W2:Y:S02]  /*1d940*/  LDG.E R4, desc[UR38][R4.64+0x4] ;  /* 0x0000042604047981 */ /* 0x000ea4000c1e1900 */
[----:B--2---:R-:W-:-:S07]  /*1d950*/  IMAD.IADD R7, R4, 0x1, -R7 ;  /* 0x0000000104077824 */ /* 0x004fce00078e0a07 */
.L_x_1939:
[----:B-1----:R-:W2:Y:S04]  /*1d960*/  @P2 LDG.E R4, desc[UR38][R2.64] ;  /* 0x0000002602042981 */ /* 0x002ea8000c1e1900 */
[----:B------:R1:W2:Y:S01]  /*1d970*/  @P2 LDG.E R2, desc[UR38][R2.64+0x4] ;  /* 0x0000042602022981 */ /* 0x0002a2000c1e1900 */
[----:B------:R-:W-:Y:S02]  /*1d980*/  IMAD.SHL.U32 R12, R17, 0x80, RZ ;  /* 0x00000080110c7824 */ /* 0x000fe400078e00ff */
[----:B-----5:R-:W-:Y:S02]  /*1d990*/  IMAD.IADD R9, R7, 0x1, -R6 ;  /* 0x0000000107097824 */ /* 0x020fe400078e0a06 */
[----:B------:R-:W-:Y:S01]  /*1d9a0*/  VIADD R7, R12, 0x7f ;  /* 0x0000007f0c077836 */ /* 0x000fe20000000000 */
[----:B------:R3:W-:Y:S01]  /*1d9b0*/  STL [R1+0x30], R12 ;  /* 0x0000300c01007387 */ /* 0x0007e20000100800 */
[----:B-1----:R-:W1:Y:S02]  /*1d9c0*/  LDC R3, c[0x0][0x448] ;  /* 0x00011200ff037b82 */ /* 0x002e640000000800 */
[----:B-1----:R-:W-:-:S13]  /*1d9d0*/  ISETP.NE.AND P1, PT, R3, 0x1, PT ;  /* 0x000000010300780c */ /* 0x002fda0003f25270 */
[----:B------:R-:W1:Y:S08]  /*1d9e0*/  @P1 LDC R3, c[0x0][0x44c] ;  /* 0x00011300ff031b82 */ /* 0x000e700000000800 */
[----:B------:R-:W4:Y:S01]  /*1d9f0*/  @P1 LDC R5, c[0x0][0x450] ;  /* 0x00011400ff051b82 */ /* 0x000f220000000800 */
[----:B--2---:R-:W-:Y:S02]  /*1da00*/  @P2 IMAD.IADD R10, R2, 0x1, -R4 ;  /* 0x00000001020a2824 */ /* 0x004fe400078e0a04 */
[----:B-1----:R-:W-:-:S03]  /*1da10*/  @P1 IMAD.HI.U32 R2, R7, R3, RZ ;  /* 0x0000000307021227 */ /* 0x002fc600078e00ff */
[----:B------:R-:W-:Y:S02]  /*1da20*/  IADD3 R6, R9, R10, RZ ;  /* 0x0000000a09067210 */ /* 0x000fe40007ffe0ff */
[----:B----4-:R-:W-:Y:S02]  /*1da30*/  @P1 SHF.R.U32.HI R7, RZ, R5, R2 ;  /* 0x00000005ff071219 */ /* 0x010fe40000011602 */
[C---:B------:R-:W-:Y:S01]  /*1da40*/  IADD3 R17, R6.reuse, 0x1, -R11 ;  /* 0x0000000106117810 */ /* 0x040fe20007ffe80b */
[----:B------:R-:W-:-:S04]  /*1da50*/  VIADD R2, R6, 0x7f ;  /* 0x0000007f06027836 */ /* 0x000fc80000000000 */
[----:B------:R-:W-:Y:S01]  /*1da60*/  IMAD.IADD R7, R17, 0x1, R7 ;  /* 0x0000000111077824 */ /* 0x000fe200078e0207 */
[----:B------:R-:W-:-:S04]  /*1da70*/  SHF.R.S32.HI R3, RZ, 0x1f, R2 ;  /* 0x0000001fff037819 */ /* 0x000fc80000011402 */
[----:B------:R-:W-:Y:S02]  /*1da80*/  LEA.HI R21, R3, R2, RZ, 0x7 ;  /* 0x0000000203157211 */ /* 0x000fe400078f38ff */
[----:B------:R-:W1:Y:S02]  /*1da90*/  LDC.64 R2, c[0x0][0x9e0] ;  /* 0x00027800ff027b82 */ /* 0x000e640000000a00 */
[----:B------:R-:W-:Y:S02]  /*1daa0*/  SHF.R.S32.HI R21, RZ, 0x7, R21 ;  /* 0x00000007ff157819 */ /* 0x000fe40000011415 */
[----:B-1----:R-:W-:Y:S01]  /*1dab0*/  ISETP.GE.AND P3, PT, R3, 0x1, PT ;  /* 0x000000010300780c */ /* 0x002fe20003f66270 */
        /* <DEDUP_REMOVED lines=13> */
.L_x_1942:
[----:B------:R-:W-:-:S13]  /*1db90*/  ISETP.NE.AND P0, PT, R3, 0x1, PT ;  /* 0x000000010300780c */ /* 0x000fda0003f05270 */
[----:B------:R-:W1:Y:S02]  /*1dba0*/  @P0 LDC.64 R4, c[0x0][0x9e8] ;  /* 0x00027a00ff040b82 */ /* 0x000e640000000a00 */
[----:B-1----:R-:W-:-:S05]  /*1dbb0*/  @P0 IMAD.HI.U32 R4, R2, R4, RZ ;  /* 0x0000000402040227 */ /* 0x002fca00078e00ff */
[----:B------:R-:W-:-:S07]  /*1dbc0*/  @P0 SHF.R.U32.HI R2, RZ, R5, R4 ;  /* 0x00000005ff020219 */ /* 0x000fce0000011604 */
.L_x_1943:
[----:B------:R-:W-:Y:S05]  /*1dbd0*/  BSYNC B0 ;  /* 0x0000000000007941 */ /* 0x000fea0003800000 */
.L_x_1941:
[----:B------:R-:W-:-:S05]  /*1dbe0*/  IMAD R2, R2, R3, R3 ;  /* 0x0000000302027224 */ /* 0x000fca00078e0203 */
[----:B------:R-:W-:-:S07]  /*1dbf0*/  VIMNMX R8, R8, R2, PT ;  /* 0x0000000208087248 */ /* 0x000fce0003fe0100 */
.L_x_1940:
[----:B------:R-:W1:Y:S01]  /*1dc00*/  @P1 LDC R4, c[0x0][0x44c] ;  /* 0x00011300ff041b82 */ /* 0x000e620000000800 */
[----:B------:R-:W-:Y:S01]  /*1dc10*/  IMAD.MOV.U32 R2, RZ, RZ, R12 ;  /* 0x000000ffff027224 */ /* 0x000fe200078e000c */
[----:B------:R-:W-:Y:S01]  /*1dc20*/  ULDC UR4, c[0x0][0x9dc] ;  /* 0x0002770000047ab9 */ /* 0x000fe20000000800 */
[----:B------:R-:W-:-:S05]  /*1dc30*/  IMAD.IADD R20, R6, 0x1, -R11 ;  /* 0x0000000106147824 */ /* 0x000fca00078e0a0b */
[----:B------:R-:W2:Y:S01]  /*1dc40*/  @P1 LDC R5, c[0x0][0x450] ;  /* 0x00011400ff051b82 */ /* 0x000ea20000000800 */
[----:B-1----:R-:W-:-:S05]  /*1dc50*/  @P1 IMAD.HI.U32 R4, R12, R4, RZ ;  /* 0x000000040c041227 */ /* 0x002fca00078e00ff */
        /* <DEDUP_REMOVED lines=14> */
.L_x_1946:
[----:B------:R-:W-:-:S13]  /*1dd40*/  ISETP.NE.AND P0, PT, R3, 0x1, PT ;  /* 0x000000010300780c */ /* 0x000fda0003f05270 */
[----:B------:R-:W1:Y:S02]  /*1dd50*/  @P0 LDC.64 R4, c[0x0][0x9e8] ;  /* 0x00027a00ff040b82 */ /* 0x000e640000000a00 */
[----:B-1----:R-:W-:-:S05]  /*1dd60*/  @P0 IMAD.HI.U32 R4, R6, R4, RZ ;  /* 0x0000000406040227 */ /* 0x002fca00078e00ff */
[----:B------:R-:W-:-:S07]  /*1dd70*/  @P0 SHF.R.U32.HI R6, RZ, R5, R4 ;  /* 0x00000005ff060219 */ /* 0x000fce0000011604 */
.L_x_1947:
[----:B------:R-:W-:Y:S05]  /*1dd80*/  BSYNC B0 ;  /* 0x0000000000007941 */ /* 0x000fea0003800000 */
.L_x_1945:
[----:B------:R-:W-:-:S05]  /*1dd90*/  IMAD R3, R6, R3, RZ ;  /* 0x0000000306037224 */ /* 0x000fca00078e02ff */
[----:B------:R-:W-:-:S07]  /*1dda0*/  VIMNMX R2, R2, R3, !PT ;  /* 0x0000000302027248 */ /* 0x000fce0007fe0100 */
.L_x_1944:
[----:B------:R-:W-:Y:S01]  /*1ddb0*/  VIADD R8, R8, 0x7f ;  /* 0x0000007f08087836 */ /* 0x000fe20000000000 */
[----:B------:R-:W-:Y:S04]  /*1ddc0*/  BSSY B0, `(.L_x_1948) ;  /* 0x000012f000007945 */ /* 0x000fe80003800000 */
[----:B------:R-:W-:-:S04]  /*1ddd0*/  SHF.R.S32.HI R3, RZ, 0x1f, R8 ;  /* 0x0000001fff037819 */ /* 0x000fc80000011408 */
[----:B------:R-:W-:Y:S02]  /*1dde0*/  LEA.HI R4, R3, R8, RZ, 0x7 ;  /* 0x0000000803047211 */ /* 0x000fe400078f38ff */
[----:B------:R-:W-:Y:S02]  /*1ddf0*/  SHF.R.S32.HI R3, RZ, 0x1f, R2 ;  /* 0x0000001fff037819 */ /* 0x000fe40000011402 */
[----:B------:R-:W-:Y:S02]  /*1de00*/  SHF.R.S32.HI R4, RZ, 0x7, R4 ;  /* 0x00000007ff047819 */ /* 0x000fe40000011404 */
[----:B------:R-:W-:-:S04]  /*1de10*/  LEA.HI R2, R3, R2, RZ, 0x7 ;  /* 0x0000000203027211 */ /* 0x000fc800078f38ff */
[----:B------:R-:W-:-:S04]  /*1de20*/  SHF.R.S32.HI R2, RZ, 0x7, R2 ;  /* 0x00000007ff027819 */ /* 0x000fc80000011402 */
[----:B------:R-:W-:Y:S02]  /*1de30*/  VIMNMX R3, RZ, R2, !PT ;  /* 0x00000002ff037248 */ /* 0x000fe40007fe0100 */
[----:B------:R-:W-:-:S03]  /*1de40*/  VIMNMX R2, R21, R4, PT ;  /* 0x0000000415027248 */ /* 0x000fc60003fe0100 */
[--C-:B------:R-:W-:Y:S02]  /*1de50*/  IMAD R3, R3, 0x80, -R9.reuse ;  /* 0x0000008003037824 */ /* 0x100fe400078e0a09 */
[----:B------:R-:W-:-:S03]  /*1de60*/  IMAD R2, R2, 0x80, -R9 ;  /* 0x0000008002027824 */ /* 0x000fc600078e0a09 */
[----:B------:R-:W-:Y:S02]  /*1de70*/  VIMNMX R3, RZ, R3, !PT ;  /* 0x00000003ff037248 */ /* 0x000fe40007fe0100 */
[----:B------:R-:W-:-:S04]  /*1de80*/  VIMNMX R2, R2, R10, PT ;  /* 0x0000000a02027248 */ /* 0x000fc80003fe0100 */
[----:B------:R-:W-:Y:S02]  /*1de90*/  ISETP.GT.AND P0, PT, R2, R3, PT ;  /* 0x000000030200720c */ /* 0x000fe40003f04270 */
[----:B------:R-:W-:-:S11]  /*1dea0*/  SHF.R.U32.HI R3, RZ, 0x7, R3 ;  /* 0x00000007ff037819 */ /* 0x000fd60000011603 */
[----:B------:R-:W-:-:S05]  /*1deb0*/  @P0 VIADD R2, R2, 0x7f ;  /* 0x0000007f02020836 */ /* 0x000fca0000000000 */
[----:B------:R-:W-:-:S04]  /*1dec0*/  @P0 SHF.R.S32.HI R4, RZ, 0x1f, R2 ;  /* 0x0000001fff040819 */ /* 0x000fc80000011402 */
[----:B------:R-:W-:Y:S01]  /*1ded0*/  @P0 LEA.HI R2, R4, R2, RZ, 0x7 ;  /* 0x0000000204020211 */ /* 0x000fe200078f38ff */
[----:B------:R-:W-:-:S03]  /*1dee0*/  IMAD.MOV.U32 R4, RZ, RZ, R3 ;  /* 0x000000ffff047224 */ /* 0x000fc600078e0003 */
[----:B------:R-:W-:Y:S02]  /*1def0*/  @P0 SHF.R.S32.HI R4, RZ, 0x7, R2 ;  /* 0x00000007ff040819 */ /* 0x000fe40000011402 */
[----:B------:R-:W-:Y:S02]  /*1df00*/  PLOP3.LUT P0, PT, PT, PT, PT, 0x80, 0x0 ;  /* 0x000000000000781c */ /* 0x000fe40003f0f070 */
[----:B------:R-:W-:-:S13]  /*1df10*/  ISETP.GT.AND P1, PT, R4, R3, PT ;  /* 0x000000030400720c */ /* 0x000fda0003f24270 */
[----:B------:R-:W-:Y:S05]  /*1df20*/  @!P1 BRA `(.L_x_1949) ;  /* 0x0000001000609947 */ /* 0x000fea0003800000 */
[----:B------:R-:W-:Y:S01]  /*1df30*/  UMOV UR4, 0xffffffff ;  /* 0xffffffff00047882 */ /* 0x000fe20000000000 */
[----:B------:R-:W-:Y:S02]  /*1df40*/  SEL R2, R19, RZ, !P2 ;  /* 0x000000ff13027207 */ /* 0x000fe40005000000 */
[----:B------:R-:W-:Y:S05]  /*1df50*/  BRA.DIV UR4, `(.L_x_1950) ;  /* 0x0000007e04d07947 */ /* 0x000fea000b800000 */
[----:B------:R-:W1:Y:S02]  /*1df60*/  S2R R5, SR_TID.X ;  /* 0x0000000000057919 */ /* 0x000e640000002100 */
[----:B-1----:R-:W-:-:S04]  /*1df70*/  SHF.R.U32.HI R5, RZ, 0x5, R5 ;  /* 0x00000005ff057819 */ /* 0x002fc80000011605 */
[----:B------:R-:W-:-:S05]  /*1df80*/  LOP3.LUT R5, R5, 0x3, RZ, 0xc0, !PT ;  /* 0x0000000305057812 */ /* 0x000fca00078ec0ff */
[----:B------:R1:W2:Y:S02]  /*1df90*/  SHFL.IDX PT, R14, R5, RZ, 0x1f ;  /* 0x00001fff050e7589 */ /* 0x0002a400000e0000 */
.L_x_2168:
[----:B--2---:R-:W-:Y:S02]  /*1dfa0*/  ISETP.NE.AND P0, PT, R14, RZ, PT ;  /* 0x000000ff0e00720c */ /* 0x004fe40003f05270 */
[----:B------:R-:W-:-:S11]  /*1dfb0*/  PLOP3.LUT P6, PT, PT, PT, PT, 0x8, 0x0 ;  /* 0x000000000000781c */ /* 0x000fd60003fce170 */
[----:B------:R-:W-:Y:S05]  /*1dfc0*/  @P0 BRA `(.L_x_1951) ;  /* 0x00000000000c0947 */ /* 0x000fea0003800000 */
[----:B------:R-:W-:-:S03]  /*1dfd0*/  UMOV UR4, 0xffffffff ;  /* 0xffffffff00047882 */ /* 0x000fc60000000000 */
[----:B------:R-:W-:Y:S05]  /*1dfe0*/  BRA.DIV UR4, `(.L_x_1952) ;  /* 0x0000007e04e07947 */ /* 0x000fea000b800000 */
[----:B------:R-:W-:-:S13]  /*1dff0*/  ELECT P6, URZ, PT ;  /* 0x00000000003f782f */ /* 0x000fda00038c0000 */
.L_x_1951:
[----:B-1----:R-:W2:Y:S04]  /*1e000*/  LDL R5, [R1+0x48] ;  /* 0x0000480001057983 */ /* 0x002ea80000100800 */
[----:B------:R-:W3:Y:S01]  /*1e010*/  LDL R7, [R1] ;  /* 0x0000000001077983 */ /* 0x000ee20000100800 */
[----:B------:R-:W-:Y:S01]  /*1e020*/  BSSY B1, `(.L_x_1953) ;  /* 0x0000008000017945 */ /* 0x000fe20003800000 */
[----:B--2---:R-:W-:-:S05]  /*1e030*/  VIADD R5, R5, 0x1 ;  /* 0x0000000105057836 */ /* 0x004fca0000000000 */
[----:B------:R-:W-:-:S04]  /*1e040*/  LEA.HI R6, R5, R5, RZ, 0x1 ;  /* 0x0000000505067211 */ /* 0x000fc800078f08ff */
[----:B------:R-:W-:-:S04]  /*1e050*/  LOP3.LUT R6, R6, 0xfffffffe, RZ, 0xc0, !PT ;  /* 0xfffffffe06067812 */ /* 0x000fc800078ec0ff */
[----:B------:R-:W-:-:S04]  /*1e060*/  IADD3 R5, R5, -R6, RZ ;  /* 0x8000000605057210 */ /* 0x000fc80007ffe0ff */
[----:B------:R-:W-:-:S04]  /*1e070*/  SHF.L.U32 R5, R5, 0x1f, RZ ;  /* 0x0000001f05057819 */ /* 0x000fc800000006ff */
[----:B---3--:R-:W1:Y:S02]  /*1e080*/  SYNCS.PHASECHK.TRANS64.TRYWAIT P0, [R7+URZ+0x28820], R5 ;  /* 0x02882005070075a7 */ /* 0x008e64000800017f */
[----:B-1----:R-:W-:Y:S05]  /*1e090*/  @!P0 BRA `(.L_x_1954) ;  /* 0x0000007c00d48947 */ /* 0x002fea0003800000 */
.L_x_2171:
[----:B------:R-:W-:Y:S05]  /*1e0a0*/  BSYNC B1 ;  /* 0x0000000000017941 */ /* 0x000fea0003800000 */
.L_x_1953:
[----:B------:R-:W-:Y:S04]  /*1e0b0*/  BSSY B1, `(.L_x_1955) ;  /* 0x0000074000017945 */ /* 0x000fe80003800000 */
[----:B------:R-:W-:Y:S05]  /*1e0c0*/  @!P6 BRA `(.L_x_1956) ;  /* 0x0000000400c8e947 */ /* 0x000fea0003800000 */
[----:B------:R-:W2:Y:S04]  /*1e0d0*/  LDL R9, [R1] ;  /* 0x0000000001097983 */ /* 0x000ea80000100800 */
[----:B------:R-:W2:Y:S04]  /*1e0e0*/  LDL R7, [R1+0x18] ;  /* 0x0000180001077983 */ /* 0x000ea80000100800 */
[----:B------:R-:W3:Y:S01]  /*1e0f0*/  LDL R8, [R1+0x1c] ;  /* 0x00001c0001087983 */ /* 0x000ee20000100800 */
[----:B------:R-:W-:Y:S01]  /*1e100*/  BSSY B2, `(.L_x_1957) ;  /* 0x0000008000027945 */ /* 0x000fe20003800000 */
[----:B-1----:R-:W1:Y:S02]  /*1e110*/  S2R R6, SR_TID.X ;  /* 0x0000000000067919 */ /* 0x002e640000002100 */
[----:B-1----:R-:W-:-:S04]  /*1e120*/  LOP3.LUT R6, R6, 0x7f, RZ, 0xc0, !PT ;  /* 0x0000007f06067812 */ /* 0x002fc800078ec0ff */
[----:B------:R-:W-:Y:S01]  /*1e130*/  ISETP.NE.AND P1, PT, R6, RZ, PT ;  /* 0x000000ff0600720c */ /* 0x000fe20003f25270 */
[----:B--2---:R-:W-:Y:S01]  /*1e140*/  IMAD R7, R7, 0x8, R9 ;  /* 0x0000000807077824 */ /* 0x004fe200078e0209 */
[----:B---3--:R-:W-:-:S04]  /*1e150*/  SHF.L.U32 R10, R8, 0x1f, RZ ;  /* 0x0000001f080a7819 */ /* 0x008fc800000006ff */
[----:B------:R-:W1:Y:S02]  /*1e160*/  SYNCS.PHASECHK.TRANS64.TRYWAIT P0, [R7+URZ+0x288a0], R10 ;  /* 0x0288a00a070075a7 */ /* 0x000e64000800017f */
[----:B-1----:R-:W-:Y:S05]  /*1e170*/  @!P0 BRA `(.L_x_1958) ;  /* 0x0000007c00b48947 */ /* 0x002fea0003800000 */
.L_x_2172:
[----:B------:R-:W-:Y:S05]  /*1e180*/  BSYNC B2 ;  /* 0x0000000000027941 */ /* 0x000fea0003800000 */
.L_x_1957:
        /* <DEDUP_REMOVED lines=9> */
.L_x_1960:
[----:B------:R-:W-:Y:S05]  /*1e220*/  BSYNC B2 ;  /* 0x0000000000027941 */ /* 0x000fea0003800000 */
.L_x_1959:
[----:B------:R-:W2:Y:S04]  /*1e230*/  LDL R8, [R1] ;  /* 0x0000000001087983 */ /* 0x000ea80000100800 */
        /* <DEDUP_REMOVED lines=11> */
[----:B0-----:R-:W-:Y:S02]  /*1e2f0*/  IMAD.SHL.U32 R11, R5, 0x4000, RZ ;  /* 0x00004000050b7824 */ /* 0x001fe400078e00ff */
[----:B------:R-:W-:Y:S02]  /*1e300*/  VIADD R5, R7, 0x28890 ;  /* 0x0002889007057836 */ /* 0x000fe40000000000 */
[----:B------:R-:W-:-:S07]  /*1e310*/  VIADD R8, R9, 0x18400 ;  /* 0x0001840009087836 */ /* 0x000fce0000000000 */
.L_x_1961:
        /* <DEDUP_REMOVED lines=16> */
.L_x_1962:
        /* <DEDUP_REMOVED lines=10> */
[----:B------:R-:W0:Y:S01]  /*1e4c0*/  SYNCS.PHASECHK.TRANS64.TRYWAIT P0, [R7+URZ+0x288c0], R10 ;  /* 0x0288c00a070075a7 */ /* 0x000e22000800017f */
[----:B------:R-:W-:Y:S04]  /*1e4d0*/  BSSY B2, `(.L_x_1963) ;  /* 0x0000002000027945 */ /* 0x000fe80003800000 */
[----:B0-----:R-:W-:Y:S05]  /*1e4e0*/  @!P0 BRA `(.L_x_1964) ;  /* 0x0000007800ec8947 */ /* 0x001fea0003800000 */
.L_x_2173:
[----:B------:R-:W-:Y:S05]  /*1e4f0*/  BSYNC B2 ;  /* 0x0000000000027941 */ /* 0x000fea0003800000 */
.L_x_1963:
        /* <DEDUP_REMOVED lines=11> */
.L_x_1966:
[----:B------:R-:W-:Y:S05]  /*1e5b0*/  BSYNC B2 ;  /* 0x0000000000027941 */ /* 0x000fea0003800000 */
.L_x_1965:
[----:B------:R-:W2:Y:S01]  /*1e5c0*/  LDL R5, [R1] ;  /* 0x0000000001057983 */ /* 0x000ea20000100800 */
[----:B------:R-:W-:Y:S01]  /*1e5d0*/  R2UR UR10, R14 ;  /* 0x000000000e0a72ca */ /* 0x000fe200000e0000 */
[----:B------:R-:W-:Y:S01]  /*1e5e0*/  UIADD3 UR4, UP0, UR40, 0x670, URZ ;  /* 0x0000067028047890 */ /* 0x000fe2000ff1e03f */
[----:B------:R-:W-:Y:S02]  /*1e5f0*/  R2UR UR6, R12 ;  /* 0x000000000c0672ca */ /* 0x000fe400000e0000 */
[----:B------:R-:W-:Y:S01]  /*1e600*/  R2UR UR7, R13 ;  /* 0x000000000d0772ca */ /* 0x000fe200000e0000 */
[----:B------:R-:W-:Y:S01]  /*1e610*/  UIADD3.X UR5, URZ, UR41, URZ, UP0, !UPT ;  /* 0x000000293f057290 */ /* 0x000fe200087fe43f */
[----:B------:R-:W-:Y:S02]  /*1e620*/  PLOP3.LUT P0, PT, PT, PT, PT, 0x80, 0x0 ;  /* 0x000000000000781c */ /* 0x000fe40003f0f070 */
[----:B01----:R-:W-:Y:S01]  /*1e630*/  IADD3 R7, R7, 0x288b0, RZ ;  /* 0x000288b007077810 */ /* 0x003fe20007ffe0ff */
[----:B--2---:R-:W-:-:S04]  /*1e640*/  IMAD R8, R11, 0x2, R5 ;  /* 0x000000020b087824 */ /* 0x004fc800078e0205 */
[----:B------:R-:W-:-:S07]  /*1e650*/  VIADD R5, R8, 0x400 ;  /* 0x0000040008057836 */ /* 0x000fce0000000000 */
.L_x_1967:
        /* <DEDUP_REMOVED lines=15> */
.L_x_1968:
        /* <DEDUP_REMOVED lines=10> */
.L_x_1956:
[----:B------:R-:W-:Y:S05]  /*1e7f0*/  BSYNC B1 ;  /* 0x0000000000017941 */ /* 0x000fea0003800000 */
.L_x_1955:
[----:B------:R-:W1:Y:S04]  /*1e800*/  LDL.LU R9, [R1+0x18] ;  /* 0x0000180001097983 */ /* 0x000e680000300800 */
[----:B------:R-:W2:Y:S01]  /*1e810*/  LDL.LU R8, [R1+0x1c] ;  /* 0x00001c0001087983 */ /* 0x000ea20000300800 */
[----:B------:R-:W-:Y:S01]  /*1e820*/  PLOP3.LUT P0, PT, PT, PT, PT, 0x8, 0x0 ;  /* 0x000000000000781c */ /* 0x000fe20003f0e170 */
[----:B-1----:R-:W-:Y:S02]  /*1e830*/  VIADD R5, R9, 0x1 ;  /* 0x0000000109057836 */ /* 0x002fe40000000000 */
[----:B------:R-:W-:-:S03]  /*1e840*/  VIADD R9, R4, 0xfffffffe ;  /* 0xfffffffe04097836 */ /* 0x000fc60000000000 */
[----:B------:R-:W-:Y:S02]  /*1e850*/  ISETP.NE.AND P1, PT, R5, 0x2, PT ;  /* 0x000000020500780c */ /* 0x000fe40003f25270 */
[----:B------:R-:W-:Y:S02]  /*1e860*/  ISETP.GE.AND P2, PT, R9, R3, PT ;  /* 0x000000030900720c */ /* 0x000fe40003f46270 */
[----:B------:R-:W-:-:S04]  /*1e870*/  SEL R4, RZ, 0x1, P1 ;  /* 0x00000001ff047807 */ /* 0x000fc80000800000 */
[----:B--2---:R-:W-:Y:S02]  /*1e880*/  LOP3.LUT R8, R8, R4, RZ, 0x3c, !PT ;  /* 0x0000000408087212 */ /* 0x004fe400078e3cff */
[----:B------:R-:W-:-:S05]  /*1e890*/  SEL R4, R5, RZ, P1 ;  /* 0x000000ff05047207 */ /* 0x000fca0000800000 */
[----:B------:R1:W-:Y:S04]  /*1e8a0*/  STL [R1+0x18], R4 ;  /* 0x0000180401007387 */ /* 0x0003e80000100800 */
[----:B------:R1:W-:Y:S01]  /*1e8b0*/  STL [R1+0x1c], R8 ;  /* 0x00001c0801007387 */ /* 0x0003e20000100800 */
[----:B------:R-:W-:Y:S05]  /*1e8c0*/  @!P2 BRA `(.L_x_1949) ;  /* 0x0000000400f8a947 */ /* 0x000fea0003800000 */
.L_x_1983:
[----:B------:R-:W-:Y:S05]  /*1e8d0*/  YIELD ;  /* 0x0000000000007946 */ /* 0x000fea0003800000 */
[----:B------:R-:W-:Y:S04]  /*1e8e0*/  BSSY B1, `(.L_x_1969) ;  /* 0x0000070000017945 */ /* 0x000fe80003800000 */
[----:B--2---:R-:W-:Y:S05]  /*1e8f0*/  @!P6 BRA `(.L_x_1970) ;  /* 0x0000000400b8e947 */ /* 0x004fea0003800000 */
        /* <DEDUP_REMOVED lines=11> */
.L_x_2174:
[----:B------:R-:W-:Y:S05]  /*1e9b0*/  BSYNC B2 ;  /* 0x0000000000027941 */ /* 0x000fea0003800000 */
.L_x_1971:
        /* <DEDUP_REMOVED lines=9> */
.L_x_1974:
[----:B------:R-:W-:Y:S05]  /*1ea50*/  BSYNC B2 ;  /* 0x0000000000027941 */ /* 0x000fea0003800000 */
.L_x_1973:
[----:B------:R-:W2:Y:S04]  /*1ea60*/  LDL R5, [R1] ;  /* 0x0000000001057983 */ /* 0x000ea80000100800 */
        /* <DEDUP_REMOVED lines=12> */
.L_x_1975:
        /* <DEDUP_REMOVED lines=16> */
.L_x_1976:
        /* <DEDUP_REMOVED lines=13> */
.L_x_2175:
[----:B------:R-:W-:Y:S05]  /*1ed00*/  BSYNC B2 ;  /* 0x0000000000027941 */ /* 0x000fea0003800000 */
.L_x_1977:
[----:B------:R-:W-:Y:S01]  /*1ed10*/  BSSY B2, `(.L_x_1979) ;  /* 0x000000b000027945 */ /* 0x000fe20003800000 */
[----:B------:R-:W-:Y:S02]  /*1ed20*/  IMAD.MOV.U32 R10, RZ, RZ, 0x0 ;  /* 0x00000000ff0a7424 */ /* 0x000fe400078e00ff */
[----:B0-----:R-:W-:Y:S01]  /*1ed30*/  IMAD.MOV.U32 R11, RZ, RZ, 0x12f00000 ;  /* 0x12f00000ff0b7424 */ /* 0x001fe200078e00ff */
[----:B------:R-:W-:Y:S06]  /*1ed40*/  @P2 BRA `(.L_x_1980) ;  /* 0x00000000001c2947 */ /* 0x000fec0003800000 */
[----:B------:R-:W0:Y:S01]  /*1ed50*/  S2R R14, SR_TID.X ;  /* 0x00000000000e7919 */ /* 0x000e220000002100 */
[----:B------:R-:W-:-:S04]  /*1ed60*/  MOV R4, 0x8000 ;  /* 0x0000800000047802 */ /* 0x000fc80000000f00 */
[----:B------:R3:W-:Y:S01]  /*1ed70*/  SYNCS.ARRIVE.TRANS64 RZ, [R8+URZ+0x288b0], R4 ;  /* 0x0288b00408ff79a7 */ /* 0x0007e2000800003f */
[----:B0-----:R-:W-:-:S04]  /*1ed80*/  LOP3.LUT R14, R14, 0x1f, RZ, 0xc0, !PT ;  /* 0x0000001f0e0e7812 */ /* 0x001fc800078ec0ff */
[----:B------:R-:W-:-:S13]  /*1ed90*/  ISETP.NE.AND P1, PT, R14, RZ, PT ;  /* 0x000000ff0e00720c */ /* 0x000fda0003f25270 */
[----:B---3--:R-:W-:Y:S05]  /*1eda0*/  @!P1 BRA `(.L_x_1980) ;  /* 0x0000000000049947 */ /* 0x008fea0003800000 */
[----:B------:R-:W-:Y:S01]  /*1edb0*/  BPT.TRAP 0x1 ;  /* 0x000000040000795c */ /* 0x000fe20000300000 */
.L_x_1980:
[----:B------:R-:W-:Y:S05]  /*1edc0*/  BSYNC B2 ;  /* 0x0000000000027941 */ /* 0x000fea0003800000 */
.L_x_1979:
[----:B------:R-:W-:Y:S01]  /*1edd0*/  R2UR UR10, R12 ;  /* 0x000000000c0a72ca */ /* 0x000fe200000e0000 */
[----:B------:R-:W-:Y:S01]  /*1ede0*/  UIADD3 UR4, UP0, UR40, 0x670, URZ ;  /* 0x0000067028047890 */ /* 0x000fe2000ff1e03f */
[----:B------:R-:W-:Y:S01]  /*1edf0*/  R2UR UR6, R10 ;  /* 0x000000000a0672ca */ /* 0x000fe200000e0000 */
[----:B-12---:R-:W-:Y:S01]  /*1ee00*/  VIADD R8, R8, 0x288b0 ;  /* 0x000288b008087836 */ /* 0x006fe20000000000 */
[----:B------:R-:W-:Y:S01]  /*1ee10*/  R2UR UR7, R11 ;  /* 0x000000000b0772ca */ /* 0x000fe200000e0000 */
[----:B------:R-:W-:Y:S01]  /*1ee20*/  VIADD R4, R6, 0x400 ;  /* 0x0000040006047836 */ /* 0x000fe20000000000 */
[----:B------:R-:W-:Y:S01]  /*1ee30*/  PLOP3.LUT P1, PT, PT, PT, PT, 0x80, 0x0 ;  /* 0x000000000000781c */ /* 0x000fe20003f2f070 */
[----:B------:R-:W-:-:S12]  /*1ee40*/  UIADD3.X UR5, URZ, UR41, URZ, UP0, !UPT ;  /* 0x000000293f057290 */ /* 0x000fd800087fe43f */
.L_x_1981:
        /* <DEDUP_REMOVED lines=15> */
.L_x_1982:
        /* <DEDUP_REMOVED lines=10> */
.L_x_1970:
[----:B------:R-:W-:Y:S05]  /*1efe0*/  BSYNC B1 ;  /* 0x0000000000017941 */ /* 0x000fea0003800000 */
.L_x_1969:
[----:B-1----:R-:W2:Y:S04]  /*1eff0*/  LDL.LU R4, [R1+0x18] ;  /* 0x0000180001047983 */ /* 0x002ea80000300800 */
        /* <DEDUP_REMOVED lines=11> */
.L_x_1949:
[----:B------:R-:W-:Y:S05]  /*1f0b0*/  BSYNC B0 ;  /* 0x0000000000007941 */ /* 0x000fea0003800000 */
.L_x_1948:
[----:B--2---:R-:W2:Y:S01]  /*1f0c0*/  LDL R7, [R1+0x30] ;  /* 0x0000300001077983 */ /* 0x004ea20000100800 */
[----:B------:R-:W3:Y:S01]  /*1f0d0*/  LDC R0, c[0x0][0x448] ;  /* 0x00011200ff007b82 */ /* 0x000ee20000000800 */
[----:B------:R-:W-:Y:S07]  /*1f0e0*/  @!P0 WARPSYNC.ALL ;  /* 0x0000000000008948 */ /* 0x000fee0003800000 */
[----:B------:R-:W-:Y:S01]  /*1f0f0*/  @!P0 BAR.SYNC.DEFER_BLOCKING 0xc, 0x180 ;  /* 0x0306000000008b1d */ /* 0x000fe20000010000 */
[----:B---3--:R-:W-:-:S13]  /*1f100*/  ISETP.NE.AND P1, PT, R0, 0x1, PT ;  /* 0x000000010000780c */ /* 0x008fda0003f25270 */
[----:B------:R-:W3:Y:S08]  /*1f110*/  @P1 LDC R2, c[0x0][0x44c] ;  /* 0x00011300ff021b82 */ /* 0x000ef00000000800 */
[----:B------:R-:W4:Y:S01]  /*1f120*/  @P1 LDC R3, c[0x0][0x450] ;  /* 0x00011400ff031b82 */ /* 0x000f220000000800 */
[----:B--2---:R-:W-:-:S04]  /*1f130*/  VIADD R0, R7, 0x7f ;  /* 0x0000007f07007836 */ /* 0x004fc80000000000 */
[----:B---3--:R-:W-:-:S05]  /*1f140*/  @P1 IMAD.HI.U32 R2, R0, R2, RZ ;  /* 0x0000000200021227 */ /* 0x008fca00078e00ff */
[----:B----4-:R-:W-:Y:S02]  /*1f150*/  @P1 SHF.R.U32.HI R0, RZ, R3, R2 ;  /* 0x00000003ff001219 */ /* 0x010fe40000011602 */
[----:B------:R-:W2:Y:S03]  /*1f160*/  LDC.64 R2, c[0x0][0x9e0] ;  /* 0x00027800ff027b82 */ /* 0x000ea60000000a00 */
[----:B------:R-:W-:Y:S01]  /*1f170*/  IMAD.IADD R0, R17, 0x1, R0 ;  /* 0x0000000111007824 */ /* 0x000fe200078e0200 */
[----:B--2---:R-:W-:-:S03]  /*1f180*/  ISETP.GE.AND P2, PT, R3, 0x1, PT ;  /* 0x000000010300780c */ /* 0x004fc60003f46270 */
[----:B------:R-:W-:-:S10]  /*1f190*/  IMAD.IADD R2, R0, 0x1, R2 ;  /* 0x0000000100027824 */ /* 0x000fd400078e0202 */
[----:B------:R-:W-:Y:S05]  /*1f1a0*/  @!P2 BRA `(.L_x_1984) ;  /* 0x000000000048a947 */ /* 0x000fea0003800000 */
[C---:B------:R-:W-:Y:S01]  /*1f1b0*/  ISETP.GT.AND P0, PT, R0.reuse, RZ, PT ;  /* 0x000000ff0000720c */ /* 0x040fe20003f04270 */
[----:B------:R-:W-:Y:S01]  /*1f1c0*/  BSSY B0, `(.L_x_1985) ;  /* 0x000000e000007945 */ /* 0x000fe20003800000 */
[----:B------:R-:W-:-:S11]  /*1f1d0*/  VIADD R6, R0, 0xffffffff ;  /* 0xffffffff00067836 */ /* 0x000fd60000000000 */
[----:B------:R-:W-:Y:S05]  /*1f1e0*/  @P0 BRA `(.L_x_1986) ;  /* 0x00000000001c0947 */ /* 0x000fea0003800000 */
[----:B------:R-:W-:Y:S01]  /*1f1f0*/  ISETP.NE.AND P0, PT, R3, 0x1, PT ;  /* 0x000000010300780c */ /* 0x000fe20003f05270 */
[----:B------:R-:W-:-:S12]  /*1f200*/  IMAD.MOV R0, RZ, RZ, -R0 ;  /* 0x000000ffff007224 */ /* 0x000fd800078e0a00 */
[----:B-1----:R-:W1:Y:S02]  /*1f210*/  @P0 LDC.64 R4, c[0x0][0x9e8] ;  /* 0x00027a00ff040b82 */ /* 0x002e640000000a00 */
[----:B-1----:R-:W-:-:S05]  /*1f220*/  @P0 IMAD.HI.U32 R4, R0, R4, RZ ;  /* 0x0000000400040227 */ /* 0x002fca00078e00ff */
[----:B------:R-:W-:-:S04]  /*1f230*/  @P0 SHF.R.U32.HI R0, RZ, R5, R4 ;  /* 0x00000005ff000219 */ /* 0x000fc80000011604 */
[----:B------:R-:W-:Y:S01]  /*1f240*/  LOP3.LUT R6, RZ, R0, RZ, 0x33, !PT ;  /* 0x00000000ff067212 */ /* 0x000fe200078e33ff */
[----:B------:R-:W-:Y:S06]  /*1f250*/  BRA `(.L_x_1987) ;  /* 0x0000000000107947 */ /* 0x000fec0003800000 */
.L_x_1986:
[----:B------:R-:W-:-:S13]  /*1f260*/  ISETP.NE.AND P0, PT, R3, 0x1, PT ;  /* 0x000000010300780c */ /* 0x000fda0003f05270 */
[----:B-1----:R-:W1:Y:S02]  /*1f270*/  @P0 LDC.64 R4, c[0x0][0x9e8] ;  /* 0x00027a00ff040b82 */ /* 0x002e640000000a00 */
[----:B-1----:R-:W-:-:S05]  /*1f280*/  @P0 IMAD.HI.U32 R4, R6, R4, RZ ;  /* 0x0000000406040227 */ /* 0x002fca00078e00ff */
[----:B------:R-:W-:-:S07]  /*1f290*/  @P0 SHF.R.U32.HI R6, RZ, R5, R4 ;  /* 0x00000005ff060219 */ /* 0x000fce0000011604 */
.L_x_1987:
[----:B------:R-:W-:Y:S05]  /*1f2a0*/  BSYNC B0 ;  /* 0x0000000000007941 */ /* 0x000fea0003800000 */
.L_x_1985:
[----:B------:R-:W-:-:S05]  /*1f2b0*/  IMAD R6, R6, R3, R3 ;  /* 0x0000000306067224 */ /* 0x000fca00078e0203 */
[----:B------:R-:W-:-:S07]  /*1f2c0*/  VIMNMX R2, R2, R6, PT ;  /* 0x0000000602027248 */ /* 0x000fce0003fe0100 */
.L_x_1984:
[----:B------:R-:W-:Y:S01]  /*1f2d0*/  VIADD R2, R2, 0x7f ;  /* 0x0000007f02027836 */ /* 0x000fe20000000000 */
[----:B-1----:R-:W1:Y:S01]  /*1f2e0*/  @P1 LDC R4, c[0x0][0x450] ;  /* 0x00011400ff041b82 */ /* 0x002e620000000800 */
[----:B------:R-:W-:-:S03]  /*1f2f0*/  ULDC UR4, c[0x0][0x9dc] ;  /* 0x0002770000047ab9 */ /* 0x000fc60000000800 */
[----:B------:R-:W-:-:S04]  /*1f300*/  SHF.R.S32.HI R0, RZ, 0x1f, R2 ;  /* 0x0000001fff007819 */ /* 0x000fc80000011402 */
[----:B------:R-:W-:Y:S01]  /*1f310*/  LEA.HI R0, R0, R2, RZ, 0x7 ;  /* 0x0000000200007211 */ /* 0x000fe200078f38ff */
[----:B------:R-:W-:-:S03]  /*1f320*/  IMAD.MOV.U32 R2, RZ, RZ, R7 ;  /* 0x000000ffff027224 */ /* 0x000fc600078e0007 */
[----:B------:R-:W-:-:S04]  /*1f330*/  SHF.R.S32.HI R0, RZ, 0x7, R0 ;  /* 0x00000007ff007819 */ /* 0x000fc80000011400 */
[----:B------:R-:W-:Y:S02]  /*1f340*/  VIMNMX R6, R21, R0, PT ;  /* 0x0000000015067248 */ /* 0x000fe40003fe0100 */
[----:B------:R-:W2:Y:S03]  /*1f350*/  @P1 LDC R0, c[0x0][0x44c] ;  /* 0x00011300ff001b82 */ /* 0x000ea60000000800 */
[----:B------:R3:W-:Y:S01]  /*1f360*/  STL [R1+0x34], R6 ;  /* 0x0000340601007387 */ /* 0x0007e20000100800 */
[----:B--2---:R-:W-:-:S05]  /*1f370*/  @P1 IMAD.HI.U32 R0, R7, R0, RZ ;  /* 0x0000000007001227 */ /* 0x004fca00078e00ff */
[----:B-1----:R-:W-:-:S05]  /*1f380*/  @P1 SHF.R.U32.HI R2, RZ, R4, R0 ;  /* 0x00000004ff021219 */ /* 0x002fca0000011600 */
[----:B------:R-:W-:-:S04]  /*1f390*/  IMAD.IADD R2, R20, 0x1, R2 ;  /* 0x0000000114027824 */ /* 0x000fc800078e0202 */
[----:B------:R-:W-:Y:S01]  /*1f3a0*/  VIADD R0, R2, -UR4 ;  /* 0x8000000402007c36 */ /* 0x000fe20008000000 */
[----:B---3--:R-:W-:Y:S06]  /*1f3b0*/  @!P2 BRA `(.L_x_1988) ;  /* 0x000000000044a947 */ /* 0x008fec0003800000 */
        /* <DEDUP_REMOVED lines=10> */
.L_x_1990:
[----:B------:R-:W-:-:S13]  /*1f460*/  ISETP.NE.AND P0, PT, R3, 0x1, PT ;  /* 0x000000010300780c */ /* 0x000fda0003f05270 */
[----:B------:R-:W1:Y:S02]  /*1f470*/  @P0 LDC.64 R4, c[0x0][0x9e8] ;  /* 0x00027a00ff040b82 */ /* 0x000e640000000a00 */
[----:B-1----:R-:W-:-:S05]  /*1f480*/  @P0 IMAD.HI.U32 R4, R2, R4, RZ ;  /* 0x0000000402040227 */ /* 0x002fca00078e00ff */
[----:B------:R-:W-:-:S07]  /*1f490*/  @P0 SHF.R.U32.HI R2, RZ, R5, R4 ;  /* 0x00000005ff020219 */ /* 0x000fce0000011604 */
.L_x_1991:
[----:B------:R-:W-:Y:S05]  /*1f4a0*/  BSYNC B0 ;  /* 0x0000000000007941 */ /* 0x000fea0003800000 */
.L_x_1989:
[----:B------:R-:W-:-:S05]  /*1f4b0*/  IMAD R2, R2, R3, RZ ;  /* 0x0000000302027224 */ /* 0x000fca00078e02ff */
[----:B------:R-:W-:-:S07]  /*1f4c0*/  VIMNMX R0, R0, R2, !PT ;  /* 0x0000000200007248 */ /* 0x000fce0007fe0100 */
.L_x_1988:
[----:B------:R-:W-:Y:S01]  /*1f4d0*/  SHF.R.S32.HI R2, RZ, 0x1f, R0 ;  /* 0x0000001fff027819 */ /* 0x000fe20000011400 */
[----:B------:R-:W-:Y:S03]  /*1f4e0*/  BSSY B7, `(.L_x_1992) ;  /* 0x00003e3000077945 */ /* 0x000fe60003800000 */
[----:B------:R-:W-:-:S04]  /*1f4f0*/  LEA.HI R2, R2, R0, RZ, 0x7 ;  /* 0x0000000002027211 */ /* 0x000fc800078f38ff */
[----:B------:R-:W-:-:S04]  /*1f500*/  SHF.R.S32.HI R2, RZ, 0x7, R2 ;  /* 0x00000007ff027819 */ /* 0x000fc80000011402 */
[----:B------:R-:W-:-:S04]  /*1f510*/  VIMNMX R3, RZ, R2, !PT ;  /* 0x00000002ff037248 */ /* 0x000fc80007fe0100 */
[----:B------:R-:W-:Y:S01]  /*1f520*/  ISETP.GT.AND P0, PT, R6, R3, PT ;  /* 0x000000030600720c */ /* 0x000fe20003f04270 */
[----:B------:R1:W-:-:S12]  /*1f530*/  STL [R1+0x28], R3 ;  /* 0x0000280301007387 */ /* 0x0003d80000100800 */
[----:B-1----:R-:W-:Y:S05]  /*1f540*/  @P0 BRA `(.L_x_1993) ;  /* 0x0000000000440947 */ /* 0x002fea0003800000 */
[----:B------:R-:W1:Y:S02]  /*1f550*/  S2R R3, SR_TID.X ;  /* 0x0000000000037919 */ /* 0x000e640000002100 */
[----:B-1----:R-:W-:-:S04]  /*1f560*/  LOP3.LUT R3, R3, 0x7f, RZ, 0xc0, !PT ;  /* 0x0000007f03037812 */ /* 0x002fc800078ec0ff */
[----:B------:R-:W-:-:S13]  /*1f570*/  ISETP.NE.AND P0, PT, R3, RZ, PT ;  /* 0x000000ff0300720c */ /* 0x000fda0003f05270 */
[----:B------:R-:W-:Y:S05]  /*1f580*/  @P0 BRA `(.L_x_1994) ;  /* 0x0000003c00600947 */ /* 0x000fea0003800000 */
[----:B------:R-:W1:Y:S01]  /*1f590*/  S2R R3, SR_LANEID ;  /* 0x0000000000037919 */ /* 0x000e620000000000 */
[----:B------:R-:W-:Y:S02]  /*1f5a0*/  VOTEU.ANY UR4, UPT, PT ;  /* 0x0000000000047886 */ /* 0x000fe400038e0100 */
[----:B------:R-:W1:Y:S08]  /*1f5b0*/  FLO.U32 R0, UR4 ;  /* 0x0000000400007d00 */ /* 0x000e7000080e0000 */
[----:B------:R-:W2:Y:S01]  /*1f5c0*/  POPC R5, UR4 ;  /* 0x0000000400057d09 */ /* 0x000ea20008000000 */
[----:B-1----:R-:W-:-:S02]  /*1f5d0*/  ISETP.EQ.U32.AND P0, PT, R0, R3, PT ;  /* 0x000000030000720c */ /* 0x002fc40003f02070 */
[----:B------:R-:W2:Y:S11]  /*1f5e0*/  LDC.64 R2, c[0x0][0xc60] ;  /* 0x00031800ff027b82 */ /* 0x000eb60000000a00 */
[----:B--2---:R-:W2:Y:S01]  /*1f5f0*/  @P0 ATOMG.E.ADD.STRONG.GPU PT, R3, desc[UR38][R2.64], R5 ;  /* 0x00000005020309a8 */ /* 0x004ea200081ee1e6 */
[----:B------:R-:W1:Y:S02]  /*1f600*/  S2R R4, SR_LTMASK ;  /* 0x0000000000047919 */ /* 0x000e640000003900 */
[----:B-1----:R-:W-:-:S04]  /*1f610*/  LOP3.LUT R4, R4, UR4, RZ, 0xc0, !PT ;  /* 0x0000000404047c12 */ /* 0x002fc8000f8ec0ff */
[----:B------:R-:W1:Y:S01]  /*1f620*/  POPC R7, R4 ;  /* 0x0000000400077309 */ /* 0x000e620000000000 */
[----:B--2---:R-:W1:Y:S02]  /*1f630*/  SHFL.IDX PT, R0, R3, R0, 0x1f ;  /* 0x00001f0003007589 */ /* 0x004e6400000e0000 */
[----:B-1----:R-:W-:Y:S01]  /*1f640*/  IADD3 R16, R0, UR36, R7 ;  /* 0x0000002400107c10 */ /* 0x002fe2000fffe007 */
[----:B------:R-:W-:Y:S06]  /*1f650*/  BRA `(.L_x_1994) ;  /* 0x0000003c002c7947 */ /* 0x000fec0003800000 */
.L_x_1993:
[----:B------:R-:W2:Y:S01]  /*1f660*/  LDL R17, [R1] ;  /* 0x0000000001117983 */ /* 0x000ea20000100800 */
        /* <DEDUP_REMOVED lines=8> */
[----:B------:R-:W-:Y:S01]  /*1f6f0*/  MOV R4, UR6 ;  /* 0x0000000600047c02 */ /* 0x000fe20008000f00 */
[----:B------:R-:W-:Y:S01]  /*1f700*/  IMAD.U32 R5, RZ, RZ, UR7 ;  /* 0x00000007ff057e24 */ /* 0x000fe2000f8e00ff */
[----:B------:R-:W1:Y:S01]  /*1f710*/  LDC.64 R2, c[0x4][R2] ;  /* 0x0100000002027b82 */ /* 0x000e620000000a00 */
[----:B------:R-:W-:Y:S02]  /*1f720*/  IMAD.U32 R6, RZ, RZ, UR8 ;  /* 0x00000008ff067e24 */ /* 0x000fe4000f8e00ff */
[----:B------:R-:W-:Y:S02]  /*1f730*/  IMAD.U32 R7, RZ, RZ, UR9 ;  /* 0x00000009ff077e24 */ /* 0x000fe4000f8e00ff */
[----:B------:R-:W-:-:S02]  /*1f740*/  IMAD.U32 R10, RZ, RZ, UR4 ;  /* 0x00000004ff0a7e24 */ /* 0x000fc4000f8e00ff */
[----:B0-----:R-:W-:Y:S02]  /*1f750*/  IMAD.U32 R11, RZ, RZ, UR5 ;  /* 0x00000005ff0b7e24 */ /* 0x001fe4000f8e00ff */
[----:B------:R-:W-:Y:S02]  /*1f760*/  IMAD.MOV.U32 R8, RZ, RZ, 0x70 ;  /* 0x00000070ff087424 */ /* 0x000fe400078e00ff */
[----:B------:R-:W-:Y:S02]  /*1f770*/  IMAD.MOV.U32 R12, RZ, RZ, 0x1 ;  /* 0x00000001ff0c7424 */ /* 0x000fe400078e00ff */
[----:B------:R-:W-:-:S07]  /*1f780*/  IMAD.MOV.U32 R13, RZ, RZ, RZ ;  /* 0x000000ffff0d7224 */ /* 0x000fce00078e00ff */
[----:B------:R-:W-:-:S07]  /*1f790*/  LEPC R20, `(.L_x_1996) ;  /* 0x000000001014794e */ /* 0x000fce0000000000 */
[----:B-1----:R-:W-:Y:S05]  /*1f7a0*/  CALL.ABS.NOINC R2 ;  /* 0x0000000002007343 */ /* 0x002fea0003c00000 */
.L_x_1996:
[----:B------:R-:W-:Y:S05]  /*1f7b0*/  BSYNC B6 ;  /* 0x0000000000067941 */ /* 0x000fea0003800000 */
.L_x_1995:
        /* <DEDUP_REMOVED lines=10> */
[----:B------:R-:W-:Y:S01]  /*1f860*/  MOV R8, 0x70 ;  /* 0x0000007000087802 */ /* 0x000fe20000000f00 */
[----:B------:R-:W-:Y:S02]  /*1f870*/  IMAD.U32 R5, RZ, RZ, UR7 ;  /* 0x00000007ff057e24 */ /* 0x000fe4000f8e00ff */
[----:B------:R-:W-:Y:S02]  /*1f880*/  IMAD.U32 R6, RZ, RZ, UR8 ;  /* 0x00000008ff067e24 */ /* 0x000fe4000f8e00ff */
[----:B------:R-:W-:-:S02]  /*1f890*/  IMAD.U32 R7, RZ, RZ, UR9 ;  /* 0x00000009ff077e24 */ /* 0x000fc4000f8e00ff */
[----:B------:R-:W-:Y:S02]  /*1f8a0*/  IMAD.U32 R10, RZ, RZ, UR4 ;  /* 0x00000004ff0a7e24 */ /* 0x000fe4000f8e00ff */
[----:B0-----:R-:W-:Y:S02]  /*1f8b0*/  IMAD.U32 R11, RZ, RZ, UR5 ;  /* 0x00000005ff0b7e24 */ /* 0x001fe4000f8e00ff */
[----:B------:R-:W-:Y:S02]  /*1f8c0*/  IMAD.MOV.U32 R12, RZ, RZ, 0x1 ;  /* 0x00000001ff0c7424 */ /* 0x000fe400078e00ff */
[----:B-1----:R-:W-:-:S07]  /*1f8d0*/  IMAD.MOV.U32 R13, RZ, RZ, RZ ;  /* 0x000000ffff0d7224 */ /* 0x002fce00078e00ff */
[----:B------:R-:W-:-:S07]  /*1f8e0*/  LEPC R20, `(.L_x_1999) ;  /* 0x000000001014794e */ /* 0x000fce0000000000 */
[----:B--2---:R-:W-:Y:S05]  /*1f8f0*/  CALL.ABS.NOINC R2 ;  /* 0x0000000002007343 */ /* 0x004fea0003c00000 */
.L_x_1999:
        /* <DEDUP_REMOVED lines=15> */
.L_x_1998:
[----:B------:R-:W-:Y:S05]  /*1f9f0*/  BSYNC B6 ;  /* 0x0000000000067941 */ /* 0x000fea0003800000 */
.L_x_1997:
[----:B------:R-:W-:Y:S01]  /*1fa00*/  ULDC.64 UR4, c[0x0][0x9f8] ;  /* 0x00027e0000047ab9 */ /* 0x000fe20000000a00 */
[----:B------:R-:W2:Y:S01]  /*1fa10*/  LDL R17, [R1+0x34] ;  /* 0x0000340001117983 */ /* 0x000ea20000100800 */
[----:B------:R-:W-:Y:S01]  /*1fa20*/  ISETP.NE.U32.AND P0, PT, RZ, UR4, PT ;  /* 0x00000004ff007c0c */ /* 0x000fe2000bf05070 */
[----:B------:R-:W-:-:S03]  /*1fa30*/  IMAD.MOV.U32 R7, RZ, RZ, R19 ;  /* 0x000000ffff077224 */ /* 0x000fc600078e0013 */
[----:B------:R-:W-:Y:S01]  /*1fa40*/  ISETP.NE.AND.EX P0, PT, RZ, UR5, PT, P0 ;  /* 0x00000005ff007c0c */ /* 0x000fe2000bf05300 */
[----:B------:R-:W-:-:S12]  /*1fa50*/  ULDC.64 UR4, c[0x0][0xa08] ;  /* 0x0002820000047ab9 */ /* 0x000fd80000000a00 */
[----:B------:R-:W1:Y:S02]  /*1fa60*/  @P0 LDC.64 R2, c[0x0][0x9f8] ;  /* 0x00027e00ff020b82 */ /* 0x000e640000000a00 */
[----:B-1----:R-:W-:-:S05]  /*1fa70*/  @P0 IMAD.WIDE R2, R19, 0x4, R2 ;  /* 0x0000000413020825 */ /* 0x002fca00078e0202 */
[----:B------:R1:W3:Y:S02]  /*1fa80*/  @P0 LDG.E R7, desc[UR38][R2.64] ;  /* 0x0000002602070981 */ /* 0x0002e4000c1e1900 */
[----:B-1----:R-:W1:Y:S02]  /*1fa90*/  LDC.64 R2, c[0x0][0x418] ;  /* 0x00010600ff027b82 */ /* 0x002e640000000a00 */
[----:B-1----:R-:W-:Y:S01]  /*1faa0*/  LOP3.LUT P0, RZ, R2, UR4, RZ, 0xfc, !PT ;  /* 0x0000000402ff7c12 */ /* 0x002fe2000f80fcff */
[----:B------:R-:W-:-:S03]  /*1fab0*/  UMOV UR4, 0xffffffff ;  /* 0xffffffff00047882 */ /* 0x000fc60000000000 */
[----:B------:R-:W-:Y:S01]  /*1fac0*/  LOP3.LUT P0, RZ, R3, UR5, RZ, 0xfc, P0 ;  /* 0x0000000503ff7c12 */ /* 0x000fe2000800fcff */
[----:B--2---:R-:W-:Y:S01]  /*1fad0*/  VIADD R0, R17, 0xffffffff ;  /* 0xffffffff11007836 */ /* 0x004fe20000000000 */
[----:B---3--:R-:W-:Y:S01]  /*1fae0*/  SHF.R.S32.HI R8, RZ, 0x1f, R7 ;  /* 0x0000001fff087819 */ /* 0x008fe20000011407 */
[----:B------:R1:W-:Y:S01]  /*1faf0*/  STL [R1+0xc], R7 ;  /* 0x00000c0701007387 */ /* 0x0003e20000100800 */
[----:B------:R-:W-:-:S03]  /*1fb00*/  SEL R17, R7, RZ, !P0 ;  /* 0x000000ff07117207 */ /* 0x000fc60004000000 */
[----:B------:R1:W-:Y:S01]  /*1fb10*/  STL [R1+0x24], R8 ;  /* 0x0000240801007387 */ /* 0x0003e20000100800 */
[----:B------:R-:W-:Y:S05]  /*1fb20*/  BRA.DIV UR4, `(.L_x_2000) ;  /* 0x0000006604987947 */ /* 0x000fea000b800000 */
[----:B------:R-:W2:Y:S02]  /*1fb30*/  S2R R4, SR_TID.X ;  /* 0x0000000000047919 */ /* 0x000ea40000002100 */
[----:B--2---:R-:W-:-:S04]  /*1fb40*/  SHF.R.U32.HI R4, RZ, 0x5, R4 ;  /* 0x00000005ff047819 */ /* 0x004fc80000011604 */
[----:B------:R-:W-:-:S05]  /*1fb50*/  LOP3.LUT R4, R4, 0x3, RZ, 0xc0, !PT ;  /* 0x0000000304047812 */ /* 0x000fca00078ec0ff */
[----:B------:R2:W3:Y:S02]  /*1fb60*/  SHFL.IDX PT, R14, R4, RZ, 0x1f ;  /* 0x00001fff040e7589 */ /* 0x0004e400000e0000 */
.L_x_2178:
[----:B--2---:R-:W2:Y:S01]  /*1fb70*/  LDL.LU R4, [R1+0x20] ;  /* 0x0000200001047983 */ /* 0x004ea20000300800 */
[----:B------:R-:W-:Y:S02]  /*1fb80*/  PLOP3.LUT P1, PT, PT, PT, PT, 0x8, 0x0 ;  /* 0x000000000000781c */ /* 0x000fe40003f2e170 */
[----:B---3--:R-:W-:Y:S01]  /*1fb90*/  ISETP.NE.AND P0, PT, R14, RZ, PT ;  /* 0x000000ff0e00720c */ /* 0x008fe20003f05270 */
[----:B------:R3:W-:Y:S01]  /*1fba0*/  STL [R1+0x8], R0 ;  /* 0x0000080001007387 */ /* 0x0007e20000100800 */
[----:B--2---:R-:W-:-:S09]  /*1fbb0*/  LOP3.LUT R4, R4, 0xfffffffe, RZ, 0xc0, !PT ;  /* 0xfffffffe04047812 */ /* 0x004fd200078ec0ff */
[----:B------:R-:W-:-:S05]  /*1fbc0*/  @P1 LOP3.LUT R4, R4, 0x1, RZ, 0xfc, !PT ;  /* 0x0000000104041812 */ /* 0x000fca00078efcff */
[----:B------:R3:W-:Y:S01]  /*1fbd0*/  STL [R1+0x20], R4 ;  /* 0x0000200401007387 */ /* 0x0007e20000100800 */
[----:B------:R-:W-:Y:S05]  /*1fbe0*/  @P0 BRA `(.L_x_2001) ;  /* 0x0000000400300947 */ /* 0x000fea0003800000 */
[----:B------:R-:W-:-:S03]  /*1fbf0*/  UMOV UR4, 0xffffffff ;  /* 0xffffffff00047882 */ /* 0x000fc60000000000 */
[----:B------:R-:W-:Y:S05]  /*1fc00*/  BRA.DIV UR4, `(.L_x_2002) ;  /* 0x0000006604947947 */ /* 0x000fea000b800000 */
[----:B------:R-:W-:-:S13]  /*1fc10*/  ELECT P6, URZ, PT ;  /* 0x00000000003f782f */ /* 0x000fda00038c0000 */
.L_x_2181:
[----:B------:R-:W-:Y:S05]  /*1fc20*/  @!P6 BRA `(.L_x_2001) ;  /* 0x000000040020e947 */ /* 0x000fea0003800000 */
[----:B------:R-:W-:-:S04]  /*1fc30*/  ISETP.NE.U32.AND P0, PT, R2, RZ, PT ;  /* 0x000000ff0200720c */ /* 0x000fc80003f05070 */
[----:B------:R-:W-:-:S13]  /*1fc40*/  ISETP.NE.AND.EX P0, PT, R3, RZ, PT, P0 ;  /* 0x000000ff0300720c */ /* 0x000fda0003f05300 */
[----:B------:R-:W-:Y:S05]  /*1fc50*/  @!P0 BRA `(.L_x_2003) ;  /* 0x0000000000508947 */ /* 0x000fea0003800000 */
[----:B------:R-:W2:Y:S01]  /*1fc60*/  LDC R6, c[0x0][0x43c] ;  /* 0x00010f00ff067b82 */ /* 0x000ea20000000800 */
[----:B------:R-:W-:Y:S01]  /*1fc70*/  IMAD.MOV.U32 R9, RZ, RZ, R0 ;  /* 0x000000ffff097224 */ /* 0x000fe200078e0000 */
[----:B------:R-:W-:-:S03]  /*1fc80*/  ULDC.64 UR4, c[0x0][0x428] ;  /* 0x00010a0000047ab9 */ /* 0x000fc60000000a00 */
[----:B---3--:R-:W-:Y:S01]  /*1fc90*/  IMAD.MOV.U32 R0, RZ, RZ, R9 ;  /* 0x000000ffff007224 */ /* 0x008fe200078e0009 */
[----:B--2---:R-:W-:-:S13]  /*1fca0*/  ISETP.NE.AND P0, PT, R6, 0x1, PT ;  /* 0x000000010600780c */ /* 0x004fda0003f05270 */
[----:B------:R-:W2:Y:S02]  /*1fcb0*/  @P0 LDC.64 R4, c[0x0][0x440] ;  /* 0x00011000ff040b82 */ /* 0x000ea40000000a00 */
[----:B--2---:R-:W-:-:S05]  /*1fcc0*/  @P0 IMAD.HI.U32 R4, R9, R4, RZ ;  /* 0x0000000409040227 */ /* 0x004fca00078e00ff */
[----:B------:R-:W-:-:S04]  /*1fcd0*/  @P0 SHF.R.U32.HI R0, RZ, R5, R4 ;  /* 0x00000005ff000219 */ /* 0x000fc80000011604 */
[----:B------:R-:W-:Y:S02]  /*1fce0*/  IADD3 R4, -R0, RZ, RZ ;  /* 0x000000ff00047210 */ /* 0x000fe40007ffe1ff */
[----:B------:R-:W-:-:S03]  /*1fcf0*/  SHF.R.S32.HI R5, RZ, 0x1f, R0 ;  /* 0x0000001fff057819 */ /* 0x000fc60000011400 */
        /* <DEDUP_REMOVED lines=10> */
.L_x_2003:
[----:B-1----:R-:W4:Y:S04]  /*1fda0*/  LDL R7, [R1] ;  /* 0x0000000001077983 */ /* 0x002f280000100800 */
[----:B---3--:R-:W4:Y:S04]  /*1fdb0*/  LDL R0, [R1+0x4] ;  /* 0x0000040001007983 */ /* 0x008f280000100800 */
[----:B--2---:R-:W2:Y:S01]  /*1fdc0*/  LDL R2, [R1+0x10] ;  /* 0x0000100001027983 */ /* 0x004ea20000100800 */
[----:B----4-:R-:W-:Y:S01]  /*1fdd0*/  IMAD R0, R0, 0x8, R7 ;  /* 0x0000000800007824 */ /* 0x010fe200078e0207 */
[----:B--2---:R-:W-:-:S04]  /*1fde0*/  SHF.L.U32 R2, R2, 0x1f, RZ ;  /* 0x0000001f02027819 */ /* 0x004fc800000006ff */
[----:B------:R-:W1:Y:S02]  /*1fdf0*/  SYNCS.PHASECHK.TRANS64.TRYWAIT P0, [R0+URZ+0x28840], R2 ;  /* 0x02884002000075a7 */ /* 0x000e64000800017f */
[----:B-1----:R-:W-:Y:S05]  /*1fe00*/  @!P0 BRA `(.L_x_2004) ;  /* 0x0000006400348947 */ /* 0x002fea0003800000 */
.L_x_2182:
        /* <DEDUP_REMOVED lines=11> */
.L_x_2005:
[----:B------:R-:W2:Y:S04]  /*1fec0*/  LDL R5, [R1] ;  /* 0x0000000001057983 */ /* 0x000ea80000100800 */
[----:B------:R-:W2:Y:S04]  /*1fed0*/  LDL R4, [R1+0x4] ;  /* 0x0000040001047983 */ /* 0x000ea80000100800 */
[----:B------:R-:W3:Y:S04]  /*1fee0*/  LDL R6, [R1+0x8] ;  /* 0x0000080001067983 */ /* 0x000ee80000100800 */
[----:B------:R-:W4:Y:S04]  /*1fef0*/  LDL R3, [R1+0x14] ;  /* 0x0000140001037983 */ /* 0x000f280000100800 */
[----:B-1----:R-:W4:Y:S01]  /*1ff00*/  LDL.LU R2, [R1+0x20] ;  /* 0x0000200001027983 */ /* 0x002f220000300800 */
        /* <DEDUP_REMOVED lines=9> */
[----:B--2---:R-:W-:Y:S01]  /*1ffa0*/  IMAD R0, R4, 0x8000, R5 ;  /* 0x0000800004007824 */ /* 0x004fe200078e0205 */
[----:B---3--:R-:W-:-:S04]  /*1ffb0*/  R2UR UR11, R6 ;  /* 0x00000000060b72ca */ /* 0x008fc800000e0000 */
[----:B------:R-:W-:Y:S02]  /*1ffc0*/  R2UR UR6, R0 ;  /* 0x00000000000672ca */ /* 0x000fe400000e0000 */
[----:B----4-:R-:W-:Y:S02]  /*1ffd0*/  R2UR UR5, R3 ;  /* 0x00000000030572ca */ /* 0x010fe400000e0000 */
[----:B------:R-:W-:-:S09]  /*1ffe0*/  LOP3.LUT R2, R2, 0xfffffffe, RZ, 0xc0, !PT ;  /* 0xfffffffe02027812 */ /* 0x000fd200078ec0ff */
        /* <DEDUP_REMOVED lines=8> */
[----:B-1----:R-:W-:Y:S01]  /*20070*/  UMOV UR8, UR14 ;  /* 0x0000000e00087c82 */ /* 0x002fe20008000000 */
[----:B------:R-:W-:Y:S02]  /*20080*/  UMOV UR10, UR15 ;  /* 0x0000000f000a7c82 */ /* 0x000fe40008000000 */
[----:B------:R2:W-:Y:S01]  /*20090*/  UTMALDG.4D [UR8], [UR4], desc[UR6] ;  /* 0x00000608040075b4 */ /* 0x0005e20008019000 */
[----:B------:R-:W-:Y:S02]  /*200a0*/  NOP ;  /* 0x0000000000007918 */ /* 0x000fe40000000000 */
.L_x_2001:
[----:B---3--:R-:W3:Y:S04]  /*200b0*/  LDL R4, [R1] ;  /* 0x0000000001047983 */ /* 0x008ee80000100800 */
[----:B------:R-:W4:Y:S01]  /*200c0*/  LDL.LU R3, [R1+0x40] ;  /* 0x0000400001037983 */ /* 0x000f220000300800 */
[----:B------:R-:W-:Y:S05]  /*200d0*/  WARPSYNC.ALL ;  /* 0x0000000000007948 */ /* 0x000fea0003800000 */
[----:B--2---:R-:W-:Y:S01]  /*200e0*/  ULDC.64 UR4, c[0x0][0x298] ;  /* 0x0000a60000047ab9 */ /* 0x004fe20000000a00 */
[----:B------:R-:W-:Y:S01]  /*200f0*/  BSSY B6, `(.L_x_2006) ;  /* 0x000001c000067945 */ /* 0x000fe20003800000 */
[----:B------:R-:W-:Y:S01]  /*20100*/  BAR.SYNC.DEFER_BLOCKING 0x8, 0x180 ;  /* 0x0206000000007b1d */ /* 0x000fe20000010000 */
[----:B----4-:R-:W-:-:S05]  /*20110*/  SHF.R.S32.HI R0, RZ, 0x1f, R3 ;  /* 0x0000001fff007819 */ /* 0x010fca0000011403 */
[----:B------:R-:W-:Y:S02]  /*20120*/  IMAD R2, R0, UR4, RZ ;  /* 0x0000000400027c24 */ /* 0x000fe4000f8e02ff */
[----:B---3--:R-:W-:Y:S02]  /*20130*/  VIADD R0, R4, 0x10400 ;  /* 0x0001040004007836 */ /* 0x008fe40000000000 */
[C---:B------:R-:W-:Y:S02]  /*20140*/  IMAD R2, R3.reuse, UR5, R2 ;  /* 0x0000000503027c24 */ /* 0x040fe4000f8e0202 */
[----:B------:R-:W-:Y:S01]  /*20150*/  IMAD.WIDE.U32 R4, R3, UR4, RZ ;  /* 0x0000000403047c25 */ /* 0x000fe2000f8e00ff */
[----:B------:R-:W-:-:S03]  /*20160*/  LOP3.LUT P0, RZ, R0, 0x3ff, RZ, 0xc0, !PT ;  /* 0x000003ff00ff7812 */ /* 0x000fc6000780c0ff */
[----:B------:R-:W-:Y:S01]  /*20170*/  IMAD.IADD R0, R5, 0x1, R2 ;  /* 0x0000000105007824 */ /* 0x000fe200078e0202 */
[----:B------:R2:W-:Y:S04]  /*20180*/  STL.64 [R1+0x40], R4 ;  /* 0x0000400401007387 */ /* 0x0005e80000100a00 */
[----:B------:R2:W-:Y:S05]  /*20190*/  STL [R1+0x4c], R0 ;  /* 0x00004c0001007387 */ /* 0x0005ea0000100800 */
[----:B------:R-:W-:Y:S05]  /*201a0*/  @!P0 BRA `(.L_x_2007) ;  /* 0x0000000000408947 */ /* 0x000fea0003800000 */
[----:B------:R-:W-:Y:S01]  /*201b0*/  MOV R2, 0x0 ;  /* 0x0000000000027802 */ /* 0x000fe20000000f00 */
[----:B------:R-:W-:Y:S01]  /*201c0*/  ULDC.64 UR4, c[0x4][0xa0] ;  /* 0x0100280000047ab9 */ /* 0x000fe20000000a00 */
[----:B------:R-:W-:Y:S01]  /*201d0*/  ULDC.64 UR6, c[0x4][0xa8] ;  /* 0x01002a0000067ab9 */ /* 0x000fe20000000a00 */
[----:B------:R-:W-:Y:S01]  /*201e0*/  ULDC.64 UR8, c[0x4][0x20] ;  /* 0x0100080000087ab9 */ /* 0x000fe20000000a00 */
[----:B--2---:R-:W-:Y:S01]  /*201f0*/  IMAD.U32 R4, RZ, RZ, UR4 ;  /* 0x00000004ff047e24 */ /* 0x004fe2000f8e00ff */
[----:B------:R-:W-:Y:S01]  /*20200*/  MOV R13, RZ ;  /* 0x000000ff000d7202 */ /* 0x000fe20000000f00 */
[----:B------:R-:W2:Y:S01]  /*20210*/  LDC.64 R2, c[0x4][R2] ;  /* 0x0100000002027b82 */ /* 0x000ea20000000a00 */
[----:B------:R-:W-:Y:S02]  /*20220*/  IMAD.U32 R5, RZ, RZ, UR5 ;  /* 0x00000005ff057e24 */ /* 0x000fe4000f8e00ff */
[----:B------:R-:W-:Y:S02]  /*20230*/  IMAD.U32 R6, RZ, RZ, UR6 ;  /* 0x00000006ff067e24 */ /* 0x000fe4000f8e00ff */
[----:B-1----:R-:W-:-:S02]  /*20240*/  IMAD.U32 R7, RZ, RZ, UR7 ;  /* 0x00000007ff077e24 */ /* 0x002fc4000f8e00ff */
[----:B------:R-:W-:Y:S02]  /*20250*/  IMAD.U32 R10, RZ, RZ, UR8 ;  /* 0x00000008ff0a7e24 */ /* 0x000fe4000f8e00ff */
[----:B0-----:R-:W-:Y:S02]  /*20260*/  IMAD.U32 R11, RZ, RZ, UR9 ;  /* 0x00000009ff0b7e24 */ /* 0x001fe4000f8e00ff */
[----:B------:R-:W-:Y:S02]  /*20270*/  IMAD.MOV.U32 R8, RZ, RZ, 0x70 ;  /* 0x00000070ff087424 */ /* 0x000fe400078e00ff */
[----:B------:R-:W-:-:S07]  /*20280*/  IMAD.MOV.U32 R12, RZ, RZ, 0x1 ;  /* 0x00000001ff0c7424 */ /* 0x000fce00078e00ff */
[----:B------:R-:W-:-:S07]  /*20290*/  LEPC R20, `(.L_x_2007) ;  /* 0x000000001014794e */ /* 0x000fce0000000000 */
[----:B--2---:R-:W-:Y:S05]  /*202a0*/  CALL.ABS.NOINC R2 ;  /* 0x0000000002007343 */ /* 0x004fea0003c00000 */
.L_x_2007:
[----:B------:R-:W-:Y:S05]  /*202b0*/  BSYNC B6 ;  /* 0x0000000000067941 */ /* 0x000fea0003800000 */
.L_x_2006:
[----:B--2---:R-:W2:Y:S01]  /*202c0*/  LDL.LU R0, [R1+0x4c] ;  /* 0x00004c0001007983 */ /* 0x004ea20000300800 */
[----:B-1----:R-:W1:Y:S01]  /*202d0*/  LDC R7, c[0x0][0x448] ;  /* 0x00011200ff077b82 */ /* 0x002e620000000800 */
[----:B------:R-:W-:Y:S01]  /*202e0*/  ULDC.64 UR4, c[0x0][0x2d8] ;  /* 0x0000b60000047ab9 */ /* 0x000fe20000000a00 */
[----:B------:R-:W-:Y:S01]  /*202f0*/  ULDC.64 UR6, c[0x0][0x280] ;  /* 0x0000a00000067ab9 */ /* 0x000fe20000000a00 */
[----:B------:R-:W2:Y:S04]  /*20300*/  LDL.LU.64 R2, [R1+0x40] ;  /* 0x0000400001027983 */ /* 0x000ea80000300a00 */
[----:B------:R-:W3:Y:S01]  /*20310*/  LDL R8, [R1+0x30] ;  /* 0x0000300001087983 */ /* 0x000ee20000100800 */
[----:B------:R-:W4:Y:S01]  /*20320*/  S2R R5, SR_TID.X ;  /* 0x0000000000057919 */ /* 0x000f220000002100 */
[----:B------:R-:W0:Y:S01]  /*20330*/  S2R R9, SR_TID.X ;  /* 0x0000000000097919 */ /* 0x000e220000002100 */
[----:B----4-:R-:W-:-:S04]  /*20340*/  LOP3.LUT R5, R5, 0x7f, RZ, 0xc0, !PT ;  /* 0x0000007f05057812 */ /* 0x010fc800078ec0ff */
[----:B------:R-:W-:Y:S01]  /*20350*/  SHF.R.U32.HI R5, RZ, 0x3, R5 ;  /* 0x00000003ff057819 */ /* 0x000fe20000011605 */
[----:B0-----:R-:W-:-:S05]  /*20360*/  IMAD.SHL.U32 R9, R9, 0x10, RZ ;  /* 0x0000001009097824 */ /* 0x001fca00078e00ff */
[----:B------:R-:W-:Y:S01]  /*20370*/  LOP3.LUT R9, R5, 0x70, R9, 0xf8, !PT ;  /* 0x0000007005097812 */ /* 0x000fe200078ef809 */
[----:B--2---:R-:W-:Y:S01]  /*20380*/  IMAD.MOV.U32 R3, RZ, RZ, R0 ;  /* 0x000000ffff037224 */ /* 0x004fe200078e0000 */
        /* <DEDUP_REMOVED lines=12> */
[----:B-1----:R-:W-:Y:S01]  /*20450*/  ISETP.NE.AND P0, PT, R7, 0x1, PT ;  /* 0x000000010700780c */ /* 0x002fe20003f05270 */
[----:B------:R-:W-:-:S12]  /*20460*/  IMAD R4, R4, UR4, RZ ;  /* 0x0000000404047c24 */ /* 0x000fd8000f8e02ff */
[----:B------:R-:W0:Y:S01]  /*20470*/  @P0 LDC R5, c[0x0][0x44c] ;  /* 0x00011300ff050b82 */ /* 0x000e220000000800 */
[----:B------:R-:W-:-:S07]  /*20480*/  IMAD.WIDE.U32 R2, R0, UR4, R2 ;  /* 0x0000000400027c25 */ /* 0x000fce000f8e0002 */
[----:B------:R-:W1:Y:S01]  /*20490*/  @P0 LDC R6, c[0x0][0x450] ;  /* 0x00011400ff060b82 */ /* 0x000e620000000800 */
[----:B------:R-:W-:Y:S01]  /*204a0*/  IMAD R0, R0, UR5, R4 ;  /* 0x0000000500007c24 */ /* 0x000fe2000f8e0204 */
[----:B------:R-:W-:Y:S01]  /*204b0*/  ULDC.64 UR4, c[0x0][0x2d0] ;  /* 0x0000b40000047ab9 */ /* 0x000fe20000000a00 */
[----:B---3--:R-:W-:Y:S02]  /*204c0*/  IMAD.IADD R4, R9, 0x1, R8 ;  /* 0x0000000109047824 */ /* 0x008fe400078e0208 */
        /* <DEDUP_REMOVED lines=37> */
[----:B--2---:R-:W-:-:S04]  /*20720*/  IMAD.IADD R0, R8, 0x1, R11 ;  /* 0x0000000108007824 */ /* 0x004fc800078e020b */
[----:B------:R-:W-:Y:S02]  /*20730*/  VIADD R5, R0, 0x10 ;  /* 0x0000001000057836 */ /* 0x000fe40000000000 */
[----:B---3--:R-:W-:Y:S02]  /*20740*/  IMAD R2, R6, R7, RZ ;  /* 0x0000000706027224 */ /* 0x008fe400078e02ff */
[----:B------:R-:W0:Y:S04]  /*20750*/  SHFL.IDX PT, R7, R4, RZ, 0x181f ;  /* 0x00181fff04077589 */ /* 0x000e2800000e0000 */
[----:B------:R-:W1:Y:S01]  /*20760*/  SHFL.IDX PT, R6, R3, RZ, 0x181f ;  /* 0x00181fff03067589 */ /* 0x000e6200000e0000 */
[-C--:B------:R-:W-:Y:S02]  /*20770*/  ISETP.GE.AND P4, PT, R0, R2.reuse, PT ;  /* 0x000000020000720c */ /* 0x080fe40003f86270 */
[----:B------:R-:W-:-:S02]  /*20780*/  ISETP.GE.AND P2, PT, R5, R2, PT ;  /* 0x000000020500720c */ /* 0x000fc40003f46270 */
[----:B------:R-:W2:Y:S04]  /*20790*/  SHFL.IDX PT, R5, R4, 0x1, 0x181f ;  /* 0x00381f0004057f89 */ /* 0x000ea800000e0000 */
[----:B------:R-:W3:Y:S05]  /*207a0*/  SHFL.IDX PT, R8, R3, 0x1, 0x181f ;  /* 0x00381f0003087f89 */ /* 0x000eea00000e0000 */
[----:B0-----:R-:W-:-:S05]  /*207b0*/  @!P4 LEA R7, P3, R10, R7, 0x1 ;  /* 0x000000070a07c211 */ /* 0x001fca00078608ff */
[----:B-1----:R-:W-:-:S05]  /*207c0*/  @!P4 IMAD.X R6, RZ, RZ, R6, P3 ;  /* 0x000000ffff06c224 */ /* 0x002fca00018e0606 */
[----:B------:R-:W-:-:S04]  /*207d0*/  @!P4 LOP3.LUT R7, R7, R6, RZ, 0x3c, !PT ;  /* 0x000000060707c212 */ /* 0x000fc800078e3cff */
[----:B------:R-:W-:-:S04]  /*207e0*/  @!P4 LOP3.LUT R6, R7, R6, RZ, 0x3c, !PT ;  /* 0x000000060706c212 */ /* 0x000fc800078e3cff */
[----:B------:R-:W-:-:S05]  /*207f0*/  @!P4 LOP3.LUT R7, R7, R6, RZ, 0x3c, !PT ;  /* 0x000000060707c212 */ /* 0x000fca00078e3cff */
[----:B-----5:R-:W-:Y:S04]  /*20800*/  @!P4 LDGSTS.E.BYPASS.LTC128B.128 [R9+0x10400], desc[UR38][R6.64], !P0 ;  /* 0x104000000609cfae */ /* 0x020fe8000c101d66 */
[----:B------:R2:W-:Y:S02]  /*20810*/  @!P4 LDGSTS.E.BYPASS.LTC128B.128 [R9+0x14400], desc[UR38][R6.64+0x80], !P1 ;  /* 0x144000800609cfae */ /* 0x0005e4000c901d66 */
[----:B--2---:R-:W-:-:S05]  /*20820*/  @!P2 LEA R7, P3, R10, R5, 0x1 ;  /* 0x000000050a07a211 */ /* 0x004fca00078608ff */
[----:B---3--:R-:W-:-:S05]  /*20830*/  @!P2 IMAD.X R6, RZ, RZ, R8, P3 ;  /* 0x000000ffff06a224 */ /* 0x008fca00018e0608 */
[----:B------:R-:W-:-:S04]  /*20840*/  @!P2 LOP3.LUT R7, R7, R6, RZ, 0x3c, !PT ;  /* 0x000000060707a212 */ /* 0x000fc800078e3cff */
[C---:B------:R-:W-:Y:S02]  /*20850*/  @!P2 LOP3.LUT R6, R7.reuse, R6, RZ, 0x3c, !PT ;  /* 0x000000060706a212 */ /* 0x040fe400078e3cff */
[----:B------:R-:W-:Y:S02]  /*20860*/  IADD3 R5, R0, 0x20, RZ ;  /* 0x0000002000057810 */ /* 0x000fe40007ffe0ff */
        /* <DEDUP_REMOVED lines=50> */
[----:B------:R0:W1:Y:S04]  /*20b90*/  SHFL.IDX PT, R5, R3, 0x7, 0x181f ;  /* 0x00f81f0003057f89 */ /* 0x00006800000e0000 */
[----:B------:R0:W-:Y:S04]  /*20ba0*/  @!P2 LDGSTS.E.BYPASS.LTC128B.128 [R9+0x13400], desc[UR38][R6.64], !P0 ;  /* 0x134000000609afae */ /* 0x0001e8000c101d66 */
[----:B------:R0:W-:Y:S04]  /*20bb0*/  @!P2 LDGSTS.E.BYPASS.LTC128B.128 [R9+0x17400], desc[UR38][R6.64+0x80], !P1 ;  /* 0x174000800609afae */ /* 0x0001e8000c901d66 */
[----:B------:R0:W2:Y:S02]  /*20bc0*/  SHFL.IDX PT, R3, R4, 0x7, 0x181f ;  /* 0x00f81f0004037f89 */ /* 0x0000a400000e0000 */
.L_x_2199:
[----:B------:R-:W-:Y:S01]  /*20bd0*/  VIADD R0, R0, 0x70 ;  /* 0x0000007000007836 */ /* 0x000fe20000000000 */
[----:B------:R-:W-:Y:S04]  /*20be0*/  BSSY B0, `(.L_x_2009) ;  /* 0x000000a000007945 */ /* 0x000fe80003800000 */
[----:B------:R-:W-:-:S13]  /*20bf0*/  ISETP.GE.AND P2, PT, R0, R2, PT ;  /* 0x000000020000720c */ /* 0x000fda0003f46270 */
[----:B------:R-:W-:Y:S05]  /*20c00*/  @P2 BRA `(.L_x_2010) ;  /* 0x00000000001c2947 */ /* 0x000fea0003800000 */
[----:B--2---:R-:W-:-:S05]  /*20c10*/  LEA R2, P2, R10, R3, 0x1 ;  /* 0x000000030a027211 */ /* 0x004fca00078408ff */
[----:B01----:R-:W-:-:S05]  /*20c20*/  IMAD.X R3, RZ, RZ, R5, P2 ;  /* 0x000000ffff037224 */ /* 0x003fca00010e0605 */
[----:B------:R-:W-:Y:S01]  /*20c30*/  @!PT LDS RZ, [RZ] ;  /* 0x00000000fffff984 */ /* 0x000fe20000000800 */
[----:B------:R-:W-:Y:S01]  /*20c40*/  @!PT LDS RZ, [RZ] ;  /* 0x00000000fffff984 */ /* 0x000fe20000000800 */
[----:B------:R-:W-:Y:S01]  /*20c50*/  @!PT LDS RZ, [RZ] ;  /* 0x00000000fffff984 */ /* 0x000fe20000000800 */
[----:B------:R3:W-:Y:S04]  /*20c60*/  LDGSTS.E.BYPASS.LTC128B.128 [R9+0x13c00], desc[UR38][R2.64], !P0 ;  /* 0x13c0000002097fae */ /* 0x0007e8000c101d66 */
[----:B------:R3:W-:Y:S02]  /*20c70*/  LDGSTS.E.BYPASS.LTC128B.128 [R9+0x17c00], desc[UR38][R2.64+0x80], !P1 ;  /* 0x17c0008002097fae */ /* 0x0007e4000c901d66 */
.L_x_2010:
[----:B------:R-:W-:Y:S05]  /*20c80*/  BSYNC B0 ;  /* 0x0000000000007941 */ /* 0x000fea0003800000 */
.L_x_2009:
[----:B0--3--:R-:W3:Y:S01]  /*20c90*/  LDL R9, [R1] ;  /* 0x0000000001097983 */ /* 0x009ee20000100800 */
[----:B------:R-:W-:Y:S01]  /*20ca0*/  PLOP3.LUT P0, PT, PT, PT, PT, 0x80, 0x0 ;  /* 0x000000000000781c */ /* 0x000fe20003f0f070 */
[----:B------:R-:W-:Y:S01]  /*20cb0*/  NOP ;  /* 0x0000000000007918 */ /* 0x000fe20000000000 */
[----:B---3--:R-:W-:-:S11]  /*20cc0*/  VIADD R11, R9, 0x28800 ;  /* 0x00028800090b7836 */ /* 0x008fd60000000000 */
.L_x_2011:
[----:B------:R-:W3:Y:S01]  /*20cd0*/  LDL R2, [R1] ;  /* 0x0000000001027983 */ /* 0x000ee20000100800 */
[----:B------:R-:W-:Y:S02]  /*20ce0*/  PLOP3.LUT P1, PT, P1, P0, PT, 0xa2, 0x0 ;  /* 0x000000000000781c */ /* 0x000fe40000f21472 */
[----:B---3--:R-:W-:-:S08]  /*20cf0*/  @P0 R2UR P1, UR4, R2 ;  /* 0x00000000020402ca */ /* 0x008fd00000020000 */
[----:B------:R-:W-:-:S05]  /*20d00*/  @P0 PLOP3.LUT P0, PT, P1, PT, PT, 0x80, 0x0 ;  /* 0x000000000000081c */ /* 0x000fca0000f0f070 */
[----:B------:R-:W-:Y:S01]  /*20d10*/  @!P1 SYNCS.ARRIVE.TRANS64.RED.A0T1 RZ, [UR4+0x28800], RZ ;  /* 0x028800ffffff99a7 */ /* 0x000fe20008200404 */
[----:B------:R-:W-:Y:S07]  /*20d20*/  @!P1 ARRIVES.LDGSTSBAR.64.TRANSCNT [UR4+0x28800] ;  /* 0x02880000ff0099b0 */ /* 0x000fee0008000a84 */
[----:B------:R-:W-:Y:S05]  /*20d30*/  @P0 BRA.U.ANY `(.L_x_2011) ;  /* 0xfffffffd00e40947 */ /* 0x000fea000393ffff */
[----:B--2---:R-:W2:Y:S02]  /*20d40*/  LDL.LU R3, [R1+0x48] ;  /* 0x0000480001037983 */ /* 0x004ea40000300800 */
        /* <DEDUP_REMOVED lines=11> */
.L_x_2200:
[----:B------:R-:W-:Y:S05]  /*20e00*/  BSYNC B0 ;  /* 0x0000000000007941 */ /* 0x000fea0003800000 */
.L_x_2012:
[----:B------:R-:W2:Y:S04]  /*20e10*/  LDL R3, [R1+0x34] ;  /* 0x0000340001037983 */ /* 0x000ea80000100800 */
[----:B0-----:R-:W3:Y:S01]  /*20e20*/  LDL R2, [R1+0x28] ;  /* 0x0000280001027983 */ /* 0x001ee20000100800 */
[----:B------:R-:W-:Y:S01]  /*20e30*/  BSSY B0, `(.L_x_2014) ;  /* 0x00001f2000007945 */ /* 0x000fe20003800000 */
[----:B--2---:R-:W-:-:S05]  /*20e40*/  VIADD R0, R3, 0xfffffffe ;  /* 0xfffffffe03007836 */ /* 0x004fca0000000000 */
[----:B---3--:R-:W-:-:S13]  /*20e50*/  ISETP.GE.AND P0, PT, R0, R2, PT ;  /* 0x000000020000720c */ /* 0x008fda0003f06270 */
[----:B------:R-:W-:Y:S05]  /*20e60*/  @!P0 BRA `(.L_x_2015) ;  /* 0x0000001c00b88947 */ /* 0x000fea0003800000 */
[----:B------:R-:W-:Y:S01]  /*20e70*/  IMAD.MOV R8, RZ, RZ, -R3 ;  /* 0x000000ffff087224 */ /* 0x000fe200078e0a03 */
[----:B------:R-:W-:Y:S01]  /*20e80*/  LOP3.LUT R2, RZ, R2, RZ, 0x33, !PT ;  /* 0x00000002ff027212 */ /* 0x000fe200078e33ff */
[----:B------:R-:W-:Y:S03]  /*20e90*/  BSSY B2, `(.L_x_2016) ;  /* 0x00000a8000027945 */ /* 0x000fe60003800000 */
[----:B------:R-:W-:-:S05]  /*20ea0*/  VIADDMNMX R8, R8, 0x1, R2, !PT ;  /* 0x0000000108087846 */ /* 0x000fca0007800102 */
[----:B------:R-:W-:-:S05]  /*20eb0*/  IMAD.IADD R2, R3, 0x1, R8 ;  /* 0x0000000103027824 */ /* 0x000fca00078e0208 */
[----:B------:R-:W-:-:S04]  /*20ec0*/  LOP3.LUT R2, R2, 0x1, RZ, 0xc0, !PT ;  /* 0x0000000102027812 */ /* 0x000fc800078ec0ff */
[----:B------:R-:W-:-:S13]  /*20ed0*/  ISETP.NE.U32.AND P0, PT, R2, 0x1, PT ;  /* 0x000000010200780c */ /* 0x000fda0003f05070 */
[----:B------:R-:W-:Y:S05]  /*20ee0*/  @P0 BRA `(.L_x_2017) ;  /* 0x0000000800880947 */ /* 0x000fea0003800000 */
[----:B-1----:R-:W2:Y:S04]  /*20ef0*/  LDL R5, [R1+0x20] ;  /* 0x0000200001057983 */ /* 0x002ea80000100800 */
        /* <DEDUP_REMOVED lines=29> */
[----:B------:R-:W-:-:S05]  /*210d0*/  IMAD.WIDE.U32 R2, R7, UR6, R2 ;  /* 0x0000000607027c25 */ /* 0x000fca000f8e0002 */
[----:B------:R-:W-:Y:S02]  /*210e0*/  IADD3 R3, R4, R3, RZ ;  /* 0x0000000304037210 */ /* 0x000fe40007ffe0ff */
[----:B------:R-:W-:-:S04]  /*210f0*/  LEA R4, P0, R2, UR4, 0x2 ;  /* 0x0000000402047c11 */ /* 0x000fc8000f8010ff */
[----:B------:R-:W-:-:S05]  /*21100*/  LEA.HI.X R5, R2, UR5, R3, 0x2, P0 ;  /* 0x0000000502057c11 */ /* 0x000fca00080f1403 */
[----:B------:R0:W5:Y:S04]  /*21110*/  LDG.E R4, desc[UR38][R4.64] ;  /* 0x0000002604047981 */ /* 0x000168000c1e1900 */
.L_x_2020:
[----:B------:R-:W2:Y:S01]  /*21120*/  LDL R2, [R1] ;  /* 0x0000000001027983 */ /* 0x000ea20000100800 */
[----:B------:R-:W-:Y:S01]  /*21130*/  BSSY B3, `(.L_x_2021) ;  /* 0x0000005000037945 */ /* 0x000fe20003800000 */
[----:B--2---:R-:W-:Y:S01]  /*21140*/  IMAD R3, R6, 0x8, R2 ;  /* 0x0000000806037824 */ /* 0x004fe200078e0202 */
[----:B------:R-:W-:-:S04]  /*21150*/  SHF.L.U32 R2, R9, 0x1f, RZ ;  /* 0x0000001f09027819 */ /* 0x000fc800000006ff */
[----:B------:R-:W1:Y:S02]  /*21160*/  SYNCS.PHASECHK.TRANS64.TRYWAIT P0, [R3+URZ+0x28840], R2 ;  /* 0x02884002030075a7 */ /* 0x000e64000800017f */
[----:B-1----:R-:W-:Y:S05]  /*21170*/  @!P0 BRA `(.L_x_2022) ;  /* 0x0000005c00408947 */ /* 0x002fea0003800000 */
.L_x_2201:
[----:B------:R-:W-:Y:S05]  /*21180*/  BSYNC B3 ;  /* 0x0000000000037941 */ /* 0x000fea0003800000 */
.L_x_2021:
        /* <DEDUP_REMOVED lines=12> */
.L_x_2024:
[----:B------:R-:W-:Y:S05]  /*21250*/  BSYNC B3 ;  /* 0x0000000000037941 */ /* 0x000fea0003800000 */
.L_x_2023:
        /* <DEDUP_REMOVED lines=13> */
.L_x_2025:
        /* <DEDUP_REMOVED lines=16> */
.L_x_2026:
        /* <DEDUP_REMOVED lines=17> */
.L_x_2202:
[----:B------:R-:W-:Y:S05]  /*21540*/  BSYNC B3 ;  /* 0x0000000000037941 */ /* 0x000fea0003800000 */
.L_x_2027:
[----:B------:R1:W5:Y:S04]  /*21550*/  LDL R15, [R1] ;  /* 0x00000000010f7983 */ /* 0x0003680000100800 */
        /* <DEDUP_REMOVED lines=13> */
.L_x_2030:
[----:B------:R-:W-:Y:S05]  /*21630*/  BSYNC B3 ;  /* 0x0000000000037941 */ /* 0x000fea0003800000 */
.L_x_2029:
[----:B------:R-:W2:Y:S04]  /*21640*/  LDL R5, [R1+0x14] ;  /* 0x0000140001057983 */ /* 0x000ea80000100800 */
[----:B0-----:R-:W2:Y:S01]  /*21650*/  LDL.LU R3, [R1+0x8] ;  /* 0x0000080001037983 */ /* 0x001ea20000300800 */
[----:B------:R-:W-:Y:S01]  /*21660*/  R2UR UR10, R10 ;  /* 0x000000000a0a72ca */ /* 0x000fe200000e0000 */
[----:B-----5:R-:W-:Y:S01]  /*21670*/  IMAD R2, R7, 0x8, R15 ;  /* 0x0000000807027824 */ /* 0x020fe200078e020f */
[----:B------:R-:W-:Y:S01]  /*21680*/  R2UR UR6, R12 ;  /* 0x000000000c0672ca */ /* 0x000fe200000e0000 */
[----:B------:R-:W-:Y:S01]  /*21690*/  UIADD3 UR4, UP0, UR40, 0x470, URZ ;  /* 0x0000047028047890 */ /* 0x000fe2000ff1e03f */
[----:B------:R-:W-:Y:S01]  /*216a0*/  R2UR UR7, R13 ;  /* 0x000000000d0772ca */ /* 0x000fe200000e0000 */
[----:B------:R-:W-:Y:S01]  /*216b0*/  VIADD R2, R2, 0x28850 ;  /* 0x0002885002027836 */ /* 0x000fe20000000000 */
[----:B------:R-:W-:Y:S01]  /*216c0*/  LEA R7, R7, R15, 0xf ;  /* 0x0000000f07077211 */ /* 0x000fe200078e78ff */
[----:B------:R-:W-:Y:S01]  /*216d0*/  UIADD3.X UR5, URZ, UR41, URZ, UP0, !UPT ;  /* 0x000000293f057290 */ /* 0x000fe200087fe43f */
[----:B------:R-:W-:Y:S01]  /*216e0*/  PLOP3.LUT P0, PT, PT, PT, PT, 0x80, 0x0 ;  /* 0x000000000000781c */ /* 0x000fe20003f0f070 */
[----:B--2---:R-:W-:-:S02]  /*216f0*/  IMAD R3, R3, 0x80, R5 ;  /* 0x0000008003037824 */ /* 0x004fc400078e0205 */
[----:B------:R-:W-:-:S10]  /*21700*/  VIADD R5, R7, 0x400 ;  /* 0x0000040007057836 */ /* 0x000fd40000000000 */
.L_x_2031:
        /* <DEDUP_REMOVED lines=15> */
.L_x_2032:
        /* <DEDUP_REMOVED lines=12> */
.L_x_2019:
[----:B------:R-:W-:Y:S05]  /*218c0*/  BSYNC B1 ;  /* 0x0000000000017941 */ /* 0x000fea0003800000 */
.L_x_2018:
[----:B0-----:R-:W2:Y:S04]  /*218d0*/  LDL R0, [R1+0x34] ;  /* 0x0000340001007983 */ /* 0x001ea80000100800 */
[----:B------:R0:W-:Y:S04]  /*218e0*/  STL [R1+0x4], R6 ;  /* 0x0000040601007387 */ /* 0x0001e80000100800 */
[----:B------:R0:W-:Y:S02]  /*218f0*/  STL [R1+0x10], R9 ;  /* 0x0000100901007387 */ /* 0x0001e40000100800 */
[----:B0-2---:R-:W-:-:S07]  /*21900*/  VIADD R0, R0, 0xfffffffd ;  /* 0xfffffffd00007836 */ /* 0x005fce0000000000 */
.L_x_2017:
[----:B------:R-:W-:Y:S05]  /*21910*/  BSYNC B2 ;  /* 0x0000000000027941 */ /* 0x000fea0003800000 */
.L_x_2016:
[----:B------:R-:W2:Y:S01]  /*21920*/  LDL.LU R2, [R1+0x34] ;  /* 0x0000340001027983 */ /* 0x000ea20000300800 */
[----:B------:R-:W-:Y:S01]  /*21930*/  VIADD R8, R8, 0xfffffffe ;  /* 0xfffffffe08087836 */ /* 0x000fe20000000000 */
[----:B--2---:R-:W-:-:S04]  /*21940*/  LOP3.LUT R2, RZ, R2, RZ, 0x33, !PT ;  /* 0x00000002ff027212 */ /* 0x004fc800078e33ff */
[----:B------:R-:W-:-:S13]  /*21950*/  ISETP.NE.AND P0, PT, R8, R2, PT ;  /* 0x000000020800720c */ /* 0x000fda0003f05270 */
[----:B------:R-:W-:Y:S05]  /*21960*/  @!P0 BRA `(.L_x_2015) ;  /* 0x0000001000f88947 */ /* 0x000fea0003800000 */
[----:B------:R-:W-:-:S07]  /*21970*/  IMAD.MOV.U32 R9, RZ, RZ, R17 ;  /* 0x000000ffff097224 */ /* 0x000fce00078e0011 */
.L_x_2063:
[----:B--2---:R-:W2:Y:S04]  /*21980*/  LDL R4, [R1+0x20] ;  /* 0x0000200001047983 */ /* 0x004ea80000100800 */
[----:B------:R-:W3:Y:S04]  /*21990*/  LDL R3, [R1+0x4] ;  /* 0x0000040001037983 */ /* 0x000ee80000100800 */
        /* <DEDUP_REMOVED lines=34> */
.L_x_2035:
[----:B------:R-:W2:Y:S01]  /*21bc0*/  LDL R2, [R1] ;  /* 0x0000000001027983 */ /* 0x000ea20000100800 */
[----:B------:R-:W-:Y:S01]  /*21bd0*/  BSSY B2, `(.L_x_2036) ;  /* 0x0000005000027945 */ /* 0x000fe20003800000 */
[----:B--2---:R-:W-:Y:S01]  /*21be0*/  IMAD R3, R4, 0x8, R2 ;  /* 0x0000000804037824 */ /* 0x004fe200078e0202 */
[----:B------:R-:W-:-:S04]  /*21bf0*/  SHF.L.U32 R2, R5, 0x1f, RZ ;  /* 0x0000001f05027819 */ /* 0x000fc800000006ff */
[----:B------:R-:W1:Y:S02]  /*21c00*/  SYNCS.PHASECHK.TRANS64.TRYWAIT P0, [R3+URZ+0x28840], R2 ;  /* 0x02884002030075a7 */ /* 0x000e64000800017f */
[----:B-1----:R-:W-:Y:S05]  /*21c10*/  @!P0 BRA `(.L_x_2037) ;  /* 0x0000005000c08947 */ /* 0x002fea0003800000 */
.L_x_2203:
[----:B------:R-:W-:Y:S05]  /*21c20*/  BSYNC B2 ;  /* 0x0000000000027941 */ /* 0x000fea0003800000 */
.L_x_2036:
        /* <DEDUP_REMOVED lines=12> */
.L_x_2039:
[----:B------:R-:W-:Y:S05]  /*21cf0*/  BSYNC B2 ;  /* 0x0000000000027941 */ /* 0x000fea0003800000 */
.L_x_2038:
[----:B-1----:R-:W2:Y:S04]  /*21d00*/  LDL R2, [R1] ;  /* 0x0000000001027983 */ /* 0x002ea80000100800 */
        /* <DEDUP_REMOVED lines=11> */
[----:B------:R-:W-:-:S07]  /*21dc0*/  VIADD R7, R2, 0x18400 ;  /* 0x0001840002077836 */ /* 0x000fce0000000000 */
.L_x_2040:
        /* <DEDUP_REMOVED lines=16> */
.L_x_2041:
        /* <DEDUP_REMOVED lines=17> */
.L_x_2204:
[----:B------:R-:W-:Y:S05]  /*21fe0*/  BSYNC B2 ;  /* 0x0000000000027941 */ /* 0x000fea0003800000 */
.L_x_2042:
        /* <DEDUP_REMOVED lines=11> */
.L_x_2045:
[----:B------:R-:W-:Y:S05]  /*220a0*/  BSYNC B2 ;  /* 0x0000000000027941 */ /* 0x000fea0003800000 */
.L_x_2044:
        /* <DEDUP_REMOVED lines=14> */
.L_x_2046:
        /* <DEDUP_REMOVED lines=15> */
.L_x_2047:
        /* <DEDUP_REMOVED lines=11> */
[----:B------:R-:W-:-:S07]  /*22330*/  MOV R17, R9 ;  /* 0x0000000900117202 */ /* 0x000fce0000000f00 */
.L_x_2034:
[----:B------:R-:W-:Y:S05]  /*22340*/  BSYNC B1 ;  /* 0x0000000000017941 */ /* 0x000fea0003800000 */
.L_x_2033:
        /* <DEDUP_REMOVED lines=17> */
[----:B------:R-:W2:Y:S01]  /*22460*/  LDL R14, [R1+0x24] ;  /* 0x00002400010e7983 */ /* 0x000ea20000100800 */
[----:B0-----:R-:W0:Y:S01]  /*22470*/  LDC R8, c[0x0][0x43c] ;  /* 0x00010f00ff087b82 */ /* 0x001e220000000800 */
        /* <DEDUP_REMOVED lines=15> */
[----:B------:R-:W-:-:S06]  /*22570*/  LEA.HI.X R9, R2, UR5, R3, 0x2, P0 ;  /* 0x0000000502097c11 */ /* 0x000fcc00080f1403 */
[----:B------:R2:W5:Y:S03]  /*22580*/  LDG.E R9, desc[UR38][R8.64] ;  /* 0x0000002608097981 */ /* 0x000566000c1e1900 */
.L_x_2050:
[----:B------:R-:W3:Y:S01]  /*22590*/  LDL R2, [R1] ;  /* 0x0000000001027983 */ /* 0x000ee20000100800 */
[----:B------:R-:W-:Y:S01]  /*225a0*/  SHF.L.U32 R3, R10, 0x1f, RZ ;  /* 0x0000001f0a037819 */ /* 0x000fe200000006ff */
[----:B------:R-:W-:Y:S01]  /*225b0*/  BSSY B2, `(.L_x_2051) ;  /* 0x0000004000027945 */ /* 0x000fe20003800000 */
[----:B---3--:R-:W-:-:S04]  /*225c0*/  IMAD R2, R12, 0x8, R2 ;  /* 0x000000080c027824 */ /* 0x008fc800078e0202 */
[----:B------:R-:W3:Y:S02]  /*225d0*/  SYNCS.PHASECHK.TRANS64.TRYWAIT P0, [R2+URZ+0x28840], R3 ;  /* 0x02884003020075a7 */ /* 0x000ee4000800017f */
[----:B---3--:R-:W-:Y:S05]  /*225e0*/  @!P0 BRA `(.L_x_2052) ;  /* 0x0000004800748947 */ /* 0x008fea0003800000 */
.L_x_2205:
[----:B------:R-:W-:Y:S05]  /*225f0*/  BSYNC B2 ;  /* 0x0000000000027941 */ /* 0x000fea0003800000 */
.L_x_2051:
[----:B0-2---:R-:W0:Y:S01]  /*22600*/  S2R R8, SR_TID.X ;  /* 0x0000000000087919 */ /* 0x005e220000002100 */
[----:B------:R-:W-:Y:S01]  /*22610*/  BSSY B2, `(.L_x_2053) ;  /* 0x000000b000027945 */ /* 0x000fe20003800000 */
[----:B0-----:R-:W-:-:S04]  /*22620*/  LOP3.LUT R8, R8, 0x7f, RZ, 0xc0, !PT ;  /* 0x0000007f08087812 */ /* 0x001fc800078ec0ff */
[----:B------:R-:W-:-:S13]  /*22630*/  ISETP.NE.AND P1, PT, R8, RZ, PT ;  /* 0x000000ff0800720c */ /* 0x000fda0003f25270 */
[----:B------:R-:W-:Y:S05]  /*22640*/  @P1 BRA `(.L_x_2054) ;  /* 0x00000000001c1947 */ /* 0x000fea0003800000 */
[----:B------:R-:W0:Y:S01]  /*22650*/  S2R R8, SR_TID.X ;  /* 0x0000000000087919 */ /* 0x000e220000002100 */
[----:B---3--:R-:W-:-:S04]  /*22660*/  IMAD.MOV.U32 R3, RZ, RZ, 0x8000 ;  /* 0x00008000ff037424 */ /* 0x008fc800078e00ff */
[----:B------:R2:W-:Y:S01]  /*22670*/  SYNCS.ARRIVE.TRANS64 RZ, [R2+URZ+0x28830], R3 ;  /* 0x0288300302ff79a7 */ /* 0x0005e2000800003f */
[----:B0-----:R-:W-:-:S04]  /*22680*/  LOP3.LUT R8, R8, 0x1f, RZ, 0xc0, !PT ;  /* 0x0000001f08087812 */ /* 0x001fc800078ec0ff */
[----:B------:R-:W-:-:S13]  /*22690*/  ISETP.NE.AND P0, PT, R8, RZ, PT ;  /* 0x000000ff0800720c */ /* 0x000fda0003f05270 */
[----:B--2---:R-:W-:Y:S05]  /*226a0*/  @!P0 BRA `(.L_x_2054) ;  /* 0x0000000000048947 */ /* 0x004fea0003800000 */
[----:B------:R-:W-:Y:S01]  /*226b0*/  BPT.TRAP 0x1 ;  /* 0x000000040000795c */ /* 0x000fe20000300000 */
.L_x_2054:
[----:B------:R-:W-:Y:S05]  /*226c0*/  BSYNC B2 ;  /* 0x0000000000027941 */ /* 0x000fea0003800000 */
.L_x_2053:
[----:B---3--:R-:W2:Y:S04]  /*226d0*/  LDL R2, [R1+0x4] ;  /* 0x0000040001027983 */ /* 0x008ea80000100800 */
[----:B-1----:R-:W3:Y:S04]  /*226e0*/  LDL R10, [R1] ;  /* 0x00000000010a7983 */ /* 0x002ee80000100800 */
        /* <DEDUP_REMOVED lines=13> */
.L_x_2055:
        /* <DEDUP_REMOVED lines=12> */
[----:B------:R-:W-:Y:S01]  /*22880*/  UMOV UR6, 0x0 ;  /* 0x0000000000067882 */ /* 0x000fe20000000000 */
[----:B------:R-:W-:Y:S01]  /*22890*/  IADD3 R2, R2, 0x1c400, RZ ;  /* 0x0001c40002027810 */ /* 0x000fe20007ffe0ff */
[----:B------:R-:W-:Y:S01]  /*228a0*/  UMOV UR7, 0x14f00000 ;  /* 0x14f0000000077882 */ /* 0x000fe20000000000 */
[----:B------:R-:W-:-:S15]  /*228b0*/  R2UR UR10, R10 ;  /* 0x000000000a0a72ca */ /* 0x000fde00000e0000 */
.L_x_2056:
        /* <DEDUP_REMOVED lines=15> */
.L_x_2206:
[----:B------:R-:W-:Y:S05]  /*229b0*/  BSYNC B2 ;  /* 0x0000000000027941 */ /* 0x000fea0003800000 */
.L_x_2057:
        /* <DEDUP_REMOVED lines=11> */
.L_x_2060:
[----:B------:R-:W-:Y:S05]  /*22a70*/  BSYNC B2 ;  /* 0x0000000000027941 */ /* 0x000fea0003800000 */
.L_x_2059:
        /* <DEDUP_REMOVED lines=13> */
.L_x_2061:
        /* <DEDUP_REMOVED lines=15> */
.L_x_2062:
        /* <DEDUP_REMOVED lines=12> */
.L_x_2049:
[----:B------:R-:W-:Y:S05]  /*22d00*/  BSYNC B1 ;  /* 0x0000000000017941 */ /* 0x000fea0003800000 */
.L_x_2048:
[----:B------:R-:W3:Y:S01]  /*22d10*/  LDL R2, [R1+0x28] ;  /* 0x0000280001027983 */ /* 0x000ee20000100800 */
[----:B------:R-:W-:Y:S01]  /*22d20*/  VIADD R0, R0, 0xfffffffe ;  /* 0xfffffffe00007836 */ /* 0x000fe20000000000 */
[----:B---3--:R-:W-:-:S13]  /*22d30*/  ISETP.GT.AND P0, PT, R6, R2, PT ;  /* 0x000000020600720c */ /* 0x008fda0003f04270 */
[----:B------:R-:W-:Y:S05]  /*22d40*/  @P0 BRA `(.L_x_2063) ;  /* 0xffffffec000c0947 */ /* 0x000fea000383ffff */
.L_x_2015:
[----:B------:R-:W-:Y:S05]  /*22d50*/  BSYNC B0 ;  /* 0x0000000000007941 */ /* 0x000fea0003800000 */
.L_x_2014:
[----:B------:R-:W3:Y:S01]  /*22d60*/  S2R R3, SR_TID.X ;  /* 0x0000000000037919 */ /* 0x000ee20000002100 */
[----:B------:R-:W-:Y:S01]  /*22d70*/  BSSY B0, `(.L_x_2064) ;  /* 0x0000010000007945 */ /* 0x000fe20003800000 */
[----:B---3--:R-:W-:-:S04]  /*22d80*/  LOP3.LUT R3, R3, 0x7f, RZ, 0xc0, !PT ;  /* 0x0000007f03037812 */ /* 0x008fc800078ec0ff */
[----:B------:R-:W-:-:S13]  /*22d90*/  ISETP.NE.AND P0, PT, R3, RZ, PT ;  /* 0x000000ff0300720c */ /* 0x000fda0003f05270 */
[----:B------:R-:W-:Y:S05]  /*22da0*/  @P0 BRA `(.L_x_2065) ;  /* 0x0000000000300947 */ /* 0x000fea0003800000 */
[----:B------:R-:W3:Y:S01]  /*22db0*/  S2R R2, SR_LANEID ;  /* 0x0000000000027919 */ /* 0x000ee20000000000 */
[----:B------:R-:W-:Y:S01]  /*22dc0*/  VOTEU.ANY UR4, UPT, PT ;  /* 0x0000000000047886 */ /* 0x000fe200038e0100 */
[----:B-1----:R-:W1:Y:S01]  /*22dd0*/  LDC.64 R4, c[0x0][0xc60] ;  /* 0x00031800ff047b82 */ /* 0x002e620000000a00 */
[----:B------:R-:W3:Y:S02]  /*22de0*/  FLO.U32 R0, UR4 ;  /* 0x0000000400007d00 */ /* 0x000ee400080e0000 */
[----:B---3--:R-:W-:-:S06]  /*22df0*/  ISETP.EQ.U32.AND P0, PT, R0, R2, PT ;  /* 0x000000020000720c */ /* 0x008fcc0003f02070 */
[----:B------:R-:W1:Y:S07]  /*22e00*/  POPC R2, UR4 ;  /* 0x0000000400027d09 */ /* 0x000e6e0008000000 */
[----:B-1----:R-:W3:Y:S04]  /*22e10*/  @P0 ATOMG.E.ADD.STRONG.GPU PT, R2, desc[UR38][R4.64], R2 ;  /* 0x00000002040209a8 */ /* 0x002ee800081ee1e6 */
[----:B---3--:R1:W3:Y:S02]  /*22e20*/  SHFL.IDX PT, R2, R2, R0, 0x1f ;  /* 0x00001f0002027589 */ /* 0x0082e400000e0000 */
[----:B-1----:R-:W1:Y:S02]  /*22e30*/  S2R R0, SR_LTMASK ;  /* 0x0000000000007919 */ /* 0x002e640000003900 */
[----:B-1----:R-:W-:-:S06]  /*22e40*/  LOP3.LUT R0, R0, UR4, RZ, 0xc0, !PT ;  /* 0x0000000400007c12 */ /* 0x002fcc000f8ec0ff */
[----:B------:R-:W3:Y:S02]  /*22e50*/  POPC R0, R0 ;  /* 0x0000000000007309 */ /* 0x000ee40000000000 */
[----:B---3--:R-:W-:-:S07]  /*22e60*/  IADD3 R16, R2, UR36, R0 ;  /* 0x0000002402107c10 */ /* 0x008fce000fffe000 */
.L_x_2065:
[----:B------:R-:W-:Y:S05]  /*22e70*/  BSYNC B0 ;  /* 0x0000000000007941 */ /* 0x000fea0003800000 */
.L_x_2064:
[----:B------:R-:W3:Y:S01]  /*22e80*/  LDL R0, [R1+0x20] ;  /* 0x0000200001007983 */ /* 0x000ee20000100800 */
[----:B------:R-:W-:Y:S01]  /*22e90*/  BSSY B0, `(.L_x_2066) ;  /* 0x000003e000007945 */ /* 0x000fe20003800000 */
[----:B---3--:R-:W-:-:S13]  /*22ea0*/  LOP3.LUT P0, RZ, R0, 0x1, RZ, 0xc0, !PT ;  /* 0x0000000100ff7812 */ /* 0x008fda000780c0ff */
[----:B------:R-:W-:Y:S05]  /*22eb0*/  @!P0 BRA `(.L_x_2067) ;  /* 0x0000000000ec8947 */ /* 0x000fea0003800000 */
[----:B------:R-:W3:Y:S04]  /*22ec0*/  LDL R4, [R1] ;  /* 0x0000000001047983 */ /* 0x000ee80000100800 */
[----:B------:R-:W3:Y:S04]  /*22ed0*/  LDL R0, [R1+0x4] ;  /* 0x0000040001007983 */ /* 0x000ee80000100800 */
[----:B------:R-:W4:Y:S01]  /*22ee0*/  LDL R2, [R1+0x10] ;  /* 0x0000100001027983 */ /* 0x000f220000100800 */
[----:B------:R-:W-:Y:S01]  /*22ef0*/  BSSY B1, `(.L_x_2068) ;  /* 0x0000006000017945 */ /* 0x000fe20003800000 */
[----:B------:R-:W-:Y:S01]  /*22f00*/  ISETP.NE.AND P1, PT, R3, RZ, PT ;  /* 0x000000ff0300720c */ /* 0x000fe20003f25270 */
[----:B---3--:R-:W-:Y:S01]  /*22f10*/  IMAD R0, R0, 0x8, R4 ;  /* 0x0000000800007824 */ /* 0x008fe200078e0204 */
[----:B----4-:R-:W-:-:S04]  /*22f20*/  SHF.L.U32 R2, R2, 0x1f, RZ ;  /* 0x0000001f02027819 */ /* 0x010fc800000006ff */
[----:B------:R-:W3:Y:S02]  /*22f30*/  SYNCS.PHASECHK.TRANS64.TRYWAIT P0, [R0+URZ+0x28860], R2 ;  /* 0x02886002000075a7 */ /* 0x000ee4000800017f */
[----:B---3--:R-:W-:Y:S05]  /*22f40*/  @!P0 BRA `(.L_x_2069) ;  /* 0x0000004000448947 */ /* 0x008fea0003800000 */
.L_x_2207:
[----:B------:R-:W-:Y:S05]  /*22f50*/  BSYNC B1 ;  /* 0x0000000000017941 */ /* 0x000fea0003800000 */
.L_x_2068:
[----:B------:R-:W-:Y:S04]  /*22f60*/  BSSY B1, `(.L_x_2070) ;  /* 0x0000009000017945 */ /* 0x000fe80003800000 */
        /* <DEDUP_REMOVED lines=8> */
.L_x_2071:
[----:B------:R-:W-:Y:S05]  /*22ff0*/  BSYNC B1 ;  /* 0x0000000000017941 */ /* 0x000fea0003800000 */
.L_x_2070:
[----:B-1----:R-:W4:Y:S04]  /*23000*/  LDL.LU R5, [R1+0x14] ;  /* 0x0000140001057983 */ /* 0x002f280000300800 */
[----:B------:R-:W4:Y:S04]  /*23010*/  LDL.LU R3, [R1+0x8] ;  /* 0x0000080001037983 */ /* 0x000f280000300800 */
[----:B------:R-:W5:Y:S04]  /*23020*/  LDL R4, [R1] ;  /* 0x0000000001047983 */ /* 0x000f680000100800 */
[----:B---3--:R-:W5:Y:S01]  /*23030*/  LDL R2, [R1+0x4] ;  /* 0x0000040001027983 */ /* 0x008f620000100800 */
        /* <DEDUP_REMOVED lines=8> */
[----:B-----5:R-:W-:-:S04]  /*230c0*/  IMAD R2, R2, 0x8000, R4 ;  /* 0x0000800002027824 */ /* 0x020fc800078e0204 */
[----:B------:R-:W-:-:S07]  /*230d0*/  VIADD R4, R2, 0x400 ;  /* 0x0000040002047836 */ /* 0x000fce0000000000 */
.L_x_2072:
        /* <DEDUP_REMOVED lines=10> */
[----:B------:R-:W-:Y:S01]  /*23180*/  PLOP3.LUT P0, PT, PT, PT, PT, 0x80, 0x0 ;  /* 0x000000000000781c */ /* 0x000fe20003f0f070 */
[----:B------:R-:W-:Y:S01]  /*23190*/  VIADD R2, R2, 0x4400 ;  /* 0x0000440002027836 */ /* 0x000fe20000000000 */
[----:B------:R-:W-:Y:S01]  /*231a0*/  UMOV UR6, 0x0 ;  /* 0x0000000000067882 */ /* 0x000fe20000000000 */
[----:B------:R-:W-:Y:S01]  /*231b0*/  UMOV UR7, 0x14f00000 ;  /* 0x14f0000000077882 */ /* 0x000fe20000000000 */
[----:B------:R-:W-:-:S09]  /*231c0*/  UMOV UR10, 0x40 ;  /* 0x00000040000a7882 */ /* 0x000fd20000000000 */
.L_x_2073:
        /* <DEDUP_REMOVED lines=10> */
.L_x_2067:
[----:B------:R-:W-:Y:S05]  /*23270*/  BSYNC B0 ;  /* 0x0000000000007941 */ /* 0x000fea0003800000 */
.L_x_2066:
[----:B-1----:R-:W3:Y:S04]  /*23280*/  LDL.LU R5, [R1+0x4] ;  /* 0x0000040001057983 */ /* 0x002ee80000300800 */
[----:B------:R-:W4:Y:S01]  /*23290*/  LDL.LU R4, [R1+0x10] ;  /* 0x0000100001047983 */ /* 0x000f220000300800 */
[----:B---3--:R-:W-:-:S05]  /*232a0*/  VIADD R0, R5, 0x1 ;  /* 0x0000000105007836 */ /* 0x008fca0000000000 */
[----:B------:R-:W-:-:S04]  /*232b0*/  ISETP.NE.AND P0, PT, R0, 0x2, PT ;  /* 0x000000020000780c */ /* 0x000fc80003f05270 */
[----:B------:R-:W-:Y:S02]  /*232c0*/  SEL R2, RZ, 0x1, P0 ;  /* 0x00000001ff027807 */ /* 0x000fe40000000000 */
[----:B------:R-:W-:Y:S02]  /*232d0*/  SEL R0, R0, RZ, P0 ;  /* 0x000000ff00007207 */ /* 0x000fe40000000000 */
[----:B----4-:R-:W-:-:S03]  /*232e0*/  LOP3.LUT R4, R4, R2, RZ, 0x3c, !PT ;  /* 0x0000000204047212 */ /* 0x010fc600078e3cff */
[----:B------:R1:W-:Y:S04]  /*232f0*/  STL [R1+0x4], R0 ;  /* 0x0000040001007387 */ /* 0x0003e80000100800 */
[----:B------:R1:W-:Y:S02]  /*23300*/  STL [R1+0x10], R4 ;  /* 0x0000100401007387 */ /* 0x0003e40000100800 */
.L_x_1994:
[----:B------:R-:W-:Y:S05]  /*23310*/  BSYNC B7 ;  /* 0x0000000000077941 */ /* 0x000fea0003800000 */
.L_x_1992:
[----:B-1----:R-:W3:Y:S02]  /*23320*/  LDL R0, [R1+0x20] ;  /* 0x0000200001007983 */ /* 0x002ee40000100800 */
[----:B---3--:R-:W-:-:S13]  /*23330*/  LOP3.LUT P0, RZ, R0, 0x2, RZ, 0xc0, !PT ;  /* 0x0000000200ff7812 */ /* 0x008fda000780c0ff */
[----:B------:R-:W-:Y:S05]  /*23340*/  @!P0 BRA `(.L_x_2074) ;  /* 0x0000000000288947 */ /* 0x000fea0003800000 */
[----:B------:R-:W-:Y:S05]  /*23350*/  WARPSYNC.ALL ;  /* 0x0000000000007948 */ /* 0x000fea0003800000 */
[----:B------:R-:W1:Y:S08]  /*23360*/  S2UR UR5, SR_CgaCtaId ;  /* 0x00000000000579c3 */ /* 0x000e700000008800 */
[----:B------:R-:W-:Y:S06]  /*23370*/  BAR.SYNC.DEFER_BLOCKING 0x5, 0x180 ;  /* 0x0146000000007b1d */ /* 0x000fec0000010000 */
[----:B------:R-:W-:-:S02]  /*23380*/  UMOV UR4, 0x400 ;  /* 0x0000040000047882 */ /* 0x000fc40000000000 */
[----:B-1----:R-:W-:-:S06]  /*23390*/  ULEA UR4, UR5, UR4, 0x18 ;  /* 0x0000000405047291 */ /* 0x002fcc000f8ec03f */
[----:B------:R-:W-:-:S05]  /*233a0*/  IMAD.U32 R0, RZ, RZ, UR4 ;  /* 0x00000004ff007e24 */ /* 0x000fca000f8e00ff */
[----:B------:R3:W4:Y:S04]  /*233b0*/  LDS.128 R16, [R0+0x288d0] ;  /* 0x0288d00000107984 */ /* 0x0007280000000c00 */
[----:B------:R3:W-:Y:S01]  /*233c0*/  STL [R1], R0 ;  /* 0x0000000001007387 */ /* 0x0007e20000100800 */
[----:B------:R-:W-:Y:S06]  /*233d0*/  BAR.ARV 0x4, 0x180 ;  /* 0x0106000000007b1d */ /* 0x000fec0000002000 */
[----:B------:R-:W-:Y:S05]  /*233e0*/  BRA `(.L_x_2075) ;  /* 0x0000000800d87947 */ /* 0x000fea0003800000 */
.L_x_2074:
        /* <DEDUP_REMOVED lines=10> */
[----:B------:R1:W3:Y:S01]  /*23490*/  @!P1 LDG.E R2, desc[UR38][R2.64] ;  /* 0x0000002602029981 */ /* 0x0002e2000c1e1900 */
[C---:B------:R-:W-:Y:S02]  /*234a0*/  ISETP.GE.U32.AND P2, PT, R6.reuse, 0x2, PT ;  /* 0x000000020600780c */ /* 0x040fe40003f46070 */
[C---:B------:R-:W-:Y:S02]  /*234b0*/  ISETP.GE.U32.AND P3, PT, R6.reuse, 0x4, PT ;  /* 0x000000040600780c */ /* 0x040fe40003f66070 */
[C---:B------:R-:W-:Y:S02]  /*234c0*/  ISETP.GE.U32.AND P4, PT, R6.reuse, 0x8, PT ;  /* 0x000000080600780c */ /* 0x040fe40003f86070 */
[C---:B------:R-:W-:Y:S01]  /*234d0*/  ISETP.GE.U32.AND P5, PT, R6.reuse, 0x10, PT ;  /* 0x000000100600780c */ /* 0x040fe20003fa6070 */
[----:B-1----:R-:W-:Y:S02]  /*234e0*/  IMAD.MOV.U32 R3, RZ, RZ, RZ ;  /* 0x000000ffff037224 */ /* 0x002fe400078e00ff */
[----:B---3--:R-:W-:Y:S01]  /*234f0*/  @!P1 IMAD.MOV.U32 R3, RZ, RZ, R2 ;  /* 0x000000ffff039224 */ /* 0x008fe200078e0002 */
[----:B------:R-:W-:-:S04]  /*23500*/  ISETP.NE.AND P1, PT, R6, RZ, PT ;  /* 0x000000ff0600720c */ /* 0x000fc80003f25270 */
[----:B------:R-:W1:Y:S02]  /*23510*/  SHFL.UP PT, R2, R3, 0x1, RZ ;  /* 0x0420000003027989 */ /* 0x000e6400000e00ff */
[----:B-1----:R-:W-:-:S05]  /*23520*/  SEL R0, R2, RZ, P1 ;  /* 0x000000ff02007207 */ /* 0x002fca0000800000 */
[----:B------:R-:W-:Y:S02]  /*23530*/  IMAD.IADD R2, R3, 0x1, R0 ;  /* 0x0000000103027824 */ /* 0x000fe400078e0200 */
[----:B------:R-:W-:Y:S04]  /*23540*/  SHFL.IDX PT, R0, R16, RZ, 0x1f ;  /* 0x00001fff10007589 */ /* 0x000fe800000e0000 */
        /* <DEDUP_REMOVED lines=12> */
[----:B------:R1:W3:Y:S04]  /*23610*/  SHFL.IDX PT, R5, R16, 0x1, 0x1f ;  /* 0x00201f0010057f89 */ /* 0x0002e800000e0000 */
[----:B------:R1:W4:Y:S02]  /*23620*/  SHFL.IDX PT, R16, R2, 0x1f, 0x1f ;  /* 0x03e01f0002107f89 */ /* 0x00032400000e0000 */
.L_x_2217:
[----:B------:R-:W-:Y:S02]  /*23630*/  ULDC UR4, c[0x0][0xc38] ;  /* 0x00030e0000047ab9 */ /* 0x000fe40000000800 */
[----:B------:R-:W-:-:S04]  /*23640*/  IMAD.U32 R4, RZ, RZ, UR4 ;  /* 0x00000004ff047e24 */ /* 0x000fc8000f8e00ff */
[----:B-1--4-:R-:W-:-:S04]  /*23650*/  IMAD R16, R16, R4, RZ ;  /* 0x0000000410107224 */ /* 0x012fc800078e02ff */
[----:B---3--:R-:W-:-:S05]  /*23660*/  IMAD.IADD R5, R5, 0x1, R16 ;  /* 0x0000000105057824 */ /* 0x008fca00078e0210 */
[----:B------:R-:W-:-:S13]  /*23670*/  ISETP.GT.AND P6, PT, R5, R0, PT ;  /* 0x000000000500720c */ /* 0x000fda0003fc4270 */
[----:B------:R-:W-:Y:S05]  /*23680*/  @P6 BRA `(.L_x_2077) ;  /* 0x00000000009c6947 */ /* 0x000fea0003800000 */
.L_x_2082:
[----:B-1----:R-:W1:Y:S01]  /*23690*/  LDC R3, c[0x0][0xc3c] ;  /* 0x00030f00ff037b82 */ /* 0x002e620000000800 */
[----:B------:R-:W-:-:S05]  /*236a0*/  VIADD R19, R19, 0x1f ;  /* 0x0000001f13137836 */ /* 0x000fca0000000000 */
[----:B-1----:R-:W-:-:S13]  /*236b0*/  ISETP.GE.AND P6, PT, R19, R3, PT ;  /* 0x000000031300720c */ /* 0x002fda0003fc6270 */
[----:B------:R-:W-:Y:S05]  /*236c0*/  @P6 BRA `(.L_x_2078) ;  /* 0x0000000400d46947 */ /* 0x000fea0003800000 */
[----:B------:R-:W1:Y:S01]  /*236d0*/  S2R R2, SR_TID.X ;  /* 0x0000000000027919 */ /* 0x000e620000002100 */
[----:B------:R-:W-:Y:S01]  /*236e0*/  BSSY B0, `(.L_x_2079) ;  /* 0x0000009000007945 */ /* 0x000fe20003800000 */
[----:B-1----:R-:W-:-:S04]  /*236f0*/  LOP3.LUT R2, R2, 0x1f, RZ, 0xc0, !PT ;  /* 0x0000001f02027812 */ /* 0x002fc800078ec0ff */
[----:B------:R-:W-:-:S04]  /*23700*/  IADD3 R4, R19, R2, RZ ;  /* 0x0000000213047210 */ /* 0x000fc80007ffe0ff */
[----:B------:R-:W-:Y:S01]  /*23710*/  ISETP.GE.OR P6, PT, R4, R3, !P0 ;  /* 0x000000030400720c */ /* 0x000fe200047c6670 */
[----:B------:R-:W-:-:S12]  /*23720*/  IMAD.MOV.U32 R3, RZ, RZ, RZ ;  /* 0x000000ffff037224 */ /* 0x000fd800078e00ff */
[----:B------:R-:W-:Y:S05]  /*23730*/  @P6 BRA `(.L_x_2080) ;  /* 0x00000000000c6947 */ /* 0x000fea0003800000 */
[----:B------:R-:W1:Y:S02]  /*23740*/  LDC.64 R2, c[0x0][0xc80] ;  /* 0x00032000ff027b82 */ /* 0x000e640000000a00 */
[----:B-1----:R-:W-:-:S06]  /*23750*/  IMAD.WIDE R2, R4, 0x4, R2 ;  /* 0x0000000404027825 */ /* 0x002fcc00078e0202 */
[----:B------:R1:W5:Y:S02]  /*23760*/  LDG.E R3, desc[UR38][R2.64] ;  /* 0x0000002602037981 */ /* 0x000364000c1e1900 */
.L_x_2080:
[----:B------:R-:W-:Y:S05]  /*23770*/  BSYNC B0 ;  /* 0x0000000000007941 */ /* 0x000fea0003800000 */
.L_x_2079:
        /* <DEDUP_REMOVED lines=17> */
[----:B------:R1:W3:Y:S02]  /*23890*/  SHFL.IDX PT, R16, R2, 0x1f, 0x1f ;  /* 0x03e01f0002107f89 */ /* 0x0002e400000e0000 */
.L_x_2225:
[----:B------:R-:W-:Y:S02]  /*238a0*/  ULDC UR4, c[0x0][0xc38] ;  /* 0x00030e0000047ab9 */ /* 0x000fe40000000800 */
[----:B------:R-:W-:-:S04]  /*238b0*/  IMAD.U32 R4, RZ, RZ, UR4 ;  /* 0x00000004ff047e24 */ /* 0x000fc8000f8e00ff */
[----:B---3--:R-:W-:-:S04]  /*238c0*/  IMAD R16, R16, R4, RZ ;  /* 0x0000000410107224 */ /* 0x008fc800078e02ff */
[----:B------:R-:W-:-:S05]  /*238d0*/  IMAD.IADD R5, R16, 0x1, R5 ;  /* 0x0000000110057824 */ /* 0x000fca00078e0205 */
[----:B------:R-:W-:-:S13]  /*238e0*/  ISETP.GT.AND P6, PT, R5, R0, PT ;  /* 0x000000000500720c */ /* 0x000fda0003fc4270 */
[----:B------:R-:W-:Y:S05]  /*238f0*/  @!P6 BRA `(.L_x_2082) ;  /* 0xfffffffc0064e947 */ /* 0x000fea000383ffff */
.L_x_2077:
[----:B------:R-:W-:Y:S01]  /*23900*/  IMAD.IADD R16, R5, 0x1, -R16 ;  /* 0x0000000105107824 */ /* 0x000fe200078e0a10 */
[----:B------:R-:W-:-:S03]  /*23910*/  UMOV UR4, 0xffffffff ;  /* 0xffffffff00047882 */ /* 0x000fc60000000000 */
[----:B------:R-:W-:-:S05]  /*23920*/  IMAD R5, R2, R4, R16 ;  /* 0x0000000402057224 */ /* 0x000fca00078e0210 */
[----:B------:R-:W-:Y:S01]  /*23930*/  ISETP.GT.AND P6, PT, R5, R0, PT ;  /* 0x000000000500720c */ /* 0x000fe20003fc4270 */
[----:B------:R-:W-:-:S12]  /*23940*/  BRA.DIV UR4, `(.L_x_2083) ;  /* 0x0000003e04e87947 */ /* 0x000fd8000b800000 */
[----:B------:R-:W-:-:S04]  /*23950*/  VOTE.ANY R5, PT, !P6 ;  /* 0x0000000000057806 */ /* 0x000fc800070e0100 */
[----:B------:R-:W3:Y:S02]  /*23960*/  POPC R6, R5 ;  /* 0x0000000500067309 */ /* 0x000ee40000000000 */
[----:B---3--:R3:W4:Y:S02]  /*23970*/  SHFL.IDX PT, R17, R3, R6, 0x1f ;  /* 0x00001f0603117589 */ /* 0x00872400000e0000 */
.L_x_2229:
[----:B------:R-:W-:Y:S01]  /*23980*/  ISETP.NE.AND P0, PT, R5, RZ, PT ;  /* 0x000000ff0500720c */ /* 0x000fe20003f05270 */
[----:B------:R-:W-:-:S12]  /*23990*/  IMAD.MOV.U32 R5, RZ, RZ, RZ ;  /* 0x000000ffff057224 */ /* 0x000fd800078e00ff */
[----:B------:R-:W-:Y:S05]  /*239a0*/  @!P0 BRA `(.L_x_2084) ;  /* 0x0000000000148947 */ /* 0x000fea0003800000 */
[----:B------:R-:W-:Y:S01]  /*239b0*/  UMOV UR4, 0xffffffff ;  /* 0xffffffff00047882 */ /* 0x000fe20000000000 */
[----:B------:R-:W-:Y:S02]  /*239c0*/  VIADD R12, R6, 0xffffffff ;  /* 0xffffffff060c7836 */ /* 0x000fe40000000000 */
[----:B------:R-:W-:Y:S05]  /*239d0*/  BRA.DIV UR4, `(.L_x_2085) ;  /* 0x00000042040c7947 */ /* 0x000fea000b800000 */
[----:B-1----:R1:W0:Y:S02]  /*239e0*/  SHFL.IDX PT, R2, R2, R12, 0x1f ;  /* 0x00001f0c02027589 */ /* 0x00222400000e0000 */
.L_x_2232:
[----:B0-----:R-:W-:-:S07]  /*239f0*/  IMAD.MOV.U32 R5, RZ, RZ, R2 ;  /* 0x000000ffff057224 */ /* 0x001fce00078e0002 */
.L_x_2084:
[----:B-1-3--:R-:W1:Y:S01]  /*23a00*/  LDC.64 R2, c[0x0][0xc90] ;  /* 0x00032400ff027b82 */ /* 0x00ae620000000a00 */
[----:B------:R-:W-:-:S04]  /*23a10*/  IMAD.IADD R19, R6, 0x1, R19 ;  /* 0x0000000106137824 */ /* 0x000fc800078e0213 */
[----:B-1----:R-:W-:-:S05]  /*23a20*/  IMAD.WIDE R2, R19, 0x4, R2 ;  /* 0x0000000413027825 */ /* 0x002fca00078e0202 */
[----:B--2---:R-:W4:Y:S01]  /*23a30*/  LDG.E R7, desc[UR38][R2.64] ;  /* 0x0000002602077981 */ /* 0x004f22000c1e1900 */
[----:B------:R-:W-:-:S04]  /*23a40*/  IMAD R16, R5, R4, R16 ;  /* 0x0000000405107224 */ /* 0x000fc800078e0210 */
[----:B------:R-:W-:Y:S02]  /*23a50*/  IMAD.IADD R0, R0, 0x1, -R16 ;  /* 0x0000000100007824 */ /* 0x000fe400078e0a10 */
[----:B----4-:R-:W-:-:S05]  /*23a60*/  IMAD R6, R17, R7, RZ ;  /* 0x0000000711067224 */ /* 0x010fca00078e02ff */
[----:B0-----:R-:W-:-:S04]  /*23a70*/  IABS R8, R6 ;  /* 0x0000000600087213 */ /* 0x001fc80000000000 */
[----:B------:R-:W0:Y:S08]  /*23a80*/  I2F.RP R2, R8 ;  /* 0x0000000800027306 */ /* 0x000e300000209400 */
[----:B0-----:R-:W0:Y:S02]  /*23a90*/  MUFU.RCP R2, R2 ;  /* 0x0000000200027308 */ /* 0x001e240000001000 */
[----:B0-----:R-:W-:-:S06]  /*23aa0*/  VIADD R2, R2, 0xffffffe ;  /* 0x0ffffffe02027836 */ /* 0x001fcc0000000000 */
[----:B------:R-:W0:Y:S02]  /*23ab0*/  F2I.FTZ.U32.TRUNC.NTZ R3, R2 ;  /* 0x0000000200037305 */ /* 0x000e24000021f000 */
[----:B0-----:R-:W-:-:S04]  /*23ac0*/  IMAD.MOV R2, RZ, RZ, -R3 ;  /* 0x000000ffff027224 */ /* 0x001fc800078e0a03 */
[----:B------:R-:W-:Y:S01]  /*23ad0*/  IMAD R5, R2, R8, RZ ;  /* 0x0000000802057224 */ /* 0x000fe200078e02ff */
[----:B------:R-:W-:-:S05]  /*23ae0*/  MOV R2, RZ ;  /* 0x000000ff00027202 */ /* 0x000fca0000000f00 */
        /* <DEDUP_REMOVED lines=20> */
[----:B------:R-:W-:-:S04]  /*23c30*/  VIADDMNMX R4, R3, R4, R7, PT ;  /* 0x0000000403047246 */ /* 0x000fc80003800107 */
        /* <DEDUP_REMOVED lines=19> */
[C---:B------:R-:W-:Y:S01]  /*23d70*/  LOP3.LUT R3, R0.reuse, R4, RZ, 0x3c, !PT ;  /* 0x0000000400037212 */ /* 0x040fe200078e3cff */
[----:B------:R-:W-:-:S03]  /*23d80*/  IMAD.IADD R0, R0, 0x1, R5 ;  /* 0x0000000100007824 */ /* 0x000fc600078e0205 */
[----:B------:R-:W-:-:S07]  /*23d90*/  ISETP.GE.AND P2, PT, R3, RZ, PT ;  /* 0x000000ff0300720c */ /* 0x000fce0003f46270 */
[----:B------:R-:W-:-:S06]  /*23da0*/  @P0 VIADD R2, R2, 0x1 ;  /* 0x0000000102020836 */ /* 0x000fcc0000000000 */
[----:B------:R-:W-:Y:S02]  /*23db0*/  @!P2 IADD3 R2, -R2, RZ, RZ ;  /* 0x000000ff0202a210 */ /* 0x000fe40007ffe1ff */
[----:B------:R-:W-:Y:S01]  /*23dc0*/  @!P1 LOP3.LUT R2, RZ, R4, RZ, 0x33, !PT ;  /* 0x00000004ff029212 */ /* 0x000fe200078e33ff */
[----:B------:R-:W-:-:S04]  /*23dd0*/  IMAD.MOV R4, RZ, RZ, -R4 ;  /* 0x000000ffff047224 */ /* 0x000fc800078e0a04 */
[----:B------:R-:W-:Y:S01]  /*23de0*/  IMAD R18, R2, R4, R0 ;  /* 0x0000000402127224 */ /* 0x000fe200078e0200 */
[----:B------:R-:W-:-:S05]  /*23df0*/  LOP3.LUT R2, RZ, R2, RZ, 0x33, !PT ;  /* 0x00000002ff027212 */ /* 0x000fca00078e33ff */
[----:B------:R-:W-:Y:S01]  /*23e00*/  IMAD.IADD R17, R17, 0x1, R2 ;  /* 0x0000000111117824 */ /* 0x000fe200078e0202 */
[----:B------:R-:W-:Y:S06]  /*23e10*/  BRA `(.L_x_2086) ;  /* 0x00000000001c7947 */ /* 0x000fec0003800000 */
.L_x_2078:
[----:B------:R-:W-:Y:S01]  /*23e20*/  UMOV UR4, URZ ;  /* 0x0000003f00047c82 */ /* 0x000fe20008000000 */
[----:B------:R-:W-:Y:S01]  /*23e30*/  UMOV UR5, URZ ;  /* 0x0000003f00057c82 */ /* 0x000fe20008000000 */
[----:B------:R-:W-:Y:S01]  /*23e40*/  ULDC UR6, c[0x0][0xc3c] ;  /* 0x00030f0000067ab9 */ /* 0x000fe20000000800 */
[----:B------:R-:W-:Y:S02]  /*23e50*/  IMAD.MOV.U32 R16, RZ, RZ, R0 ;  /* 0x000000ffff107224 */ /* 0x000fe400078e0000 */
[----:B------:R-:W-:Y:S02]  /*23e60*/  IMAD.U32 R17, RZ, RZ, UR4 ;  /* 0x00000004ff117e24 */ /* 0x000fe4000f8e00ff */
[----:B------:R-:W-:Y:S02]  /*23e70*/  IMAD.U32 R18, RZ, RZ, UR5 ;  /* 0x00000005ff127e24 */ /* 0x000fe4000f8e00ff */
[----:B------:R-:W-:-:S07]  /*23e80*/  IMAD.U32 R19, RZ, RZ, UR6 ;  /* 0x00000006ff137e24 */ /* 0x000fce000f8e00ff */
.L_x_2086:
[----:B------:R1:W3:Y:S01]  /*23e90*/  LDL R3, [R1] ;  /* 0x0000000001037983 */ /* 0x0002e20000100800 */
[----:B------:R-:W4:Y:S01]  /*23ea0*/  S2R R0, SR_TID.X ;  /* 0x0000000000007919 */ /* 0x000f220000002100 */
[----:B------:R-:W-:Y:S05]  /*23eb0*/  WARPSYNC.ALL ;  /* 0x0000000000007948 */ /* 0x000fea0003800000 */
[----:B----4-:R-:W-:Y:S01]  /*23ec0*/  LOP3.LUT R0, R0, 0x1f, RZ, 0xc0, !PT ;  /* 0x0000001f00007812 */ /* 0x010fe200078ec0ff */
[----:B------:R-:W-:Y:S03]  /*23ed0*/  BAR.SYNC.DEFER_BLOCKING 0x4, 0x180 ;  /* 0x0106000000007b1d */ /* 0x000fe60000010000 */
[----:B------:R-:W-:-:S13]  /*23ee0*/  ISETP.NE.AND P0, PT, R0, RZ, PT ;  /* 0x000000ff0000720c */ /* 0x000fda0003f05270 */
[----:B------:R-:W3:Y:S01]  /*23ef0*/  @!P0 S2R R0, SR_CgaCtaId ;  /* 0x0000000000008919 */ /* 0x000ee20000008800 */
[----:B------:R-:W-:-:S04]  /*23f00*/  @!P0 MOV R2, 0x400 ;  /* 0x0000040000028802 */ /* 0x000fc80000000f00 */
[----:B---3--:R-:W-:-:S05]  /*23f10*/  @!P0 LEA R3, R0, R2, 0x18 ;  /* 0x0000000200038211 */ /* 0x008fca00078ec0ff */
[----:B------:R1:W-:Y:S04]  /*23f20*/  @!P0 STS.128 [R3+0x288d0], R16 ;  /* 0x0288d01003008388 */ /* 0x0003e80000000c00 */
[----:B------:R1:W-:Y:S01]  /*23f30*/  @!P0 STL [R1], R3 ;  /* 0x0000000301008387 */ /* 0x0003e20000100800 */
[----:B------:R-:W-:Y:S06]  /*23f40*/  BAR.ARV 0x5, 0x180 ;  /* 0x0146000000007b1d */ /* 0x000fec0000002000 */
.L_x_2075:
[----:B------:R-:W-:Y:S02]  /*23f50*/  ULDC UR4, c[0x0][0xc3c] ;  /* 0x00030f0000047ab9 */ /* 0x000fe40000000800 */
[----:B----4-:R-:W-:-:S13]  /*23f60*/  ISETP.GE.AND P0, PT, R19, UR4, PT ;  /* 0x0000000413007c0c */ /* 0x010fda000bf06270 */
[----:B------:R-:W-:Y:S05]  /*23f70*/  @!P0 BRA `(.L_x_2087) ;  /* 0xffffff9400648947 */ /* 0x000fea000383ffff */
[----:B------:R-:W-:Y:S05]  /*23f80*/  BSYNC B8 ;  /* 0x0000000000087941 */ /* 0x000fea0003800000 */
.L_x_1936:
[----:B---3--:R-:W3:Y:S01]  /*23f90*/  LDL.LU R0, [R1+0x48] ;  /* 0x0000480001007983 */ /* 0x008ee20000300800 */
[----:B------:R-:W-:Y:S01]  /*23fa0*/  BSSY B0, `(.L_x_2088) ;  /* 0x000000b000007945 */ /* 0x000fe20003800000 */
[----:B------:R-:W4:Y:S01]  /*23fb0*/  S2R R5, SR_CgaCtaId ;  /* 0x0000000000057919 */ /* 0x000f220000008800 */
[----:B---3--:R-:W-:-:S05]  /*23fc0*/  VIADD R0, R0, 0x1 ;  /* 0x0000000100007836 */ /* 0x008fca0000000000 */
[----:B0-----:R-:W-:-:S04]  /*23fd0*/  LEA.HI R2, R0, R0, RZ, 0x1 ;  /* 0x0000000000027211 */ /* 0x001fc800078f08ff */
[----:B-1----:R-:W-:-:S05]  /*23fe0*/  LOP3.LUT R3, R2, 0xfffffffe, RZ, 0xc0, !PT ;  /* 0xfffffffe02037812 */ /* 0x002fca00078ec0ff */
[----:B------:R-:W-:Y:S01]  /*23ff0*/  IMAD.IADD R3, R0, 0x1, -R3 ;  /* 0x0000000100037824 */ /* 0x000fe200078e0a03 */
[----:B------:R-:W-:-:S04]  /*24000*/  MOV R0, 0x400 ;  /* 0x0000040000007802 */ /* 0x000fc80000000f00 */
[----:B----4-:R-:W-:Y:S02]  /*24010*/  LEA R0, R5, R0, 0x18 ;  /* 0x0000000005007211 */ /* 0x010fe400078ec0ff */
[----:B------:R-:W-:-:S04]  /*24020*/  SHF.L.U32 R3, R3, 0x1f, RZ ;  /* 0x0000001f03037819 */ /* 0x000fc800000006ff */
[----:B------:R-:W0:Y:S02]  /*24030*/  SYNCS.PHASECHK.TRANS64.TRYWAIT P0, [R0+URZ+0x28820], R3 ;  /* 0x02882003000075a7 */ /* 0x000e24000800017f */
[----:B0-----:R-:W-:Y:S05]  /*24040*/  @!P0 BRA `(.L_x_2089) ;  /* 0x0000003800988947 */ /* 0x001fea0003800000 */
.L_x_2233:
[----:B------:R-:W-:Y:S05]  /*24050*/  BSYNC B0 ;  /* 0x0000000000007941 */ /* 0x000fea0003800000 */
.L_x_2088:
[----:B------:R-:W-:-:S03]  /*24060*/  UMOV UR4, 0xffffffff ;  /* 0xffffffff00047882 */ /* 0x000fc60000000000 */
[----:B------:R-:W-:Y:S05]  /*24070*/  BRA.DIV UR4, `(.L_x_2090) ;  /* 0x0000003a04a07947 */ /* 0x000fea000b800000 */
[----:B------:R-:W1:Y:S02]  /*24080*/  S2R R2, SR_TID.X ;  /* 0x0000000000027919 */ /* 0x000e640000002100 */
[----:B-1----:R-:W-:-:S04]  /*24090*/  SHF.R.U32.HI R2, RZ, 0x5, R2 ;  /* 0x00000005ff027819 */ /* 0x002fc80000011602 */
[----:B------:R-:W-:-:S05]  /*240a0*/  LOP3.LUT R2, R2, 0x3, RZ, 0xc0, !PT ;  /* 0x0000000302027812 */ /* 0x000fca00078ec0ff */
[----:B------:R1:W3:Y:S02]  /*240b0*/  SHFL.IDX PT, R14, R2, RZ, 0x1f ;  /* 0x00001fff020e7589 */ /* 0x0002e400000e0000 */
.L_x_2236:
[----:B---3--:R-:W-:-:S13]  /*240c0*/  ISETP.NE.AND P0, PT, R14, RZ, PT ;  /* 0x000000ff0e00720c */ /* 0x008fda0003f05270 */
[----:B------:R-:W-:Y:S05]  /*240d0*/  @P0 BRA `(.L_x_1664) ;  /* 0x0000000000940947 */ /* 0x000fea0003800000 */
[----:B------:R-:W-:-:S03]  /*240e0*/  UMOV UR4, 0xffffffff ;  /* 0xffffffff00047882 */ /* 0x000fc60000000000 */
[----:B------:R-:W-:Y:S05]  /*240f0*/  BRA.DIV UR4, `(.L_x_2091) ;  /* 0x0000003a04b47947 */ /* 0x000fea000b800000 */
[----:B------:R-:W-:-:S13]  /*24100*/  ELECT P6, URZ, PT ;  /* 0x00000000003f782f */ /* 0x000fda00038c0000 */
.L_x_2239:
[----:B------:R-:W-:Y:S05]  /*24110*/  @!P6 BRA `(.L_x_1664) ;  /* 0x000000000084e947 */ /* 0x000fea0003800000 */
[----:B-1----:R-:W3:Y:S02]  /*24120*/  LDL.LU R2, [R1+0x50] ;  /* 0x0000500001027983 */ /* 0x002ee40000300800 */
[----:B---3--:R-:W-:-:S04]  /*24130*/  LOP3.LUT R2, R2, 0x2, RZ, 0xfc, !PT ;  /* 0x0000000202027812 */ /* 0x008fc800078efcff */
[----:B------:R-:W-:-:S13]  /*24140*/  ISETP.NE.AND P2, PT, R2, 0x3, PT ;  /* 0x000000030200780c */ /* 0x000fda0003f45270 */
[----:B------:R-:W-:Y:S05]  /*24150*/  @!P2 BRA `(.L_x_2092) ;  /* 0x000000000004a947 */ /* 0x000fea0003800000 */
[----:B------:R-:W-:Y:S01]  /*24160*/  BPT.TRAP 0x1 ;  /* 0x000000040000795c */ /* 0x000fe20000300000 */
.L_x_2092:
[----:B0-----:R-:W3:Y:S04]  /*24170*/  LDL R3, [R1+0x4] ;  /* 0x0000040001037983 */ /* 0x001ee80000100800 */
[----:B--2---:R-:W2:Y:S01]  /*24180*/  LDL.LU R7, [R1+0x10] ;  /* 0x0000100001077983 */ /* 0x004ea20000300800 */
        /* <DEDUP_REMOVED lines=12> */
.L_x_2240:
[----:B------:R-:W1:Y:S02]  /*24250*/  SYNCS.PHASECHK.TRANS64.TRYWAIT P0, [R7+URZ], R2 ;  /* 0x00000002070075a7 */ /* 0x000e64000800017f */
[----:B-1----:R-:W-:Y:S05]  /*24260*/  @!P0 BRA `(.L_x_2094) ;  /* 0x00000038008c8947 */ /* 0x002fea0003800000 */
.L_x_2241:
[----:B------:R-:W-:Y:S05]  /*24270*/  @!P2 BRA `(.L_x_2095) ;  /* 0x000000000004a947 */ /* 0x000fea0003800000 */
[----:B------:R-:W-:Y:S01]  /*24280*/  BPT.TRAP 0x1 ;  /* 0x000000040000795c */ /* 0x000fe20000300000 */
.L_x_2095:
[----:B------:R-:W2:Y:S01]  /*24290*/  LDL.LU R4, [R1+0x4] ;  /* 0x0000040001047983 */ /* 0x000ea20000300800 */
[----:B------:R-:W-:-:S04]  /*242a0*/  VIADD R0, R0, 0x28860 ;  /* 0x0002886000007836 */ /* 0x000fc80000000000 */
[----:B--2---:R-:W-:-:S04]  /*242b0*/  IMAD R4, R4, 0x8, R0 ;  /* 0x0000000804047824 */ /* 0x004fc800078e0200 */
[----:B------:R-:W2:Y:S02]  /*242c0*/  SYNCS.PHASECHK.TRANS64.TRYWAIT P0, [R4+URZ], R5 ;  /* 0x00000005040075a7 */ /* 0x000ea4000800017f */
[----:B--2---:R-:W-:Y:S05]  /*242d0*/  @!P0 BRA `(.L_x_2096) ;  /* 0x0000003800848947 */ /* 0x004fea0003800000 */
.L_x_2242:
[----:B------:R-:W-:-:S07]  /*242e0*/  LEA R3, R3, R0, 0x3 ;  /* 0x0000000003037211 */ /* 0x000fce00078e18ff */
.L_x_2097:
[----:B---3--:R3:W4:Y:S02]  /*242f0*/  SYNCS.PHASECHK.TRANS64.TRYWAIT P0, [R3+URZ], R2 ;  /* 0x00000002030075a7 */ /* 0x008724000800017f */
[----:B----4-:R-:W-:Y:S05]  /*24300*/  @!P0 NANOSLEEP.SYNCS 0x989680 ;  /* 0x009896800000895d */ /* 0x010fea0003900000 */
[----:B------:R-:W4:Y:S02]  /*24310*/  @!P0 SYNCS.PHASECHK.TRANS64 P0, [R3+URZ], R2 ;  /* 0x00000002030085a7 */ /* 0x000f24000800007f */
[----:B----4-:R-:W-:Y:S05]  /*24320*/  @!P0 BRA `(.L_x_2097) ;  /* 0xfffffffc00f08947 */ /* 0x010fea000383ffff */
.L_x_1664:
[----:B------:R-:W-:Y:S05]  /*24330*/  BSYNC B9 ;  /* 0x0000000000097941 */ /* 0x000fea0003800000 */
.L_x_1661:
[----:B------:R-:W-:Y:S05]  /*24340*/  EXIT ;  /* 0x000000000000794d */ /* 0x000fea0003800000 */
.L_x_1694:
[----:B0-----:R0:W1:Y:S02]  /*24350*/  SYNCS.PHASECHK.TRANS64.TRYWAIT P6, [R106+URZ+0x28890], R119 ;  /* 0x028890776a0075a7 */ /* 0x00106400080c017f */
[----:B-1----:R-:W-:Y:S05]  /*24360*/  @!P6 NANOSLEEP.SYNCS 0x989680 ;  /* 0x009896800000e95d */ /* 0x002fea0003900000 */
[----:B------:R-:W1:Y:S02]  /*24370*/  @!P6 SYNCS.PHASECHK.TRANS64 P6, [R106+URZ+0x28890], R119 ;  /* 0x028890776a00e5a7 */ /* 0x000e6400080c007f */
[----:B-1----:R-:W-:Y:S05]  /*24380*/  @!P6 BRA `(.L_x_1694) ;  /* 0xfffffffc00f0e947 */ /* 0x002fea000383ffff */
[----:B------:R-:W-:Y:S05]  /*24390*/  BRA `(.L_x_2098) ;  /* 0xfffffdf000187947 */ /* 0x000fea000383ffff */
.L_x_1730:
[----:B0-----:R0:W1:Y:S02]  /*243a0*/  SYNCS.PHASECHK.TRANS64.TRYWAIT P4, [R106+URZ+0x28890], R119 ;  /* 0x028890776a0075a7 */ /* 0x001064000808017f */
[----:B-1----:R-:W-:Y:S05]  /*243b0*/  @!P4 NANOSLEEP.SYNCS 0x989680 ;  /* 0x009896800000c95d */ /* 0x002fea0003900000 */
[----:B------:R-:W1:Y:S02]  /*243c0*/  @!P4 SYNCS.PHASECHK.TRANS64 P4, [R106+URZ+0x28890], R119 ;  /* 0x028890776a00c5a7 */ /* 0x000e64000808007f */
[----:B-1----:R-:W-:Y:S05]  /*243d0*/  @!P4 BRA `(.L_x_1730) ;  /* 0xfffffffc00f0c947 */ /* 0x002fea000383ffff */
[----:B------:R-:W-:Y:S05]  /*243e0*/  BRA `(.L_x_2099) ;  /* 0xfffffe1400747947 */ /* 0x000fea000383ffff */
.L_x_1747:
[----:B0-----:R0:W1:Y:S02]  /*243f0*/  SYNCS.PHASECHK.TRANS64.TRYWAIT P3, [R106+URZ+0x28890], R119 ;  /* 0x028890776a0075a7 */ /* 0x001064000806017f */
[----:B-1----:R-:W-:Y:S05]  /*24400*/  @!P3 NANOSLEEP.SYNCS 0x989680 ;  /* 0x009896800000b95d */ /* 0x002fea0003900000 */
[----:B------:R-:W1:Y:S02]  /*24410*/  @!P3 SYNCS.PHASECHK.TRANS64 P3, [R106+URZ+0x28890], R119 ;  /* 0x028890776a00b5a7 */ /* 0x000e64000806007f */
[----:B-1----:R-:W-:Y:S05]  /*24420*/  @!P3 BRA `(.L_x_1747) ;  /* 0xfffffffc00f0b947 */ /* 0x002fea000383ffff */
[----:B------:R-:W-:Y:S05]  /*24430*/  BRA `(.L_x_2100) ;  /* 0xfffffe3400987947 */ /* 0x000fea000383ffff */
.L_x_1757:
[----:B--2---:R2:W3:Y:S02]  /*24440*/  SYNCS.PHASECHK.TRANS64.TRYWAIT P0, [R106+URZ+0x288b0], R119 ;  /* 0x0288b0776a0075a7 */ /* 0x0044e4000800017f */
[----:B---3--:R-:W-:Y:S05]  /*24450*/  @!P0 NANOSLEEP.SYNCS 0x989680 ;  /* 0x009896800000895d */ /* 0x008fea0003900000 */
[----:B------:R-:W3:Y:S02]  /*24460*/  @!P0 SYNCS.PHASECHK.TRANS64 P0, [R106+URZ+0x288b0], R119 ;  /* 0x0288b0776a0085a7 */ /* 0x000ee4000800007f */
[----:B---3--:R-:W-:Y:S05]  /*24470*/  @!P0 BRA `(.L_x_1757) ;  /* 0xfffffffc00f08947 */ /* 0x008fea000383ffff */
[----:B------:R-:W-:Y:S05]  /*24480*/  BRA `(.L_x_2101) ;  /* 0xfffffe3c00347947 */ /* 0x000fea000383ffff */
.L_x_1777:
[----:B------:R-:W-:Y:S01]  /*24490*/  BSSY B0, `(.L_x_2102) ;  /* 0x0000008000007945 */ /* 0x000fe20003800000 */
[----:B------:R-:W-:Y:S02]  /*244a0*/  IMAD.MOV.U32 R13, RZ, RZ, R222 ;  /* 0x000000ffff0d7224 */ /* 0x000fe400078e00de */
[----:B------:R-:W-:Y:S02]  /*244b0*/  IMAD.MOV.U32 R12, RZ, RZ, RZ ;  /* 0x000000ffff0c7224 */ /* 0x000fe400078e00ff */
[----:B------:R-:W-:Y:S02]  /*244c0*/  IMAD.MOV.U32 R11, RZ, RZ, 0x1f ;  /* 0x0000001fff0b7424 */ /* 0x000fe400078e00ff */
[----:B------:R-:W-:-:S07]  /*244d0*/  IMAD.MOV.U32 R15, RZ, RZ, -0x1 ;  /* 0xffffffffff0f7424 */ /* 0x000fce00078e00ff */
[----:B-----5:R-:W-:Y:S05]  /*244e0*/  WARPSYNC.COLLECTIVE R15, `(.L_x_2103) ;  /* 0x000000000f087348 */ /* 0x020fea0003c00000 */
[----:B------:R0:W1:Y:S02]  /*244f0*/  SHFL.IDX P6, R14, R13, R12, R11 ;  /* 0x0000000c0d0e7389 */ /* 0x00006400000c000b */
[----:B01---5:R-:W-:Y:S01]  /*24500*/  ENDCOLLECTIVE ;  /* 0x000000000000791b */ /* 0x023fe20003800000 */
.L_x_2103:
[----:B------:R-:W-:Y:S05]  /*24510*/  BSYNC B0 ;  /* 0x0000000000007941 */ /* 0x000fea0003800000 */
.L_x_2102:
[----:B------:R-:W-:Y:S01]  /*24520*/  IMAD.MOV.U32 R194, RZ, RZ, R14 ;  /* 0x000000ffffc27224 */ /* 0x000fe200078e000e */
[----:B------:R-:W-:Y:S06]  /*24530*/  BRA `(.L_x_2104) ;  /* 0xfffffe48006c7947 */ /* 0x000fec000383ffff */
.L_x_1787:
[----:B------:R-:W-:Y:S01]  /*24540*/  BSSY B1, `(.L_x_2105) ;  /* 0x0000008000017945 */ /* 0x000fe20003800000 */
[----:B------:R-:W-:Y:S02]  /*24550*/  IMAD.MOV.U32 R13, RZ, RZ, R6 ;  /* 0x000000ffff0d7224 */ /* 0x000fe400078e0006 */
[----:B------:R-:W-:Y:S02]  /*24560*/  IMAD.MOV.U32 R12, RZ, RZ, RZ ;  /* 0x000000ffff0c7224 */ /* 0x000fe400078e00ff */
[----:B------:R-:W-:Y:S02]  /*24570*/  IMAD.MOV.U32 R11, RZ, RZ, 0x181f ;  /* 0x0000181fff0b7424 */ /* 0x000fe400078e00ff */
[----:B------:R-:W-:-:S07]  /*24580*/  IMAD.MOV.U32 R15, RZ, RZ, -0x1 ;  /* 0xffffffffff0f7424 */ /* 0x000fce00078e00ff */
[----:B0-----:R-:W-:Y:S05]  /*24590*/  WARPSYNC.COLLECTIVE R15, `(.L_x_2106) ;  /* 0x000000000f087348 */ /* 0x001fea0003c00000 */
[----:B------:R1:W2:Y:S02]  /*245a0*/  SHFL.IDX P6, R14, R13, R12, R11 ;  /* 0x0000000c0d0e7389 */ /* 0x0002a400000c000b */
[----:B012---:R-:W-:Y:S01]  /*245b0*/  ENDCOLLECTIVE ;  /* 0x000000000000791b */ /* 0x007fe20003800000 */
.L_x_2106:
[----:B------:R-:W-:Y:S05]  /*245c0*/  BSYNC B1 ;  /* 0x0000000000017941 */ /* 0x000fea0003800000 */
.L_x_2105:
[----:B------:R-:W-:Y:S02]  /*245d0*/  IMAD.MOV.U32 R13, RZ, RZ, R5 ;  /* 0x000000ffff0d7224 */ /* 0x000fe400078e0005 */
[----:B------:R-:W-:Y:S02]  /*245e0*/  IMAD.MOV.U32 R12, RZ, RZ, RZ ;  /* 0x000000ffff0c7224 */ /* 0x000fe400078e00ff */
[----:B------:R-:W-:Y:S02]  /*245f0*/  IMAD.MOV.U32 R11, RZ, RZ, 0x181f ;  /* 0x0000181fff0b7424 */ /* 0x000fe400078e00ff */
[----:B------:R-:W-:Y:S02]  /*24600*/  IMAD.MOV.U32 R15, RZ, RZ, -0x1 ;  /* 0xffffffffff0f7424 */ /* 0x000fe400078e00ff */
[----:B------:R-:W-:-:S07]  /*24610*/  IMAD.MOV.U32 R0, RZ, RZ, R14 ;  /* 0x000000ffff007224 */ /* 0x000fce00078e000e */
[----:B------:R-:W-:Y:S05]  /*24620*/  WARPSYNC.COLLECTIVE R15, `(.L_x_2107) ;  /* 0x000000000f087348 */ /* 0x000fea0003c00000 */
[----:B------:R0:W1:Y:S02]  /*24630*/  SHFL.IDX P6, R14, R13, R12, R11 ;  /* 0x0000000c0d0e7389 */ /* 0x00006400000c000b */
[----:B01----:R-:W-:Y:S01]  /*24640*/  ENDCOLLECTIVE ;  /* 0x000000000000791b */ /* 0x003fe20003800000 */
.L_x_2107:
[----:B------:R-:W-:Y:S01]  /*24650*/  MOV R13, R8 ;  /* 0x00000008000d7202 */ /* 0x000fe20000000f00 */
[----:B------:R-:W-:-:S07]  /*24660*/  IMAD.MOV.U32 R3, RZ, RZ, R14 ;  /* 0x000000ffff037224 */ /* 0x000fce00078e000e */
[----:B------:R-:W-:Y:S05]  /*24670*/  WARPSYNC.COLLECTIVE R15, `(.L_x_2108) ;  /* 0x000000000f087348 */ /* 0x000fea0003c00000 */
[----:B------:R0:W1:Y:S02]  /*24680*/  SHFL.IDX P6, R14, R13, R12, R11 ;  /* 0x0000000c0d0e7389 */ /* 0x00006400000c000b */
[----:B01----:R-:W-:Y:S01]  /*24690*/  ENDCOLLECTIVE ;  /* 0x000000000000791b */ /* 0x003fe20003800000 */
.L_x_2108:
[----:B------:R-:W-:Y:S02]  /*246a0*/  IMAD.MOV.U32 R13, RZ, RZ, R7 ;  /* 0x000000ffff0d7224 */ /* 0x000fe400078e0007 */
[----:B------:R-:W-:-:S07]  /*246b0*/  IMAD.MOV.U32 R4, RZ, RZ, R14 ;  /* 0x000000ffff047224 */ /* 0x000fce00078e000e */
[----:B------:R-:W-:Y:S05]  /*246c0*/  WARPSYNC.COLLECTIVE R15, `(.L_x_2109) ;  /* 0x000000000f087348 */ /* 0x000fea0003c00000 */
[----:B------:R0:W1:Y:S02]  /*246d0*/  SHFL.IDX P6, R14, R13, R12, R11 ;  /* 0x0000000c0d0e7389 */ /* 0x00006400000c000b */
[----:B01----:R-:W-:Y:S01]  /*246e0*/  ENDCOLLECTIVE ;  /* 0x000000000000791b */ /* 0x003fe20003800000 */
.L_x_2109:
[----:B------:R-:W-:Y:S05]  /*246f0*/  BRA `(.L_x_2110) ;  /* 0xfffffe4c00b87947 */ /* 0x000fea000383ffff */
.L_x_1790:
[----:B------:R-:W-:Y:S01]  /*24700*/  BSSY B1, `(.L_x_2111) ;  /* 0x0000008000017945 */ /* 0x000fe20003800000 */
[----:B0-----:R-:W-:Y:S02]  /*24710*/  IMAD.MOV.U32 R13, RZ, RZ, R6 ;  /* 0x000000ffff0d7224 */ /* 0x001fe400078e0006 */
[----:B------:R-:W-:Y:S02]  /*24720*/  IMAD.MOV.U32 R12, RZ, RZ, 0x1 ;  /* 0x00000001ff0c7424 */ /* 0x000fe400078e00ff */
[----:B------:R-:W-:Y:S02]  /*24730*/  IMAD.MOV.U32 R11, RZ, RZ, 0x181f ;  /* 0x0000181fff0b7424 */ /* 0x000fe400078e00ff */
[----:B------:R-:W-:-:S07]  /*24740*/  IMAD.MOV.U32 R15, RZ, RZ, -0x1 ;  /* 0xffffffffff0f7424 */ /* 0x000fce00078e00ff */
[----:B-1----:R-:W-:Y:S05]  /*24750*/  WARPSYNC.COLLECTIVE R15, `(.L_x_2112) ;  /* 0x000000000f087348 */ /* 0x002fea0003c00000 */
[----:B------:R0:W2:Y:S02]  /*24760*/  SHFL.IDX P6, R14, R13, R12, R11 ;  /* 0x0000000c0d0e7389 */ /* 0x0000a400000c000b */
[----:B012---:R-:W-:Y:S01]  /*24770*/  ENDCOLLECTIVE ;  /* 0x000000000000791b */ /* 0x007fe20003800000 */
.L_x_2112:
[----:B------:R-:W-:Y:S05]  /*24780*/  BSYNC B1 ;  /* 0x0000000000017941 */ /* 0x000fea0003800000 */
.L_x_2111:
[----:B------:R-:W-:Y:S02]  /*24790*/  IMAD.MOV.U32 R13, RZ, RZ, R5 ;  /* 0x000000ffff0d7224 */ /* 0x000fe400078e0005 */
[----:B------:R-:W-:Y:S02]  /*247a0*/  IMAD.MOV.U32 R12, RZ, RZ, 0x1 ;  /* 0x00000001ff0c7424 */ /* 0x000fe400078e00ff */
[----:B------:R-:W-:Y:S02]  /*247b0*/  IMAD.MOV.U32 R11, RZ, RZ, 0x181f ;  /* 0x0000181fff0b7424 */ /* 0x000fe400078e00ff */
[----:B------:R-:W-:Y:S02]  /*247c0*/  IMAD.MOV.U32 R15, RZ, RZ, -0x1 ;  /* 0xffffffffff0f7424 */ /* 0x000fe400078e00ff */
[----:B------:R-:W-:-:S07]  /*247d0*/  IMAD.MOV.U32 R0, RZ, RZ, R14 ;  /* 0x000000ffff007224 */ /* 0x000fce00078e000e */
[----:B------:R-:W-:Y:S05]  /*247e0*/  WARPSYNC.COLLECTIVE R15, `(.L_x_2113) ;  /* 0x000000000f087348 */ /* 0x000fea0003c00000 */
[----:B------:R0:W1:Y:S02]  /*247f0*/  SHFL.IDX P6, R14, R13, R12, R11 ;  /* 0x0000000c0d0e7389 */ /* 0x00006400000c000b */
[----:B01----:R-:W-:Y:S01]  /*24800*/  ENDCOLLECTIVE ;  /* 0x000000000000791b */ /* 0x003fe20003800000 */
.L_x_2113:
[----:B------:R-:W-:Y:S02]  /*24810*/  IMAD.MOV.U32 R13, RZ, RZ, R8 ;  /* 0x000000ffff0d7224 */ /* 0x000fe400078e0008 */
[----:B------:R-:W-:-:S07]  /*24820*/  IMAD.MOV.U32 R3, RZ, RZ, R14 ;  /* 0x000000ffff037224 */ /* 0x000fce00078e000e */
[----:B------:R-:W-:Y:S05]  /*24830*/  WARPSYNC.COLLECTIVE R15, `(.L_x_2114) ;  /* 0x000000000f087348 */ /* 0x000fea0003c00000 */
[----:B------:R0:W1:Y:S02]  /*24840*/  SHFL.IDX P6, R14, R13, R12, R11 ;  /* 0x0000000c0d0e7389 */ /* 0x00006400000c000b */
[----:B01----:R-:W-:Y:S01]  /*24850*/  ENDCOLLECTIVE ;  /* 0x000000000000791b */ /* 0x003fe20003800000 */
.L_x_2114:
[----:B------:R-:W-:Y:S02]  /*24860*/  IMAD.MOV.U32 R13, RZ, RZ, R7 ;  /* 0x000000ffff0d7224 */ /* 0x000fe400078e0007 */
[----:B------:R-:W-:-:S07]  /*24870*/  IMAD.MOV.U32 R4, RZ, RZ, R14 ;  /* 0x000000ffff047224 */ /* 0x000fce00078e000e */
[----:B------:R-:W-:Y:S05]  /*24880*/  WARPSYNC.COLLECTIVE R15, `(.L_x_2115) ;  /* 0x000000000f087348 */ /* 0x000fea0003c00000 */
[----:B------:R0:W1:Y:S02]  /*24890*/  SHFL.IDX P6, R14, R13, R12, R11 ;  /* 0x0000000c0d0e7389 */ /* 0x00006400000c000b */
[----:B01----:R-:W-:Y:S01]  /*248a0*/  ENDCOLLECTIVE ;  /* 0x000000000000791b */ /* 0x003fe20003800000 */
.L_x_2115:
[----:B------:R-:W-:Y:S05]  /*248b0*/  BRA `(.L_x_2116) ;  /* 0xfffffe5000247947 */ /* 0x000fea000383ffff */
.L_x_1793:
[----:B------:R-:W-:Y:S01]  /*248c0*/  BSSY B1, `(.L_x_2117) ;  /* 0x0000008000017945 */ /* 0x000fe20003800000 */
[----:B0-----:R-:W-:Y:S01]  /*248d0*/  MOV R13, R6 ;  /* 0x00000006000d7202 */ /* 0x001fe20000000f00 */
[----:B------:R-:W-:Y:S02]  /*248e0*/  IMAD.MOV.U32 R12, RZ, RZ, 0x2 ;  /* 0x00000002ff0c7424 */ /* 0x000fe400078e00ff */
[----:B------:R-:W-:Y:S02]  /*248f0*/  IMAD.MOV.U32 R11, RZ, RZ, 0x181f ;  /* 0x0000181fff0b7424 */ /* 0x000fe400078e00ff */
[----:B------:R-:W-:-:S07]  /*24900*/  IMAD.MOV.U32 R15, RZ, RZ, -0x1 ;  /* 0xffffffffff0f7424 */ /* 0x000fce00078e00ff */
[----:B--2---:R-:W-:Y:S05]  /*24910*/  WARPSYNC.COLLECTIVE R15, `(.L_x_2118) ;  /* 0x000000000f087348 */ /* 0x004fea0003c00000 */
[----:B------:R0:W1:Y:S02]  /*24920*/  SHFL.IDX P6, R14, R13, R12, R11 ;  /* 0x0000000c0d0e7389 */ /* 0x00006400000c000b */
[----:B012---:R-:W-:Y:S01]  /*24930*/  ENDCOLLECTIVE ;  /* 0x000000000000791b */ /* 0x007fe20003800000 */
.L_x_2118:
[----:B------:R-:W-:Y:S05]  /*24940*/  BSYNC B1 ;  /* 0x0000000000017941 */ /* 0x000fea0003800000 */
.L_x_2117:
        /* <DEDUP_REMOVED lines=8> */
.L_x_2119:
[----:B------:R-:W-:Y:S02]  /*249d0*/  IMAD.MOV.U32 R13, RZ, RZ, R8 ;  /* 0x000000ffff0d7224 */ /* 0x000fe400078e0008 */
[----:B------:R-:W-:-:S07]  /*249e0*/  IMAD.MOV.U32 R3, RZ, RZ, R14 ;  /* 0x000000ffff037224 */ /* 0x000fce00078e000e */
[----:B------:R-:W-:Y:S05]  /*249f0*/  WARPSYNC.COLLECTIVE R15, `(.L_x_2120) ;  /* 0x000000000f087348 */ /* 0x000fea0003c00000 */
[----:B------:R0:W1:Y:S02]  /*24a00*/  SHFL.IDX P6, R14, R13, R12, R11 ;  /* 0x0000000c0d0e7389 */ /* 0x00006400000c000b */
[----:B01----:R-:W-:Y:S01]  /*24a10*/  ENDCOLLECTIVE ;  /* 0x000000000000791b */ /* 0x003fe20003800000 */
.L_x_2120:
[----:B------:R-:W-:Y:S02]  /*24a20*/  IMAD.MOV.U32 R13, RZ, RZ, R7 ;  /* 0x000000ffff0d7224 */ /* 0x000fe400078e0007 */
[----:B------:R-:W-:-:S07]  /*24a30*/  IMAD.MOV.U32 R4, RZ, RZ, R14 ;  /* 0x000000ffff047224 */ /* 0x000fce00078e000e */
[----:B------:R-:W-:Y:S05]  /*24a40*/  WARPSYNC.COLLECTIVE R15, `(.L_x_2121) ;  /* 0x000000000f087348 */ /* 0x000fea0003c00000 */
[----:B------:R0:W1:Y:S02]  /*24a50*/  SHFL.IDX P6, R14, R13, R12, R11 ;  /* 0x0000000c0d0e7389 */ /* 0x00006400000c000b */
[----:B01----:R-:W-:Y:S01]  /*24a60*/  ENDCOLLECTIVE ;  /* 0x000000000000791b */ /* 0x003fe20003800000 */
.L_x_2121:
[----:B------:R-:W-:Y:S05]  /*24a70*/  BRA `(.L_x_2122) ;  /* 0xfffffe5000807947 */ /* 0x000fea000383ffff */
.L_x_1796:
[----:B------:R-:W-:Y:S01]  /*24a80*/  BSSY B1, `(.L_x_2123) ;  /* 0x0000008000017945 */ /* 0x000fe20003800000 */
[----:B------:R-:W-:Y:S01]  /*24a90*/  IMAD.MOV.U32 R13, RZ, RZ, R6 ;  /* 0x000000ffff0d7224 */ /* 0x000fe200078e0006 */
[----:B------:R-:W-:Y:S01]  /*24aa0*/  MOV R15, 0xffffffff ;  /* 0xffffffff000f7802 */ /* 0x000fe20000000f00 */
[----:B------:R-:W-:Y:S02]  /*24ab0*/  IMAD.MOV.U32 R12, RZ, RZ, 0x3 ;  /* 0x00000003ff0c7424 */ /* 0x000fe400078e00ff */
[----:B------:R-:W-:-:S07]  /*24ac0*/  IMAD.MOV.U32 R11, RZ, RZ, 0x181f ;  /* 0x0000181fff0b7424 */ /* 0x000fce00078e00ff */
[----:B--2---:R-:W-:Y:S05]  /*24ad0*/  WARPSYNC.COLLECTIVE R15, `(.L_x_2124) ;  /* 0x000000000f087348 */ /* 0x004fea0003c00000 */
[----:B------:R0:W1:Y:S02]  /*24ae0*/  SHFL.IDX P6, R14, R13, R12, R11 ;  /* 0x0000000c0d0e7389 */ /* 0x00006400000c000b */
[----:B012---:R-:W-:Y:S01]  /*24af0*/  ENDCOLLECTIVE ;  /* 0x000000000000791b */ /* 0x007fe20003800000 */
.L_x_2124:
[----:B------:R-:W-:Y:S05]  /*24b00*/  BSYNC B1 ;  /* 0x0000000000017941 */ /* 0x000fea0003800000 */
.L_x_2123:
        /* <DEDUP_REMOVED lines=8> */
.L_x_2125:
[----:B------:R-:W-:Y:S02]  /*24b90*/  IMAD.MOV.U32 R13, RZ, RZ, R8 ;  /* 0x000000ffff0d7224 */ /* 0x000fe400078e0008 */
[----:B------:R-:W-:-:S07]  /*24ba0*/  IMAD.MOV.U32 R3, RZ, RZ, R14 ;  /* 0x000000ffff037224 */ /* 0x000fce00078e000e */
[----:B------:R-:W-:Y:S05]  /*24bb0*/  WARPSYNC.COLLECTIVE R15, `(.L_x_2126) ;  /* 0x000000000f087348 */ /* 0x000fea0003c00000 */
[----:B------:R0:W1:Y:S02]  /*24bc0*/  SHFL.IDX P6, R14, R13, R12, R11 ;  /* 0x0000000c0d0e7389 */ /* 0x00006400000c000b */
[----:B01----:R-:W-:Y:S01]  /*24bd0*/  ENDCOLLECTIVE ;  /* 0x000000000000791b */ /* 0x003fe20003800000 */
.L_x_2126:
[----:B------:R-:W-:Y:S02]  /*24be0*/  IMAD.MOV.U32 R13, RZ, RZ, R7 ;  /* 0x000000ffff0d7224 */ /* 0x000fe400078e0007 */
[----:B------:R-:W-:-:S07]  /*24bf0*/  IMAD.MOV.U32 R4, RZ, RZ, R14 ;  /* 0x000000ffff047224 */ /* 0x000fce00078e000e */
[----:B------:R-:W-:Y:S05]  /*24c00*/  WARPSYNC.COLLECTIVE R15, `(.L_x_2127) ;  /* 0x000000000f087348 */ /* 0x000fea0003c00000 */
[----:B------:R0:W1:Y:S02]  /*24c10*/  SHFL.IDX P6, R14, R13, R12, R11 ;  /* 0x0000000c0d0e7389 */ /* 0x00006400000c000b */
[----:B01----:R-:W-:Y:S01]  /*24c20*/  ENDCOLLECTIVE ;  /* 0x000000000000791b */ /* 0x003fe20003800000 */
.L_x_2127:
[----:B------:R-:W-:Y:S05]  /*24c30*/  BRA `(.L_x_2128) ;  /* 0xfffffe5000dc7947 */ /* 0x000fea000383ffff */
.L_x_1800:
[----:B0-----:R0:W1:Y:S02]  /*24c40*/  SYNCS.PHASECHK.TRANS64.TRYWAIT P0, [R2+URZ+0x28800], R5 ;  /* 0x02880005020075a7 */ /* 0x001064000800017f */
[----:B-1----:R-:W-:Y:S05]  /*24c50*/  @!P0 NANOSLEEP.SYNCS 0x989680 ;  /* 0x009896800000895d */ /* 0x002fea0003900000 */
[----:B------:R-:W1:Y:S02]  /*24c60*/  @!P0 SYNCS.PHASECHK.TRANS64 P0, [R2+URZ+0x28800], R5 ;  /* 0x02880005020085a7 */ /* 0x000e64000800007f */
[----:B-1----:R-:W-:Y:S05]  /*24c70*/  @!P0 BRA `(.L_x_1800) ;  /* 0xfffffffc00f08947 */ /* 0x002fea000383ffff */
[----:B------:R-:W-:Y:S05]  /*24c80*/  BRA `(.L_x_2129) ;  /* 0xfffffe5400947947 */ /* 0x000fea000383ffff */
.L_x_1816:
[----:B------:R-:W1:Y:S01]  /*24c90*/  LDC R54, c[0x0][0x3f4] ;  /* 0x0000fd00ff367b82 */ /* 0x000e620000000800 */
[----:B------:R-:W-:Y:S01]  /*24ca0*/  BSSY B1, `(.L_x_2130) ;  /* 0x0000008000017945 */ /* 0x000fe20003800000 */
[----:B------:R-:W-:Y:S02]  /*24cb0*/  IMAD.MOV.U32 R13, RZ, RZ, R35 ;  /* 0x000000ffff0d7224 */ /* 0x000fe400078e0023 */
[----:B------:R-:W-:Y:S02]  /*24cc0*/  IMAD.MOV.U32 R12, RZ, RZ, RZ ;  /* 0x000000ffff0c7224 */ /* 0x000fe400078e00ff */
[----:B------:R-:W-:Y:S02]  /*24cd0*/  IMAD.MOV.U32 R11, RZ, RZ, 0x181f ;  /* 0x0000181fff0b7424 */ /* 0x000fe400078e00ff */
[----:B------:R-:W-:-:S07]  /*24ce0*/  IMAD.MOV.U32 R15, RZ, RZ, -0x1 ;  /* 0xffffffffff0f7424 */ /* 0x000fce00078e00ff */
[----:B01----:R-:W-:Y:S05]  /*24cf0*/  WARPSYNC.COLLECTIVE R15, `(.L_x_2131) ;  /* 0x000000000f087348 */ /* 0x003fea0003c00000 */
[----:B------:R2:W3:Y:S02]  /*24d00*/  SHFL.IDX P6, R14, R13, R12, R11 ;  /* 0x0000000c0d0e7389 */ /* 0x0004e400000c000b */
[----:B0123--:R-:W-:Y:S01]  /*24d10*/  ENDCOLLECTIVE ;  /* 0x000000000000791b */ /* 0x00ffe20003800000 */
.L_x_2131:
[----:B------:R-:W-:Y:S05]  /*24d20*/  BSYNC B1 ;  /* 0x0000000000017941 */ /* 0x000fea0003800000 */
.L_x_2130:
[----:B------:R-:W-:Y:S01]  /*24d30*/  IMAD.MOV.U32 R13, RZ, RZ, R32 ;  /* 0x000000ffff0d7224 */ /* 0x000fe200078e0020 */
[----:B------:R-:W-:Y:S01]  /*24d40*/  MOV R12, RZ ;  /* 0x000000ff000c7202 */ /* 0x000fe20000000f00 */
[----:B------:R-:W-:Y:S01]  /*24d50*/  IMAD.MOV.U32 R11, RZ, RZ, 0x181f ;  /* 0x0000181fff0b7424 */ /* 0x000fe200078e00ff */
[----:B------:R-:W-:Y:S01]  /*24d60*/  ISETP.GE.AND P0, PT, R16, R54, PT ;  /* 0x000000361000720c */ /* 0x000fe20003f06270 */
[----:B------:R-:W-:Y:S02]  /*24d70*/  IMAD.MOV.U32 R15, RZ, RZ, -0x1 ;  /* 0xffffffffff0f7424 */ /* 0x000fe400078e00ff */
[----:B------:R-:W-:Y:S02]  /*24d80*/  IMAD.MOV.U32 R3, RZ, RZ, R14 ;  /* 0x000000ffff037224 */ /* 0x000fe400078e000e */
[----:B------:R-:W-:-:S08]  /*24d90*/  IMAD R0, R187, R0, RZ ;  /* 0x00000000bb007224 */ /* 0x000fd000078e02ff */
[----:B------:R-:W-:Y:S05]  /*24da0*/  WARPSYNC.COLLECTIVE R15, `(.L_x_2132) ;  /* 0x000000000f087348 */ /* 0x000fea0003c00000 */
[----:B------:R0:W1:Y:S02]  /*24db0*/  SHFL.IDX P6, R14, R13, R12, R11 ;  /* 0x0000000c0d0e7389 */ /* 0x00006400000c000b */
[----:B01----:R-:W-:Y:S01]  /*24dc0*/  ENDCOLLECTIVE ;  /* 0x000000000000791b */ /* 0x003fe20003800000 */
.L_x_2132:
[----:B------:R-:W-:Y:S01]  /*24dd0*/  ISETP.GE.OR P1, PT, R55, R0, P0 ;  /* 0x000000003700720c */ /* 0x000fe20000726670 */
[----:B------:R-:W-:-:S12]  /*24de0*/  IMAD.MOV.U32 R13, RZ, RZ, R33 ;  /* 0x000000ffff0d7224 */ /* 0x000fd800078e0021 */
[C---:B------:R-:W-:Y:S01]  /*24df0*/  @!P1 IMAD.SHL.U32 R7, R16.reuse, 0x2, RZ ;  /* 0x0000000210079824 */ /* 0x040fe200078e00ff */
[----:B------:R-:W-:Y:S01]  /*24e00*/  @!P1 SHF.L.U64.HI R6, R16, 0x1, R17 ;  /* 0x0000000110069819 */ /* 0x000fe20000010211 */
[----:B------:R-:W-:-:S07]  /*24e10*/  IMAD.MOV.U32 R4, RZ, RZ, R14 ;  /* 0x000000ffff047224 */ /* 0x000fce00078e000e */
[----:B------:R-:W-:Y:S05]  /*24e20*/  WARPSYNC.COLLECTIVE R15, `(.L_x_2133) ;  /* 0x000000000f087348 */ /* 0x000fea0003c00000 */
[----:B------:R0:W1:Y:S02]  /*24e30*/  SHFL.IDX P6, R14, R13, R12, R11 ;  /* 0x0000000c0d0e7389 */ /* 0x00006400000c000b */
[----:B01----:R-:W-:Y:S01]  /*24e40*/  ENDCOLLECTIVE ;  /* 0x000000000000791b */ /* 0x003fe20003800000 */
.L_x_2133:
[----:B------:R-:W-:-:S05]  /*24e50*/  @!P1 IADD3 R4, P2, R4, R7, RZ ;  /* 0x0000000704049210 */ /* 0x000fca0007f5e0ff */
[----:B------:R-:W-:Y:S02]  /*24e60*/  @!P1 IMAD.X R3, R3, 0x1, R6, P2 ;  /* 0x0000000103039824 */ /* 0x000fe400010e0606 */
[----:B------:R-:W-:Y:S02]  /*24e70*/  @!P1 IMAD.MOV.U32 R24, RZ, RZ, R4 ;  /* 0x000000ffff189224 */ /* 0x000fe400078e0004 */
[----:B------:R-:W-:Y:S02]  /*24e80*/  @!P1 IMAD.MOV.U32 R25, RZ, RZ, R3 ;  /* 0x000000ffff199224 */ /* 0x000fe400078e0003 */
[----:B------:R-:W-:-:S04]  /*24e90*/  IMAD.MOV.U32 R13, RZ, RZ, R34 ;  /* 0x000000ffff0d7224 */ /* 0x000fc800078e0022 */
[----:B------:R-:W5:Y:S01]  /*24ea0*/  @!P1 LD.E.128 R24, desc[UR38][R24.64] ;  /* 0x0000002618189980 */ /* 0x000f62000c101d00 */
[----:B------:R-:W-:-:S07]  /*24eb0*/  IMAD.MOV.U32 R5, RZ, RZ, R14 ;  /* 0x000000ffff057224 */ /* 0x000fce00078e000e */
[----:B-----5:R-:W-:Y:S05]  /*24ec0*/  WARPSYNC.COLLECTIVE R15, `(.L_x_2134) ;  /* 0x000000000f087348 */ /* 0x020fea0003c00000 */
[----:B------:R0:W1:Y:S02]  /*24ed0*/  SHFL.IDX P6, R14, R13, R12, R11 ;  /* 0x0000000c0d0e7389 */ /* 0x00006400000c000b */
[----:B01---5:R-:W-:Y:S01]  /*24ee0*/  ENDCOLLECTIVE ;  /* 0x000000000000791b */ /* 0x023fe20003800000 */
.L_x_2134:
[----:B------:R-:W-:-:S05]  /*24ef0*/  @!P1 IADD3 R14, P2, R14, R7, RZ ;  /* 0x000000070e0e9210 */ /* 0x000fca0007f5e0ff */
[----:B------:R-:W-:Y:S02]  /*24f00*/  @!P1 IMAD.X R5, R5, 0x1, R6, P2 ;  /* 0x0000000105059824 */ /* 0x000fe400010e0606 */
[----:B------:R-:W-:-:S06]  /*24f10*/  @!P1 IMAD.MOV.U32 R4, RZ, RZ, R14 ;  /* 0x000000ffff049224 */ /* 0x000fcc00078e000e */
[----:B------:R-:W5:Y:S01]  /*24f20*/  @!P1 LD.E.128 R4, desc[UR38][R4.64] ;  /* 0x0000002604049980 */ /* 0x000f62000c101d00 */
[----:B------:R-:W-:Y:S02]  /*24f30*/  IMAD.MOV.U32 R13, RZ, RZ, R35 ;  /* 0x000000ffff0d7224 */ /* 0x000fe400078e0023 */
[----:B------:R-:W-:-:S07]  /*24f40*/  IMAD.MOV.U32 R12, RZ, RZ, 0x1 ;  /* 0x00000001ff0c7424 */ /* 0x000fce00078e00ff */
[----:B-----5:R-:W-:Y:S05]  /*24f50*/  WARPSYNC.COLLECTIVE R15, `(.L_x_2135) ;  /* 0x000000000f087348 */ /* 0x020fea0003c00000 */
[----:B------:R0:W1:Y:S02]  /*24f60*/  SHFL.IDX P6, R14, R13, R12, R11 ;  /* 0x0000000c0d0e7389 */ /* 0x00006400000c000b */
[----:B01---5:R-:W-:Y:S01]  /*24f70*/  ENDCOLLECTIVE ;  /* 0x000000000000791b */ /* 0x023fe20003800000 */
.L_x_2135:
[----:B------:R-:W-:Y:S01]  /*24f80*/  CS2R R46, SRZ ;  /* 0x00000000002e7805 */ /* 0x000fe2000001ff00 */
[----:B------:R-:W-:Y:S01]  /*24f90*/  IMAD.MOV.U32 R13, RZ, RZ, R32 ;  /* 0x000000ffff0d7224 */ /* 0x000fe200078e0020 */
[----:B------:R-:W-:Y:S02]  /*24fa0*/  CS2R R48, SRZ ;  /* 0x0000000000307805 */ /* 0x000fe4000001ff00 */
[----:B------:R-:W-:Y:S02]  /*24fb0*/  CS2R R36, SRZ ;  /* 0x0000000000247805 */ /* 0x000fe4000001ff00 */
[----:B------:R-:W-:Y:S01]  /*24fc0*/  CS2R R20, SRZ ;  /* 0x0000000000147805 */ /* 0x000fe2000001ff00 */
[----:B------:R-:W-:-:S04]  /*24fd0*/  @!P1 IMAD.MOV.U32 R46, RZ, RZ, R24 ;  /* 0x000000ffff2e9224 */ /* 0x000fc800078e0018 */
[----:B------:R-:W-:-:S05]  /*24fe0*/  IMAD.MOV.U32 R3, RZ, RZ, R46 ;  /* 0x000000ffff037224 */ /* 0x000fca00078e002e */
[----:B------:R-:W-:Y:S01]  /*24ff0*/  PRMT R64, R3, 0x7610, R64 ;  /* 0x0000761003407816 */ /* 0x000fe20000000040 */
[----:B------:R-:W-:-:S07]  /*25000*/  IMAD.MOV.U32 R3, RZ, RZ, R14 ;  /* 0x000000ffff037224 */ /* 0x000fce00078e000e */
[----:B------:R-:W-:Y:S05]  /*25010*/  WARPSYNC.COLLECTIVE R15, `(.L_x_2136) ;  /* 0x000000000f087348 */ /* 0x000fea0003c00000 */
[----:B------:R0:W1:Y:S02]  /*25020*/  SHFL.IDX P6, R14, R13, R12, R11 ;  /* 0x0000000c0d0e7389 */ /* 0x00006400000c000b */
[----:B01----:R-:W-:Y:S01]  /*25030*/  ENDCOLLECTIVE ;  /* 0x000000000000791b */ /* 0x003fe20003800000 */
.L_x_2136:
[----:B------:R-:W-:-:S05]  /*25040*/  @!P1 IMAD.MOV.U32 R47, RZ, RZ, R25 ;  /* 0x000000ffff2f9224 */ /* 0x000fca00078e0019 */
[----:B------:R-:W-:-:S04]  /*25050*/  MOV R8, R47 ;  /* 0x0000002f00087202 */ /* 0x000fc80000000f00 */
[----:B------:R-:W-:Y:S01]  /*25060*/  PRMT R66, R8, 0x7610, R66 ;  /* 0x0000761008427816 */ /* 0x000fe20000000042 */
[----:B------:R-:W-:Y:S02]  /*25070*/  IMAD.MOV.U32 R13, RZ, RZ, R33 ;  /* 0x000000ffff0d7224 */ /* 0x000fe400078e0021 */
[----:B------:R-:W-:-:S07]  /*25080*/  IMAD.MOV.U32 R8, RZ, RZ, R14 ;  /* 0x000000ffff087224 */ /* 0x000fce00078e000e */
[----:B------:R-:W-:Y:S05]  /*25090*/  WARPSYNC.COLLECTIVE R15, `(.L_x_2137) ;  /* 0x000000000f087348 */ /* 0x000fea0003c00000 */
[----:B------:R0:W1:Y:S02]  /*250a0*/  SHFL.IDX P6, R14, R13, R12, R11 ;  /* 0x0000000c0d0e7389 */ /* 0x00006400000c000b */
[----:B01----:R-:W-:Y:S01]  /*250b0*/  ENDCOLLECTIVE ;  /* 0x000000000000791b */ /* 0x003fe20003800000 */
.L_x_2137:
[----:B------:R-:W-:Y:S02]  /*250c0*/  IMAD.MOV.U32 R13, RZ, RZ, R34 ;  /* 0x000000ffff0d7224 */ /* 0x000fe400078e0022 */
[----:B------:R-:W-:-:S07]  /*250d0*/  IMAD.MOV.U32 R9, RZ, RZ, R14 ;  /* 0x000000ffff097224 */ /* 0x000fce00078e000e */
[----:B------:R-:W-:Y:S05]  /*250e0*/  WARPSYNC.COLLECTIVE R15, `(.L_x_2138) ;  /* 0x000000000f087348 */ /* 0x000fea0003c00000 */
[----:B------:R0:W1:Y:S02]  /*250f0*/  SHFL.IDX P6, R14, R13, R12, R11 ;  /* 0x0000000c0d0e7389 */ /* 0x00006400000c000b */
[----:B01----:R-:W-:Y:S01]  /*25100*/  ENDCOLLECTIVE ;  /* 0x000000000000791b */ /* 0x003fe20003800000 */
.L_x_2138:
[----:B------:R-:W-:Y:S01]  /*25110*/  @!P1 IMAD.MOV.U32 R48, RZ, RZ, R26 ;  /* 0x000000ffff309224 */ /* 0x000fe200078e001a */
[----:B------:R-:W-:Y:S01]  /*25120*/  @!P1 MOV R37, R7 ;  /* 0x0000000700259202 */ /* 0x000fe20000000f00 */
[----:B------:R-:W-:Y:S02]  /*25130*/  @!P1 IMAD.MOV.U32 R49, RZ, RZ, R27 ;  /* 0x000000ffff319224 */ /* 0x000fe400078e001b */
[----:B------:R-:W-:Y:S02]  /*25140*/  @!P1 IMAD.MOV.U32 R20, RZ, RZ, R4 ;  /* 0x000000ffff149224 */ /* 0x000fe400078e0004 */
[----:B------:R-:W-:Y:S02]  /*25150*/  @!P1 IMAD.MOV.U32 R21, RZ, RZ, R5 ;  /* 0x000000ffff159224 */ /* 0x000fe400078e0005 */
[----:B------:R-:W-:Y:S02]  /*25160*/  @!P1 IMAD.MOV.U32 R36, RZ, RZ, R6 ;  /* 0x000000ffff249224 */ /* 0x000fe400078e0006 */
[----:B------:R-:W-:-:S02]  /*25170*/  IMAD.MOV.U32 R10, RZ, RZ, R48 ;  /* 0x000000ffff0a7224 */ /* 0x000fc400078e0030 */
[----:B------:R-:W-:Y:S02]  /*25180*/  IMAD.MOV.U32 R25, RZ, RZ, R49 ;  /* 0x000000ffff197224 */ /* 0x000fe400078e0031 */
[----:B------:R-:W-:Y:S02]  /*25190*/  IMAD.MOV.U32 R4, RZ, RZ, R20 ;  /* 0x000000ffff047224 */ /* 0x000fe400078e0014 */
[----:B------:R-:W-:Y:S02]  /*251a0*/  IMAD.MOV.U32 R5, RZ, RZ, R21 ;  /* 0x000000ffff057224 */ /* 0x000fe400078e0015 */
[----:B------:R-:W-:Y:S02]  /*251b0*/  IMAD.MOV.U32 R6, RZ, RZ, R36 ;  /* 0x000000ffff067224 */ /* 0x000fe400078e0024 */
[----:B------:R-:W-:Y:S01]  /*251c0*/  IMAD.MOV.U32 R7, RZ, RZ, R37 ;  /* 0x000000ffff077224 */ /* 0x000fe200078e0025 */
[----:B------:R-:W-:Y:S02]  /*251d0*/  PRMT R43, R10, 0x5410, R25 ;  /* 0x000054100a2b7816 */ /* 0x000fe40000000019 */
[----:B------:R-:W-:-:S02]  /*251e0*/  CS2R R24, SRZ ;  /* 0x0000000000187805 */ /* 0x000fc4000001ff00 */
[----:B------:R-:W-:Y:S02]  /*251f0*/  PRMT R65, R6, 0x5410, R4 ;  /* 0x0000541006417816 */ /* 0x000fe40000000004 */
[----:B------:R-:W-:Y:S02]  /*25200*/  PRMT R68, R5, 0x7610, R68 ;  /* 0x0000761005447816 */ /* 0x000fe40000000044 */
[----:B------:R-:W-:Y:S01]  /*25210*/  PRMT R64, R64, 0x5410, R7 ;  /* 0x0000541040407816 */ /* 0x000fe20000000007 */
[----:B------:R-:W-:Y:S06]  /*25220*/  BRA `(.L_x_2139) ;  /* 0xfffffe6c00507947 */ /* 0x000fec000383ffff */
.L_x_1819:
[----:B------:R-:W-:Y:S01]  /*25230*/  BSSY B1, `(.L_x_2140) ;  /* 0x0000008000017945 */ /* 0x000fe20003800000 */
[----:B------:R-:W-:Y:S02]  /*25240*/  IMAD.MOV.U32 R13, RZ, RZ, R35 ;  /* 0x000000ffff0d7224 */ /* 0x000fe400078e0023 */
[----:B------:R-:W-:Y:S02]  /*25250*/  IMAD.MOV.U32 R12, RZ, RZ, 0x2 ;  /* 0x00000002ff0c7424 */ /* 0x000fe400078e00ff */
[----:B------:R-:W-:Y:S02]  /*25260*/  IMAD.MOV.U32 R11, RZ, RZ, 0x181f ;  /* 0x0000181fff0b7424 */ /* 0x000fe400078e00ff */
[----:B0-----:R-:W-:-:S07]  /*25270*/  IMAD.MOV.U32 R15, RZ, RZ, -0x1 ;  /* 0xffffffffff0f7424 */ /* 0x001fce00078e00ff */
[----:B------:R-:W-:Y:S05]  /*25280*/  WARPSYNC.COLLECTIVE R15, `(.L_x_2141) ;  /* 0x000000000f087348 */ /* 0x000fea0003c00000 */
[----:B------:R0:W1:Y:S02]  /*25290*/  SHFL.IDX P6, R14, R13, R12, R11 ;  /* 0x0000000c0d0e7389 */ /* 0x00006400000c000b */
[----:B01----:R-:W-:Y:S01]  /*252a0*/  ENDCOLLECTIVE ;  /* 0x000000000000791b */ /* 0x003fe20003800000 */
.L_x_2141:
[----:B------:R-:W-:Y:S05]  /*252b0*/  BSYNC B1 ;  /* 0x0000000000017941 */ /* 0x000fea0003800000 */
.L_x_2140:
[----:B------:R-:W-:Y:S02]  /*252c0*/  IMAD.MOV.U32 R13, RZ, RZ, R32 ;  /* 0x000000ffff0d7224 */ /* 0x000fe400078e0020 */
[----:B------:R-:W-:Y:S02]  /*252d0*/  IMAD.MOV.U32 R12, RZ, RZ, 0x2 ;  /* 0x00000002ff0c7424 */ /* 0x000fe400078e00ff */
[----:B------:R-:W-:Y:S02]  /*252e0*/  IMAD.MOV.U32 R11, RZ, RZ, 0x181f ;  /* 0x0000181fff0b7424 */ /* 0x000fe400078e00ff */
[----:B------:R-:W-:Y:S02]  /*252f0*/  IMAD.MOV.U32 R15, RZ, RZ, -0x1 ;  /* 0xffffffffff0f7424 */ /* 0x000fe400078e00ff */
[----:B------:R-:W-:Y:S02]  /*25300*/  IMAD.MOV.U32 R3, RZ, RZ, R14 ;  /* 0x000000ffff037224 */ /* 0x000fe400078e000e */
[----:B------:R-:W-:-:S07]  /*25310*/  VIADD R9, R55, 0x40 ;  /* 0x0000004037097836 */ /* 0x000fce0000000000 */
[----:B------:R-:W-:Y:S05]  /*25320*/  WARPSYNC.COLLECTIVE R15, `(.L_x_2142) ;  /* 0x000000000f087348 */ /* 0x000fea0003c00000 */
[----:B------:R0:W1:Y:S02]  /*25330*/  SHFL.IDX P6, R14, R13, R12, R11 ;  /* 0x0000000c0d0e7389 */ /* 0x00006400000c000b */
[----:B01----:R-:W-:Y:S01]  /*25340*/  ENDCOLLECTIVE ;  /* 0x000000000000791b */ /* 0x003fe20003800000 */
.L_x_2142:
[----:B------:R-:W-:Y:S02]  /*25350*/  ISETP.GE.OR P1, PT, R9, R0, P0 ;  /* 0x000000000900720c */ /* 0x000fe40000726670 */
[----:B------:R-:W-:-:S11]  /*25360*/  MOV R13, R33 ;  /* 0x00000021000d7202 */ /* 0x000fd60000000f00 */
[C---:B------:R-:W-:Y:S01]  /*25370*/  @!P1 IMAD.SHL.U32 R31, R16.reuse, 0x2, RZ ;  /* 0x00000002101f9824 */ /* 0x040fe200078e00ff */
[----:B------:R-:W-:Y:S01]  /*25380*/  @!P1 SHF.L.U64.HI R29, R16, 0x1, R17 ;  /* 0x00000001101d9819 */ /* 0x000fe20000010211 */
[----:B------:R-:W-:-:S07]  /*25390*/  IMAD.MOV.U32 R8, RZ, RZ, R14 ;  /* 0x000000ffff087224 */ /* 0x000fce00078e000e */
[----:B------:R-:W-:Y:S05]  /*253a0*/  WARPSYNC.COLLECTIVE R15, `(.L_x_2143) ;  /* 0x000000000f087348 */ /* 0x000fea0003c00000 */
[----:B------:R0:W1:Y:S02]  /*253b0*/  SHFL.IDX P6, R14, R13, R12, R11 ;  /* 0x0000000c0d0e7389 */ /* 0x00006400000c000b */
[----:B01----:R-:W-:Y:S01]  /*253c0*/  ENDCOLLECTIVE ;  /* 0x000000000000791b */ /* 0x003fe20003800000 */
.L_x_2143:
[----:B------:R-:W-:-:S05]  /*253d0*/  @!P1 IADD3 R8, P2, R8, R31, RZ ;  /* 0x0000001f08089210 */ /* 0x000fca0007f5e0ff */
[----:B------:R-:W-:Y:S02]  /*253e0*/  @!P1 IMAD.X R9, R3, 0x1, R29, P2 ;  /* 0x0000000103099824 */ /* 0x000fe400010e061d */
[----:B------:R-:W-:Y:S02]  /*253f0*/  IMAD.MOV.U32 R13, RZ, RZ, R34 ;  /* 0x000000ffff0d7224 */ /* 0x000fe400078e0022 */
[----:B------:R-:W-:-:S07]  /*25400*/  IMAD.MOV.U32 R28, RZ, RZ, R14 ;  /* 0x000000ffff1c7224 */ /* 0x000fce00078e000e */
[----:B------:R-:W-:Y:S05]  /*25410*/  WARPSYNC.COLLECTIVE R15, `(.L_x_2144) ;  /* 0x000000000f087348 */ /* 0x000fea0003c00000 */
[----:B------:R0:W1:Y:S02]  /*25420*/  SHFL.IDX P6, R14, R13, R12, R11 ;  /* 0x0000000c0d0e7389 */ /* 0x00006400000c000b */
[----:B01----:R-:W-:Y:S01]  /*25430*/  ENDCOLLECTIVE ;  /* 0x000000000000791b */ /* 0x003fe20003800000 */
.L_x_2144:
[----:B------:R-:W2:Y:S01]  /*25440*/  @!P1 LD.E.128 R8, desc[UR38][R8.64] ;  /* 0x0000002608089980 */ /* 0x000ea2000c101d00 */
[----:B------:R-:W-:-:S05]  /*25450*/  @!P1 IADD3 R14, P2, R14, R31, RZ ;  /* 0x0000001f0e0e9210 */ /* 0x000fca0007f5e0ff */
[----:B------:R-:W-:-:S04]  /*25460*/  @!P1 IMAD.X R3, R28, 0x1, R29, P2 ;  /* 0x000000011c039824 */ /* 0x000fc800010e061d */
[----:B------:R-:W-:-:S05]  /*25470*/  @!P1 IMAD.MOV.U32 R15, RZ, RZ, R3 ;  /* 0x000000ffff0f9224 */ /* 0x000fca00078e0003 */
[----:B------:R0:W5:Y:S01]  /*25480*/  @!P1 LD.E.128 R28, desc[UR38][R14.64] ;  /* 0x000000260e1c9980 */ /* 0x000162000c101d00 */
[----:B------:R-:W-:Y:S02]  /*25490*/  CS2R R50, SRZ ;  /* 0x0000000000327805 */ /* 0x000fe4000001ff00 */
[----:B------:R-:W-:Y:S01]  /*254a0*/  CS2R R52, SRZ ;  /* 0x0000000000347805 */ /* 0x000fe2000001ff00 */
[----:B------:R-:W-:Y:S01]  /*254b0*/  IMAD.MOV.U32 R13, RZ, RZ, R35 ;  /* 0x000000ffff0d7224 */ /* 0x000fe200078e0023 */
[----:B------:R-:W-:Y:S02]  /*254c0*/  CS2R R38, SRZ ;  /* 0x0000000000267805 */ /* 0x000fe4000001ff00 */
[----:B------:R-:W-:Y:S02]  /*254d0*/  CS2R R40, SRZ ;  /* 0x0000000000287805 */ /* 0x000fe4000001ff00 */
[----:B0-----:R-:W-:Y:S01]  /*254e0*/  MOV R15, 0xffffffff ;  /* 0xffffffff000f7802 */ /* 0x001fe20000000f00 */
[----:B--2---:R-:W-:-:S02]  /*254f0*/  @!P1 IMAD.MOV.U32 R50, RZ, RZ, R8 ;  /* 0x000000ffff329224 */ /* 0x004fc400078e0008 */
[----:B------:R-:W-:Y:S02]  /*25500*/  @!P1 IMAD.MOV.U32 R51, RZ, RZ, R9 ;  /* 0x000000ffff339224 */ /* 0x000fe400078e0009 */
[----:B------:R-:W-:Y:S02]  /*25510*/  IMAD.MOV.U32 R3, RZ, RZ, R50 ;  /* 0x000000ffff037224 */ /* 0x000fe400078e0032 */
[----:B------:R-:W-:Y:S02]  /*25520*/  IMAD.MOV.U32 R12, RZ, RZ, R51 ;  /* 0x000000ffff0c7224 */ /* 0x000fe400078e0033 */
[----:B------:R-:W-:Y:S02]  /*25530*/  @!P1 IMAD.MOV.U32 R53, RZ, RZ, R11 ;  /* 0x000000ffff359224 */ /* 0x000fe400078e000b */
[----:B------:R-:W-:Y:S01]  /*25540*/  IMAD.MOV.U32 R11, RZ, RZ, 0x181f ;  /* 0x0000181fff0b7424 */ /* 0x000fe200078e00ff */
[----:B------:R-:W-:Y:S01]  /*25550*/  PRMT R59, R3, 0x5410, R12 ;  /* 0x00005410033b7816 */ /* 0x000fe2000000000c */
[----:B------:R-:W-:-:S02]  /*25560*/  IMAD.MOV.U32 R12, RZ, RZ, 0x3 ;  /* 0x00000003ff0c7424 */ /* 0x000fc400078e00ff */
[----:B------:R-:W-:Y:S02]  /*25570*/  @!P1 IMAD.MOV.U32 R52, RZ, RZ, R10 ;  /* 0x000000ffff349224 */ /* 0x000fe400078e000a */
[----:B------:R-:W-:-:S07]  /*25580*/  IMAD.MOV.U32 R9, RZ, RZ, R53 ;  /* 0x000000ffff097224 */ /* 0x000fce00078e0035 */
[----:B-----5:R-:W-:Y:S05]  /*25590*/  WARPSYNC.COLLECTIVE R15, `(.L_x_2145) ;  /* 0x000000000f087348 */ /* 0x020fea0003c00000 */
[----:B------:R0:W1:Y:S02]  /*255a0*/  SHFL.IDX P6, R14, R13, R12, R11 ;  /* 0x0000000c0d0e7389 */ /* 0x00006400000c000b */
[----:B01---5:R-:W-:Y:S01]  /*255b0*/  ENDCOLLECTIVE ;  /* 0x000000000000791b */ /* 0x023fe20003800000 */
.L_x_2145:
[----:B------:R-:W-:-:S05]  /*255c0*/  IMAD.MOV.U32 R8, RZ, RZ, R52 ;  /* 0x000000ffff087224 */ /* 0x000fca00078e0034 */
[----:B------:R-:W-:Y:S01]  /*255d0*/  PRMT R44, R8, 0x5410, R9 ;  /* 0x00005410082c7816 */ /* 0x000fe20000000009 */
[----:B------:R-:W-:Y:S02]  /*255e0*/  @!P1 IMAD.MOV.U32 R38, RZ, RZ, R28 ;  /* 0x000000ffff269224 */ /* 0x000fe400078e001c */
[----:B------:R-:W-:Y:S02]  /*255f0*/  @!P1 IMAD.MOV.U32 R39, RZ, RZ, R29 ;  /* 0x000000ffff279224 */ /* 0x000fe400078e001d */
[----:B------:R-:W-:Y:S02]  /*25600*/  @!P1 IMAD.MOV.U32 R40, RZ, RZ, R30 ;  /* 0x000000ffff289224 */ /* 0x000fe400078e001e */
[----:B------:R-:W-:Y:S02]  /*25610*/  @!P1 IMAD.MOV.U32 R41, RZ, RZ, R31 ;  /* 0x000000ffff299224 */ /* 0x000fe400078e001f */
[----:B------:R-:W-:Y:S01]  /*25620*/  IMAD.MOV.U32 R13, RZ, RZ, R32 ;  /* 0x000000ffff0d7224 */ /* 0x000fe200078e0020 */
[----:B------:R-:W-:Y:S01]  /*25630*/  MOV R10, R40 ;  /* 0x00000028000a7202 */ /* 0x000fe20000000f00 */
[----:B------:R-:W-:-:S02]  /*25640*/  IMAD.MOV.U32 R8, RZ, RZ, R38 ;  /* 0x000000ffff087224 */ /* 0x000fc400078e0026 */
[----:B------:R-:W-:Y:S02]  /*25650*/  IMAD.MOV.U32 R9, RZ, RZ, R39 ;  /* 0x000000ffff097224 */ /* 0x000fe400078e0027 */
[----:B------:R-:W-:-:S03]  /*25660*/  IMAD.MOV.U32 R3, RZ, RZ, R14 ;  /* 0x000000ffff037224 */ /* 0x000fc600078e000e */
[----:B------:R-:W-:-:S07]  /*25670*/  PRMT R62, R8, 0x5410, R9 ;  /* 0x00005410083e7816 */ /* 0x000fce0000000009 */
[----:B------:R-:W-:Y:S05]  /*25680*/  WARPSYNC.COLLECTIVE R15, `(.L_x_2146) ;  /* 0x000000000f087348 */ /* 0x000fea0003c00000 */
[----:B------:R0:W1:Y:S02]  /*25690*/  SHFL.IDX P6, R14, R13, R12, R11 ;  /* 0x0000000c0d0e7389 */ /* 0x00006400000c000b */
[----:B01----:R-:W-:Y:S01]  /*256a0*/  ENDCOLLECTIVE ;  /* 0x000000000000791b */ /* 0x003fe20003800000 */
.L_x_2146:
[----:B------:R-:W-:Y:S01]  /*256b0*/  CS2R R8, SRZ ;  /* 0x0000000000087805 */ /* 0x000fe2000001ff00 */
[----:B------:R-:W-:Y:S02]  /*256c0*/  IMAD.MOV.U32 R13, RZ, RZ, R33 ;  /* 0x000000ffff0d7224 */ /* 0x000fe400078e0021 */
[----:B------:R-:W-:-:S07]  /*256d0*/  IMAD.MOV.U32 R32, RZ, RZ, R14 ;  /* 0x000000ffff207224 */ /* 0x000fce00078e000e */
[----:B------:R-:W-:Y:S05]  /*256e0*/  WARPSYNC.COLLECTIVE R15, `(.L_x_2147) ;  /* 0x000000000f087348 */ /* 0x000fea0003c00000 */
[----:B------:R0:W1:Y:S02]  /*256f0*/  SHFL.IDX P6, R14, R13, R12, R11 ;  /* 0x0000000c0d0e7389 */ /* 0x00006400000c000b */
[----:B01----:R-:W-:Y:S01]  /*25700*/  ENDCOLLECTIVE ;  /* 0x000000000000791b */ /* 0x003fe20003800000 */
.L_x_2147:
[----:B------:R-:W-:Y:S02]  /*25710*/  IMAD.MOV.U32 R13, RZ, RZ, R34 ;  /* 0x000000ffff0d7224 */ /* 0x000fe400078e0022 */
[----:B------:R-:W-:-:S07]  /*25720*/  IMAD.MOV.U32 R33, RZ, RZ, R14 ;  /* 0x000000ffff217224 */ /* 0x000fce00078e000e */
[----:B------:R-:W-:Y:S05]  /*25730*/  WARPSYNC.COLLECTIVE R15, `(.L_x_2148) ;  /* 0x000000000f087348 */ /* 0x000fea0003c00000 */
[----:B------:R0:W1:Y:S02]  /*25740*/  SHFL.IDX P6, R14, R13, R12, R11 ;  /* 0x0000000c0d0e7389 */ /* 0x00006400000c000b */
[----:B01----:R-:W-:Y:S01]  /*25750*/  ENDCOLLECTIVE ;  /* 0x000000000000791b */ /* 0x003fe20003800000 */
.L_x_2148:
[----:B------:R-:W-:-:S05]  /*25760*/  IMAD.MOV.U32 R11, RZ, RZ, R41 ;  /* 0x000000ffff0b7224 */ /* 0x000fca00078e0029 */
[----:B------:R-:W-:Y:S01]  /*25770*/  PRMT R63, R10, 0x5410, R11 ;  /* 0x000054100a3f7816 */ /* 0x000fe2000000000b */
[----:B------:R-:W-:Y:S01]  /*25780*/  IMAD.MOV.U32 R34, RZ, RZ, R14 ;  /* 0x000000ffff227224 */ /* 0x000fe200078e000e */
[----:B------:R-:W-:Y:S06]  /*25790*/  BRA `(.L_x_2149) ;  /* 0xfffffe6c002c7947 */ /* 0x000fec000383ffff */
.L_x_1823:
[----:B0-----:R0:W1:Y:S02]  /*257a0*/  SYNCS.PHASECHK.TRANS64.TRYWAIT P4, [R2+URZ+0x28800], R29 ;  /* 0x0288001d020075a7 */ /* 0x001064000808017f */
[----:B-1----:R-:W-:Y:S05]  /*257b0*/  @!P4 NANOSLEEP.SYNCS 0x989680 ;  /* 0x009896800000c95d */ /* 0x002fea0003900000 */
[----:B------:R-:W1:Y:S02]  /*257c0*/  @!P4 SYNCS.PHASECHK.TRANS64 P4, [R2+URZ+0x28800], R29 ;  /* 0x0288001d0200c5a7 */ /* 0x000e64000808007f */
[----:B-1----:R-:W-:Y:S05]  /*257d0*/  @!P4 BRA `(.L_x_1823) ;  /* 0xfffffffc00f0c947 */ /* 0x002fea000383ffff */
[----:B------:R-:W-:Y:S05]  /*257e0*/  BRA `(.L_x_2150) ;  /* 0xfffffe6c00c47947 */ /* 0x000fea000383ffff */
.L_x_1833:
[----:B0-----:R0:W2:Y:S02]  /*257f0*/  SYNCS.PHASECHK.TRANS64.TRYWAIT P2, [R11+URZ+0x28830], R0 ;  /* 0x028830000b0075a7 */ /* 0x0010a4000804017f */
[----:B--2---:R-:W-:Y:S05]  /*25800*/  @!P2 NANOSLEEP.SYNCS 0x989680 ;  /* 0x009896800000a95d */ /* 0x004fea0003900000 */
[----:B------:R-:W2:Y:S02]  /*25810*/  @!P2 SYNCS.PHASECHK.TRANS64 P2, [R11+URZ+0x28830], R0 ;  /* 0x028830000b00a5a7 */ /* 0x000ea4000804007f */
[----:B--2---:R-:W-:Y:S05]  /*25820*/  @!P2 BRA `(.L_x_1833) ;  /* 0xfffffffc00f0a947 */ /* 0x004fea000383ffff */
[----:B------:R-:W-:Y:S05]  /*25830*/  BRA `(.L_x_1832) ;  /* 0xfffffe8800207947 */ /* 0x000fea000383ffff */
.L_x_1851:
[----:B-1----:R1:W2:Y:S02]  /*25840*/  SYNCS.PHASECHK.TRANS64.TRYWAIT P5, [R11+URZ+0x28830], R6 ;  /* 0x028830060b0075a7 */ /* 0x0022a400080a017f */
[----:B--2---:R-:W-:Y:S05]  /*25850*/  @!P5 NANOSLEEP.SYNCS 0x989680 ;  /* 0x009896800000d95d */ /* 0x004fea0003900000 */
[----:B------:R-:W2:Y:S02]  /*25860*/  @!P5 SYNCS.PHASECHK.TRANS64 P5, [R11+URZ+0x28830], R6 ;  /* 0x028830060b00d5a7 */ /* 0x000ea400080a007f */
[----:B--2---:R-:W-:Y:S05]  /*25870*/  @!P5 BRA `(.L_x_1851) ;  /* 0xfffffffc00f0d947 */ /* 0x004fea000383ffff */
[----:B------:R-:W-:Y:S05]  /*25880*/  BRA `(.L_x_1850) ;  /* 0xfffffeb800f87947 */ /* 0x000fea000383ffff */
.L_x_1855:
[----:B-1----:R1:W2:Y:S02]  /*25890*/  SYNCS.PHASECHK.TRANS64.TRYWAIT P4, [R11+URZ+0x28850], R6 ;  /* 0x028850060b0075a7 */ /* 0x0022a4000808017f */
[----:B--2---:R-:W-:Y:S05]  /*258a0*/  @!P4 NANOSLEEP.SYNCS 0x989680 ;  /* 0x009896800000c95d */ /* 0x004fea0003900000 */
[----:B------:R-:W2:Y:S02]  /*258b0*/  @!P4 SYNCS.PHASECHK.TRANS64 P4, [R11+URZ+0x28850], R6 ;  /* 0x028850060b00c5a7 */ /* 0x000ea4000808007f */
[----:B--2---:R-:W-:Y:S05]  /*258c0*/  @!P4 BRA `(.L_x_1855) ;  /* 0xfffffffc00f0c947 */ /* 0x004fea000383ffff */
[----:B------:R-:W-:Y:S05]  /*258d0*/  BRA `(.L_x_1852) ;  /* 0xfffffec000087947 */ /* 0x000fea000383ffff */
.L_x_1874:
[----:B-1----:R1:W2:Y:S02]  /*258e0*/  SYNCS.PHASECHK.TRANS64.TRYWAIT P3, [R0+URZ+0x28830], R9 ;  /* 0x02883009000075a7 */ /* 0x0022a4000806017f */
[----:B--2---:R-:W-:Y:S05]  /*258f0*/  @!P3 NANOSLEEP.SYNCS 0x989680 ;  /* 0x009896800000b95d */ /* 0x004fea0003900000 */
[----:B------:R-:W2:Y:S02]  /*25900*/  @!P3 SYNCS.PHASECHK.TRANS64 P3, [R0+URZ+0x28830], R9 ;  /* 0x028830090000b5a7 */ /* 0x000ea4000806007f */
[----:B--2---:R-:W-:Y:S05]  /*25910*/  @!P3 BRA `(.L_x_1874) ;  /* 0xfffffffc00f0b947 */ /* 0x004fea000383ffff */
[----:B------:R-:W-:Y:S05]  /*25920*/  BRA `(.L_x_1873) ;  /* 0xfffffef000187947 */ /* 0x000fea000383ffff */
.L_x_1878:
[----:B-1----:R1:W2:Y:S02]  /*25930*/  SYNCS.PHASECHK.TRANS64.TRYWAIT P2, [R9+URZ+0x28850], R0 ;  /* 0x02885000090075a7 */ /* 0x0022a4000804017f */
[----:B--2---:R-:W-:Y:S05]  /*25940*/  @!P2 NANOSLEEP.SYNCS 0x989680 ;  /* 0x009896800000a95d */ /* 0x004fea0003900000 */
[----:B------:R-:W2:Y:S02]  /*25950*/  @!P2 SYNCS.PHASECHK.TRANS64 P2, [R9+URZ+0x28850], R0 ;  /* 0x028850000900a5a7 */ /* 0x000ea4000804007f */
[----:B--2---:R-:W-:Y:S05]  /*25960*/  @!P2 BRA `(.L_x_1878) ;  /* 0xfffffffc00f0a947 */ /* 0x004fea000383ffff */
[----:B------:R-:W-:Y:S05]  /*25970*/  BRA `(.L_x_1875) ;  /* 0xfffffef400287947 */ /* 0x000fea000383ffff */
.L_x_1885:
[----:B-1----:R1:W2:Y:S02]  /*25980*/  SYNCS.PHASECHK.TRANS64.TRYWAIT P3, [R0+URZ+0x28830], R9 ;  /* 0x02883009000075a7 */ /* 0x0022a4000806017f */
[----:B--2---:R-:W-:Y:S05]  /*25990*/  @!P3 NANOSLEEP.SYNCS 0x989680 ;  /* 0x009896800000b95d */ /* 0x004fea0003900000 */
[----:B------:R-:W2:Y:S02]  /*259a0*/  @!P3 SYNCS.PHASECHK.TRANS64 P3, [R0+URZ+0x28830], R9 ;  /* 0x028830090000b5a7 */ /* 0x000ea4000806007f */
[----:B--2---:R-:W-:Y:S05]  /*259b0*/  @!P3 BRA `(.L_x_1885) ;  /* 0xfffffffc00f0b947 */ /* 0x004fea000383ffff */
[----:B------:R-:W-:Y:S05]  /*259c0*/  BRA `(.L_x_1884) ;  /* 0xffffff10007c7947 */ /* 0x000fea000383ffff */
.L_x_1889:
[----:B-1----:R1:W2:Y:S02]  /*259d0*/  SYNCS.PHASECHK.TRANS64.TRYWAIT P2, [R9+URZ+0x28850], R0 ;  /* 0x02885000090075a7 */ /* 0x0022a4000804017f */
[----:B--2---:R-:W-:Y:S05]  /*259e0*/  @!P2 NANOSLEEP.SYNCS 0x989680 ;  /* 0x009896800000a95d */ /* 0x004fea0003900000 */
[----:B------:R-:W2:Y:S02]  /*259f0*/  @!P2 SYNCS.PHASECHK.TRANS64 P2, [R9+URZ+0x28850], R0 ;  /* 0x028850000900a5a7 */ /* 0x000ea4000804007f */
[----:B--2---:R-:W-:Y:S05]  /*25a00*/  @!P2 BRA `(.L_x_1889) ;  /* 0xfffffffc00f0a947 */ /* 0x004fea000383ffff */
[----:B------:R-:W-:Y:S05]  /*25a10*/  BRA `(.L_x_1886) ;  /* 0xffffff14008c7947 */ /* 0x000fea000383ffff */
.L_x_1902:
[----:B-1----:R1:W2:Y:S02]  /*25a20*/  SYNCS.PHASECHK.TRANS64.TRYWAIT P0, [R13+URZ+0x28850], R4 ;  /* 0x028850040d0075a7 */ /* 0x0022a4000800017f */
[----:B--2---:R-:W-:Y:S05]  /*25a30*/  @!P0 NANOSLEEP.SYNCS 0x989680 ;  /* 0x009896800000895d */ /* 0x004fea0003900000 */
[----:B------:R-:W2:Y:S02]  /*25a40*/  @!P0 SYNCS.PHASECHK.TRANS64 P0, [R13+URZ+0x28850], R4 ;  /* 0x028850040d0085a7 */ /* 0x000ea4000800007f */
[----:B--2---:R-:W-:Y:S05]  /*25a50*/  @!P0 BRA `(.L_x_1902) ;  /* 0xfffffffc00f08947 */ /* 0x004fea000383ffff */
[----:B------:R-:W-:Y:S05]  /*25a60*/  BRA `(.L_x_1901) ;  /* 0xffffff4000d87947 */ /* 0x000fea000383ffff */
.L_x_1916:
[----:B------:R-:W-:Y:S02]  /*25a70*/  IMAD.MOV.U32 R13, RZ, RZ, R4 ;  /* 0x000000ffff0d7224 */ /* 0x000fe400078e0004 */
[----:B------:R-:W-:Y:S02]  /*25a80*/  IMAD.MOV.U32 R12, RZ, RZ, RZ ;  /* 0x000000ffff0c7224 */ /* 0x000fe400078e00ff */
[----:B------:R-:W-:Y:S02]  /*25a90*/  IMAD.MOV.U32 R11, RZ, RZ, 0x181f ;  /* 0x0000181fff0b7424 */ /* 0x000fe400078e00ff */
[----:B------:R-:W-:-:S07]  /*25aa0*/  IMAD.MOV.U32 R15, RZ, RZ, -0x1 ;  /* 0xffffffffff0f7424 */ /* 0x000fce00078e00ff */
[----:B01----:R-:W-:Y:S05]  /*25ab0*/  WARPSYNC.COLLECTIVE R15, `(.L_x_2151) ;  /* 0x000000000f087348 */ /* 0x003fea0003c00000 */
[----:B------:R2:W3:Y:S02]  /*25ac0*/  SHFL.IDX P6, R14, R13, R12, R11 ;  /* 0x0000000c0d0e7389 */ /* 0x0004e400000c000b */
[----:B0123--:R-:W-:Y:S01]  /*25ad0*/  ENDCOLLECTIVE ;  /* 0x000000000000791b */ /* 0x00ffe20003800000 */
.L_x_2151:
[----:B------:R-:W-:Y:S02]  /*25ae0*/  IMAD.MOV.U32 R13, RZ, RZ, R0 ;  /* 0x000000ffff0d7224 */ /* 0x000fe400078e0000 */
[----:B------:R-:W-:-:S07]  /*25af0*/  IMAD.MOV.U32 R3, RZ, RZ, R14 ;  /* 0x000000ffff037224 */ /* 0x000fce00078e000e */
[----:B------:R-:W-:Y:S05]  /*25b00*/  WARPSYNC.COLLECTIVE R15, `(.L_x_2152) ;  /* 0x000000000f087348 */ /* 0x000fea0003c00000 */
[----:B------:R0:W1:Y:S02]  /*25b10*/  SHFL.IDX P6, R14, R13, R12, R11 ;  /* 0x0000000c0d0e7389 */ /* 0x00006400000c000b */
[----:B01----:R-:W-:Y:S01]  /*25b20*/  ENDCOLLECTIVE ;  /* 0x000000000000791b */ /* 0x003fe20003800000 */
.L_x_2152:
[----:B------:R-:W-:Y:S05]  /*25b30*/  BRA `(.L_x_2153) ;  /* 0xffffff6800087947 */ /* 0x000fea000383ffff */
.L_x_1919:
[----:B------:R-:W-:Y:S01]  /*25b40*/  BSSY B1, `(.L_x_2154) ;  /* 0x0000008000017945 */ /* 0x000fe20003800000 */
[----:B------:R-:W-:Y:S02]  /*25b50*/  IMAD.MOV.U32 R13, RZ, RZ, R4 ;  /* 0x000000ffff0d7224 */ /* 0x000fe400078e0004 */
[----:B------:R-:W-:Y:S02]  /*25b60*/  IMAD.MOV.U32 R12, RZ, RZ, 0x1 ;  /* 0x00000001ff0c7424 */ /* 0x000fe400078e00ff */
[----:B------:R-:W-:Y:S02]  /*25b70*/  IMAD.MOV.U32 R11, RZ, RZ, 0x181f ;  /* 0x0000181fff0b7424 */ /* 0x000fe400078e00ff */
[----:B---3--:R-:W-:-:S07]  /*25b80*/  IMAD.MOV.U32 R15, RZ, RZ, -0x1 ;  /* 0xffffffffff0f7424 */ /* 0x008fce00078e00ff */
[----:B012-4-:R-:W-:Y:S05]  /*25b90*/  WARPSYNC.COLLECTIVE R15, `(.L_x_2155) ;  /* 0x000000000f087348 */ /* 0x017fea0003c00000 */
[----:B----4-:R3:W4:Y:S02]  /*25ba0*/  SHFL.IDX P6, R14, R13, R12, R11 ;  /* 0x0000000c0d0e7389 */ /* 0x01072400000c000b */
[----:B01234-:R-:W-:Y:S01]  /*25bb0*/  ENDCOLLECTIVE ;  /* 0x000000000000791b */ /* 0x01ffe20003800000 */
.L_x_2155:
[----:B------:R-:W-:Y:S05]  /*25bc0*/  BSYNC B1 ;  /* 0x0000000000017941 */ /* 0x000fea0003800000 */
.L_x_2154:
[----:B------:R-:W-:Y:S01]  /*25bd0*/  IMAD.MOV.U32 R13, RZ, RZ, R0 ;  /* 0x000000ffff0d7224 */ /* 0x000fe200078e0000 */
[----:B------:R-:W-:Y:S01]  /*25be0*/  MOV R15, 0xffffffff ;  /* 0xffffffff000f7802 */ /* 0x000fe20000000f00 */
[----:B------:R-:W-:Y:S02]  /*25bf0*/  IMAD.MOV.U32 R12, RZ, RZ, 0x1 ;  /* 0x00000001ff0c7424 */ /* 0x000fe400078e00ff */
[----:B------:R-:W-:Y:S02]  /*25c00*/  IMAD.MOV.U32 R11, RZ, RZ, 0x181f ;  /* 0x0000181fff0b7424 */ /* 0x000fe400078e00ff */
[----:B------:R-:W-:-:S07]  /*25c10*/  IMAD.MOV.U32 R3, RZ, RZ, R14 ;  /* 0x000000ffff037224 */ /* 0x000fce00078e000e */
[----:B------:R-:W-:Y:S05]  /*25c20*/  WARPSYNC.COLLECTIVE R15, `(.L_x_2156) ;  /* 0x000000000f087348 */ /* 0x000fea0003c00000 */
[----:B------:R0:W1:Y:S02]  /*25c30*/  SHFL.IDX P6, R14, R13, R12, R11 ;  /* 0x0000000c0d0e7389 */ /* 0x00006400000c000b */
[----:B01----:R-:W-:Y:S01]  /*25c40*/  ENDCOLLECTIVE ;  /* 0x000000000000791b */ /* 0x003fe20003800000 */
.L_x_2156:
[----:B------:R-:W-:Y:S05]  /*25c50*/  BRA `(.L_x_2157) ;  /* 0xffffff6800087947 */ /* 0x000fea000383ffff */
.L_x_1922:
[----:B------:R-:W-:Y:S01]  /*25c60*/  BSSY B1, `(.L_x_2158) ;  /* 0x0000008000017945 */ /* 0x000fe20003800000 */
[----:B------:R-:W-:Y:S02]  /*25c70*/  IMAD.MOV.U32 R13, RZ, RZ, R4 ;  /* 0x000000ffff0d7224 */ /* 0x000fe400078e0004 */
[----:B------:R-:W-:Y:S02]  /*25c80*/  IMAD.MOV.U32 R12, RZ, RZ, 0x2 ;  /* 0x00000002ff0c7424 */ /* 0x000fe400078e00ff */
[----:B------:R-:W-:Y:S02]  /*25c90*/  IMAD.MOV.U32 R11, RZ, RZ, 0x181f ;  /* 0x0000181fff0b7424 */ /* 0x000fe400078e00ff */
[----:B0-----:R-:W-:-:S07]  /*25ca0*/  IMAD.MOV.U32 R15, RZ, RZ, -0x1 ;  /* 0xffffffffff0f7424 */ /* 0x001fce00078e00ff */
[----:B-1234-:R-:W-:Y:S05]  /*25cb0*/  WARPSYNC.COLLECTIVE R15, `(.L_x_2159) ;  /* 0x000000000f087348 */ /* 0x01efea0003c00000 */
[----:B----4-:R0:W4:Y:S02]  /*25cc0*/  SHFL.IDX P6, R14, R13, R12, R11 ;  /* 0x0000000c0d0e7389 */ /* 0x01012400000c000b */
[----:B01234-:R-:W-:Y:S01]  /*25cd0*/  ENDCOLLECTIVE ;  /* 0x000000000000791b */ /* 0x01ffe20003800000 */
.L_x_2159:
[----:B------:R-:W-:Y:S05]  /*25ce0*/  BSYNC B1 ;  /* 0x0000000000017941 */ /* 0x000fea0003800000 */
.L_x_2158:
        /* <DEDUP_REMOVED lines=8> */
.L_x_2160:
[----:B------:R-:W-:Y:S05]  /*25d70*/  BRA `(.L_x_2161) ;  /* 0xffffff6800087947 */ /* 0x000fea000383ffff */
.L_x_1925:
[----:B------:R-:W-:Y:S01]  /*25d80*/  BSSY B1, `(.L_x_2162) ;  /* 0x0000008000017945 */ /* 0x000fe20003800000 */
[----:B------:R-:W-:Y:S02]  /*25d90*/  IMAD.MOV.U32 R13, RZ, RZ, R4 ;  /* 0x000000ffff0d7224 */ /* 0x000fe400078e0004 */
[----:B------:R-:W-:Y:S02]  /*25da0*/  IMAD.MOV.U32 R12, RZ, RZ, 0x3 ;  /* 0x00000003ff0c7424 */ /* 0x000fe400078e00ff */
[----:B------:R-:W-:Y:S02]  /*25db0*/  IMAD.MOV.U32 R11, RZ, RZ, 0x181f ;  /* 0x0000181fff0b7424 */ /* 0x000fe400078e00ff */
[----:B0-----:R-:W-:-:S07]  /*25dc0*/  IMAD.MOV.U32 R15, RZ, RZ, -0x1 ;  /* 0xffffffffff0f7424 */ /* 0x001fce00078e00ff */
[----:B-1234-:R-:W-:Y:S05]  /*25dd0*/  WARPSYNC.COLLECTIVE R15, `(.L_x_2163) ;  /* 0x000000000f087348 */ /* 0x01efea0003c00000 */
[----:B------:R0:W0:Y:S02]  /*25de0*/  SHFL.IDX P6, R14, R13, R12, R11 ;  /* 0x0000000c0d0e7389 */ /* 0x00002400000c000b */
[----:B01234-:R-:W-:Y:S01]  /*25df0*/  ENDCOLLECTIVE ;  /* 0x000000000000791b */ /* 0x01ffe20003800000 */
.L_x_2163:
[----:B------:R-:W-:Y:S05]  /*25e00*/  BSYNC B1 ;  /* 0x0000000000017941 */ /* 0x000fea0003800000 */
.L_x_2162:
        /* <DEDUP_REMOVED lines=8> */
.L_x_2164:
[----:B------:R-:W-:Y:S05]  /*25e90*/  BRA `(.L_x_2165) ;  /* 0xffffff6800087947 */ /* 0x000fea000383ffff */
.L_x_1950:
[----:B------:R-:W1:Y:S01]  /*25ea0*/  S2R R5, SR_TID.X ;  /* 0x0000000000057919 */ /* 0x000e620000002100 */
[----:B------:R-:W-:Y:S01]  /*25eb0*/  BSSY B1, `(.L_x_2166) ;  /* 0x000000a000017945 */ /* 0x000fe20003800000 */
[----:B------:R-:W-:Y:S02]  /*25ec0*/  IMAD.MOV.U32 R12, RZ, RZ, RZ ;  /* 0x000000ffff0c7224 */ /* 0x000fe400078e00ff */
[----:B0-----:R-:W-:Y:S02]  /*25ed0*/  IMAD.MOV.U32 R11, RZ, RZ, 0x1f ;  /* 0x0000001fff0b7424 */ /* 0x001fe400078e00ff */
[----:B------:R-:W-:Y:S01]  /*25ee0*/  IMAD.MOV.U32 R15, RZ, RZ, -0x1 ;  /* 0xffffffffff0f7424 */ /* 0x000fe200078e00ff */
[----:B-1----:R-:W-:-:S04]  /*25ef0*/  SHF.R.U32.HI R5, RZ, 0x5, R5 ;  /* 0x00000005ff057819 */ /* 0x002fc80000011605 */
[----:B------:R-:W-:-:S05]  /*25f00*/  LOP3.LUT R5, R5, 0x3, RZ, 0xc0, !PT ;  /* 0x0000000305057812 */ /* 0x000fca00078ec0ff */
[----:B------:R-:W-:-:S07]  /*25f10*/  IMAD.MOV.U32 R13, RZ, RZ, R5 ;  /* 0x000000ffff0d7224 */ /* 0x000fce00078e0005 */
[----:B------:R-:W-:Y:S05]  /*25f20*/  WARPSYNC.COLLECTIVE R15, `(.L_x_2167) ;  /* 0x000000000f087348 */ /* 0x000fea0003c00000 */
[----:B------:R0:W1:Y:S02]  /*25f30*/  SHFL.IDX P6, R14, R13, R12, R11 ;  /* 0x0000000c0d0e7389 */ /* 0x00006400000c000b */
[----:B01----:R-:W-:Y:S01]  /*25f40*/  ENDCOLLECTIVE ;  /* 0x000000000000791b */ /* 0x003fe20003800000 */
.L_x_2167:
[----:B------:R-:W-:Y:S05]  /*25f50*/  BSYNC B1 ;  /* 0x0000000000017941 */ /* 0x000fea0003800000 */
.L_x_2166:
[----:B------:R-:W-:Y:S05]  /*25f60*/  BRA `(.L_x_2168) ;  /* 0xffffff80000c7947 */ /* 0x000fea000383ffff */
.L_x_1952:
[----:B------:R-:W-:Y:S01]  /*25f70*/  BSSY B1, `(.L_x_2169) ;  /* 0x0000006000017945 */ /* 0x000fe20003800000 */
[----:B------:R-:W-:-:S07]  /*25f80*/  IMAD.MOV.U32 R15, RZ, RZ, -0x1 ;  /* 0xffffffffff0f7424 */ /* 0x000fce00078e00ff */
[----:B01----:R-:W-:Y:S05]  /*25f90*/  WARPSYNC.COLLECTIVE R15, `(.L_x_2170) ;  /* 0x000000000f0c7348 */ /* 0x003fea0003c00000 */
[----:B------:R-:W-:Y:S02]  /*25fa0*/  ELECT P6, UR62, PT ;  /* 0x00000000003e782f */ /* 0x000fe400038c0000 */
[----:B------:R-:W-:Y:S01]  /*25fb0*/  MOV R14, UR62 ;  /* 0x0000003e000e7c02 */ /* 0x000fe20008000f00 */
[----:B01----:R-:W-:Y:S10]  /*25fc0*/  ENDCOLLECTIVE ;  /* 0x000000000000791b */ /* 0x003ff40003800000 */
.L_x_2170:
[----:B------:R-:W-:Y:S05]  /*25fd0*/  BSYNC B1 ;  /* 0x0000000000017941 */ /* 0x000fea0003800000 */
.L_x_2169:
[----:B------:R-:W-:Y:S05]  /*25fe0*/  BRA `(.L_x_1951) ;  /* 0xffffff8000047947 */ /* 0x000fea000383ffff */
.L_x_1954:
[----:B-1----:R-:W2:Y:S02]  /*25ff0*/  LDL R6, [R1] ;  /* 0x0000000001067983 */ /* 0x002ea40000100800 */
[----:B--2---:R1:W2:Y:S02]  /*26000*/  SYNCS.PHASECHK.TRANS64.TRYWAIT P0, [R6+URZ+0x28820], R5 ;  /* 0x02882005060075a7 */ /* 0x0042a4000800017f */
[----:B--2---:R-:W-:Y:S05]  /*26010*/  @!P0 NANOSLEEP.SYNCS 0x989680 ;  /* 0x009896800000895d */ /* 0x004fea0003900000 */
[----:B------:R-:W2:Y:S02]  /*26020*/  @!P0 SYNCS.PHASECHK.TRANS64 P0, [R6+URZ+0x28820], R5 ;  /* 0x02882005060085a7 */ /* 0x000ea4000800007f */
[----:B--2---:R-:W-:Y:S05]  /*26030*/  @!P0 BRA `(.L_x_1954) ;  /* 0xfffffffc00ec8947 */ /* 0x004fea000383ffff */
[----:B------:R-:W-:Y:S05]  /*26040*/  BRA `(.L_x_2171) ;  /* 0xffffff8000147947 */ /* 0x000fea000383ffff */
.L_x_1958:
[----:B-1----:R1:W2:Y:S02]  /*26050*/  SYNCS.PHASECHK.TRANS64.TRYWAIT P0, [R7+URZ+0x288a0], R10 ;  /* 0x0288a00a070075a7 */ /* 0x0022a4000800017f */
[----:B--2---:R-:W-:Y:S05]  /*26060*/  @!P0 NANOSLEEP.SYNCS 0x989680 ;  /* 0x009896800000895d */ /* 0x004fea0003900000 */
[----:B------:R-:W2:Y:S02]  /*26070*/  @!P0 SYNCS.PHASECHK.TRANS64 P0, [R7+URZ+0x288a0], R10 ;  /* 0x0288a00a070085a7 */ /* 0x000ea4000800007f */
[----:B--2---:R-:W-:Y:S05]  /*26080*/  @!P0 BRA `(.L_x_1958) ;  /* 0xfffffffc00f08947 */ /* 0x004fea000383ffff */
[----:B------:R-:W-:Y:S05]  /*26090*/  BRA `(.L_x_2172) ;  /* 0xffffff8000387947 */ /* 0x000fea000383ffff */
.L_x_1964:
[----:B0-----:R0:W2:Y:S02]  /*260a0*/  SYNCS.PHASECHK.TRANS64.TRYWAIT P0, [R7+URZ+0x288c0], R10 ;  /* 0x0288c00a070075a7 */ /* 0x0010a4000800017f */
[----:B--2---:R-:W-:Y:S05]  /*260b0*/  @!P0 NANOSLEEP.SYNCS 0x989680 ;  /* 0x009896800000895d */ /* 0x004fea0003900000 */
[----:B------:R-:W2:Y:S02]  /*260c0*/  @!P0 SYNCS.PHASECHK.TRANS64 P0, [R7+URZ+0x288c0], R10 ;  /* 0x0288c00a070085a7 */ /* 0x000ea4000800007f */
[----:B--2---:R-:W-:Y:S05]  /*260d0*/  @!P0 BRA `(.L_x_1964) ;  /* 0xfffffffc00f08947 */ /* 0x004fea000383ffff */
[----:B------:R-:W-:Y:S05]  /*260e0*/  BRA `(.L_x_2173) ;  /* 0xffffff8400007947 */ /* 0x000fea000383ffff */
.L_x_1972:
[----:B-1----:R1:W2:Y:S02]  /*260f0*/  SYNCS.PHASECHK.TRANS64.TRYWAIT P1, [R8+URZ+0x288a0], R7 ;  /* 0x0288a007080075a7 */ /* 0x0022a4000802017f */
[----:B--2---:R-:W-:Y:S05]  /*26100*/  @!P1 NANOSLEEP.SYNCS 0x989680 ;  /* 0x009896800000995d */ /* 0x004fea0003900000 */
[----:B------:R-:W2:Y:S02]  /*26110*/  @!P1 SYNCS.PHASECHK.TRANS64 P1, [R8+URZ+0x288a0], R7 ;  /* 0x0288a007080095a7 */ /* 0x000ea4000802007f */
[----:B--2---:R-:W-:Y:S05]  /*26120*/  @!P1 BRA `(.L_x_1972) ;  /* 0xfffffffc00f09947 */ /* 0x004fea000383ffff */
[----:B------:R-:W-:Y:S05]  /*26130*/  BRA `(.L_x_2174) ;  /* 0xffffff88001c7947 */ /* 0x000fea000383ffff */
.L_x_1978:
[----:B--2---:R2:W3:Y:S02]  /*26140*/  SYNCS.PHASECHK.TRANS64.TRYWAIT P1, [R8+URZ+0x288c0], R7 ;  /* 0x0288c007080075a7 */ /* 0x0044e4000802017f */
[----:B---3--:R-:W-:Y:S05]  /*26150*/  @!P1 NANOSLEEP.SYNCS 0x989680 ;  /* 0x009896800000995d */ /* 0x008fea0003900000 */
[----:B------:R-:W3:Y:S02]  /*26160*/  @!P1 SYNCS.PHASECHK.TRANS64 P1, [R8+URZ+0x288c0], R7 ;  /* 0x0288c007080095a7 */ /* 0x000ee4000802007f */
[----:B---3--:R-:W-:Y:S05]  /*26170*/  @!P1 BRA `(.L_x_1978) ;  /* 0xfffffffc00f09947 */ /* 0x008fea000383ffff */
[----:B------:R-:W-:Y:S05]  /*26180*/  BRA `(.L_x_2175) ;  /* 0xffffff8800dc7947 */ /* 0x000fea000383ffff */
.L_x_2000:
[----:B------:R-:W2:Y:S01]  /*26190*/  S2R R4, SR_TID.X ;  /* 0x0000000000047919 */ /* 0x000ea20000002100 */
[----:B------:R-:W-:Y:S01]  /*261a0*/  BSSY B0, `(.L_x_2176) ;  /* 0x000000a000007945 */ /* 0x000fe20003800000 */
[----:B------:R-:W-:Y:S02]  /*261b0*/  IMAD.MOV.U32 R12, RZ, RZ, RZ ;  /* 0x000000ffff0c7224 */ /* 0x000fe400078e00ff */
[----:B0-----:R-:W-:Y:S02]  /*261c0*/  IMAD.MOV.U32 R11, RZ, RZ, 0x1f ;  /* 0x0000001fff0b7424 */ /* 0x001fe400078e00ff */
[----:B------:R-:W-:Y:S01]  /*261d0*/  IMAD.MOV.U32 R15, RZ, RZ, -0x1 ;  /* 0xffffffffff0f7424 */ /* 0x000fe200078e00ff */
[----:B--2---:R-:W-:-:S04]  /*261e0*/  SHF.R.U32.HI R4, RZ, 0x5, R4 ;  /* 0x00000005ff047819 */ /* 0x004fc80000011604 */
[----:B------:R-:W-:-:S05]  /*261f0*/  LOP3.LUT R4, R4, 0x3, RZ, 0xc0, !PT ;  /* 0x0000000304047812 */ /* 0x000fca00078ec0ff */
[----:B------:R-:W-:-:S07]  /*26200*/  IMAD.MOV.U32 R13, RZ, RZ, R4 ;  /* 0x000000ffff0d7224 */ /* 0x000fce00078e0004 */
[----:B-1----:R-:W-:Y:S05]  /*26210*/  WARPSYNC.COLLECTIVE R15, `(.L_x_2177) ;  /* 0x000000000f087348 */ /* 0x002fea0003c00000 */
[----:B------:R0:W2:Y:S02]  /*26220*/  SHFL.IDX P6, R14, R13, R12, R11 ;  /* 0x0000000c0d0e7389 */ /* 0x0000a400000c000b */
[----:B012---:R-:W-:Y:S01]  /*26230*/  ENDCOLLECTIVE ;  /* 0x000000000000791b */ /* 0x007fe20003800000 */
.L_x_2177:
[----:B------:R-:W-:Y:S05]  /*26240*/  BSYNC B0 ;  /* 0x0000000000007941 */ /* 0x000fea0003800000 */
.L_x_2176:
[----:B------:R-:W-:Y:S05]  /*26250*/  BRA `(.L_x_2178) ;  /* 0xffffff9800447947 */ /* 0x000fea000383ffff */
.L_x_2002:
[----:B------:R-:W-:Y:S01]  /*26260*/  BSSY B0, `(.L_x_2179) ;  /* 0x0000006000007945 */ /* 0x000fe20003800000 */
[----:B------:R-:W-:-:S07]  /*26270*/  IMAD.MOV.U32 R15, RZ, RZ, -0x1 ;  /* 0xffffffffff0f7424 */ /* 0x000fce00078e00ff */
[----:B01-3--:R-:W-:Y:S05]  /*26280*/  WARPSYNC.COLLECTIVE R15, `(.L_x_2180) ;  /* 0x000000000f0c7348 */ /* 0x00bfea0003c00000 */
[----:B------:R-:W-:Y:S02]  /*26290*/  ELECT P6, UR62, PT ;  /* 0x00000000003e782f */ /* 0x000fe400038c0000 */
[----:B------:R-:W-:Y:S01]  /*262a0*/  MOV R14, UR62 ;  /* 0x0000003e000e7c02 */ /* 0x000fe20008000f00 */
[----:B01-3--:R-:W-:Y:S10]  /*262b0*/  ENDCOLLECTIVE ;  /* 0x000000000000791b */ /* 0x00bff40003800000 */
.L_x_2180:
[----:B------:R-:W-:Y:S05]  /*262c0*/  BSYNC B0 ;  /* 0x0000000000007941 */ /* 0x000fea0003800000 */
.L_x_2179:
[----:B------:R-:W-:Y:S05]  /*262d0*/  BRA `(.L_x_2181) ;  /* 0xffffff9800507947 */ /* 0x000fea000383ffff */
.L_x_2004:
[----:B-1----:R1:W2:Y:S02]  /*262e0*/  SYNCS.PHASECHK.TRANS64.TRYWAIT P0, [R0+URZ+0x28840], R2 ;  /* 0x02884002000075a7 */ /* 0x0022a4000800017f */
[----:B--2---:R-:W-:Y:S05]  /*262f0*/  @!P0 NANOSLEEP.SYNCS 0x989680 ;  /* 0x009896800000895d */ /* 0x004fea0003900000 */
[----:B------:R-:W2:Y:S02]  /*26300*/  @!P0 SYNCS.PHASECHK.TRANS64 P0, [R0+URZ+0x28840], R2 ;  /* 0x02884002000085a7 */ /* 0x000ea4000800007f */
[----:B--2---:R-:W-:Y:S05]  /*26310*/  @!P0 BRA `(.L_x_2004) ;  /* 0xfffffffc00f08947 */ /* 0x004fea000383ffff */
[----:B------:R-:W-:Y:S05]  /*26320*/  BRA `(.L_x_2182) ;  /* 0xffffff9800b87947 */ /* 0x000fea000383ffff */
.L_x_2008:
[----:B------:R-:W2:Y:S01]  /*26330*/  LDL.LU R11, [R1+0x38] ;  /* 0x00003800010b7983 */ /* 0x000ea20000300800 */
[----:B------:R-:W-:Y:S01]  /*26340*/  IMAD.MOV.U32 R13, RZ, RZ, R3 ;  /* 0x000000ffff0d7224 */ /* 0x000fe200078e0003 */
[----:B------:R-:W-:Y:S01]  /*26350*/  MOV R15, 0xffffffff ;  /* 0xffffffff000f7802 */ /* 0x000fe20000000f00 */
[----:B------:R-:W-:Y:S01]  /*26360*/  IMAD.MOV.U32 R12, RZ, RZ, RZ ;  /* 0x000000ffff0c7224 */ /* 0x000fe200078e00ff */
[----:B------:R-:W0:Y:S02]  /*26370*/  S2R R5, SR_TID.X ;  /* 0x0000000000057919 */ /* 0x000e240000002100 */
[----:B0-----:R-:W-:-:S04]  /*26380*/  LOP3.LUT R5, R5, 0x7f, RZ, 0xc0, !PT ;  /* 0x0000007f05057812 */ /* 0x001fc800078ec0ff */
        /* <DEDUP_REMOVED lines=9> */
.L_x_2183:
[----:B------:R-:W-:Y:S02]  /*26420*/  IMAD.MOV.U32 R13, RZ, RZ, R4 ;  /* 0x000000ffff0d7224 */ /* 0x000fe400078e0004 */
[----:B------:R-:W-:-:S07]  /*26430*/  IMAD.MOV.U32 R6, RZ, RZ, R14 ;  /* 0x000000ffff067224 */ /* 0x000fce00078e000e */
[----:B------:R-:W-:Y:S05]  /*26440*/  WARPSYNC.COLLECTIVE R15, `(.L_x_2184) ;  /* 0x000000000f087348 */ /* 0x000fea0003c00000 */
[----:B------:R0:W1:Y:S02]  /*26450*/  SHFL.IDX P6, R14, R13, R12, R11 ;  /* 0x0000000c0d0e7389 */ /* 0x00006400000c000b */
[----:B01----:R-:W-:Y:S01]  /*26460*/  ENDCOLLECTIVE ;  /* 0x000000000000791b */ /* 0x003fe20003800000 */
.L_x_2184:
[----:B------:R-:W-:Y:S02]  /*26470*/  IMAD.MOV.U32 R13, RZ, RZ, R3 ;  /* 0x000000ffff0d7224 */ /* 0x000fe400078e0003 */
[----:B------:R-:W-:Y:S02]  /*26480*/  IMAD.MOV.U32 R12, RZ, RZ, 0x1 ;  /* 0x00000001ff0c7424 */ /* 0x000fe400078e00ff */
[----:B------:R-:W-:-:S07]  /*26490*/  IMAD.MOV.U32 R7, RZ, RZ, R14 ;  /* 0x000000ffff077224 */ /* 0x000fce00078e000e */
[----:B------:R-:W-:Y:S05]  /*264a0*/  WARPSYNC.COLLECTIVE R15, `(.L_x_2185) ;  /* 0x000000000f087348 */ /* 0x000fea0003c00000 */
[----:B------:R0:W1:Y:S02]  /*264b0*/  SHFL.IDX P6, R14, R13, R12, R11 ;  /* 0x0000000c0d0e7389 */ /* 0x00006400000c000b */
[----:B01----:R-:W-:Y:S01]  /*264c0*/  ENDCOLLECTIVE ;  /* 0x000000000000791b */ /* 0x003fe20003800000 */
.L_x_2185:
        /* <DEDUP_REMOVED lines=10> */
.L_x_2186:
        /* <DEDUP_REMOVED lines=12> */
.L_x_2187:
        /* <DEDUP_REMOVED lines=12> */
[----:B------:R-:W-:Y:S02]  /*266f0*/  ISETP.GE.AND P2, PT, R5, R2, PT ;  /* 0x000000020500720c */ /* 0x000fe40003f46270 */
[----:B0-----:R-:W-:-:S11]  /*26700*/  MOV R6, R14 ;  /* 0x0000000e00067202 */ /* 0x001fd60000000f00 */
[----:B------:R-:W-:Y:S05]  /*26710*/  WARPSYNC.COLLECTIVE R15, `(.L_x_2188) ;  /* 0x000000000f087348 */ /* 0x000fea0003c00000 */
[----:B------:R0:W1:Y:S02]  /*26720*/  SHFL.IDX P6, R14, R13, R12, R11 ;  /* 0x0000000c0d0e7389 */ /* 0x00006400000c000b */
[----:B01----:R-:W-:Y:S01]  /*26730*/  ENDCOLLECTIVE ;  /* 0x000000000000791b */ /* 0x003fe20003800000 */
.L_x_2188:
[----:B------:R-:W-:Y:S02]  /*26740*/  IMAD.MOV.U32 R13, RZ, RZ, R3 ;  /* 0x000000ffff0d7224 */ /* 0x000fe400078e0003 */
[----:B------:R-:W-:Y:S02]  /*26750*/  IMAD.MOV.U32 R12, RZ, RZ, 0x3 ;  /* 0x00000003ff0c7424 */ /* 0x000fe400078e00ff */
[----:B------:R-:W-:-:S07]  /*26760*/  IMAD.MOV.U32 R5, RZ, RZ, R14 ;  /* 0x000000ffff057224 */ /* 0x000fce00078e000e */
[----:B------:R-:W-:Y:S05]  /*26770*/  WARPSYNC.COLLECTIVE R15, `(.L_x_2189) ;  /* 0x000000000f087348 */ /* 0x000fea0003c00000 */
[----:B------:R0:W1:Y:S02]  /*26780*/  SHFL.IDX P6, R14, R13, R12, R11 ;  /* 0x0000000c0d0e7389 */ /* 0x00006400000c000b */
[----:B01----:R-:W-:Y:S01]  /*26790*/  ENDCOLLECTIVE ;  /* 0x000000000000791b */ /* 0x003fe20003800000 */
.L_x_2189:
        /* <DEDUP_REMOVED lines=16> */
.L_x_2190:
[----:B------:R-:W-:Y:S01]  /*268a0*/  MOV R13, R3 ;  /* 0x00000003000d7202 */ /* 0x000fe20000000f00 */
[----:B------:R-:W-:Y:S02]  /*268b0*/  IMAD.MOV.U32 R12, RZ, RZ, 0x4 ;  /* 0x00000004ff0c7424 */ /* 0x000fe400078e00ff */
[----:B------:R-:W-:-:S07]  /*268c0*/  IMAD.MOV.U32 R5, RZ, RZ, R14 ;  /* 0x000000ffff057224 */ /* 0x000fce00078e000e */
[----:B------:R-:W-:Y:S05]  /*268d0*/  WARPSYNC.COLLECTIVE R15, `(.L_x_2191) ;  /* 0x000000000f087348 */ /* 0x000fea0003c00000 */
[----:B------:R0:W1:Y:S02]  /*268e0*/  SHFL.IDX P6, R14, R13, R12, R11 ;  /* 0x0000000c0d0e7389 */ /* 0x00006400000c000b */
[----:B01----:R-:W-:Y:S01]  /*268f0*/  ENDCOLLECTIVE ;  /* 0x000000000000791b */ /* 0x003fe20003800000 */
.L_x_2191:
        /* <DEDUP_REMOVED lines=16> */
.L_x_2192:
[----:B------:R-:W-:Y:S02]  /*26a00*/  IMAD.MOV.U32 R13, RZ, RZ, R3 ;  /* 0x000000ffff0d7224 */ /* 0x000fe400078e0003 */
[----:B------:R-:W-:Y:S02]  /*26a10*/  IMAD.MOV.U32 R12, RZ, RZ, 0x5 ;  /* 0x00000005ff0c7424 */ /* 0x000fe400078e00ff */
[----:B------:R-:W-:-:S07]  /*26a20*/  IMAD.MOV.U32 R5, RZ, RZ, R14 ;  /* 0x000000ffff057224 */ /* 0x000fce00078e000e */
[----:B------:R-:W-:Y:S05]  /*26a30*/  WARPSYNC.COLLECTIVE R15, `(.L_x_2193) ;  /* 0x000000000f087348 */ /* 0x000fea0003c00000 */
[----:B------:R0:W1:Y:S02]  /*26a40*/  SHFL.IDX P6, R14, R13, R12, R11 ;  /* 0x0000000c0d0e7389 */ /* 0x00006400000c000b */
[----:B01----:R-:W-:Y:S01]  /*26a50*/  ENDCOLLECTIVE ;  /* 0x000000000000791b */ /* 0x003fe20003800000 */
.L_x_2193:
        /* <DEDUP_REMOVED lines=16> */
.L_x_2194:
[----:B------:R-:W-:Y:S02]  /*26b60*/  IMAD.MOV.U32 R13, RZ, RZ, R3 ;  /* 0x000000ffff0d7224 */ /* 0x000fe400078e0003 */
[----:B------:R-:W-:Y:S02]  /*26b70*/  IMAD.MOV.U32 R12, RZ, RZ, 0x6 ;  /* 0x00000006ff0c7424 */ /* 0x000fe400078e00ff */
[----:B------:R-:W-:-:S07]  /*26b80*/  IMAD.MOV.U32 R5, RZ, RZ, R14 ;  /* 0x000000ffff057224 */ /* 0x000fce00078e000e */
[----:B------:R-:W-:Y:S05]  /*26b90*/  WARPSYNC.COLLECTIVE R15, `(.L_x_2195) ;  /* 0x000000000f087348 */ /* 0x000fea0003c00000 */
[----:B------:R0:W1:Y:S02]  /*26ba0*/  SHFL.IDX P6, R14, R13, R12, R11 ;  /* 0x0000000c0d0e7389 */ /* 0x00006400000c000b */
[----:B01----:R-:W-:Y:S01]  /*26bb0*/  ENDCOLLECTIVE ;  /* 0x000000000000791b */ /* 0x003fe20003800000 */
.L_x_2195:
[----:B------:R-:W-:-:S05]  /*26bc0*/  @!P2 LEA R5, P3, R10, R5, 0x1 ;  /* 0x000000050a05a211 */ /* 0x000fca00078608ff */
[----:B------:R-:W-:-:S04]  /*26bd0*/  @!P2 IMAD.X R6, RZ, RZ, R6, P3 ;  /* 0x000000ffff06a224 */ /* 0x000fc800018e0606 */
[----:B------:R-:W-:Y:S01]  /*26be0*/  @!P2 IMAD.MOV.U32 R7, RZ, RZ, R6 ;  /* 0x000000ffff07a224 */ /* 0x000fe200078e0006 */
[----:B------:R-:W-:Y:S01]  /*26bf0*/  @!P2 MOV R6, R5 ;  /* 0x000000050006a202 */ /* 0x000fe20000000f00 */
[----:B------:R-:W-:-:S04]  /*26c00*/  IMAD.MOV.U32 R13, RZ, RZ, R4 ;  /* 0x000000ffff0d7224 */ /* 0x000fc800078e0004 */
        /* <DEDUP_REMOVED lines=9> */
.L_x_2196:
        /* <DEDUP_REMOVED lines=8> */
.L_x_2197:
        /* <DEDUP_REMOVED lines=14> */
.L_x_2198:
[----:B------:R-:W-:Y:S01]  /*26e00*/  IMAD.MOV.U32 R3, RZ, RZ, R14 ;  /* 0x000000ffff037224 */ /* 0x000fe200078e000e */
[----:B------:R-:W-:Y:S06]  /*26e10*/  BRA `(.L_x_2199) ;  /* 0xffffff9c006c7947 */ /* 0x000fec000383ffff */
.L_x_2013:
[----:B0-----:R-:W2:Y:S02]  /*26e20*/  LDL R2, [R1] ;  /* 0x0000000001027983 */ /* 0x001ea40000100800 */
[----:B--2---:R0:W2:Y:S02]  /*26e30*/  SYNCS.PHASECHK.TRANS64.TRYWAIT P0, [R2+URZ+0x28820], R0 ;  /* 0x02882000020075a7 */ /* 0x0040a4000800017f */
[----:B--2---:R-:W-:Y:S05]  /*26e40*/  @!P0 NANOSLEEP.SYNCS 0x989680 ;  /* 0x009896800000895d */ /* 0x004fea0003900000 */
[----:B------:R-:W2:Y:S02]  /*26e50*/  @!P0 SYNCS.PHASECHK.TRANS64 P0, [R2+URZ+0x28820], R0 ;  /* 0x02882000020085a7 */ /* 0x000ea4000800007f */
[----:B--2---:R-:W-:Y:S05]  /*26e60*/  @!P0 BRA `(.L_x_2013) ;  /* 0xfffffffc00ec8947 */ /* 0x004fea000383ffff */
[----:B------:R-:W-:Y:S05]  /*26e70*/  BRA `(.L_x_2200) ;  /* 0xffffff9c00e07947 */ /* 0x000fea000383ffff */
.L_x_2022:
[----:B-1----:R1:W2:Y:S02]  /*26e80*/  SYNCS.PHASECHK.TRANS64.TRYWAIT P0, [R3+URZ+0x28840], R2 ;  /* 0x02884002030075a7 */ /* 0x0022a4000800017f */
[----:B--2---:R-:W-:Y:S05]  /*26e90*/  @!P0 NANOSLEEP.SYNCS 0x989680 ;  /* 0x009896800000895d */ /* 0x004fea0003900000 */
[----:B------:R-:W2:Y:S02]  /*26ea0*/  @!P0 SYNCS.PHASECHK.TRANS64 P0, [R3+URZ+0x28840], R2 ;  /* 0x02884002030085a7 */ /* 0x000ea4000800007f */
[----:B--2---:R-:W-:Y:S05]  /*26eb0*/  @!P0 BRA `(.L_x_2022) ;  /* 0xfffffffc00f08947 */ /* 0x004fea000383ffff */
[----:B------:R-:W-:Y:S05]  /*26ec0*/  BRA `(.L_x_2201) ;  /* 0xffffffa000ac7947 */ /* 0x000fea000383ffff */
.L_x_2028:
[----:B0-----:R0:W1:Y:S02]  /*26ed0*/  SYNCS.PHASECHK.TRANS64.TRYWAIT P0, [R3+URZ+0x60], R2 ;  /* 0x00006002030075a7 */ /* 0x001064000800017f */
[----:B-1----:R-:W-:Y:S05]  /*26ee0*/  @!P0 NANOSLEEP.SYNCS 0x989680 ;  /* 0x009896800000895d */ /* 0x002fea0003900000 */
[----:B------:R-:W1:Y:S02]  /*26ef0*/  @!P0 SYNCS.PHASECHK.TRANS64 P0, [R3+URZ+0x60], R2 ;  /* 0x00006002030085a7 */ /* 0x000e64000800007f */
[----:B-1----:R-:W-:Y:S05]  /*26f00*/  @!P0 BRA `(.L_x_2028) ;  /* 0xfffffffc00f08947 */ /* 0x002fea000383ffff */
[----:B------:R-:W-:Y:S05]  /*26f10*/  BRA `(.L_x_2202) ;  /* 0xffffffa400887947 */ /* 0x000fea000383ffff */
.L_x_2037:
[----:B-1----:R1:W2:Y:S02]  /*26f20*/  SYNCS.PHASECHK.TRANS64.TRYWAIT P0, [R3+URZ+0x28840], R2 ;  /* 0x02884002030075a7 */ /* 0x0022a4000800017f */
[----:B--2---:R-:W-:Y:S05]  /*26f30*/  @!P0 NANOSLEEP.SYNCS 0x989680 ;  /* 0x009896800000895d */ /* 0x004fea0003900000 */
[----:B------:R-:W2:Y:S02]  /*26f40*/  @!P0 SYNCS.PHASECHK.TRANS64 P0, [R3+URZ+0x28840], R2 ;  /* 0x02884002030085a7 */ /* 0x000ea4000800007f */
[----:B--2---:R-:W-:Y:S05]  /*26f50*/  @!P0 BRA `(.L_x_2037) ;  /* 0xfffffffc00f08947 */ /* 0x004fea000383ffff */
[----:B------:R-:W-:Y:S05]  /*26f60*/  BRA `(.L_x_2203) ;  /* 0xffffffac002c7947 */ /* 0x000fea000383ffff */
.L_x_2043:
[----:B0-----:R0:W1:Y:S02]  /*26f70*/  SYNCS.PHASECHK.TRANS64.TRYWAIT P0, [R2+URZ+0x60], R3 ;  /* 0x00006003020075a7 */ /* 0x001064000800017f */
[----:B-1----:R-:W-:Y:S05]  /*26f80*/  @!P0 NANOSLEEP.SYNCS 0x989680 ;  /* 0x009896800000895d */ /* 0x002fea0003900000 */
[----:B------:R-:W1:Y:S02]  /*26f90*/  @!P0 SYNCS.PHASECHK.TRANS64 P0, [R2+URZ+0x60], R3 ;  /* 0x00006003020085a7 */ /* 0x000e64000800007f */
[----:B-1----:R-:W-:Y:S05]  /*26fa0*/  @!P0 BRA `(.L_x_2043) ;  /* 0xfffffffc00f08947 */ /* 0x002fea000383ffff */
[----:B------:R-:W-:Y:S05]  /*26fb0*/  BRA `(.L_x_2204) ;  /* 0xffffffb000087947 */ /* 0x000fea000383ffff */
.L_x_2052:
[----:B---3--:R3:W4:Y:S02]  /*26fc0*/  SYNCS.PHASECHK.TRANS64.TRYWAIT P0, [R2+URZ+0x28840], R3 ;  /* 0x02884003020075a7 */ /* 0x008724000800017f */
[----:B----4-:R-:W-:Y:S05]  /*26fd0*/  @!P0 NANOSLEEP.SYNCS 0x989680 ;  /* 0x009896800000895d */ /* 0x010fea0003900000 */
[----:B------:R-:W4:Y:S02]  /*26fe0*/  @!P0 SYNCS.PHASECHK.TRANS64 P0, [R2+URZ+0x28840], R3 ;  /* 0x02884003020085a7 */ /* 0x000f24000800007f */
[----:B----4-:R-:W-:Y:S05]  /*26ff0*/  @!P0 BRA `(.L_x_2052) ;  /* 0xfffffffc00f08947 */ /* 0x010fea000383ffff */
[----:B------:R-:W-:Y:S05]  /*27000*/  BRA `(.L_x_2205) ;  /* 0xffffffb400787947 */ /* 0x000fea000383ffff */
.L_x_2058:
[----:B0-----:R0:W1:Y:S02]  /*27010*/  SYNCS.PHASECHK.TRANS64.TRYWAIT P0, [R2+URZ+0x60], R5 ;  /* 0x00006005020075a7 */ /* 0x001064000800017f */
[----:B-1----:R-:W-:Y:S05]  /*27020*/  @!P0 NANOSLEEP.SYNCS 0x989680 ;  /* 0x009896800000895d */ /* 0x002fea0003900000 */
[----:B------:R-:W1:Y:S02]  /*27030*/  @!P0 SYNCS.PHASECHK.TRANS64 P0, [R2+URZ+0x60], R5 ;  /* 0x00006005020085a7 */ /* 0x000e64000800007f */
[----:B-1----:R-:W-:Y:S05]  /*27040*/  @!P0 BRA `(.L_x_2058) ;  /* 0xfffffffc00f08947 */ /* 0x002fea000383ffff */
[----:B------:R-:W-:Y:S05]  /*27050*/  BRA `(.L_x_2206) ;  /* 0xffffffb800547947 */ /* 0x000fea000383ffff */
.L_x_2069:
[----:B---3--:R3:W4:Y:S02]  /*27060*/  SYNCS.PHASECHK.TRANS64.TRYWAIT P0, [R0+URZ+0x28860], R2 ;  /* 0x02886002000075a7 */ /* 0x008724000800017f */
[----:B----4-:R-:W-:Y:S05]  /*27070*/  @!P0 NANOSLEEP.SYNCS 0x989680 ;  /* 0x009896800000895d */ /* 0x010fea0003900000 */
[----:B------:R-:W4:Y:S02]  /*27080*/  @!P0 SYNCS.PHASECHK.TRANS64 P0, [R0+URZ+0x28860], R2 ;  /* 0x02886002000085a7 */ /* 0x000f24000800007f */
[----:B----4-:R-:W-:Y:S05]  /*27090*/  @!P0 BRA `(.L_x_2069) ;  /* 0xfffffffc00f08947 */ /* 0x010fea000383ffff */
[----:B------:R-:W-:Y:S05]  /*270a0*/  BRA `(.L_x_2207) ;  /* 0xffffffbc00a87947 */ /* 0x000fea000383ffff */
.L_x_2076:
[----:B------:R-:W-:Y:S01]  /*270b0*/  BSSY B0, `(.L_x_2208) ;  /* 0x0000008000007945 */ /* 0x000fe20003800000 */
[----:B------:R-:W-:Y:S01]  /*270c0*/  IMAD.MOV.U32 R13, RZ, RZ, R16 ;  /* 0x000000ffff0d7224 */ /* 0x000fe200078e0010 */
[----:B------:R-:W-:Y:S01]  /*270d0*/  MOV R12, RZ ;  /* 0x000000ff000c7202 */ /* 0x000fe20000000f00 */
[----:B0-----:R-:W-:Y:S02]  /*270e0*/  IMAD.MOV.U32 R11, RZ, RZ, 0x1f ;  /* 0x0000001fff0b7424 */ /* 0x001fe400078e00ff */
[----:B------:R-:W-:-:S07]  /*270f0*/  IMAD.MOV.U32 R15, RZ, RZ, -0x1 ;  /* 0xffffffffff0f7424 */ /* 0x000fce00078e00ff */
[----:B--2---:R-:W-:Y:S05]  /*27100*/  WARPSYNC.COLLECTIVE R15, `(.L_x_2209) ;  /* 0x000000000f087348 */ /* 0x004fea0003c00000 */
[----:B------:R0:W1:Y:S02]  /*27110*/  SHFL.IDX P6, R14, R13, R12, R11 ;  /* 0x0000000c0d0e7389 */ /* 0x00006400000c000b */
[----:B012---:R-:W-:Y:S01]  /*27120*/  ENDCOLLECTIVE ;  /* 0x000000000000791b */ /* 0x007fe20003800000 */
.L_x_2209:
[----:B------:R-:W-:Y:S05]  /*27130*/  BSYNC B0 ;  /* 0x0000000000007941 */ /* 0x000fea0003800000 */
.L_x_2208:
        /* <DEDUP_REMOVED lines=9> */
.L_x_2210:
        /* <DEDUP_REMOVED lines=18> */
.L_x_2211:
        /* <DEDUP_REMOVED lines=8> */
.L_x_2212:
        /* <DEDUP_REMOVED lines=8> */
.L_x_2213:
        /* <DEDUP_REMOVED lines=8> */
.L_x_2214:
        /* <DEDUP_REMOVED lines=8> */
.L_x_2215:
[----:B------:R-:W-:Y:S02]  /*274f0*/  IMAD.MOV.U32 R12, RZ, RZ, 0x1f ;  /* 0x0000001fff0c7424 */ /* 0x000fe400078e00ff */
[----:B------:R-:W-:Y:S02]  /*27500*/  IMAD.MOV.U32 R11, RZ, RZ, 0x1f ;  /* 0x0000001fff0b7424 */ /* 0x000fe400078e00ff */
[----:B------:R-:W-:-:S05]  /*27510*/  IMAD.MOV.U32 R4, RZ, RZ, R14 ;  /* 0x000000ffff047224 */ /* 0x000fca00078e000e */
[----:B------:R-:W-:-:S05]  /*27520*/  SEL R4, R4, RZ, P5 ;  /* 0x000000ff04047207 */ /* 0x000fca0002800000 */
[----:B------:R-:W-:-:S05]  /*27530*/  IMAD.IADD R2, R2, 0x1, R4 ;  /* 0x0000000102027824 */ /* 0x000fca00078e0204 */
[----:B------:R-:W-:-:S07]  /*27540*/  MOV R13, R2 ;  /* 0x00000002000d7202 */ /* 0x000fce0000000f00 */
[----:B------:R-:W-:Y:S05]  /*27550*/  WARPSYNC.COLLECTIVE R15, `(.L_x_2216) ;  /* 0x000000000f087348 */ /* 0x000fea0003c00000 */
[----:B------:R0:W1:Y:S02]  /*27560*/  SHFL.IDX P6, R14, R13, R12, R11 ;  /* 0x0000000c0d0e7389 */ /* 0x00006400000c000b */
[----:B01----:R-:W-:Y:S01]  /*27570*/  ENDCOLLECTIVE ;  /* 0x000000000000791b */ /* 0x003fe20003800000 */
.L_x_2216:
[----:B------:R-:W-:Y:S01]  /*27580*/  IMAD.MOV.U32 R16, RZ, RZ, R14 ;  /* 0x000000ffff107224 */ /* 0x000fe200078e000e */
[----:B------:R-:W-:Y:S06]  /*27590*/  BRA `(.L_x_2217) ;  /* 0xffffffc000247947 */ /* 0x000fec000383ffff */
.L_x_2081:
[----:B------:R-:W-:Y:S01]  /*275a0*/  BSSY B0, `(.L_x_2218) ;  /* 0x0000008000007945 */ /* 0x000fe20003800000 */
[----:B-----5:R-:W-:Y:S02]  /*275b0*/  IMAD.MOV.U32 R13, RZ, RZ, R3 ;  /* 0x000000ffff0d7224 */ /* 0x020fe400078e0003 */
[----:B------:R-:W-:Y:S02]  /*275c0*/  IMAD.MOV.U32 R12, RZ, RZ, 0x1 ;  /* 0x00000001ff0c7424 */ /* 0x000fe400078e00ff */
[----:B0-----:R-:W-:Y:S02]  /*275d0*/  IMAD.MOV.U32 R11, RZ, RZ, RZ ;  /* 0x000000ffff0b7224 */ /* 0x001fe400078e00ff */
[----:B------:R-:W-:-:S07]  /*275e0*/  IMAD.MOV.U32 R15, RZ, RZ, -0x1 ;  /* 0xffffffffff0f7424 */ /* 0x000fce00078e00ff */
[----:B-12---:R-:W-:Y:S05]  /*275f0*/  WARPSYNC.COLLECTIVE R15, `(.L_x_2219) ;  /* 0x000000000f087348 */ /* 0x006fea0003c00000 */
[----:B------:R0:W3:Y:S02]  /*27600*/  SHFL.UP P6, R14, R13, R12, R11 ;  /* 0x0400000c0d0e7389 */ /* 0x0000e400000c000b */
[----:B0123--:R-:W-:Y:S01]  /*27610*/  ENDCOLLECTIVE ;  /* 0x000000000000791b */ /* 0x00ffe20003800000 */
.L_x_2219:
[----:B------:R-:W-:Y:S05]  /*27620*/  BSYNC B0 ;  /* 0x0000000000007941 */ /* 0x000fea0003800000 */
.L_x_2218:
        /* <DEDUP_REMOVED lines=9> */
.L_x_2220:
        /* <DEDUP_REMOVED lines=8> */
.L_x_2221:
        /* <DEDUP_REMOVED lines=8> */
.L_x_2222:
        /* <DEDUP_REMOVED lines=8> */
.L_x_2223:
        /* <DEDUP_REMOVED lines=9> */
.L_x_2224:
[----:B------:R-:W-:Y:S01]  /*278d0*/  IMAD.MOV.U32 R16, RZ, RZ, R14 ;  /* 0x000000ffff107224 */ /* 0x000fe200078e000e */
[----:B------:R-:W-:Y:S06]  /*278e0*/  BRA `(.L_x_2225) ;  /* 0xffffffbc00ec7947 */ /* 0x000fec000383ffff */
.L_x_2083:
[----:B------:R-:W-:Y:S01]  /*278f0*/  BSSY B0, `(.L_x_2226) ;  /* 0x0000006000007945 */ /* 0x000fe20003800000 */
[----:B------:R-:W-:Y:S01]  /*27900*/  PLOP3.LUT P6, PT, P6, PT, PT, 0x8, 0x0 ;  /* 0x000000000000781c */ /* 0x000fe200037ce170 */
[----:B------:R-:W-:-:S12]  /*27910*/  IMAD.MOV.U32 R15, RZ, RZ, -0x1 ;  /* 0xffffffffff0f7424 */ /* 0x000fd800078e00ff */
[----:B012---:R-:W-:Y:S05]  /*27920*/  WARPSYNC.COLLECTIVE R15, `(.L_x_2227) ;  /* 0x000000000f087348 */ /* 0x007fea0003c00000 */
[----:B------:R-:W-:Y:S01]  /*27930*/  VOTE.ANY R14, PT, P6 ;  /* 0x00000000000e7806 */ /* 0x000fe200030e0100 */
[----:B012---:R-:W-:Y:S06]  /*27940*/  ENDCOLLECTIVE ;  /* 0x000000000000791b */ /* 0x007fec0003800000 */
.L_x_2227:
[----:B------:R-:W-:Y:S05]  /*27950*/  BSYNC B0 ;  /* 0x0000000000007941 */ /* 0x000fea0003800000 */
.L_x_2226:
[----:B------:R-:W-:Y:S01]  /*27960*/  MOV R5, R14 ;  /* 0x0000000e00057202 */ /* 0x000fe20000000f00 */
[----:B------:R-:W-:Y:S02]  /*27970*/  IMAD.MOV.U32 R13, RZ, RZ, R3 ;  /* 0x000000ffff0d7224 */ /* 0x000fe400078e0003 */
[----:B------:R-:W-:Y:S01]  /*27980*/  IMAD.MOV.U32 R11, RZ, RZ, 0x1f ;  /* 0x0000001fff0b7424 */ /* 0x000fe200078e00ff */
[----:B------:R-:W0:Y:S01]  /*27990*/  POPC R6, R5 ;  /* 0x0000000500067309 */ /* 0x000e220000000000 */
[----:B------:R-:W-:Y:S02]  /*279a0*/  IMAD.MOV.U32 R15, RZ, RZ, -0x1 ;  /* 0xffffffffff0f7424 */ /* 0x000fe400078e00ff */
[----:B0-----:R-:W-:-:S07]  /*279b0*/  IMAD.MOV.U32 R12, RZ, RZ, R6 ;  /* 0x000000ffff0c7224 */ /* 0x001fce00078e0006 */
[----:B------:R-:W-:Y:S05]  /*279c0*/  WARPSYNC.COLLECTIVE R15, `(.L_x_2228) ;  /* 0x000000000f087348 */ /* 0x000fea0003c00000 */
[----:B------:R0:W1:Y:S02]  /*279d0*/  SHFL.IDX P6, R14, R13, R12, R11 ;  /* 0x0000000c0d0e7389 */ /* 0x00006400000c000b */
[----:B01----:R-:W-:Y:S01]  /*279e0*/  ENDCOLLECTIVE ;  /* 0x000000000000791b */ /* 0x003fe20003800000 */
.L_x_2228:
[----:B------:R-:W-:Y:S01]  /*279f0*/  IMAD.MOV.U32 R17, RZ, RZ, R14 ;  /* 0x000000ffff117224 */ /* 0x000fe200078e000e */
[----:B------:R-:W-:Y:S06]  /*27a00*/  BRA `(.L_x_2229) ;  /* 0xffffffbc00dc7947 */ /* 0x000fec000383ffff */
.L_x_2085:
[----:B------:R-:W-:Y:S01]  /*27a10*/  BSSY B0, `(.L_x_2230) ;  /* 0x0000007000007945 */ /* 0x000fe20003800000 */
[----:B------:R-:W-:Y:S02]  /*27a20*/  IMAD.MOV.U32 R13, RZ, RZ, R2 ;  /* 0x000000ffff0d7224 */ /* 0x000fe400078e0002 */
[----:B0-----:R-:W-:Y:S02]  /*27a30*/  IMAD.MOV.U32 R11, RZ, RZ, 0x1f ;  /* 0x0000001fff0b7424 */ /* 0x001fe400078e00ff */
[----:B------:R-:W-:-:S07]  /*27a40*/  IMAD.MOV.U32 R15, RZ, RZ, -0x1 ;  /* 0xffffffffff0f7424 */ /* 0x000fce00078e00ff */
[----:B-1234-:R-:W-:Y:S05]  /*27a50*/  WARPSYNC.COLLECTIVE R15, `(.L_x_2231) ;  /* 0x000000000f087348 */ /* 0x01efea0003c00000 */
[----:B------:R0:W0:Y:S02]  /*27a60*/  SHFL.IDX P6, R14, R13, R12, R11 ;  /* 0x0000000c0d0e7389 */ /* 0x00002400000c000b */
[----:B01234-:R-:W-:Y:S01]  /*27a70*/  ENDCOLLECTIVE ;  /* 0x000000000000791b */ /* 0x01ffe20003800000 */
.L_x_2231:
[----:B------:R-:W-:Y:S05]  /*27a80*/  BSYNC B0 ;  /* 0x0000000000007941 */ /* 0x000fea0003800000 */
.L_x_2230:
[----:B------:R-:W-:Y:S01]  /*27a90*/  IMAD.MOV.U32 R2, RZ, RZ, R14 ;  /* 0x000000ffff027224 */ /* 0x000fe200078e000e */
[----:B------:R-:W-:Y:S06]  /*27aa0*/  BRA `(.L_x_2232) ;  /* 0xffffffbc00d07947 */ /* 0x000fec000383ffff */
.L_x_2089:
[----:B0-----:R0:W1:Y:S02]  /*27ab0*/  SYNCS.PHASECHK.TRANS64.TRYWAIT P0, [R0+URZ+0x28820], R3 ;  /* 0x02882003000075a7 */ /* 0x001064000800017f */
[----:B-1----:R-:W-:Y:S05]  /*27ac0*/  @!P0 NANOSLEEP.SYNCS 0x989680 ;  /* 0x009896800000895d */ /* 0x002fea0003900000 */
[----:B------:R-:W1:Y:S02]  /*27ad0*/  @!P0 SYNCS.PHASECHK.TRANS64 P0, [R0+URZ+0x28820], R3 ;  /* 0x02882003000085a7 */ /* 0x000e64000800007f */
[----:B-1----:R-:W-:Y:S05]  /*27ae0*/  @!P0 BRA `(.L_x_2089) ;  /* 0xfffffffc00f08947 */ /* 0x002fea000383ffff */
[----:B------:R-:W-:Y:S05]  /*27af0*/  BRA `(.L_x_2233) ;  /* 0xffffffc400547947 */ /* 0x000fea000383ffff */
.L_x_2090:
        /* <DEDUP_REMOVED lines=11> */
.L_x_2235:
[----:B------:R-:W-:Y:S05]  /*27bb0*/  BSYNC B0 ;  /* 0x0000000000007941 */ /* 0x000fea0003800000 */
.L_x_2234:
[----:B------:R-:W-:Y:S05]  /*27bc0*/  BRA `(.L_x_2236) ;  /* 0xffffffc4003c7947 */ /* 0x000fea000383ffff */
.L_x_2091:
[----:B------:R-:W-:Y:S01]  /*27bd0*/  BSSY B0, `(.L_x_2237) ;  /* 0x0000006000007945 */ /* 0x000fe20003800000 */
[----:B------:R-:W-:-:S07]  /*27be0*/  IMAD.MOV.U32 R15, RZ, RZ, -0x1 ;  /* 0xffffffffff0f7424 */ /* 0x000fce00078e00ff */
[----:B012---:R-:W-:Y:S05]  /*27bf0*/  WARPSYNC.COLLECTIVE R15, `(.L_x_2238) ;  /* 0x000000000f0c7348 */ /* 0x007fea0003c00000 */
[----:B------:R-:W-:Y:S02]  /*27c00*/  ELECT P6, UR62, PT ;  /* 0x00000000003e782f */ /* 0x000fe400038c0000 */
[----:B------:R-:W-:Y:S01]  /*27c10*/  MOV R14, UR62 ;  /* 0x0000003e000e7c02 */ /* 0x000fe20008000f00 */
[----:B012---:R-:W-:Y:S10]  /*27c20*/  ENDCOLLECTIVE ;  /* 0x000000000000791b */ /* 0x007ff40003800000 */
.L_x_2238:
[----:B------:R-:W-:Y:S05]  /*27c30*/  BSYNC B0 ;  /* 0x0000000000007941 */ /* 0x000fea0003800000 */
.L_x_2237:
[----:B------:R-:W-:Y:S05]  /*27c40*/  BRA `(.L_x_2239) ;  /* 0xffffffc400307947 */ /* 0x000fea000383ffff */
.L_x_2093:
[----:B0-----:R0:W1:Y:S02]  /*27c50*/  SYNCS.PHASECHK.TRANS64.TRYWAIT P0, [R6+URZ], R5 ;  /* 0x00000005060075a7 */ /* 0x001064000800017f */
[----:B-1----:R-:W-:Y:S05]  /*27c60*/  @!P0 NANOSLEEP.SYNCS 0x989680 ;  /* 0x009896800000895d */ /* 0x002fea0003900000 */
[----:B------:R-:W1:Y:S02]  /*27c70*/  @!P0 SYNCS.PHASECHK.TRANS64 P0, [R6+URZ], R5 ;  /* 0x00000005060085a7 */ /* 0x000e64000800007f */
[----:B-1----:R-:W-:Y:S05]  /*27c80*/  @!P0 BRA `(.L_x_2093) ;  /* 0xfffffffc00f08947 */ /* 0x002fea000383ffff */
[----:B------:R-:W-:Y:S05]  /*27c90*/  BRA `(.L_x_2240) ;  /* 0xffffffc4006c7947 */ /* 0x000fea000383ffff */
.L_x_2094:
[----:B-1----:R1:W2:Y:S02]  /*27ca0*/  SYNCS.PHASECHK.TRANS64.TRYWAIT P0, [R7+URZ], R2 ;  /* 0x00000002070075a7 */ /* 0x0022a4000800017f */
[----:B--2---:R-:W-:Y:S05]  /*27cb0*/  @!P0 NANOSLEEP.SYNCS 0x989680 ;  /* 0x009896800000895d */ /* 0x004fea0003900000 */
[----:B------:R-:W2:Y:S02]  /*27cc0*/  @!P0 SYNCS.PHASECHK.TRANS64 P0, [R7+URZ], R2 ;  /* 0x00000002070085a7 */ /* 0x000ea4000800007f */
[----:B--2---:R-:W-:Y:S05]  /*27cd0*/  @!P0 BRA `(.L_x_2094) ;  /* 0xfffffffc00f08947 */ /* 0x004fea000383ffff */
[----:B------:R-:W-:Y:S05]  /*27ce0*/  BRA `(.L_x_2241) ;  /* 0xffffffc400607947 */ /* 0x000fea000383ffff */
.L_x_2096:
[----:B--2---:R2:W3:Y:S02]  /*27cf0*/  SYNCS.PHASECHK.TRANS64.TRYWAIT P0, [R4+URZ], R5 ;  /* 0x00000005040075a7 */ /* 0x0044e4000800017f */
[----:B---3--:R-:W-:Y:S05]  /*27d00*/  @!P0 NANOSLEEP.SYNCS 0x989680 ;  /* 0x009896800000895d */ /* 0x008fea0003900000 */
[----:B------:R-:W3:Y:S02]  /*27d10*/  @!P0 SYNCS.PHASECHK.TRANS64 P0, [R4+URZ], R5 ;  /* 0x00000005040085a7 */ /* 0x000ee4000800007f */
[----:B---3--:R-:W-:Y:S05]  /*27d20*/  @!P0 BRA `(.L_x_2096) ;  /* 0xfffffffc00f08947 */ /* 0x008fea000383ffff */
[----:B------:R-:W-:Y:S05]  /*27d30*/  BRA `(.L_x_2242) ;  /* 0xffffffc400687947 */ /* 0x000fea000383ffff */
.L_x_2243:
        /* <DEDUP_REMOVED lines=12> */
.L_x_3223:


//--------------------- .text._ZN7cutlass13device_kernelIN5flash11enable_sm90INS1_16FlashAttnFwdSm90INS1_25CollectiveMainloopFwdSm90ILi2EN4cute5tupleIJNS5_1CILi1EEES8_S8_EEENS6_IJNS7_ILi128EEESA_SA_EEELi128ENS_6half_tEfNS_4arch4Sm90ELb1ELb0ELb0ELb0ELb0ELb0ELb0ELb1ELb1ELb1ELb0ELb0EEENS1_21CollectiveEpilogueFwdISB_S9_SC_SE_Li256ELb0ELb1ELb0ELb0EEENS1_30DynamicPersistentTileSchedulerILi256ELi128ELb0ELb1ELb1EEEEEEEEEvNT_6ParamsE --------------------------
	.section	.text._ZN7cutlass13device_kernelIN5flash11enable_sm90INS1_16FlashAttnFwdSm90INS1_25CollectiveMainloopFwdSm90ILi2EN4cute5tupleIJNS5_1CILi1EEES8_S8_EEENS6_IJNS7_ILi128EEESA_SA_EEELi128ENS_6half_tEfNS_4arch4Sm90ELb1ELb0ELb0ELb0ELb0ELb0ELb0ELb1ELb1ELb1ELb0ELb0EEENS1_21CollectiveEpilogueFwdISB_S9_SC_SE_Li256ELb0ELb1ELb0ELb0EEENS1_30DynamicPersistentTileSchedulerILi256ELi128ELb0ELb1ELb1EEEEEEEEEvNT_6ParamsE,"ax",@progbits
	.align	128
.text._ZN7cutlass13device_kernelIN5flash11enable_sm90INS1_16FlashAttnFwdSm90INS1_25CollectiveMainloopFwdSm90ILi2EN4cute5tupleIJNS5_1CILi1EEES8_S8_EEENS6_IJNS7_ILi128EEESA_SA_EEELi128ENS_6half_tEfNS_4arch4Sm90ELb1ELb0ELb0ELb0ELb0ELb0ELb0ELb1ELb1ELb1ELb0ELb0EEENS1_21CollectiveEpilogueFwdISB_S9_SC_SE_Li256ELb0ELb1ELb0ELb0EEENS1_30DynamicPersistentTileSchedulerILi256ELi128ELb0ELb1ELb1EEEEEEEEEvNT_6ParamsE:
        .type           _ZN7cutlass13device_kernelIN5flash11enable_sm90INS1_16FlashAttnFwdSm90INS1_25CollectiveMainloopFwdSm90ILi2EN4cute5tupleIJNS5_1CILi1EEES8_S8_EEENS6_IJNS7_ILi128EEESA_SA_EEELi128ENS_6half_tEfNS_4arch4Sm90ELb1ELb0ELb0ELb0ELb0ELb0ELb0ELb1ELb1ELb1ELb0ELb0EEENS1_21CollectiveEpilogueFwdISB_S9_SC_SE_Li256ELb0ELb1ELb0ELb0EEENS1_30DynamicPersistentTileSchedulerILi256ELi128ELb0ELb1ELb1EEEEEEEEEvNT_6ParamsE,@function
        .size           _ZN7cutlass13device_kernelIN5flash11enable_sm90INS1_16FlashAttnFwdSm90INS1_25CollectiveMainloopFwdSm90ILi2EN4cute5tupleIJNS5_1CILi1EEES8_S8_EEENS6_IJNS7_ILi128EEESA_SA_EEELi128ENS_6half_tEfNS_4arch4Sm90ELb1ELb0ELb0ELb0ELb0ELb0ELb0ELb1ELb1ELb1ELb0ELb0EEENS1_21CollectiveEpilogueFwdISB_S9_SC_SE_Li256ELb0ELb1ELb0ELb0EEENS1_30DynamicPersistentTileSchedulerILi256ELi128ELb0ELb1ELb1EEEEEEEEEvNT_6ParamsE,(.L_x_3224 - _ZN7cutlass13device_kernelIN5flash11enable_sm90INS1_16FlashAttnFwdSm90INS1_25CollectiveMainloopFwdSm90ILi2EN4cute5tupleIJNS5_1CILi1EEES8_S8_EEENS6_IJNS7_ILi128EEESA_SA_EEELi128ENS_6half_tEfNS_4arch4Sm90ELb1ELb0ELb0ELb0ELb0ELb0ELb0ELb1ELb1ELb1ELb0ELb0EEENS1_21CollectiveEpilogueFwdISB_S9_SC_SE_Li256ELb0ELb1ELb0ELb0EEENS1_30DynamicPersistentTileSchedulerILi256ELi128ELb0ELb1ELb1EEEEEEEEEvNT_6ParamsE)
        .other          _ZN7cutlass13device_kernelIN5flash11enable_sm90INS1_16FlashAttnFwdSm90INS1_25CollectiveMainloopFwdSm90ILi2EN4cute5tupleIJNS5_1CILi1EEES8_S8_EEENS6_IJNS7_ILi128EEESA_SA_EEELi128ENS_6half_tEfNS_4arch4Sm90ELb1ELb0ELb0ELb0ELb0ELb0ELb0ELb1ELb1ELb1ELb0ELb0EEENS1_21CollectiveEpilogueFwdISB_S9_SC_SE_Li256ELb0ELb1ELb0ELb0EEENS1_30DynamicPersistentTileSchedulerILi256ELi128ELb0ELb1ELb1EEEEEEEEEvNT_6ParamsE,@"STO_CUDA_ENTRY STV_DEFAULT"
_ZN7cutlass13device_kernelIN5flash11enable_sm90INS1_16FlashAttnFwdSm90INS1_25CollectiveMainloopFwdSm90ILi2EN4cute5tupleIJNS5_1CILi1EEES8_S8_EEENS6_IJNS7_ILi128EEESA_SA_EEELi128ENS_6half_tEfNS_4arch4Sm90ELb1ELb0ELb0ELb0ELb0ELb0ELb0ELb1ELb1ELb1ELb0ELb0EEENS1_21CollectiveEpilogueFwdISB_S9_SC_SE_Li256ELb0ELb1ELb0ELb0EEENS1_30DynamicPersistentTileSchedulerILi256ELi128ELb0ELb1ELb1EEEEEEEEEvNT_6ParamsE:
        /* <DEDUP_REMOVED lines=18> */
.L_x_2245:
[----:B------:R-:W-:Y:S05]  /*0120*/  BSYNC B0 ;  /* 0x0000000000007941 */ /* 0x000fea0003800000 */
.L_x_2244:
        /* <DEDUP_REMOVED lines=41> */
.L_x_2246:
        /* <DEDUP_REMOVED lines=22> */
.L_x_2247:
        /* <DEDUP_REMOVED lines=18> */
.L_x_2248:
        /* <DEDUP_REMOVED lines=22> */
.L_x_2249:
        /* <DEDUP_REMOVED lines=22> */
.L_x_2250:
[----:B------:R-:W-:Y:S01]  /*0900*/  PLOP3.LUT P0, PT, PT, PT, UP0, 0x80, 0x0 ;  /* 0x000000000000781c */ /* 0x000fe20003f0f008 */
[----:B------:R-:W-:Y:S01]  /*0910*/  UMOV UR38, 0x1 ;  /* 0x0000000100267882 */ /* 0x000fe20000000000 */
[----:B------:R-:W-:Y:S01]  /*0920*/  NOP ;  /* 0x0000000000007918 */ /* 0x000fe20000000000 */
[----:B------:R-:W-:Y:S01]  /*0930*/  USEL UR38, UR38, 0x2, !UP0 ;  /* 0x0000000226267887 */ /* 0x000fe2000c000000 */
[----:B------:R-:W-:Y:S01]  /*0940*/  ULDC.64 UR46, c[0x0][0x208] ;  /* 0x00008200002e7ab9 */ /* 0x000fe20000000a00 */
[----:B012-4-:R-:W-:Y:S08]  /*0950*/  BAR.SYNC.DEFER_BLOCKING 0x0 ;  /* 0x0000000000007b1d */ /* 0x017ff00000010000 */
[----:B------:R-:W-:Y:S05]  /*0960*/  @!P0 BRA `(.L_x_2251) ;  /* 0x000000a000708947 */ /* 0x000fea0003800000 */
.L_x_2252:
        /* <DEDUP_REMOVED lines=21> */
[CC--:B------:R-:W-:Y:S02]  /*0ac0*/  LEA.HI R4, R3.reuse, R190.reuse, RZ, 0x5 ;  /* 0x000000be03047211 */ /* 0x0c0fe400078f28ff */
[----:B------:R-:W-:Y:S02]  /*0ad0*/  LOP3.LUT R5, R0, 0xffffff80, RZ, 0xc0, !PT ;  /* 0xffffff8000057812 */ /* 0x000fe400078ec0ff */
[----:B------:R-:W-:Y:S01]  /*0ae0*/  LEA.HI R2, R3, R190, RZ, 0x4 ;  /* 0x000000be03027211 */ /* 0x000fe200078f20ff */
[----:B------:R-:W-:Y:S01]  /*0af0*/  IMAD.SHL.U32 R4, R4, 0x20, RZ ;  /* 0x0000002004047824 */ /* 0x000fe200078e00ff */
[----:B------:R-:W-:Y:S01]  /*0b00*/  SHF.R.S32.HI R185, RZ, 0x7, R0 ;  /* 0x00000007ffb97819 */ /* 0x000fe20000011400 */
[----:B------:R-:W-:Y:S01]  /*0b10*/  IMAD.IADD R184, R190, 0x1, -R5 ;  /* 0x00000001beb87824 */ /* 0x000fe200078e0a05 */
[----:B------:R-:W-:-:S02]  /*0b20*/  SHF.R.S32.HI R7, RZ, 0x4, R2 ;  /* 0x00000004ff077819 */ /* 0x000fc40000011402 */
[----:B------:R-:W-:Y:S02]  /*0b30*/  LOP3.LUT R5, R2, 0x3fffff0, RZ, 0xc0, !PT ;  /* 0x03fffff002057812 */ /* 0x000fe400078ec0ff */
[----:B------:R-:W-:Y:S02]  /*0b40*/  LOP3.LUT R4, R4, 0xfffffc00, RZ, 0xc0, !PT ;  /* 0xfffffc0004047812 */ /* 0x000fe400078ec0ff */
[----:B------:R-:W-:Y:S01]  /*0b50*/  LEA.HI R2, R2, R7, RZ, 0x1 ;  /* 0x0000000702027211 */ /* 0x000fe200078f08ff */
[----:B------:R-:W-:Y:S01]  /*0b60*/  IMAD.IADD R5, R190, 0x1, -R5 ;  /* 0x00000001be057824 */ /* 0x000fe200078e0a05 */
[----:B------:R-:W-:Y:S02]  /*0b70*/  SHF.R.S32.HI R9, RZ, 0x1f, R184 ;  /* 0x0000001fff097819 */ /* 0x000fe400000114b8 */
[----:B------:R-:W-:Y:S01]  /*0b80*/  LOP3.LUT R2, R2, 0x1ffffffe, RZ, 0xc0, !PT ;  /* 0x1ffffffe02027812 */ /* 0x000fe200078ec0ff */
[----:B------:R-:W-:Y:S01]  /*0b90*/  IMAD R5, R5, 0x40, R4 ;  /* 0x0000004005057824 */ /* 0x000fe200078e0204 */
[----:B------:R-:W-:-:S02]  /*0ba0*/  LEA.HI R4, R3, R190, RZ, 0x2 ;  /* 0x000000be03047211 */ /* 0x000fc400078f10ff */
[----:B------:R-:W-:Y:S01]  /*0bb0*/  LEA.HI R6, R9, R184, RZ, 0x2 ;  /* 0x000000b809067211 */ /* 0x000fe200078f10ff */
[----:B------:R-:W-:Y:S01]  /*0bc0*/  IMAD.IADD R2, R7, 0x1, -R2 ;  /* 0x0000000107027824 */ /* 0x000fe200078e0a02 */
[----:B------:R-:W-:Y:S02]  /*0bd0*/  LOP3.LUT R7, R4, 0xfffffffc, RZ, 0xc0, !PT ;  /* 0xfffffffc04077812 */ /* 0x000fe400078ec0ff */
[--C-:B------:R-:W-:Y:S01]  /*0be0*/  SHF.R.S32.HI R8, RZ, 0x2, R6.reuse ;  /* 0x00000002ff087819 */ /* 0x100fe20000011406 */
[----:B------:R-:W-:Y:S01]  /*0bf0*/  IMAD R187, R2, 0x8, R5 ;  /* 0x0000000802bb7824 */ /* 0x000fe200078e0205 */
[----:B------:R-:W-:Y:S01]  /*0c00*/  SHF.R.S32.HI R11, RZ, 0x1f, R6 ;  /* 0x0000001fff0b7819 */ /* 0x000fe20000011406 */
[----:B------:R-:W-:Y:S01]  /*0c10*/  IMAD.IADD R7, R190, 0x1, -R7 ;  /* 0x00000001be077824 */ /* 0x000fe200078e0a07 */
[----:B------:R-:W-:Y:S02]  /*0c20*/  LEA.HI R3, R3, R190, RZ, 0x3 ;  /* 0x000000be03037211 */ /* 0x000fe400078f18ff */
[----:B------:R-:W-:-:S02]  /*0c30*/  LEA.HI R11, R11, R8, RZ, 0x3 ;  /* 0x000000080b0b7211 */ /* 0x000fc400078f18ff */
[----:B------:R-:W-:Y:S02]  /*0c40*/  LEA.HI R2, R7, R7, RZ, 0x1 ;  /* 0x0000000707027211 */ /* 0x000fe400078f08ff */
[----:B------:R-:W-:Y:S02]  /*0c50*/  LOP3.LUT R19, R3, 0xfffffff8, RZ, 0xc0, !PT ;  /* 0xfffffff803137812 */ /* 0x000fe400078ec0ff */
[----:B------:R-:W-:Y:S02]  /*0c60*/  LOP3.LUT R11, R11, 0xfffffff8, RZ, 0xc0, !PT ;  /* 0xfffffff80b0b7812 */ /* 0x000fe400078ec0ff */
[----:B------:R-:W-:Y:S01]  /*0c70*/  LEA.HI R9, R9, R184, RZ, 0x5 ;  /* 0x000000b809097211 */ /* 0x000fe200078f28ff */
[----:B------:R-:W-:Y:S01]  /*0c80*/  IMAD.IADD R19, R190, 0x1, -R19 ;  /* 0x00000001be137824 */ /* 0x000fe200078e0a13 */
[----:B------:R-:W-:Y:S01]  /*0c90*/  LEA.HI R0, R0, R185, RZ, 0x1 ;  /* 0x000000b900007211 */ /* 0x000fe200078f08ff */
[----:B------:R-:W-:Y:S01]  /*0ca0*/  IMAD.IADD R8, R8, 0x1, -R11 ;  /* 0x0000000108087824 */ /* 0x000fe200078e0a0b */
[----:B------:R-:W-:-:S02]  /*0cb0*/  LOP3.LUT R2, R2, 0x1ffffffe, RZ, 0xc0, !PT ;  /* 0x1ffffffe02027812 */ /* 0x000fc400078ec0ff */
[----:B------:R-:W-:Y:S02]  /*0cc0*/  SHF.R.S32.HI R9, RZ, 0x5, R9 ;  /* 0x00000005ff097819 */ /* 0x000fe40000011409 */
[----:B------:R-:W-:Y:S01]  /*0cd0*/  LOP3.LUT R0, R0, 0x3fffffe, RZ, 0xc0, !PT ;  /* 0x03fffffe00007812 */ /* 0x000fe200078ec0ff */
[----:B------:R-:W-:Y:S01]  /*0ce0*/  IMAD.IADD R17, R7, 0x1, -R2 ;  /* 0x0000000107117824 */ /* 0x000fe200078e0a02 */
[----:B------:R-:W-:Y:S01]  /*0cf0*/  LOP3.LUT R5, R6, 0x7ffffffc, RZ, 0xc0, !PT ;  /* 0x7ffffffc06057812 */ /* 0x000fe200078ec0ff */
[----:B------:R-:W-:Y:S01]  /*0d00*/  IMAD.SHL.U32 R2, R19, 0x8, RZ ;  /* 0x0000000813027824 */ /* 0x000fe200078e00ff */
[----:B------:R-:W-:Y:S01]  /*0d10*/  SHF.R.S32.HI R22, RZ, 0x3, R3 ;  /* 0x00000003ff167819 */ /* 0x000fe20000011403 */
[----:B------:R-:W-:Y:S02]  /*0d20*/  IMAD R9, R9, 0x10, R8 ;  /* 0x0000001009097824 */ /* 0x000fe400078e0208 */
[----:B------:R-:W-:Y:S01]  /*0d30*/  IMAD.IADD R0, R185, 0x1, -R0 ;  /* 0x00000001b9007824 */ /* 0x000fe200078e0a00 */
[----:B------:R-:W-:Y:S01]  /*0d40*/  SHF.R.S32.HI R189, RZ, 0x1f, R2 ;  /* 0x0000001fffbd7819 */ /* 0x000fe20000011402 */
[----:B------:R-:W-:-:S02]  /*0d50*/  VIADD R18, R2, 0x40 ;  /* 0x0000004002127836 */ /* 0x000fc40000000000 */
[----:B------:R-:W-:Y:S02]  /*0d60*/  IMAD R186, R0, 0x40, R9 ;  /* 0x0000004000ba7824 */ /* 0x000fe400078e0209 */
[----:B------:R-:W-:Y:S01]  /*0d70*/  IMAD.IADD R16, R184, 0x1, -R5 ;  /* 0x00000001b8107824 */ /* 0x000fe200078e0a05 */
[----:B------:R-:W-:Y:S01]  /*0d80*/  SHF.R.S32.HI R188, RZ, 0x1f, R18 ;  /* 0x0000001fffbc7819 */ /* 0x000fe20000011412 */
[----:B------:R-:W-:-:S07]  /*0d90*/  IMAD R17, R17, 0x8, R186 ;  /* 0x0000000811117824 */ /* 0x000fce00078e02ba */
.L_x_2303:
        /* <DEDUP_REMOVED lines=12> */
[----:B01234-:R-:W-:Y:S05]  /*0e60*/  @!P0 BRA `(.L_x_2253) ;  /* 0x0000000000208947 */ /* 0x01ffea0003800000 */
        /* <DEDUP_REMOVED lines=8> */
.L_x_2253:
[----:B------:R-:W-:Y:S01]  /*0ef0*/  ULDC UR7, c[0x0][0xc54] ;  /* 0x0003150000077ab9 */ /* 0x000fe20000000800 */
[----:B------:R-:W-:Y:S01]  /*0f00*/  UMOV UR6, UR9 ;  /* 0x0000000900067c82 */ /* 0x000fe20008000000 */
[----:B------:R-:W-:-:S11]  /*0f10*/  UISETP.NE.AND UP0, UPT, UR7, 0x1, UPT ;  /* 0x000000010700788c */ /* 0x000fd6000bf05270 */
[----:B------:R-:W-:Y:S02]  /*0f20*/  @UP0 ULDC.64 UR10, c[0x0][0xc58] ;  /* 0x00031600000a0ab9 */ /* 0x000fe40000000a00 */
[----:B------:R-:W-:-:S04]  /*0f30*/  UIMAD.WIDE.U32 UR4, UR9, UR10, URZ ;  /* 0x0000000a090472a5 */ /* 0x000fc8000f8e003f */
[----:B------:R-:W-:-:S04]  /*0f40*/  @UP0 USHF.R.U32.HI UR6, URZ, UR11, UR5 ;  /* 0x0000000b3f060299 */ /* 0x000fc80008011605 */
[----:B------:R-:W-:-:S12]  /*0f50*/  UIMAD UR4, UR6, UR7, URZ ;  /* 0x00000007060472a4 */ /* 0x000fd8000f8e023f */
.L_x_2254:
[----:B------:R-:W-:Y:S01]  /*0f60*/  ULDC.64 UR10, c[0x0][0x418] ;  /* 0x00010600000a7ab9 */ /* 0x000fe20000000a00 */
[----:B------:R-:W-:Y:S01]  /*0f70*/  ULOP3.LUT UR6, URZ, UR6, URZ, 0x33, !UPT ;  /* 0x000000063f067292 */ /* 0x000fe2000f8e333f */
[----:B------:R-:W-:Y:S01]  /*0f80*/  PLOP3.LUT P0, PT, PT, PT, PT, 0x80, 0x0 ;  /* 0x000000000000781c */ /* 0x000fe20003f0f070 */
[----:B------:R-:W-:Y:S01]  /*0f90*/  UISETP.NE.U32.AND UP0, UPT, UR10, URZ, UPT ;  /* 0x0000003f0a00728c */ /* 0x000fe2000bf05070 */
[----:B------:R-:W-:Y:S01]  /*0fa0*/  IMAD.MOV.U32 R3, RZ, RZ, RZ ;  /* 0x000000ffff037224 */ /* 0x000fe200078e00ff */
[----:B------:R-:W-:Y:S01]  /*0fb0*/  ULDC UR5, c[0x0][0xc3c] ;  /* 0x00030f0000057ab9 */ /* 0x000fe20000000800 */
[----:B------:R-:W-:Y:S01]  /*0fc0*/  UIADD3 UR4, UR9, -UR4, URZ ;  /* 0x8000000409047290 */ /* 0x000fe2000fffe03f */
[----:B------:R-:W-:Y:S01]  /*0fd0*/  IMAD.MOV.U32 R38, RZ, RZ, RZ ;  /* 0x000000ffff267224 */ /* 0x000fe200078e00ff */
[----:B------:R-:W-:Y:S01]  /*0fe0*/  UISETP.NE.AND.EX UP0, UPT, UR11, URZ, UPT, UP0 ;  /* 0x0000003f0b00728c */ /* 0x000fe2000bf05300 */
[----:B------:R-:W-:Y:S01]  /*0ff0*/  CS2R R150, SRZ ;  /* 0x0000000000967805 */ /* 0x000fe2000001ff00 */
[----:B------:R-:W-:Y:S01]  /*1000*/  UIADD3 UR6, UR6, UR5, URZ ;  /* 0x0000000506067290 */ /* 0x000fe2000fffe03f */
[----:B------:R-:W-:Y:S01]  /*1010*/  CS2R R148, SRZ ;  /* 0x0000000000947805 */ /* 0x000fe2000001ff00 */
[----:B------:R-:W-:Y:S01]  /*1020*/  ULDC UR11, c[0x0][0x448] ;  /* 0x00011200000b7ab9 */ /* 0x000fe20000000800 */
[----:B------:R-:W-:Y:S01]  /*1030*/  ULDC UR10, c[0x0][0xc54] ;  /* 0x00031500000a7ab9 */ /* 0x000fe20000000800 */
[----:B------:R-:W-:Y:S01]  /*1040*/  UISETP.NE.AND UP2, UPT, UR11, 0x1, UPT ;  /* 0x000000010b00788c */ /* 0x000fe2000bf45270 */
[----:B------:R-:W-:Y:S01]  /*1050*/  CS2R R146, SRZ ;  /* 0x0000000000927805 */ /* 0x000fe2000001ff00 */
[----:B------:R-:W-:Y:S01]  /*1060*/  USHF.L.U32 UR36, UR6, 0x7, URZ ;  /* 0x0000000706247899 */ /* 0x000fe2000800063f */
[----:B------:R-:W-:Y:S01]  /*1070*/  CS2R R144, SRZ ;  /* 0x0000000000907805 */ /* 0x000fe2000001ff00 */
[----:B------:R-:W-:Y:S01]  /*1080*/  UIMAD UR10, UR8, UR10, UR4 ;  /* 0x0000000a080a72a4 */ /* 0x000fe2000f8e0204 */
[----:B------:R-:W-:Y:S01]  /*1090*/  CS2R R142, SRZ ;  /* 0x00000000008e7805 */ /* 0x000fe2000001ff00 */
[----:B------:R-:W-:Y:S01]  /*10a0*/  UIADD3 UR6, UR36, 0x7f, URZ ;  /* 0x0000007f24067890 */ /* 0x000fe2000fffe03f */
[----:B------:R-:W-:Y:S01]  /*10b0*/  CS2R R140, SRZ ;  /* 0x00000000008c7805 */ /* 0x000fe2000001ff00 */
[----:B------:R-:W-:Y:S01]  /*10c0*/  ULDC UR49, c[0x0][0x424] ;  /* 0x0001090000317ab9 */ /* 0x000fe20000000800 */
[----:B------:R-:W-:Y:S01]  /*10d0*/  ULDC UR7, c[0x0][0x288] ;  /* 0x0000a20000077ab9 */ /* 0x000fe20000000800 */
[----:B------:R-:W-:Y:S01]  /*10e0*/  USEL UR49, UR49, 0x1, UP0 ;  /* 0x0000000131317887 */ /* 0x000fe20008000000 */
[----:B------:R-:W-:Y:S01]  /*10f0*/  CS2R R138, SRZ ;  /* 0x00000000008a7805 */ /* 0x000fe2000001ff00 */
[----:B------:R-:W-:Y:S01]  /*1100*/  @UP2 ULDC UR4, c[0x0][0x44c] ;  /* 0x0001130000042ab9 */ /* 0x000fe20000000800 */
[----:B------:R-:W-:Y:S01]  /*1110*/  UIADD3 UR7, -UR7, 0x80, URZ ;  /* 0x0000008007077890 */ /* 0x000fe2000fffe13f */
[----:B------:R-:W-:Y:S01]  /*1120*/  CS2R R136, SRZ ;  /* 0x0000000000887805 */ /* 0x000fe2000001ff00 */
[----:B------:R-:W-:Y:S01]  /*1130*/  UIMAD.WIDE.U32 UR4, UR6, UR4, URZ ;  /* 0x00000004060472a5 */ /* 0x000fe2000f8e003f */
[----:B------:R-:W-:Y:S01]  /*1140*/  CS2R R134, SRZ ;  /* 0x0000000000867805 */ /* 0x000fe2000001ff00 */
[----:B------:R-:W-:Y:S01]  /*1150*/  ULDC UR9, c[0x0][0x2f0] ;  /* 0x0000bc0000097ab9 */ /* 0x000fe20000000800 */
[----:B------:R-:W-:Y:S01]  /*1160*/  @UP2 ULDC UR11, c[0x0][0x450] ;  /* 0x00011400000b2ab9 */ /* 0x000fe20000000800 */
[----:B------:R-:W-:Y:S01]  /*1170*/  UIMAD UR7, UR49, UR9, UR7 ;  /* 0x00000009310772a4 */ /* 0x000fe2000f8e0207 */
[----:B------:R-:W-:Y:S01]  /*1180*/  CS2R R132, SRZ ;  /* 0x0000000000847805 */ /* 0x000fe2000001ff00 */
[----:B------:R-:W-:Y:S01]  /*1190*/  @UP2 USHF.R.U32.HI UR6, URZ, UR11, UR5 ;  /* 0x0000000b3f062299 */ /* 0x000fe20008011605 */
[----:B------:R-:W-:Y:S01]  /*11a0*/  CS2R R130, SRZ ;  /* 0x0000000000827805 */ /* 0x000fe2000001ff00 */
[----:B------:R-:W-:Y:S01]  /*11b0*/  UIMAD UR4, UR49, UR9, 0x7f ;  /* 0x0000007f310474a4 */ /* 0x000fe2000f8e0209 */
[----:B------:R-:W-:Y:S01]  /*11c0*/  CS2R R128, SRZ ;  /* 0x0000000000807805 */ /* 0x000fe2000001ff00 */
[----:B------:R-:W-:Y:S01]  /*11d0*/  UIADD3 UR6, UR7, UR6, URZ ;  /* 0x0000000607067290 */ /* 0x000fe2000fffe03f */
[----:B------:R-:W-:Y:S01]  /*11e0*/  CS2R R126, SRZ ;  /* 0x00000000007e7805 */ /* 0x000fe2000001ff00 */
[----:B------:R-:W-:Y:S01]  /*11f0*/  USHF.R.S32.HI UR5, URZ, 0x1f, UR4 ;  /* 0x0000001f3f057899 */ /* 0x000fe20008011404 */
[----:B------:R-:W-:Y:S01]  /*1200*/  CS2R R124, SRZ ;  /* 0x00000000007c7805 */ /* 0x000fe2000001ff00 */
[----:B------:R-:W-:Y:S01]  /*1210*/  USHF.R.S32.HI UR7, URZ, 0x1f, UR6 ;  /* 0x0000001f3f077899 */ /* 0x000fe20008011406 */
[----:B------:R-:W-:Y:S01]  /*1220*/  CS2R R122, SRZ ;  /* 0x00000000007a7805 */ /* 0x000fe2000001ff00 */
[----:B------:R-:W-:Y:S01]  /*1230*/  ULEA.HI UR5, UR5, UR4, URZ, 0x7 ;  /* 0x0000000405057291 */ /* 0x000fe2000f8f383f */
[----:B------:R-:W-:Y:S01]  /*1240*/  CS2R R120, SRZ ;  /* 0x0000000000787805 */ /* 0x000fe2000001ff00 */
[----:B------:R-:W-:Y:S01]  /*1250*/  ULEA.HI UR7, UR7, UR6, URZ, 0x7 ;  /* 0x0000000607077291 */ /* 0x000fe2000f8f383f */
[----:B------:R-:W-:Y:S01]  /*1260*/  CS2R R118, SRZ ;  /* 0x0000000000767805 */ /* 0x000fe2000001ff00 */
[----:B------:R-:W-:Y:S01]  /*1270*/  USHF.R.S32.HI UR50, URZ, 0x7, UR5 ;  /* 0x000000073f327899 */ /* 0x000fe20008011405 */
[----:B------:R-:W-:Y:S01]  /*1280*/  CS2R R116, SRZ ;  /* 0x0000000000747805 */ /* 0x000fe2000001ff00 */
[----:B------:R-:W-:Y:S01]  /*1290*/  USHF.R.S32.HI UR7, URZ, 0x7, UR7 ;  /* 0x000000073f077899 */ /* 0x000fe20008011407 */
[----:B------:R-:W-:Y:S01]  /*12a0*/  CS2R R114, SRZ ;  /* 0x0000000000727805 */ /* 0x000fe2000001ff00 */
[----:B------:R-:W-:Y:S01]  /*12b0*/  ULDC UR39, c[0x0][0xc48] ;  /* 0x0003120000277ab9 */ /* 0x000fe20000000800 */
[----:B------:R-:W-:Y:S01]  /*12c0*/  UMOV UR37, UR10 ;  /* 0x0000000a00257c82 */ /* 0x000fe20008000000 */
[----:B------:R-:W-:Y:S01]  /*12d0*/  UISETP.LT.AND UP0, UPT, UR50, UR7, UPT ;  /* 0x000000073200728c */ /* 0x000fe2000bf01270 */
[----:B------:R-:W-:Y:S01]  /*12e0*/  CS2R R112, SRZ ;  /* 0x0000000000707805 */ /* 0x000fe2000001ff00 */
[----:B------:R-:W-:Y:S01]  /*12f0*/  UISETP.NE.AND UP1, UPT, UR39, 0x1, UPT ;  /* 0x000000012700788c */ /* 0x000fe2000bf25270 */
[----:B------:R-:W-:Y:S01]  /*1300*/  CS2R R110, SRZ ;  /* 0x00000000006e7805 */ /* 0x000fe2000001ff00 */
[----:B------:R-:W-:Y:S01]  /*1310*/  USEL UR50, UR50, UR7, UP0 ;  /* 0x0000000732327287 */ /* 0x000fe20008000000 */
[----:B------:R-:W-:-:S02]  /*1320*/  CS2R R108, SRZ ;  /* 0x00000000006c7805 */ /* 0x000fc4000001ff00 */
[----:B------:R-:W-:Y:S02]  /*1330*/  CS2R R106, SRZ ;  /* 0x00000000006a7805 */ /* 0x000fe4000001ff00 */
[----:B------:R-:W-:Y:S01]  /*1340*/  CS2R R104, SRZ ;  /* 0x0000000000687805 */ /* 0x000fe2000001ff00 */
[----:B------:R-:W-:Y:S01]  /*1350*/  UISETP.GE.AND UP0, UPT, UR50, 0x1, UPT ;  /* 0x000000013200788c */ /* 0x000fe2000bf06270 */
[----:B------:R-:W-:Y:S02]  /*1360*/  CS2R R102, SRZ ;  /* 0x0000000000667805 */ /* 0x000fe4000001ff00 */
[----:B------:R-:W-:Y:S02]  /*1370*/  CS2R R100, SRZ ;  /* 0x0000000000647805 */ /* 0x000fe4000001ff00 */
[----:B------:R-:W-:Y:S02]  /*1380*/  CS2R R98, SRZ ;  /* 0x0000000000627805 */ /* 0x000fe4000001ff00 */
[----:B------:R-:W-:Y:S01]  /*1390*/  CS2R R96, SRZ ;  /* 0x0000000000607805 */ /* 0x000fe2000001ff00 */
[----:B------:R-:W-:Y:S01]  /*13a0*/  @UP1 ULDC UR8, c[0x0][0xc4c] ;  /* 0x0003130000081ab9 */ /* 0x000fe20000000800 */
[----:B------:R-:W-:Y:S01]  /*13b0*/  PLOP3.LUT P1, PT, PT, PT, UP0, 0x80, 0x0 ;  /* 0x000000000000781c */ /* 0x000fe20003f2f008 */
[----:B------:R-:W-:Y:S01]  /*13c0*/  UIMAD.WIDE.U32 UR4, UR10, UR8, URZ ;  /* 0x000000080a0472a5 */ /* 0x000fe2000f8e003f */
[----:B------:R-:W-:Y:S01]  /*13d0*/  CS2R R6, SRZ ;  /* 0x0000000000067805 */ /* 0x000fe2000001ff00 */
[----:B------:R-:W-:Y:S01]  /*13e0*/  @UP1 ULDC UR6, c[0x0][0xc50] ;  /* 0x0003140000061ab9 */ /* 0x000fe20000000800 */
[----:B------:R-:W-:Y:S01]  /*13f0*/  IMAD.MOV.U32 R94, RZ, RZ, RZ ;  /* 0x000000ffff5e7224 */ /* 0x000fe200078e00ff */
[----:B------:R-:W-:Y:S01]  /*1400*/  @UP1 USHF.R.U32.HI UR37, URZ, UR6, UR5 ;  /* 0x000000063f251299 */ /* 0x000fe20008011605 */
[----:B------:R-:W-:Y:S01]  /*1410*/  IMAD.MOV.U32 R93, RZ, RZ, RZ ;  /* 0x000000ffff5d7224 */ /* 0x000fe200078e00ff */
[----:B------:R-:W-:-:S02]  /*1420*/  CS2R R90, SRZ ;  /* 0x00000000005a7805 */ /* 0x000fc4000001ff00 */
[----:B------:R-:W-:Y:S01]  /*1430*/  CS2R R88, SRZ ;  /* 0x0000000000587805 */ /* 0x000fe2000001ff00 */
[----:B------:R-:W-:-:S04]  /*1440*/  UIADD3 UR4, -UR37, URZ, URZ ;  /* 0x0000003f25047290 */ /* 0x000fc8000fffe13f */
[----:B------:R-:W-:Y:S01]  /*1450*/  UIMAD UR39, UR39, UR4, UR10 ;  /* 0x00000004272772a4 */ /* 0x000fe2000f8e020a */
[----:B------:R-:W-:Y:S11]  /*1460*/  @!P1 BRA `(.L_x_2255) ;  /* 0x00000078007c9947 */ /* 0x000ff60003800000 */
        /* <DEDUP_REMOVED lines=31> */
.L_x_2256:
        /* <DEDUP_REMOVED lines=9> */
.L_x_2404:
[----:B------:R-:W-:Y:S05]  /*16f0*/  @!P0 BRA `(.L_x_2258) ;  /* 0x0000000000048947 */ /* 0x000fea0003800000 */
[----:B------:R-:W-:Y:S01]  /*1700*/  BPT.TRAP 0x1 ;  /* 0x000000040000795c */ /* 0x000fe20000300000 */
.L_x_2258:
[----:B0-----:R-:W-:Y:S02]  /*1710*/  IMAD.U32 R3, RZ, RZ, UR42 ;  /* 0x0000002aff037e24 */ /* 0x001fe4000f8e00ff */
[----:B------:R-:W-:-:S03]  /*1720*/  IMAD.U32 R0, RZ, RZ, UR43 ;  /* 0x0000002bff007e24 */ /* 0x000fc6000f8e00ff */
[----:B------:R-:W-:Y:S02]  /*1730*/  LEA R3, R3, UR41, 0x3 ;  /* 0x0000002903037c11 */ /* 0x000fe4000f8e18ff */
[----:B------:R-:W-:-:S04]  /*1740*/  SHF.L.U32 R0, R0, 0x1f, RZ ;  /* 0x0000001f00007819 */ /* 0x000fc800000006ff */
[----:B------:R0:W1:Y:S01]  /*1750*/  SYNCS.PHASECHK.TRANS64.TRYWAIT P2, [R3+URZ+0x28830], R0 ;  /* 0x02883000030075a7 */ /* 0x000062000804017f */
[----:B------:R-:W-:Y:S05]  /*1760*/  @!P0 BRA `(.L_x_2259) ;  /* 0x0000000000048947 */ /* 0x000fea0003800000 */
[----:B------:R-:W-:Y:S01]  /*1770*/  BPT.TRAP 0x1 ;  /* 0x000000040000795c */ /* 0x000fe20000300000 */
.L_x_2259:
[----:B------:R-:W2:Y:S02]  /*1780*/  S2R R4, SR_TID.X ;  /* 0x0000000000047919 */ /* 0x000ea40000002100 */
[----:B--2---:R-:W-:Y:S01]  /*1790*/  LOP3.LUT P1, RZ, R4, 0x7f, RZ, 0xc0, !PT ;  /* 0x0000007f04ff7812 */ /* 0x004fe2000782c0ff */
[----:B-1----:R-:W-:-:S12]  /*17a0*/  @P2 BRA `(.L_x_2260) ;  /* 0x0000000000082947 */ /* 0x002fd80003800000 */
[----:B------:R-:W1:Y:S02]  /*17b0*/  SYNCS.PHASECHK.TRANS64.TRYWAIT P2, [R3+URZ+0x28830], R0 ;  /* 0x02883000030075a7 */ /* 0x000e64000804017f */
[----:B-1----:R-:W-:Y:S05]  /*17c0*/  @!P2 BRA `(.L_x_2261) ;  /* 0x000000d80060a947 */ /* 0x002fea0003800000 */
.L_x_2260:
[----:B------:R-:W-:Y:S05]  /*17d0*/  WARPSYNC.ALL ;  /* 0x0000000000007948 */ /* 0x000fea0003800000 */
[----:B------:R-:W-:Y:S01]  /*17e0*/  UIADD3 UR4, UR41, 0x18400, URZ ;  /* 0x0001840029047890 */ /* 0x000fe2000fffe03f */
[----:B------:R-:W-:Y:S01]  /*17f0*/  WARPGROUP.ARRIVE ;  /* 0x00000000000079c5 */ /* 0x000fe20000000000 */
[----:B------:R-:W-:Y:S01]  /*1800*/  ULOP3.LUT UR32, UR51, 0x10000, URZ, 0xfc, !UPT ;  /* 0x0001000033207892 */ /* 0x000fe2000f8efc3f */
[----:B01----:R-:W-:Y:S01]  /*1810*/  VIADD R0, R17, UR36 ;  /* 0x0000002411007c36 */ /* 0x003fe20008000000 */
[----:B------:R-:W-:Y:S01]  /*1820*/  USHF.R.U32.HI UR4, URZ, 0x4, UR4 ;  /* 0x000000043f047899 */ /* 0x000fe20008011604 */
[----:B------:R-:W-:Y:S01]  /*1830*/  @!P1 VIADD R3, R3, 0x28840 ;  /* 0x0002884003039836 */ /* 0x000fe20000000000 */
[----:B------:R-:W-:Y:S01]  /*1840*/  UMOV UR33, 0x40000040 ;  /* 0x4000004000217882 */ /* 0x000fe20000000000 */
[----:B------:R-:W-:Y:S01]  /*1850*/  UMOV UR35, 0x40000040 ;  /* 0x4000004000237882 */ /* 0x000fe20000000000 */
[----:B------:R-:W-:Y:S01]  /*1860*/  ULOP3.LUT UR4, UR4, 0x3fff, URZ, 0xc0, !UPT ;  /* 0x00003fff04047892 */ /* 0x000fe2000f8ec03f */
[----:B------:R-:W-:Y:S01]  /*1870*/  IMAD.MOV.U32 R6, RZ, RZ, R0 ;  /* 0x000000ffff067224 */ /* 0x000fe200078e0000 */
[----:B------:R-:W-:Y:S01]  /*1880*/  UMOV UR5, 0x40000040 ;  /* 0x4000004000057882 */ /* 0x000fe20000000000 */
[----:B------:R-:W-:Y:S01]  /*1890*/  UMOV UR7, 0x40000040 ;  /* 0x4000004000077882 */ /* 0x000fe20000000000 */
[----:B------:R-:W-:Y:S01]  /*18a0*/  ULOP3.LUT UR48, UR4, 0x10000, URZ, 0xfc, !UPT ;  /* 0x0001000004307892 */ /* 0x000fe2000f8efc3f */
[----:B------:R-:W-:Y:S01]  /*18b0*/  @!P1 PRMT R3, RZ, 0x654, R3 ;  /* 0x00000654ff039816 */ /* 0x000fe20000000003 */
[----:B------:R-:W-:Y:S01]  /*18c0*/  UIADD3 UR4, UR32, 0x2, URZ ;  /* 0x0000000220047890 */ /* 0x000fe2000fffe03f */
[----:B------:R-:W-:Y:S01]  /*18d0*/  CS2R R150, SRZ ;  /* 0x0000000000967805 */ /* 0x000fe2000001ff00 */
[----:B------:R-:W-:Y:S01]  /*18e0*/  ULEA UR34, UR42, UR48, 0xb ;  /* 0x000000302a227291 */ /* 0x000fe2000f8e583f */
[----:B------:R-:W-:Y:S01]  /*18f0*/  CS2R R148, SRZ ;  /* 0x0000000000947805 */ /* 0x000fe2000001ff00 */
[----:B------:R-:W-:Y:S01]  /*1900*/  UIADD3 UR8, UR32, 0x4, URZ ;  /* 0x0000000420087890 */ /* 0x000fe2000fffe03f */
[----:B------:R-:W-:Y:S01]  /*1910*/  CS2R R146, SRZ ;  /* 0x0000000000927805 */ /* 0x000fe2000001ff00 */
[----:B------:R-:W-:Y:S01]  /*1920*/  UIADD3 UR6, UR34, 0x2, URZ ;  /* 0x0000000222067890 */ /* 0x000fe2000fffe03f */
[----:B------:R-:W-:Y:S01]  /*1930*/  CS2R R144, SRZ ;  /* 0x0000000000907805 */ /* 0x000fe2000001ff00 */
[----:B------:R-:W-:Y:S01]  /*1940*/  UIADD3 UR10, UR34, 0x4, URZ ;  /* 0x00000004220a7890 */ /* 0x000fe2000fffe03f */
[----:B------:R-:W-:Y:S01]  /*1950*/  CS2R R142, SRZ ;  /* 0x00000000008e7805 */ /* 0x000fe2000001ff00 */
[----:B------:R-:W-:Y:S01]  /*1960*/  UMOV UR9, 0x40000040 ;  /* 0x4000004000097882 */ /* 0x000fe20000000000 */
[----:B------:R-:W-:Y:S01]  /*1970*/  HGMMA.64x128x16.F32 R24, gdesc[UR32], RZ, !UPT, gsb0 ;  /* 0x01e00000201879f0 */ /* 0x000fe2000c0008ff */
[----:B------:R-:W-:Y:S01]  /*1980*/  UMOV UR11, 0x40000040 ;  /* 0x40000040000b7882 */ /* 0x000fe20000000000 */
[----:B------:R-:W-:Y:S01]  /*1990*/  UIADD3 UR12, UR32, 0x6, URZ ;  /* 0x00000006200c7890 */ /* 0x000fe2000fffe03f */
[----:B------:R-:W-:Y:S01]  /*19a0*/  CS2R R140, SRZ ;  /* 0x00000000008c7805 */ /* 0x000fe2000001ff00 */
[----:B------:R-:W-:Y:S01]  /*19b0*/  UIADD3 UR14, UR34, 0x6, URZ ;  /* 0x00000006220e7890 */ /* 0x000fe2000fffe03f */
[----:B------:R-:W-:Y:S01]  /*19c0*/  CS2R R138, SRZ ;  /* 0x00000000008a7805 */ /* 0x000fe2000001ff00 */
[----:B------:R-:W-:Y:S01]  /*19d0*/  UMOV UR13, 0x40000040 ;  /* 0x40000040000d7882 */ /* 0x000fe20000000000 */
        /* <DEDUP_REMOVED lines=19> */
[----:B------:R-:W-:-:S02]  /*1b10*/  UIADD3 UR28, UR32, 0x406, URZ ;  /* 0x00000406201c7890 */ /* 0x000fc4000fffe03f */
[----:B------:R-:W-:Y:S01]  /*1b20*/  UIADD3 UR30, UR34, 0x406, URZ ;  /* 0x00000406221e7890 */ /* 0x000fe2000fffe03f */
[----:B------:R-:W-:Y:S01]  /*1b30*/  UMOV UR29, 0x40000040 ;  /* 0x40000040001d7882 */ /* 0x000fe20000000000 */
[----:B------:R-:W-:Y:S01]  /*1b40*/  UMOV UR31, 0x40000040 ;  /* 0x40000040001f7882 */ /* 0x000fe20000000000 */
[----:B------:R-:W-:Y:S01]  /*1b50*/  UIADD3 UR53, UR50, -0x2, URZ ;  /* 0xfffffffe32357890 */ /* 0x000fe2000fffe03f */
[----:B------:R-:W-:Y:S02]  /*1b60*/  WARPGROUP.DEPBAR.LE gsb0, 0x0 ;  /* 0x00008000000079c5 */ /* 0x000fe40000010000 */
[----:B------:R-:W-:-:S06]  /*1b70*/  WARPGROUP.ARRIVE ;  /* 0x00000000000079c5 */ /* 0x000fcc0000000000 */
[----:B------:R-:W-:Y:S01]  /*1b80*/  HGMMA.64x128x16.F32 R24, gdesc[UR4], R24, gsb0 ;  /* 0x01e00000041879f0 */ /* 0x000fe20008000818 */
[----:B------:R-:W-:Y:S02]  /*1b90*/  ULDC UR6, c[0x0][0x448] ;  /* 0x0001120000067ab9 */ /* 0x000fe40000000800 */
[----:B------:R-:W-:-:S06]  /*1ba0*/  UISETP.NE.AND UP0, UPT, UR6, 0x1, UPT ;  /* 0x000000010600788c */ /* 0x000fcc000bf05270 */
[----:B------:R-:W-:-:S05]  /*1bb0*/  PLOP3.LUT P2, PT, PT, PT, UP0, 0x80, 0x0 ;  /* 0x000000000000781c */ /* 0x000fca0003f4f008 */
[----:B------:R-:W-:-:S08]  /*1bc0*/  @UP0 ULDC UR6, c[0x0][0x44c] ;  /* 0x0001130000060ab9 */ /* 0x000fd00000000800 */
[----:B------:R-:W-:Y:S01]  /*1bd0*/  @P2 IMAD.HI.U32 R4, R0, UR6, RZ ;  /* 0x0000000600042c27 */ /* 0x000fe2000f8e00ff */
[----:B------:R-:W-:-:S04]  /*1be0*/  @UP0 ULDC UR6, c[0x0][0x450] ;  /* 0x0001140000060ab9 */ /* 0x000fc80000000800 */
[----:B------:R-:W-:Y:S01]  /*1bf0*/  @P2 SHF.R.U32.HI R6, RZ, UR6, R4 ;  /* 0x00000006ff062c19 */ /* 0x000fe20008011604 */
[----:B------:R-:W-:Y:S02]  /*1c00*/  UMOV UR6, 0xffffff80 ;  /* 0xffffff8000067882 */ /* 0x000fe40000000000 */
[----:B------:R-:W-:Y:S02]  /*1c10*/  UIMAD UR6, UR50, UR6, 0x80 ;  /* 0x00000080320674a4 */ /* 0x000fe4000f8e0206 */
[----:B------:R-:W0:Y:S02]  /*1c20*/  SHFL.IDX PT, R8, R6, 0x1, 0x1c1f ;  /* 0x003c1f0006087f89 */ /* 0x000e2400000e0000 */
[----:B------:R-:W-:Y:S02]  /*1c30*/  UIADD3 UR7, UR6, 0x1, URZ ;  /* 0x0000000106077890 */ /* 0x000fe4000fffe03f */
[----:B------:R-:W1:Y:S04]  /*1c40*/  SHFL.IDX PT, R6, R6, RZ, 0x1c1f ;  /* 0x001c1fff06067589 */ /* 0x000e6800000e0000 */
[----:B------:R-:W-:-:S04]  /*1c50*/  IMAD.U32 R5, RZ, RZ, UR7 ;  /* 0x00000007ff057e24 */ /* 0x000fc8000f8e00ff */
[----:B------:R-:W-:Y:S01]  /*1c60*/  IMAD R0, R16, -0x2, R5 ;  /* 0xfffffffe10007824 */ /* 0x000fe200078e0205 */
[----:B------:R-:W-:Y:S02]  /*1c70*/  WARPGROUP.DEPBAR.LE gsb0, 0x0 ;  /* 0x00008000000079c5 */ /* 0x000fe40000010000 */
[----:B------:R-:W-:-:S06]  /*1c80*/  WARPGROUP.ARRIVE ;  /* 0x00000000000079c5 */ /* 0x000fcc0000000000 */
[----:B------:R-:W-:Y:S01]  /*1c90*/  HGMMA.64x128x16.F32 R24, gdesc[UR8], R24, gsb0 ;  /* 0x01e00000081879f0 */ /* 0x000fe20008000818 */
[----:B------:R-:W-:Y:S01]  /*1ca0*/  ULDC UR11, c[0x0][0x2f0] ;  /* 0x0000bc00000b7ab9 */ /* 0x000fe20000000800 */
[----:B------:R-:W-:Y:S01]  /*1cb0*/  UMOV UR10, UR36 ;  /* 0x00000024000a7c82 */ /* 0x000fe20008000000 */
[----:B------:R-:W-:Y:S02]  /*1cc0*/  UIMAD UR6, UR49, UR11, UR6 ;  /* 0x0000000b310672a4 */ /* 0x000fe4000f8e0206 */
[----:B------:R-:W-:-:S04]  /*1cd0*/  IMAD.U32 R7, RZ, RZ, UR11 ;  /* 0x0000000bff077e24 */ /* 0x000fc8000f8e00ff */
[----:B------:R-:W-:Y:S02]  /*1ce0*/  IMAD R7, R7, UR49, R0 ;  /* 0x0000003107077c24 */ /* 0x000fe4000f8e0200 */
[----:B------:R-:W-:Y:S01]  /*1cf0*/  IMAD.U32 R5, RZ, RZ, UR6 ;  /* 0x00000006ff057e24 */ /* 0x000fe2000f8e00ff */
[----:B------:R-:W-:-:S03]  /*1d00*/  ULDC UR6, c[0x0][0x988] ;  /* 0x0002620000067ab9 */ /* 0x000fc60000000800 */
[----:B------:R-:W-:Y:S01]  /*1d10*/  IMAD R4, R16, -0x2, R5 ;  /* 0xfffffffe10047824 */ /* 0x000fe200078e0205 */
[----:B------:R-:W-:Y:S02]  /*1d20*/  WARPGROUP.DEPBAR.LE gsb0, 0x0 ;  /* 0x00008000000079c5 */ /* 0x000fe40000010000 */
[----:B------:R-:W-:-:S06]  /*1d30*/  WARPGROUP.ARRIVE ;  /* 0x00000000000079c5 */ /* 0x000fcc0000000000 */
[----:B------:R-:W-:Y:S01]  /*1d40*/  HGMMA.64x128x16.F32 R24, gdesc[UR12], R24, gsb0 ;  /* 0x01e000000c1879f0 */ /* 0x000fe20008000818 */
[----:B------:R-:W-:Y:S02]  /*1d50*/  ULDC UR14, c[0x0][0x288] ;  /* 0x0000a200000e7ab9 */ /* 0x000fe40000000800 */
[----:B0-----:R-:W-:Y:S01]  /*1d60*/  IADD3 R5, R8, -UR14, R7 ;  /* 0x8000000e08057c10 */ /* 0x001fe2000fffe007 */
[----:B------:R-:W-:Y:S01]  /*1d70*/  VIADD R7, R7, -UR14 ;  /* 0x8000000e07077c36 */ /* 0x000fe20008000000 */
[----:B------:R-:W-:Y:S02]  /*1d80*/  UIMAD UR11, UR49, UR11, -UR14 ;  /* 0x0000000b310b72a4 */ /* 0x000fe4000f8e0a0e */
[----:B------:R-:W-:Y:S01]  /*1d90*/  VIMNMX R5, R4, R5, PT ;  /* 0x0000000504057248 */ /* 0x000fe20003fe0100 */
[----:B------:R-:W-:Y:S01]  /*1da0*/  @UP0 ULDC UR14, c[0x0][0x450] ;  /* 0x00011400000e0ab9 */ /* 0x000fe20000000800 */
[----:B-1----:R-:W-:Y:S02]  /*1db0*/  VIADDMNMX R7, R6, R7, R4, PT ;  /* 0x0000000706077246 */ /* 0x002fe40003800104 */
[----:B------:R-:W-:-:S02]  /*1dc0*/  ISETP.GT.AND P3, PT, R5, RZ, PT ;  /* 0x000000ff0500720c */ /* 0x000fc40003f64270 */
[C---:B------:R-:W-:Y:S02]  /*1dd0*/  ISETP.GT.AND P4, PT, R5.reuse, 0x1, PT ;  /* 0x000000010500780c */ /* 0x040fe40003f84270 */
[----:B------:R-:W-:Y:S01]  /*1de0*/  ISETP.GT.AND P5, PT, R5, 0x8, PT ;  /* 0x000000080500780c */ /* 0x000fe20003fa4270 */
        /* <DEDUP_REMOVED lines=13> */
[----:B------:R-:W-:Y:S01]  /*1ec0*/  FSEL R9, R26, -INF , P3 ;  /* 0xff8000001a097808 */ /* 0x000fe20001800000 */
[----:B------:R0:W-:Y:S01]  /*1ed0*/  @!P1 SYNCS.ARRIVE.TRANS64.RED.A1T0 RZ, [R3+URZ], RZ ;  /* 0x000000ff03ff99a7 */ /* 0x0001e2000810043f */
        /* <DEDUP_REMOVED lines=88> */
[----:B------:R-:W-:Y:S02]  /*2460*/  FSEL R87, R87, -INF , P3 ;  /* 0xff80000057577808 */ /* 0x000fe40001800000 */
[----:B------:R-:W-:Y:S02]  /*2470*/  FMNMX.FTZ R0, R125, R0, !PT ;  /* 0x000000007d007209 */ /* 0x000fe40007810000 */
[----:B------:R-:W-:Y:S02]  /*2480*/  ISETP.GT.AND P4, PT, R7, 0x1, PT ;  /* 0x000000010700780c */ /* 0x000fe40003f84270 */
[----:B------:R-:W-:Y:S01]  /*2490*/  FMNMX.FTZ R8, R87, R0, !PT ;  /* 0x0000000057087209 */ /* 0x000fe20007810000 */
[----:B------:R-:W-:Y:S01]  /*24a0*/  IMAD.U32 R0, RZ, RZ, UR6 ;  /* 0x00000006ff007e24 */ /* 0x000fe2000f8e00ff */
[----:B------:R-:W-:Y:S01]  /*24b0*/  ISETP.GT.AND P5, PT, R7, 0x8, PT ;  /* 0x000000080700780c */ /* 0x000fe20003fa4270 */
[----:B------:R-:W-:Y:S01]  /*24c0*/  @UP0 ULDC UR6, c[0x0][0x44c] ;  /* 0x0001130000060ab9 */ /* 0x000fe20000000800 */
[----:B------:R-:W-:Y:S01]  /*24d0*/  FSEL R25, R25, -INF , P4 ;  /* 0xff80000019197808 */ /* 0x000fe20002000000 */
[----:B------:R-:W1:Y:S01]  /*24e0*/  SHFL.BFLY PT, R5, R8, 0x2, 0x1f ;  /* 0x0c401f0008057f89 */ /* 0x000e6200000e0000 */
[----:B------:R-:W-:Y:S01]  /*24f0*/  FSEL R13, R28, -INF , P5 ;  /* 0xff8000001c0d7808 */ /* 0x000fe20002800000 */
[----:B------:R-:W-:Y:S01]  /*2500*/  UIMAD.WIDE.U32 UR6, UR36, UR6, URZ ;  /* 0x00000006240672a5 */ /* 0x000fe2000f8e003f */
[----:B------:R-:W-:-:S03]  /*2510*/  ISETP.GT.AND P4, PT, R7, 0x10, PT ;  /* 0x000000100700780c */ /* 0x000fc60003f84270 */
[----:B------:R-:W-:Y:S01]  /*2520*/  @UP0 USHF.R.U32.HI UR10, URZ, UR14, UR7 ;  /* 0x0000000e3f0a0299 */ /* 0x000fe20008011607 */
[----:B------:R-:W-:Y:S02]  /*2530*/  FSEL R15, R32, -INF , P4 ;  /* 0xff800000200f7808 */ /* 0x000fe40002000000 */
[----:B------:R-:W-:Y:S01]  /*2540*/  ISETP.GT.AND P4, PT, R7, 0x18, PT ;  /* 0x000000180700780c */ /* 0x000fe20003f84270 */
[----:B------:R-:W-:-:S04]  /*2550*/  UIADD3 UR11, UR11, UR10, URZ ;  /* 0x0000000a0b0b7290 */ /* 0x000fc8000fffe03f */
[----:B------:R-:W-:-:S04]  /*2560*/  USHF.R.S32.HI UR6, URZ, 0x1f, UR11 ;  /* 0x0000001f3f067899 */ /* 0x000fc8000801140b */
[----:B------:R-:W-:-:S04]  /*2570*/  ULEA.HI UR6, UR6, UR11, URZ, 0x7 ;  /* 0x0000000b06067291 */ /* 0x000fc8000f8f383f */
[----:B------:R-:W-:Y:S01]  /*2580*/  USHF.R.S32.HI UR6, URZ, 0x7, UR6 ;  /* 0x000000073f067899 */ /* 0x000fe20008011406 */
[----:B-1----:R-:W-:-:S03]  /*2590*/  FMNMX.FTZ R10, R8, R5, !PT ;  /* 0x00000005080a7209 */ /* 0x002fc60007810000 */
[----:B------:R-:W-:Y:S02]  /*25a0*/  UISETP.LT.AND UP1, UPT, URZ, UR6, UPT ;  /* 0x000000063f00728c */ /* 0x000fe4000bf21270 */
[----:B------:R-:W1:Y:S02]  /*25b0*/  SHFL.BFLY PT, R5, R10, 0x1, 0x1f ;  /* 0x0c201f000a057f89 */ /* 0x000e6400000e0000 */
[----:B------:R-:W-:-:S04]  /*25c0*/  USEL UR51, URZ, UR6, !UP1 ;  /* 0x000000063f337287 */ /* 0x000fc8000c800000 */
[----:B------:R-:W-:Y:S01]  /*25d0*/  UISETP.GE.AND UP1, UPT, UR53, UR51, UPT ;  /* 0x000000333500728c */ /* 0x000fe2000bf26270 */
[----:B-1----:R-:W-:-:S04]  /*25e0*/  FMNMX.FTZ R5, R10, R5, !PT ;  /* 0x000000050a057209 */ /* 0x002fc80007810000 */
[C---:B------:R-:W-:Y:S01]  /*25f0*/  FSETP.NEU.FTZ.AND P3, PT, R5.reuse, -INF , PT ;  /* 0xff8000000500780b */ /* 0x040fe20003f7d000 */
[----:B------:R-:W-:-:S05]  /*2600*/  FMUL.FTZ R12, R5, R0 ;  /* 0x00000000050c7220 */ /* 0x000fca0000410000 */
[----:B------:R-:W-:Y:S02]  /*2610*/  FSEL R30, R12, RZ, P3 ;  /* 0x000000ff0c1e7208 */ /* 0x000fe40001800000 */
[----:B------:R-:W-:-:S03]  /*2620*/  ISETP.GT.AND P3, PT, R7, RZ, PT ;  /* 0x000000ff0700720c */ /* 0x000fc60003f64270 */
[-CC-:B------:R-:W-:Y:S01]  /*2630*/  FFMA.FTZ R183, R11, R0.reuse, -R30.reuse ;  /* 0x000000000bb77223 */ /* 0x180fe2000001081e */
[----:B------:R-:W-:Y:S01]  /*2640*/  FSEL R11, R24, -INF , P3 ;  /* 0xff800000180b7808 */ /* 0x000fe20001800000 */
[-CC-:B------:R-:W-:Y:S01]  /*2650*/  FFMA.FTZ R177, R21, R0.reuse, -R30.reuse ;  /* 0x0000000015b17223 */ /* 0x180fe2000001081e */
[----:B------:R-:W-:Y:S01]  /*2660*/  ISETP.GT.AND P3, PT, R7, 0x9, PT ;  /* 0x000000090700780c */ /* 0x000fe20003f64270 */
[-CC-:B------:R-:W-:Y:S01]  /*2670*/  FFMA.FTZ R27, R27, R0.reuse, -R30.reuse ;  /* 0x000000001b1b7223 */ /* 0x180fe2000001081e */
[----:B------:R-:W-:Y:S01]  /*2680*/  FMNMX.FTZ R8, R11, R25, !PT ;  /* 0x000000190b087209 */ /* 0x000fe20007810000 */
[--C-:B------:R-:W-:Y:S01]  /*2690*/  FFMA.FTZ R6, R31, R0, -R30.reuse ;  /* 0x000000001f067223 */ /* 0x100fe2000001081e */
[----:B------:R-:W-:Y:S01]  /*26a0*/  FSEL R29, R29, -INF , P3 ;  /* 0xff8000001d1d7808 */ /* 0x000fe20001800000 */
[----:B------:R1:W-:Y:S01]  /*26b0*/  MUFU.EX2 R4, R27 ;  /* 0x0000001b00047308 */ /* 0x0003e20000000800 */
[----:B------:R-:W-:Y:S01]  /*26c0*/  FMNMX.FTZ R8, R13, R8, !PT ;  /* 0x000000080d087209 */ /* 0x000fe20007810000 */
[-CC-:B------:R-:W-:Y:S01]  /*26d0*/  FFMA.FTZ R35, R35, R0.reuse, -R30.reuse ;  /* 0x0000000023237223 */ /* 0x180fe2000001081e */
[----:B------:R-:W-:Y:S01]  /*26e0*/  ISETP.GT.AND P3, PT, R7, 0x11, PT ;  /* 0x000000110700780c */ /* 0x000fe20003f64270 */
[--C-:B------:R-:W-:Y:S01]  /*26f0*/  FFMA.FTZ R39, R39, R0, -R30.reuse ;  /* 0x0000000027277223 */ /* 0x100fe2000001081e */
[----:B------:R-:W-:Y:S01]  /*2700*/  FMNMX.FTZ R8, R29, R8, !PT ;  /* 0x000000081d087209 */ /* 0x000fe20007810000 */
[-CC-:B------:R-:W-:Y:S01]  /*2710*/  FFMA.FTZ R181, R9, R0.reuse, -R30.reuse ;  /* 0x0000000009b57223 */ /* 0x180fe2000001081e */
[----:B------:R-:W-:Y:S01]  /*2720*/  FSEL R33, R33, -INF , P3 ;  /* 0xff80000021217808 */ /* 0x000fe20001800000 */
[--C-:B------:R-:W-:Y:S01]  /*2730*/  FFMA.FTZ R9, R43, R0, -R30.reuse ;  /* 0x000000002b097223 */ /* 0x100fe2000001081e */
[----:B------:R-:W-:Y:S01]  /*2740*/  FMNMX.FTZ R8, R15, R8, !PT ;  /* 0x000000080f087209 */ /* 0x000fe20007810000 */
[----:B------:R-:W-:Y:S01]  /*2750*/  MUFU.EX2 R183, R183 ;  /* 0x000000b700b77308 */ /* 0x000fe20000000800 */
[----:B------:R-:W-:Y:S01]  /*2760*/  ISETP.GT.AND P3, PT, R7, 0x19, PT ;  /* 0x000000190700780c */ /* 0x000fe20003f64270 */
[-CC-:B------:R-:W-:Y:S01]  /*2770*/  FFMA.FTZ R179, R89, R0.reuse, -R30.reuse ;  /* 0x0000000059b37223 */ /* 0x180fe2000001081e */
[----:B------:R-:W-:Y:S01]  /*2780*/  FSEL R21, R36, -INF , P4 ;  /* 0xff80000024157808 */ /* 0x000fe20002000000 */
[--C-:B------:R-:W-:Y:S01]  /*2790*/  FFMA.FTZ R173, R91, R0, -R30.reuse ;  /* 0x000000005bad7223 */ /* 0x100fe2000001081e */
[----:B------:R-:W-:Y:S01]  /*27a0*/  FMNMX.FTZ R10, R33, R8, !PT ;  /* 0x00000008210a7209 */ /* 0x000fe20007810000 */
[-CC-:B------:R-:W-:Y:S01]  /*27b0*/  FFMA.FTZ R175, R93, R0.reuse, -R30.reuse ;  /* 0x000000005daf7223 */ /* 0x180fe2000001081e */
[----:B------:R-:W-:Y:S01]  /*27c0*/  ISETP.GT.AND P4, PT, R7, 0x20, PT ;  /* 0x000000200700780c */ /* 0x000fe20003f84270 */
[----:B------:R-:W-:Y:S01]  /*27d0*/  MUFU.EX2 R8, R35 ;  /* 0x0000002300087308 */ /* 0x000fe20000000800 */
[----:B------:R-:W-:Y:S01]  /*27e0*/  FSEL R37, R37, -INF , P3 ;  /* 0xff80000025257808 */ /* 0x000fe20001800000 */
[--C-:B------:R-:W-:Y:S01]  /*27f0*/  FFMA.FTZ R95, R95, R0, -R30.reuse ;  /* 0x000000005f5f7223 */ /* 0x100fe2000001081e */
[----:B------:R-:W-:Y:S01]  /*2800*/  FMNMX.FTZ R10, R21, R10, !PT ;  /* 0x0000000a150a7209 */ /* 0x000fe20007810000 */
[-CC-:B------:R-:W-:Y:S01]  /*2810*/  FFMA.FTZ R169, R97, R0.reuse, -R30.reuse ;  /* 0x0000000061a97223 */ /* 0x180fe2000001081e */
[----:B------:R-:W-:Y:S01]  /*2820*/  ISETP.GT.AND P3, PT, R7, 0x21, PT ;  /* 0x000000210700780c */ /* 0x000fe20003f64270 */
[--C-:B------:R-:W-:Y:S01]  /*2830*/  FFMA.FTZ R99, R99, R0, -R30.reuse ;  /* 0x0000000063637223 */ /* 0x100fe2000001081e */
[----:B-1----:R-:W-:Y:S01]  /*2840*/  FSEL R27, R40, -INF , P4 ;  /* 0xff800000281b7808 */ /* 0x002fe20002000000 */
[----:B------:R-:W1:Y:S01]  /*2850*/  MUFU.EX2 R181, R181 ;  /* 0x000000b500b57308 */ /* 0x000e620000000800 */
[----:B------:R-:W-:Y:S01]  /*2860*/  FMNMX.FTZ R10, R37, R10, !PT ;  /* 0x0000000a250a7209 */ /* 0x000fe20007810000 */
[-CC-:B------:R-:W-:Y:S01]  /*2870*/  FFMA.FTZ R171, R101, R0.reuse, -R30.reuse ;  /* 0x0000000065ab7223 */ /* 0x180fe2000001081e */
[----:B------:R-:W-:Y:S01]  /*2880*/  ISETP.GT.AND P4, PT, R7, 0x28, PT ;  /* 0x000000280700780c */ /* 0x000fe20003f84270 */
        /* <DEDUP_REMOVED lines=10> */
[----:B------:R-:W-:Y:S01]  /*2930*/  FFMA.FTZ R111, R111, R0, -R30 ;  /* 0x000000006f6f7223 */ /* 0x000fe2000001081e */
[----:B------:R-:W-:Y:S01]  /*2940*/  ISETP.GT.AND P4, PT, R7, 0x30, PT ;  /* 0x000000300700780c */ /* 0x000fe20003f84270 */
[----:B------:R2:W-:Y:S01]  /*2950*/  MUFU.EX2 R10, R39 ;  /* 0x00000027000a7308 */ /* 0x0005e20000000800 */
[----:B------:R-:W-:Y:S01]  /*2960*/  FSEL R45, R45, -INF , P3 ;  /* 0xff8000002d2d7808 */ /* 0x000fe20001800000 */
[----:B-1----:R-:W-:Y:S01]  /*2970*/  FADD.FTZ R44, R181, R4 ;  /* 0x00000004b52c7221 */ /* 0x002fe20000010000 */
[----:B------:R-:W-:Y:S01]  /*2980*/  FMNMX.FTZ R12, R31, R12, !PT ;  /* 0x0000000c1f0c7209 */ /* 0x000fe20007810000 */
[-CC-:B------:R-:W-:Y:S01]  /*2990*/  FFMA.FTZ R113, R113, R0.reuse, -R30.reuse ;  /* 0x0000000071717223 */ /* 0x180fe2000001081e */
[----:B------:R-:W-:Y:S01]  /*29a0*/  ISETP.GT.AND P3, PT, R7, 0x31, PT ;  /* 0x000000310700780c */ /* 0x000fe20003f64270 */
[--C-:B------:R-:W-:Y:S01]  /*29b0*/  FFMA.FTZ R115, R115, R0, -R30.reuse ;  /* 0x0000000073737223 */ /* 0x100fe2000001081e */
[----:B------:R-:W-:Y:S01]  /*29c0*/  FSEL R35, R48, -INF , P4 ;  /* 0xff80000030237808 */ /* 0x000fe20002000000 */
[----:B------:R-:W-:Y:S01]  /*29d0*/  MUFU.EX2 R177, R177 ;  /* 0x000000b100b17308 */ /* 0x000fe20000000800 */
        /* <DEDUP_REMOVED lines=10> */
[----:B--2---:R-:W-:Y:S01]  /*2a80*/  FSEL R39, R52, -INF , P4 ;  /* 0xff80000034277808 */ /* 0x004fe20002000000 */
        /* <DEDUP_REMOVED lines=11> */
[----:B------:R-:W-:Y:S01]  /*2b40*/  FSEL R43, R56, -INF , P4 ;  /* 0xff800000382b7808 */ /* 0x000fe20002000000 */
[----:B------:R-:W-:Y:S01]  /*2b50*/  MUFU.EX2 R173, R173 ;  /* 0x000000ad00ad7308 */ /* 0x000fe20000000800 */
[----:B------:R-:W-:Y:S01]  /*2b60*/  FMNMX.FTZ R14, R53, R14, !PT ;  /* 0x0000000e350e7209 */ /* 0x000fe20007810000 */
[----:B------:R-:W-:Y:S01]  /*2b70*/  FFMA.FTZ R30, R87, R0, -R30 ;  /* 0x00000000571e7223 */ /* 0x000fe2000001081e */
[----:B------:R-:W-:-:S02]  /*2b80*/  ISETP.GT.AND P4, PT, R7, 0x48, PT ;  /* 0x000000480700780c */ /* 0x000fc40003f84270 */
[----:B------:R-:W-:Y:S02]  /*2b90*/  CS2R R104, SRZ ;  /* 0x0000000000687805 */ /* 0x000fe4000001ff00 */
[----:B------:R-:W-:Y:S02]  /*2ba0*/  FSEL R57, R57, -INF , P3 ;  /* 0xff80000039397808 */ /* 0x000fe40001800000 */
[----:B------:R-:W-:Y:S02]  /*2bb0*/  CS2R R100, SRZ ;  /* 0x0000000000647805 */ /* 0x000fe4000001ff00 */
[----:B------:R-:W-:Y:S01]  /*2bc0*/  FMNMX.FTZ R14, R43, R14, !PT ;  /* 0x0000000e2b0e7209 */ /* 0x000fe20007810000 */
[----:B------:R-:W-:Y:S01]  /*2bd0*/  MUFU.EX2 R175, R175 ;  /* 0x000000af00af7308 */ /* 0x000fe20000000800 */
[----:B------:R-:W-:Y:S02]  /*2be0*/  ISETP.GT.AND P3, PT, R7, 0x49, PT ;  /* 0x000000490700780c */ /* 0x000fe40003f64270 */
[----:B------:R-:W-:-:S02]  /*2bf0*/  CS2R R96, SRZ ;  /* 0x0000000000607805 */ /* 0x000fc4000001ff00 */
[----:B------:R-:W-:Y:S02]  /*2c00*/  FSEL R47, R60, -INF , P4 ;  /* 0xff8000003c2f7808 */ /* 0x000fe40002000000 */
[----:B------:R-:W-:Y:S02]  /*2c10*/  CS2R R92, SRZ ;  /* 0x00000000005c7805 */ /* 0x000fe4000001ff00 */
[----:B------:R-:W-:Y:S02]  /*2c20*/  FMNMX.FTZ R20, R57, R14, !PT ;  /* 0x0000000e39147209 */ /* 0x000fe40007810000 */
[----:B------:R-:W-:Y:S02]  /*2c30*/  CS2R R90, SRZ ;  /* 0x00000000005a7805 */ /* 0x000fe4000001ff00 */
[----:B------:R-:W-:Y:S01]  /*2c40*/  ISETP.GT.AND P4, PT, R7, 0x50, PT ;  /* 0x000000500700780c */ /* 0x000fe20003f84270 */
[----:B------:R1:W-:Y:S01]  /*2c50*/  MUFU.EX2 R14, R95 ;  /* 0x0000005f000e7308 */ /* 0x0003e20000000800 */
[----:B------:R-:W-:-:S02]  /*2c60*/  FSEL R61, R61, -INF , P3 ;  /* 0xff8000003d3d7808 */ /* 0x000fc40001800000 */
[----:B------:R-:W-:Y:S02]  /*2c70*/  CS2R R88, SRZ ;  /* 0x0000000000587805 */ /* 0x000fe4000001ff00 */
[----:B------:R-:W-:Y:S02]  /*2c80*/  FMNMX.FTZ R20, R47, R20, !PT ;  /* 0x000000142f147209 */ /* 0x000fe40007810000 */
[----:B------:R-:W-:Y:S02]  /*2c90*/  ISETP.GT.AND P3, PT, R7, 0x51, PT ;  /* 0x000000510700780c */ /* 0x000fe40003f64270 */
[----:B------:R-:W-:Y:S01]  /*2ca0*/  FSEL R51, R64, -INF , P4 ;  /* 0xff80000040337808 */ /* 0x000fe20002000000 */
[----:B------:R-:W-:Y:S01]  /*2cb0*/  MUFU.EX2 R169, R169 ;  /* 0x000000a900a97308 */ /* 0x000fe20000000800 */
[----:B------:R-:W-:Y:S02]  /*2cc0*/  FMNMX.FTZ R20, R61, R20, !PT ;  /* 0x000000143d147209 */ /* 0x000fe40007810000 */
[----:B-1----:R-:W-:-:S02]  /*2cd0*/  CS2R R94, SRZ ;  /* 0x00000000005e7805 */ /* 0x002fc4000001ff00 */
[----:B------:R-:W-:Y:S02]  /*2ce0*/  ISETP.GT.AND P4, PT, R7, 0x58, PT ;  /* 0x000000580700780c */ /* 0x000fe40003f84270 */
[----:B------:R-:W-:Y:S02]  /*2cf0*/  FSEL R65, R65, -INF , P3 ;  /* 0xff80000041417808 */ /* 0x000fe40001800000 */
[----:B------:R-:W-:Y:S01]  /*2d00*/  FMNMX.FTZ R20, R51, R20, !PT ;  /* 0x0000001433147209 */ /* 0x000fe20007810000 */
[----:B------:R-:W-:Y:S01]  /*2d10*/  MUFU.EX2 R171, R171 ;  /* 0x000000ab00ab7308 */ /* 0x000fe20000000800 */
[----:B------:R-:W-:Y:S02]  /*2d20*/  ISETP.GT.AND P3, PT, R7, 0x59, PT ;  /* 0x000000590700780c */ /* 0x000fe40003f64270 */
[----:B------:R-:W-:Y:S02]  /*2d30*/  FSEL R55, R68, -INF , P4 ;  /* 0xff80000044377808 */ /* 0x000fe40002000000 */
[----:B------:R-:W-:-:S02]  /*2d40*/  FMNMX.FTZ R24, R65, R20, !PT ;  /* 0x0000001441187209 */ /* 0x000fc40007810000 */
[----:B------:R-:W-:Y:S01]  /*2d50*/  ISETP.GT.AND P4, PT, R7, 0x60, PT ;  /* 0x000000600700780c */ /* 0x000fe20003f84270 */
[----:B------:R1:W-:Y:S01]  /*2d60*/  MUFU.EX2 R20, R99 ;  /* 0x0000006300147308 */ /* 0x0003e20000000800 */
[----:B------:R-:W-:Y:S02]  /*2d70*/  FSEL R69, R69, -INF , P3 ;  /* 0xff80000045457808 */ /* 0x000fe40001800000 */
[----:B------:R-:W-:Y:S02]  /*2d80*/  FMNMX.FTZ R24, R55, R24, !PT ;  /* 0x0000001837187209 */ /* 0x000fe40007810000 */
[----:B------:R-:W-:Y:S02]  /*2d90*/  ISETP.GT.AND P3, PT, R7, 0x61, PT ;  /* 0x000000610700780c */ /* 0x000fe40003f64270 */
[----:B------:R-:W-:Y:S01]  /*2da0*/  FSEL R59, R72, -INF , P4 ;  /* 0xff800000483b7808 */ /* 0x000fe20002000000 */
[----:B------:R-:W-:Y:S01]  /*2db0*/  MUFU.EX2 R153, R153 ;  /* 0x0000009900997308 */ /* 0x000fe20000000800 */
[----:B------:R-:W-:-:S02]  /*2dc0*/  FMNMX.FTZ R24, R69, R24, !PT ;  /* 0x0000001845187209 */ /* 0x000fc40007810000 */
[----:B-1----:R-:W-:Y:S02]  /*2dd0*/  CS2R R98, SRZ ;  /* 0x0000000000627805 */ /* 0x002fe4000001ff00 */
[----:B------:R-:W-:Y:S02]  /*2de0*/  ISETP.GT.AND P4, PT, R7, 0x68, PT ;  /* 0x000000680700780c */ /* 0x000fe40003f84270 */
[----:B------:R-:W-:Y:S02]  /*2df0*/  FSEL R73, R73, -INF , P3 ;  /* 0xff80000049497808 */ /* 0x000fe40001800000 */
[----:B------:R-:W-:Y:S01]  /*2e00*/  FMNMX.FTZ R24, R59, R24, !PT ;  /* 0x000000183b187209 */ /* 0x000fe20007810000 */
[----:B------:R1:W-:Y:S01]  /*2e10*/  MUFU.EX2 R32, R107 ;  /* 0x0000006b00207308 */ /* 0x0003e20000000800 */
[----:B------:R-:W-:Y:S02]  /*2e20*/  ISETP.GT.AND P3, PT, R7, 0x69, PT ;  /* 0x000000690700780c */ /* 0x000fe40003f64270 */
[----:B------:R-:W-:-:S02]  /*2e30*/  FSEL R63, R76, -INF , P4 ;  /* 0xff8000004c3f7808 */ /* 0x000fc40002000000 */
[----:B------:R-:W-:Y:S02]  /*2e40*/  FMNMX.FTZ R26, R73, R24, !PT ;  /* 0x00000018491a7209 */ /* 0x000fe40007810000 */
[----:B------:R-:W-:Y:S01]  /*2e50*/  ISETP.GT.AND P4, PT, R7, 0x70, PT ;  /* 0x000000700700780c */ /* 0x000fe20003f84270 */
[----:B------:R2:W-:Y:S01]  /*2e60*/  MUFU.EX2 R24, R103 ;  /* 0x0000006700187308 */ /* 0x0005e20000000800 */
[----:B------:R-:W-:Y:S02]  /*2e70*/  FSEL R77, R77, -INF , P3 ;  /* 0xff8000004d4d7808 */ /* 0x000fe40001800000 */
[----:B-1----:R-:W-:Y:S02]  /*2e80*/  CS2R R106, SRZ ;  /* 0x00000000006a7805 */ /* 0x002fe4000001ff00 */
[----:B------:R-:W-:Y:S02]  /*2e90*/  FMNMX.FTZ R26, R63, R26, !PT ;  /* 0x0000001a3f1a7209 */ /* 0x000fe40007810000 */
[----:B------:R-:W-:-:S02]  /*2ea0*/  ISETP.GT.AND P3, PT, R7, 0x71, PT ;  /* 0x000000710700780c */ /* 0x000fc40003f64270 */
[----:B------:R-:W-:Y:S01]  /*2eb0*/  FSEL R67, R80, -INF , P4 ;  /* 0xff80000050437808 */ /* 0x000fe20002000000 */
[----:B------:R-:W-:Y:S01]  /*2ec0*/  MUFU.EX2 R109, R109 ;  /* 0x0000006d006d7308 */ /* 0x000fe20000000800 */
[----:B------:R-:W-:Y:S02]  /*2ed0*/  FMNMX.FTZ R26, R77, R26, !PT ;  /* 0x0000001a4d1a7209 */ /* 0x000fe40007810000 */
[----:B--2---:R-:W-:Y:S02]  /*2ee0*/  CS2R R102, SRZ ;  /* 0x0000000000667805 */ /* 0x004fe4000001ff00 */
[----:B------:R-:W-:Y:S02]  /*2ef0*/  ISETP.GT.AND P4, PT, R7, 0x78, PT ;  /* 0x000000780700780c */ /* 0x000fe40003f84270 */
[----:B------:R-:W-:Y:S02]  /*2f00*/  FSEL R81, R81, -INF , P3 ;  /* 0xff80000051517808 */ /* 0x000fe40001800000 */
[----:B------:R-:W-:Y:S01]  /*2f10*/  FMNMX.FTZ R26, R67, R26, !PT ;  /* 0x0000001a431a7209 */ /* 0x000fe20007810000 */
[----:B------:R1:W2:Y:S01]  /*2f20*/  MUFU.EX2 R34, R111 ;  /* 0x0000006f00227308 */ /* 0x0002a20000000800 */
[----:B------:R-:W-:-:S02]  /*2f30*/  ISETP.GT.AND P3, PT, R7, 0x79, PT ;  /* 0x000000790700780c */ /* 0x000fc40003f64270 */
[----:B------:R-:W-:Y:S02]  /*2f40*/  FSEL R7, R84, -INF , P4 ;  /* 0xff80000054077808 */ /* 0x000fe40002000000 */
[----:B------:R-:W-:Y:S02]  /*2f50*/  FMNMX.FTZ R26, R81, R26, !PT ;  /* 0x0000001a511a7209 */ /* 0x000fe40007810000 */
[----:B------:R-:W-:Y:S01]  /*2f60*/  FSEL R85, R85, -INF , P3 ;  /* 0xff80000055557808 */ /* 0x000fe20001800000 */
[----:B------:R-:W-:Y:S01]  /*2f70*/  MUFU.EX2 R113, R113 ;  /* 0x0000007100717308 */ /* 0x000fe20000000800 */
[----:B------:R-:W-:Y:S02]  /*2f80*/  FMNMX.FTZ R26, R7, R26, !PT ;  /* 0x0000001a071a7209 */ /* 0x000fe40007810000 */
[----:B-1----:R-:W-:Y:S02]  /*2f90*/  CS2R R110, SRZ ;  /* 0x00000000006e7805 */ /* 0x002fe4000001ff00 */
[----:B------:R-:W-:-:S02]  /*2fa0*/  F2FP.F16.F32.PACK_AB R181, R4, R181 ;  /* 0x000000b504b5723e */ /* 0x000fc400000000ff */
[----:B------:R-:W-:Y:S01]  /*2fb0*/  FMNMX.FTZ R26, R85, R26, !PT ;  /* 0x0000001a551a7209 */ /* 0x000fe20007810000 */
[----:B------:R1:W3:Y:S01]  /*2fc0*/  MUFU.EX2 R36, R115 ;  /* 0x0000007300247308 */ /* 0x0002e20000000800 */
[----:B--2---:R-:W-:-:S03]  /*2fd0*/  F2FP.F16.F32.PACK_AB R155, R34, R109 ;  /* 0x0000006d229b723e */ /* 0x004fc600000000ff */
[----:B------:R-:W2:Y:S04]  /*2fe0*/  SHFL.BFLY PT, R9, R26, 0x2, 0x1f ;  /* 0x0c401f001a097f89 */ /* 0x000ea800000e0000 */
[----:B------:R-:W-:Y:S01]  /*2ff0*/  MUFU.EX2 R117, R117 ;  /* 0x0000007500757308 */ /* 0x000fe20000000800 */
[----:B-1----:R-:W-:-:S07]  /*3000*/  CS2R R114, SRZ ;  /* 0x0000000000727805 */ /* 0x002fce000001ff00 */
[----:B------:R-:W1:Y:S01]  /*3010*/  MUFU.EX2 R38, R71 ;  /* 0x0000004700267308 */ /* 0x000e620000000800 */
[----:B---3--:R-:W-:-:S07]  /*3020*/  F2FP.F16.F32.PACK_AB R157, R36, R113 ;  /* 0x00000071249d723e */ /* 0x008fce00000000ff */
[----:B------:R-:W-:Y:S01]  /*3030*/  MUFU.EX2 R119, R119 ;  /* 0x0000007700777308 */ /* 0x000fe20000000800 */
[----:B--2---:R-:W-:-:S05]  /*3040*/  FMNMX.FTZ R28, R26, R9, !PT ;  /* 0x000000091a1c7209 */ /* 0x004fca0007810000 */
[----:B------:R-:W2:Y:S02]  /*3050*/  SHFL.BFLY PT, R9, R28, 0x1, 0x1f ;  /* 0x0c201f001c097f89 */ /* 0x000ea400000e0000 */
[----:B------:R-:W3:Y:S01]  /*3060*/  MUFU.EX2 R40, R75 ;  /* 0x0000004b00287308 */ /* 0x000ee20000000800 */
[----:B-1----:R-:W-:-:S07]  /*3070*/  F2FP.F16.F32.PACK_AB R159, R38, R117 ;  /* 0x00000075269f723e */ /* 0x002fce00000000ff */
[----:B------:R-:W-:Y:S08]  /*3080*/  MUFU.EX2 R121, R121 ;  /* 0x0000007900797308 */ /* 0x000ff00000000800 */
[----:B------:R-:W1:Y:S01]  /*3090*/  MUFU.EX2 R42, R79 ;  /* 0x0000004f002a7308 */ /* 0x000e620000000800 */
[----:B---3--:R-:W-:Y:S02]  /*30a0*/  F2FP.F16.F32.PACK_AB R161, R40, R119 ;  /* 0x0000007728a1723e */ /* 0x008fe400000000ff */
[----:B--2---:R-:W-:-:S05]  /*30b0*/  FMNMX.FTZ R9, R28, R9, !PT ;  /* 0x000000091c097209 */ /* 0x004fca0007810000 */
[----:B------:R-:W-:Y:S01]  /*30c0*/  MUFU.EX2 R123, R123 ;  /* 0x0000007b007b7308 */ /* 0x000fe20000000800 */
[C---:B------:R-:W-:Y:S01]  /*30d0*/  FSETP.NEU.FTZ.AND P3, PT, R9.reuse, -INF , PT ;  /* 0xff8000000900780b */ /* 0x040fe20003f7d000 */
[----:B------:R-:W-:-:S06]  /*30e0*/  FMUL.FTZ R26, R9, R0 ;  /* 0x00000000091a7220 */ /* 0x000fcc0000410000 */
[----:B------:R-:W-:Y:S01]  /*30f0*/  MUFU.EX2 R28, R83 ;  /* 0x00000053001c7308 */ /* 0x000fe20000000800 */
[----:B------:R-:W-:Y:S02]  /*3100*/  FSEL R26, R26, RZ, P3 ;  /* 0x000000ff1a1a7208 */ /* 0x000fe40001800000 */
[----:B------:R-:W-:Y:S02]  /*3110*/  PLOP3.LUT P3, PT, PT, PT, UP1, 0x80, 0x0 ;  /* 0x000000000000781c */ /* 0x000fe40003f6f018 */
[----:B-1----:R-:W-:Y:S01]  /*3120*/  F2FP.F16.F32.PACK_AB R163, R42, R121 ;  /* 0x000000792aa3723e */ /* 0x002fe200000000ff */
[-CC-:B------:R-:W-:Y:S01]  /*3130*/  FFMA.FTZ R11, R11, R0.reuse, -R26.reuse ;  /* 0x000000000b0b7223 */ /* 0x180fe2000001081a */
        /* <DEDUP_REMOVED lines=30> */
[----:B--2---:R-:W-:Y:S01]  /*3320*/  FADD.FTZ R44, R11, R180 ;  /* 0x000000b40b2c7221 */ /* 0x004fe20000010000 */
[-CC-:B------:R-:W-:Y:S01]  /*3330*/  FFMA.FTZ R55, R55, R0.reuse, -R26.reuse ;  /* 0x0000000037377223 */ /* 0x180fe2000001081a */
[-CC-:B------:R-:W-:Y:S01]  /*3340*/  FFMA.FTZ R69, R69, R0.reuse, -R26.reuse ;  /* 0x0000000045457223 */ /* 0x180fe2000001081a */
[----:B------:R-:W-:Y:S01]  /*3350*/  FADD.FTZ R46, R10, R25 ;  /* 0x000000190a2e7221 */ /* 0x000fe20000010000 */
[-CC-:B------:R-:W-:Y:S01]  /*3360*/  FFMA.FTZ R59, R59, R0.reuse, -R26.reuse ;  /* 0x000000003b3b7223 */ /* 0x180fe2000001081a */
[-C--:B------:R-:W-:Y:S01]  /*3370*/  FFMA.FTZ R73, R73, R0.reuse, -R26 ;  /* 0x0000000049497223 */ /* 0x080fe2000001081a */
[----:B------:R-:W2:Y:S01]  /*3380*/  MUFU.EX2 R15, R15 ;  /* 0x0000000f000f7308 */ /* 0x000ea20000000800 */
[----:B-1----:R-:W-:Y:S01]  /*3390*/  FADD.FTZ R25, R13, R44 ;  /* 0x0000002c0d197221 */ /* 0x002fe20000010000 */
[----:B---3--:R-:W-:Y:S01]  /*33a0*/  FADD.FTZ R29, R173, R46 ;  /* 0x0000002ead1d7221 */ /* 0x008fe20000010000 */
[-CC-:B------:R-:W-:Y:S01]  /*33b0*/  FFMA.FTZ R63, R63, R0.reuse, -R26.reuse ;  /* 0x000000003f3f7223 */ /* 0x180fe2000001081a */
[-CC-:B------:R-:W-:Y:S01]  /*33c0*/  FFMA.FTZ R77, R77, R0.reuse, -R26.reuse ;  /* 0x000000004d4d7223 */ /* 0x180fe2000001081a */
[-C--:B------:R-:W-:Y:S01]  /*33d0*/  FFMA.FTZ R67, R67, R0.reuse, -R26 ;  /* 0x0000000043437223 */ /* 0x080fe2000001081a */
[----:B------:R-:W-:Y:S01]  /*33e0*/  FADD.FTZ R46, R12, R29 ;  /* 0x0000001d0c2e7221 */ /* 0x000fe20000010000 */
[----:B------:R-:W-:Y:S01]  /*33f0*/  F2FP.F16.F32.PACK_AB R183, R6, R183 ;  /* 0x000000b706b7723e */ /* 0x000fe200000000ff */
[----:B------:R-:W1:Y:S01]  /*3400*/  MUFU.EX2 R176, R33 ;  /* 0x0000002100b07308 */ /* 0x000e620000000800 */
[----:B----4-:R-:W-:Y:S01]  /*3410*/  FADD.FTZ R44, R182, R25 ;  /* 0x00000019b62c7221 */ /* 0x010fe20000010000 */
[----:B------:R-:W-:Y:S01]  /*3420*/  FADD.FTZ R29, R175, R46 ;  /* 0x0000002eaf1d7221 */ /* 0x000fe20000010000 */
[-CC-:B------:R-:W-:Y:S01]  /*3430*/  FFMA.FTZ R81, R81, R0.reuse, -R26.reuse ;  /* 0x0000000051517223 */ /* 0x180fe2000001081a */
[-CC-:B------:R-:W-:Y:S01]  /*3440*/  FFMA.FTZ R7, R7, R0.reuse, -R26.reuse ;  /* 0x0000000007077223 */ /* 0x180fe2000001081a */
[----:B------:R-:W-:Y:S01]  /*3450*/  FFMA.FTZ R26, R85, R0, -R26 ;  /* 0x00000000551a7223 */ /* 0x000fe2000001081a */
[----:B------:R-:W-:Y:S01]  /*3460*/  FADD.FTZ R46, R14, R29 ;  /* 0x0000001d0e2e7221 */ /* 0x000fe20000010000 */
[----:B------:R-:W-:Y:S01]  /*3470*/  F2FP.F16.F32.PACK_AB R180, R180, R11 ;  /* 0x0000000bb4b4723e */ /* 0x000fe200000000ff */
[----:B------:R-:W3:Y:S01]  /*3480*/  MUFU.EX2 R21, R21 ;  /* 0x0000001500157308 */ /* 0x000ee20000000800 */
[----:B--2---:R-:W-:Y:S01]  /*3490*/  FADD.FTZ R25, R15, R44 ;  /* 0x0000002c0f197221 */ /* 0x004fe20000010000 */
[----:B------:R-:W-:Y:S01]  /*34a0*/  FADD.FTZ R29, R169, R46 ;  /* 0x0000002ea91d7221 */ /* 0x000fe20000010000 */
[----:B------:R-:W-:-:S02]  /*34b0*/  F2FP.F16.F32.PACK_AB R165, R28, R123 ;  /* 0x0000007b1ca5723e */ /* 0x000fc400000000ff */
[----:B------:R-:W-:Y:S01]  /*34c0*/  F2FP.F16.F32.PACK_AB R177, R8, R177 ;  /* 0x000000b108b1723e */ /* 0x000fe200000000ff */
[----:B------:R-:W-:Y:S01]  /*34d0*/  FADD.FTZ R46, R20, R29 ;  /* 0x0000001d142e7221 */ /* 0x000fe20000010000 */
[----:B------:R-:W-:Y:S01]  /*34e0*/  F2FP.F16.F32.PACK_AB R179, R10, R179 ;  /* 0x000000b30ab3723e */ /* 0x000fe200000000ff */
[----:B------:R-:W2:Y:S01]  /*34f0*/  MUFU.EX2 R178, R37 ;  /* 0x0000002500b27308 */ /* 0x000ea20000000800 */
[----:B-1----:R-:W-:Y:S01]  /*3500*/  FADD.FTZ R44, R176, R25 ;  /* 0x00000019b02c7221 */ /* 0x002fe20000010000 */
[----:B------:R-:W-:Y:S01]  /*3510*/  FADD.FTZ R29, R171, R46 ;  /* 0x0000002eab1d7221 */ /* 0x000fe20000010000 */
[----:B------:R-:W-:Y:S02]  /*3520*/  F2FP.F16.F32.PACK_AB R173, R12, R173 ;  /* 0x000000ad0cad723e */ /* 0x000fe400000000ff */
[----:B------:R-:W-:Y:S01]  /*3530*/  F2FP.F16.F32.PACK_AB R175, R14, R175 ;  /* 0x000000af0eaf723e */ /* 0x000fe200000000ff */
[----:B------:R-:W-:Y:S01]  /*3540*/  FADD.FTZ R46, R24, R29 ;  /* 0x0000001d182e7221 */ /* 0x000fe20000010000 */
[----:B------:R-:W-:Y:S01]  /*3550*/  F2FP.F16.F32.PACK_AB R169, R20, R169 ;  /* 0x000000a914a9723e */ /* 0x000fe200000000ff */
[----:B------:R-:W1:Y:S01]  /*3560*/  MUFU.EX2 R27, R27 ;  /* 0x0000001b001b7308 */ /* 0x000e620000000800 */
[----:B---3--:R-:W-:Y:S01]  /*3570*/  FADD.FTZ R25, R21, R44 ;  /* 0x0000002c15197221 */ /* 0x008fe20000010000 */
[----:B------:R-:W-:-:S02]  /*3580*/  F2FP.F16.F32.PACK_AB R171, R24, R171 ;  /* 0x000000ab18ab723e */ /* 0x000fc400000000ff */
[----:B------:R-:W-:Y:S02]  /*3590*/  F2FP.F16.F32.PACK_AB R182, R182, R13 ;  /* 0x0000000db6b6723e */ /* 0x000fe400000000ff */
[----:B------:R-:W-:Y:S02]  /*35a0*/  F2FP.F16.F32.PACK_AB R176, R176, R15 ;  /* 0x0000000fb0b0723e */ /* 0x000fe400000000ff */
[----:B------:R-:W3:Y:S01]  /*35b0*/  MUFU.EX2 R172, R41 ;  /* 0x0000002900ac7308 */ /* 0x000ee20000000800 */
[C---:B--2---:R-:W-:Y:S01]  /*35c0*/  FADD.FTZ R44, R178.reuse, R25 ;  /* 0x00000019b22c7221 */ /* 0x044fe20000010000 */
[----:B------:R-:W-:-:S06]  /*35d0*/  F2FP.F16.F32.PACK_AB R178, R178, R21 ;  /* 0x00000015b2b2723e */ /* 0x000fcc00000000ff */
[----:B------:R-:W0:Y:S01]  /*35e0*/  MUFU.EX2 R31, R31 ;  /* 0x0000001f001f7308 */ /* 0x000e220000000800 */
[----:B-1----:R-:W-:-:S07]  /*35f0*/  FADD.FTZ R25, R27, R44 ;  /* 0x0000002c1b197221 */ /* 0x002fce0000010000 */
[----:B------:R-:W1:Y:S01]  /*3600*/  MUFU.EX2 R174, R45 ;  /* 0x0000002d00ae7308 */ /* 0x000e620000000800 */
[----:B---3--:R-:W-:Y:S01]  /*3610*/  FADD.FTZ R44, R172, R25 ;  /* 0x00000019ac2c7221 */ /* 0x008fe20000010000 */
[----:B------:R-:W-:Y:S01]  /*3620*/  FADD.FTZ R25, R153, R46 ;  /* 0x0000002e99197221 */ /* 0x000fe20000010000 */
[----:B------:R-:W-:Y:S02]  /*3630*/  F2FP.F16.F32.PACK_AB R153, R32, R153 ;  /* 0x000000992099723e */ /* 0x000fe400000000ff */
[----:B------:R-:W-:Y:S01]  /*3640*/  F2FP.F16.F32.PACK_AB R172, R172, R27 ;  /* 0x0000001bacac723e */ /* 0x000fe200000000ff */
[----:B------:R-:W-:Y:S02]  /*3650*/  FADD.FTZ R46, R32, R25 ;  /* 0x00000019202e7221 */ /* 0x000fe40000010000 */
[----:B------:R-:W2:Y:S01]  /*3660*/  MUFU.EX2 R35, R35 ;  /* 0x0000002300237308 */ /* 0x000ea20000000800 */
[----:B0-----:R-:W-:Y:S01]  /*3670*/  FADD.FTZ R3, R31, R44 ;  /* 0x0000002c1f037221 */ /* 0x001fe20000010000 */
[----:B------:R-:W-:Y:S01]  /*3680*/  FADD.FTZ R25, R109, R46 ;  /* 0x0000002e6d197221 */ /* 0x000fe20000010000 */
[----:B------:R-:W-:-:S03]  /*3690*/  CS2R R108, SRZ ;  /* 0x00000000006c7805 */ /* 0x000fc6000001ff00 */
[----:B------:R-:W-:Y:S02]  /*36a0*/  FADD.FTZ R46, R34, R25 ;  /* 0x00000019222e7221 */ /* 0x000fe40000010000 */
[----:B------:R-:W0:Y:S01]  /*36b0*/  MUFU.EX2 R168, R49 ;  /* 0x0000003100a87308 */ /* 0x000e220000000800 */
[C---:B-1----:R-:W-:Y:S01]  /*36c0*/  FADD.FTZ R44, R174.reuse, R3 ;  /* 0x00000003ae2c7221 */ /* 0x042fe20000010000 */
[----:B------:R-:W-:Y:S01]  /*36d0*/  FADD.FTZ R25, R113, R46 ;  /* 0x0000002e71197221 */ /* 0x000fe20000010000 */
[----:B------:R-:W-:Y:S02]  /*36e0*/  F2FP.F16.F32.PACK_AB R174, R174, R31 ;  /* 0x0000001faeae723e */ /* 0x000fe400000000ff */
[----:B------:R-:W-:Y:S01]  /*36f0*/  CS2R R112, SRZ ;  /* 0x0000000000707805 */ /* 0x000fe2000001ff00 */
[----:B------:R-:W-:Y:S02]  /*3700*/  FADD.FTZ R46, R36, R25 ;  /* 0x00000019242e7221 */ /* 0x000fe40000010000 */
[----:B------:R-:W1:Y:S01]  /*3710*/  MUFU.EX2 R39, R39 ;  /* 0x0000002700277308 */ /* 0x000e620000000800 */
[----:B--2---:R-:W-:Y:S01]  /*3720*/  FADD.FTZ R3, R35, R44 ;  /* 0x0000002c23037221 */ /* 0x004fe20000010000 */
[----:B------:R-:W-:Y:S01]  /*3730*/  FADD.FTZ R25, R117, R46 ;  /* 0x0000002e75197221 */ /* 0x000fe20000010000 */
[----:B------:R-:W-:-:S03]  /*3740*/  CS2R R116, SRZ ;  /* 0x0000000000747805 */ /* 0x000fc6000001ff00 */
[----:B------:R-:W-:Y:S02]  /*3750*/  FADD.FTZ R6, R38, R25 ;  /* 0x0000001926067221 */ /* 0x000fe40000010000 */
[----:B------:R-:W2:Y:S01]  /*3760*/  MUFU.EX2 R170, R53 ;  /* 0x0000003500aa7308 */ /* 0x000ea20000000800 */
[C---:B0-----:R-:W-:Y:S01]  /*3770*/  FADD.FTZ R44, R168.reuse, R3 ;  /* 0x00000003a82c7221 */ /* 0x041fe20000010000 */
[----:B------:R-:W-:Y:S01]  /*3780*/  FADD.FTZ R25, R119, R6 ;  /* 0x0000000677197221 */ /* 0x000fe20000010000 */
[----:B------:R-:W-:Y:S02]  /*3790*/  F2FP.F16.F32.PACK_AB R168, R168, R35 ;  /* 0x00000023a8a8723e */ /* 0x000fe400000000ff */
[----:B------:R-:W-:Y:S01]  /*37a0*/  CS2R R118, SRZ ;  /* 0x0000000000767805 */ /* 0x000fe2000001ff00 */
[----:B------:R-:W-:Y:S02]  /*37b0*/  FADD.FTZ R6, R40, R25 ;  /* 0x0000001928067221 */ /* 0x000fe40000010000 */
[----:B------:R-:W0:Y:S01]  /*37c0*/  MUFU.EX2 R43, R43 ;  /* 0x0000002b002b7308 */ /* 0x000e220000000800 */
[----:B-1----:R-:W-:Y:S01]  /*37d0*/  FADD.FTZ R3, R39, R44 ;  /* 0x0000002c27037221 */ /* 0x002fe20000010000 */
[----:B------:R-:W-:Y:S01]  /*37e0*/  FADD.FTZ R25, R121, R6 ;  /* 0x0000000679197221 */ /* 0x000fe20000010000 */
[----:B------:R-:W-:-:S03]  /*37f0*/  CS2R R120, SRZ ;  /* 0x0000000000787805 */ /* 0x000fc6000001ff00 */
[----:B------:R-:W-:Y:S02]  /*3800*/  FADD.FTZ R6, R42, R25 ;  /* 0x000000192a067221 */ /* 0x000fe40000010000 */
[----:B------:R-:W1:Y:S01]  /*3810*/  MUFU.EX2 R152, R57 ;  /* 0x0000003900987308 */ /* 0x000e620000000800 */
[C---:B--2---:R-:W-:Y:S01]  /*3820*/  FADD.FTZ R44, R170.reuse, R3 ;  /* 0x00000003aa2c7221 */ /* 0x044fe20000010000 */
[----:B------:R-:W-:Y:S01]  /*3830*/  FADD.FTZ R25, R123, R6 ;  /* 0x000000067b197221 */ /* 0x000fe20000010000 */
[----:B------:R-:W-:Y:S02]  /*3840*/  F2FP.F16.F32.PACK_AB R170, R170, R39 ;  /* 0x00000027aaaa723e */ /* 0x000fe400000000ff */
[----:B------:R-:W-:Y:S01]  /*3850*/  CS2R R122, SRZ ;  /* 0x00000000007a7805 */ /* 0x000fe2000001ff00 */
[----:B------:R-:W-:Y:S02]  /*3860*/  FADD.FTZ R6, R28, R25 ;  /* 0x000000191c067221 */ /* 0x000fe40000010000 */
        /* <DEDUP_REMOVED lines=39> */
[C---:B-1----:R-:W-:Y:S01]  /*3ae0*/  F2FP.F16.F32.PACK_AB R167, R30.reuse, R125 ;  /* 0x0000007d1ea7723e */ /* 0x042fe200000000ff */
[----:B------:R-:W-:Y:S01]  /*3af0*/  FADD.FTZ R3, R30, R25 ;  /* 0x000000191e037221 */ /* 0x000fe20000010000 */
[----:B------:R-:W-:Y:S01]  /*3b00*/  CS2R R124, SRZ ;  /* 0x00000000007c7805 */ /* 0x000fe2000001ff00 */
[C---:B--2---:R-:W-:Y:S01]  /*3b10*/  FADD.FTZ R4, R26.reuse, R11 ;  /* 0x0000000b1a047221 */ /* 0x044fe20000010000 */
[----:B------:R-:W-:Y:S01]  /*3b20*/  F2FP.F16.F32.PACK_AB R166, R26, R7 ;  /* 0x000000071aa6723e */ /* 0x000fe200000000ff */
[----:B------:R-:W-:Y:S06]  /*3b30*/  @!P3 BRA `(.L_x_2262) ;  /* 0x000000280054b947 */ /* 0x000fec0003800000 */
[----:B------:R-:W-:Y:S01]  /*3b40*/  IMAD.MOV.U32 R7, RZ, RZ, R5 ;  /* 0x000000ffff077224 */ /* 0x000fe200078e0005 */
[----:B------:R-:W-:Y:S01]  /*3b50*/  UMOV UR54, UR43 ;  /* 0x0000002b00367c82 */ /* 0x000fe20008000000 */
[----:B------:R-:W-:Y:S01]  /*3b60*/  IMAD.MOV.U32 R6, RZ, RZ, R9 ;  /* 0x000000ffff067224 */ /* 0x000fe200078e0009 */
[----:B------:R-:W-:Y:S01]  /*3b70*/  UMOV UR52, UR42 ;  /* 0x0000002a00347c82 */ /* 0x000fe20008000000 */
[----:B------:R-:W-:Y:S01]  /*3b80*/  IMAD.MOV.U32 R151, RZ, RZ, RZ ;  /* 0x000000ffff977224 */ /* 0x000fe200078e00ff */
[----:B------:R-:W-:-:S06]  /*3b90*/  ULDC UR50, c[0x0][0x288] ;  /* 0x0000a20000327ab9 */ /* 0x000fcc0000000800 */
.L_x_2271:
        /* <DEDUP_REMOVED lines=9> */
.L_x_2264:
[----:B------:R-:W-:Y:S01]  /*3c30*/  ULEA UR6, UR42, UR41, 0x3 ;  /* 0x000000292a067291 */ /* 0x000fe2000f8e183f */
[----:B------:R-:W-:-:S05]  /*3c40*/  IMAD.U32 R0, RZ, RZ, UR43 ;  /* 0x0000002bff007e24 */ /* 0x000fca000f8e00ff */
[----:B------:R-:W-:-:S04]  /*3c50*/  SHF.L.U32 R0, R0, 0x1f, RZ ;  /* 0x0000001f00007819 */ /* 0x000fc800000006ff */
[----:B------:R0:W1:Y:S01]  /*3c60*/  SYNCS.PHASECHK.TRANS64.TRYWAIT P3, [UR6+0x28830], R0 ;  /* 0x02883000ff0075a7 */ /* 0x0000620008060146 */
[----:B------:R-:W-:Y:S05]  /*3c70*/  @!P0 BRA `(.L_x_2265) ;  /* 0x0000000000048947 */ /* 0x000fea0003800000 */
[----:B------:R-:W-:Y:S01]  /*3c80*/  BPT.TRAP 0x1 ;  /* 0x000000040000795c */ /* 0x000fe20000300000 */
.L_x_2265:
[----:B-1----:R-:W-:Y:S05]  /*3c90*/  @P3 BRA `(.L_x_2263) ;  /* 0x0000000000083947 */ /* 0x002fea0003800000 */
[----:B------:R-:W1:Y:S02]  /*3ca0*/  SYNCS.PHASECHK.TRANS64.TRYWAIT P3, [UR6+0x28830], R0 ;  /* 0x02883000ff0075a7 */ /* 0x000e640008060146 */
[----:B-1----:R-:W-:Y:S05]  /*3cb0*/  @!P3 BRA `(.L_x_2266) ;  /* 0x000000b40038b947 */ /* 0x002fea0003800000 */
.L_x_2263:
        /* <DEDUP_REMOVED lines=45> */
.L_x_2268:
[----:B------:R-:W-:Y:S01]  /*3f90*/  ULEA UR6, UR52, UR41, 0x3 ;  /* 0x0000002934067291 */ /* 0x000fe2000f8e183f */
[----:B------:R-:W-:-:S05]  /*3fa0*/  IMAD.U32 R0, RZ, RZ, UR54 ;  /* 0x00000036ff007e24 */ /* 0x000fca000f8e00ff */
[----:B------:R-:W-:-:S04]  /*3fb0*/  SHF.L.U32 R0, R0, 0x1f, RZ ;  /* 0x0000001f00007819 */ /* 0x000fc800000006ff */
[----:B------:R0:W1:Y:S01]  /*3fc0*/  SYNCS.PHASECHK.TRANS64.TRYWAIT P3, [UR6+0x28850], R0 ;  /* 0x02885000ff0075a7 */ /* 0x0000620008060146 */
[----:B------:R-:W-:Y:S05]  /*3fd0*/  @!P0 BRA `(.L_x_2269) ;  /* 0x0000000000048947 */ /* 0x000fea0003800000 */
[----:B------:R-:W-:Y:S01]  /*3fe0*/  BPT.TRAP 0x1 ;  /* 0x000000040000795c */ /* 0x000fe20000300000 */
.L_x_2269:
[----:B-1----:R-:W-:Y:S05]  /*3ff0*/  @P3 BRA `(.L_x_2267) ;  /* 0x0000000000083947 */ /* 0x002fea0003800000 */
[----:B------:R-:W1:Y:S02]  /*4000*/  SYNCS.PHASECHK.TRANS64.TRYWAIT P3, [UR6+0x28850], R0 ;  /* 0x02885000ff0075a7 */ /* 0x000e640008060146 */
[----:B-1----:R-:W-:Y:S05]  /*4010*/  @!P3 BRA `(.L_x_2270) ;  /* 0x000000b00078b947 */ /* 0x002fea0003800000 */
.L_x_2267:
[----:B------:R-:W-:Y:S01]  /*4020*/  UIADD3 UR6, UR41, 0x400, URZ ;  /* 0x0000040029067890 */ /* 0x000fe2000fffe03f */
[----:B------:R-:W-:Y:S01]  /*4030*/  WARPGROUP.ARRIVE ;  /* 0x00000000000079c5 */ /* 0x000fe20000000000 */
[----:B------:R-:W-:Y:S01]  /*4040*/  UMOV UR7, 0x40000040 ;  /* 0x4000004000077882 */ /* 0x000fe20000000000 */
[----:B------:R-:W-:Y:S01]  /*4050*/  VIADD R13, R17, UR36 ;  /* 0x00000024110d7c36 */ /* 0x000fe20008000000 */
[----:B------:R-:W-:Y:S01]  /*4060*/  USHF.R.U32.HI UR6, URZ, 0x4, UR6 ;  /* 0x000000043f067899 */ /* 0x000fe20008011606 */
[----:B------:R-:W2:Y:S01]  /*4070*/  LDC R8, c[0x0][0x2f0] ;  /* 0x0000bc00ff087b82 */ /* 0x000ea20000000800 */
[----:B------:R-:W-:Y:S02]  /*4080*/  UISETP.GT.AND UP1, UPT, UR53, UR51, UPT ;  /* 0x000000333500728c */ /* 0x000fe4000bf24270 */
[----:B------:R-:W-:Y:S01]  /*4090*/  ULOP3.LUT UR6, UR6, 0x3fff, URZ, 0xc0, !UPT ;  /* 0x00003fff06067892 */ /* 0x000fe2000f8ec03f */
[----:B------:R-:W-:-:S03]  /*40a0*/  UMOV UR54, UR43 ;  /* 0x0000002b00367c82 */ /* 0x000fc60008000000 */
[----:B------:R-:W-:-:S04]  /*40b0*/  ULOP3.LUT UR6, UR6, 0x4000000, URZ, 0xfc, !UPT ;  /* 0x0400000006067892 */ /* 0x000fc8000f8efc3f */
[----:B------:R-:W-:-:S07]  /*40c0*/  ULEA UR10, UR52, UR6, 0xb ;  /* 0x00000006340a7291 */ /* 0x000fce000f8e583f */
[----:B------:R-:W-:Y:S02]  /*40d0*/  UMOV UR6, UR10 ;  /* 0x0000000a00067c82 */ /* 0x000fe40008000000 */
        /* <DEDUP_REMOVED lines=11> */
[----:B------:R-:W-:Y:S01]  /*4190*/  @UP0 ULDC UR6, c[0x0][0x44c] ;  /* 0x0001130000060ab9 */ /* 0x000fe20000000800 */
[----:B------:R-:W-:Y:S01]  /*41a0*/  UMOV UR7, 0x40000040 ;  /* 0x4000004000077882 */ /* 0x000fe20000000000 */
[----:B01----:R-:W-:Y:S01]  /*41b0*/  @P2 IMAD.HI.U32 R0, R13, UR6, RZ ;  /* 0x000000060d002c27 */ /* 0x003fe2000f8e00ff */
[----:B------:R-:W-:-:S04]  /*41c0*/  @UP0 ULDC UR6, c[0x0][0x450] ;  /* 0x0001140000060ab9 */ /* 0x000fc80000000800 */
[----:B------:R-:W-:Y:S01]  /*41d0*/  @P2 SHF.R.U32.HI R13, RZ, UR6, R0 ;  /* 0x00000006ff0d2c19 */ /* 0x000fe20008011600 */
[----:B------:R-:W-:Y:S02]  /*41e0*/  UMOV UR6, 0xffffff80 ;  /* 0xffffff8000067882 */ /* 0x000fe40000000000 */
[----:B------:R-:W-:Y:S02]  /*41f0*/  UIMAD UR6, UR53, UR6, 0x1 ;  /* 0x00000001350674a4 */ /* 0x000fe4000f8e0206 */
[----:B------:R-:W0:Y:S01]  /*4200*/  SHFL.IDX PT, R0, R13, 0x1, 0x1c1f ;  /* 0x003c1f000d007f89 */ /* 0x000e2200000e0000 */
[----:B------:R-:W-:-:S03]  /*4210*/  UIADD3 UR53, UR53, -0x1, URZ ;  /* 0xffffffff35357890 */ /* 0x000fc6000fffe03f */
[----:B------:R-:W-:Y:S01]  /*4220*/  IMAD.U32 R9, RZ, RZ, UR6 ;  /* 0x00000006ff097e24 */ /* 0x000fe2000f8e00ff */
[----:B------:R-:W-:-:S03]  /*4230*/  UIADD3 UR6, UR10, 0x180, URZ ;  /* 0x000001800a067890 */ /* 0x000fc6000fffe03f */
[----:B------:R-:W-:-:S04]  /*4240*/  IMAD R9, R16, -0x2, R9 ;  /* 0xfffffffe10097824 */ /* 0x000fc800078e0209 */
[----:B--2---:R-:W-:-:S05]  /*4250*/  IMAD R9, R8, UR49, R9 ;  /* 0x0000003108097c24 */ /* 0x004fca000f8e0209 */
[----:B0-----:R-:W-:-:S04]  /*4260*/  IADD3 R0, R0, -UR50, R9 ;  /* 0x8000003200007c10 */ /* 0x001fc8000fffe009 */
[C---:B------:R-:W-:Y:S02]  /*4270*/  ISETP.GT.AND P3, PT, R0.reuse, RZ, PT ;  /* 0x000000ff0000720c */ /* 0x040fe40003f64270 */
[----:B------:R-:W-:Y:S02]  /*4280*/  ISETP.GT.AND P4, PT, R0, 0x1, PT ;  /* 0x000000010000780c */ /* 0x000fe40003f84270 */
[----:B------:R-:W-:Y:S02]  /*4290*/  FSEL R8, R26, -INF , P3 ;  /* 0xff8000001a087808 */ /* 0x000fe40001800000 */
[----:B------:R-:W-:Y:S02]  /*42a0*/  ISETP.GT.AND P3, PT, R0, 0x8, PT ;  /* 0x000000080000780c */ /* 0x000fe40003f64270 */
[----:B------:R-:W-:Y:S02]  /*42b0*/  FSEL R192, R27, -INF , P4 ;  /* 0xff8000001bc07808 */ /* 0x000fe40002000000 */
[----:B------:R-:W-:-:S02]  /*42c0*/  FMNMX.FTZ R5, R8, R7, !PT ;  /* 0x0000000708057209 */ /* 0x000fc40007810000 */
[----:B------:R-:W-:Y:S02]  /*42d0*/  ISETP.GT.AND P4, PT, R0, 0x9, PT ;  /* 0x000000090000780c */ /* 0x000fe40003f84270 */
[----:B------:R-:W-:Y:S02]  /*42e0*/  FSEL R194, R30, -INF , P3 ;  /* 0xff8000001ec27808 */ /* 0x000fe40001800000 */
[----:B------:R-:W-:Y:S02]  /*42f0*/  FMNMX.FTZ R5, R192, R5, !PT ;  /* 0x00000005c0057209 */ /* 0x000fe40007810000 */
        /* <DEDUP_REMOVED lines=16> */
[----:B------:R-:W-:Y:S01]  /*4400*/  FMNMX.FTZ R5, R176, R5, !PT ;  /* 0x00000005b0057209 */ /* 0x000fe20007810000 */
[----:B------:R-:W-:Y:S02]  /*4410*/  WARPGROUP.DEPBAR.LE gsb0, 0x0 ;  /* 0x00008000000079c5 */ /* 0x000fe40000010000 */
[----:B------:R-:W-:Y:S01]  /*4420*/  WARPGROUP.ARRIVE ;  /* 0x00000000000079c5 */ /* 0x000fe20000000000 */
[----:B------:R-:W-:Y:S02]  /*4430*/  FSEL R174, R42, -INF , P3 ;  /* 0xff8000002aae7808 */ /* 0x000fe40001800000 */
[----:B------:R-:W-:Y:S02]  /*4440*/  ISETP.GT.AND P3, PT, R0, 0x28, PT ;  /* 0x000000280000780c */ /* 0x000fe40003f64270 */
[----:B------:R-:W-:Y:S01]  /*4450*/  FSEL R172, R43, -INF , P4 ;  /* 0xff8000002bac7808 */ /* 0x000fe20002000000 */
[----:B------:R-:W-:Y:S01]  /*4460*/  HGMMA.64x128x16.F32 R88, R168, gdesc[UR4].tnspB, R88, gsb0 ;  /* 0x41e00004a8587df0 */ /* 0x000fe20008000858 */
[----:B------:R-:W-:Y:S01]  /*4470*/  UIADD3 UR6, UR10, 0x200, URZ ;  /* 0x000002000a067890 */ /* 0x000fe2000fffe03f */
[----:B------:R-:W-:Y:S01]  /*4480*/  FMNMX.FTZ R5, R174, R5, !PT ;  /* 0x00000005ae057209 */ /* 0x000fe20007810000 */
[----:B------:R-:W-:Y:S01]  /*4490*/  UMOV UR7, 0x40000040 ;  /* 0x4000004000077882 */ /* 0x000fe20000000000 */
[----:B------:R-:W-:-:S02]  /*44a0*/  ISETP.GT.AND P4, PT, R0, 0x29, PT ;  /* 0x000000290000780c */ /* 0x000fc40003f84270 */
[----:B------:R-:W-:Y:S01]  /*44b0*/  FMNMX.FTZ R5, R172, R5, !PT ;  /* 0x00000005ac057209 */ /* 0x000fe20007810000 */
[----:B------:R-:W-:Y:S02]  /*44c0*/  WARPGROUP.DEPBAR.LE gsb0, 0x0 ;  /* 0x00008000000079c5 */ /* 0x000fe40000010000 */
[----:B------:R-:W-:Y:S01]  /*44d0*/  WARPGROUP.ARRIVE ;  /* 0x00000000000079c5 */ /* 0x000fe20000000000 */
[----:B------:R-:W-:Y:S02]  /*44e0*/  FSEL R170, R46, -INF , P3 ;  /* 0xff8000002eaa7808 */ /* 0x000fe40001800000 */
[----:B------:R-:W-:Y:S02]  /*44f0*/  ISETP.GT.AND P3, PT, R0, 0x30, PT ;  /* 0x000000300000780c */ /* 0x000fe40003f64270 */
[----:B------:R-:W-:Y:S01]  /*4500*/  FSEL R168, R47, -INF , P4 ;  /* 0xff8000002fa87808 */ /* 0x000fe20002000000 */
[----:B------:R-:W-:Y:S01]  /*4510*/  HGMMA.64x128x16.F32 R88, R152, gdesc[UR4].tnspB, R88, gsb0 ;  /* 0x41e0000498587df0 */ /* 0x000fe20008000858 */
[----:B------:R-:W-:Y:S01]  /*4520*/  FMNMX.FTZ R5, R170, R5, !PT ;  /* 0x00000005aa057209 */ /* 0x000fe20007810000 */
[----:B------:R-:W-:Y:S01]  /*4530*/  UIADD3 UR6, UR10, 0x280, URZ ;  /* 0x000002800a067890 */ /* 0x000fe2000fffe03f */
[----:B------:R-:W-:Y:S01]  /*4540*/  ISETP.GT.AND P4, PT, R0, 0x31, PT ;  /* 0x000000310000780c */ /* 0x000fe20003f84270 */
[----:B------:R-:W-:Y:S01]  /*4550*/  UMOV UR7, 0x40000040 ;  /* 0x4000004000077882 */ /* 0x000fe20000000000 */
        /* <DEDUP_REMOVED lines=57> */
[----:B------:R-:W-:-:S04]  /*48f0*/  FMNMX.FTZ R0, R86, R5, !PT ;  /* 0x0000000556007209 */ /* 0x000fc80007810000 */
[----:B------:R-:W-:-:S05]  /*4900*/  FMNMX.FTZ R15, R87, R0, !PT ;  /* 0x00000000570f7209 */ /* 0x000fca0007810000 */
[----:B------:R-:W0:Y:S01]  /*4910*/  SHFL.BFLY PT, R0, R15, 0x2, 0x1f ;  /* 0x0c401f000f007f89 */ /* 0x000e2200000e0000 */
[----:B------:R-:W-:Y:S02]  /*4920*/  WARPGROUP.DEPBAR.LE gsb0, 0x0 ;  /* 0x00008000000079c5 */ /* 0x000fe40000010000 */
[----:B------:R-:W-:Y:S01]  /*4930*/  WARPGROUP.ARRIVE ;  /* 0x00000000000079c5 */ /* 0x000fe20000000000 */
[----:B------:R-:W1:Y:S05]  /*4940*/  SHFL.IDX PT, R152, R13, RZ, 0x1c1f ;  /* 0x001c1fff0d987589 */ /* 0x000e6a00000e0000 */
[----:B------:R-:W-:Y:S01]  /*4950*/  HGMMA.64x128x16.F32 R88, R156, gdesc[UR4].tnspB, R88, gsb0 ;  /* 0x41e000049c587df0 */ /* 0x000fe20008000858 */
[----:B------:R-:W-:Y:S01]  /*4960*/  UIADD3 UR6, UR10, 0x300, URZ ;  /* 0x000003000a067890 */ /* 0x000fe2000fffe03f */
[----:B0-----:R-:W-:Y:S01]  /*4970*/  FMNMX.FTZ R21, R15, R0, !PT ;  /* 0x000000000f157209 */ /* 0x001fe20007810000 */
[----:B------:R-:W-:Y:S01]  /*4980*/  UMOV UR7, 0x40000040 ;  /* 0x4000004000077882 */ /* 0x000fe20000000000 */
[----:B------:R-:W0:Y:S03]  /*4990*/  LDC R0, c[0x0][0x988] ;  /* 0x00026200ff007b82 */ /* 0x000e260000000800 */
[----:B------:R-:W2:Y:S01]  /*49a0*/  SHFL.BFLY PT, R154, R21, 0x1, 0x1f ;  /* 0x0c201f00159a7f89 */ /* 0x000ea200000e0000 */
[----:B-1----:R-:W-:-:S04]  /*49b0*/  IADD3 R9, R152, -UR50, R9 ;  /* 0x8000003298097c10 */ /* 0x002fc8000fffe009 */
[C---:B------:R-:W-:Y:S02]  /*49c0*/  ISETP.GT.AND P4, PT, R9.reuse, RZ, PT ;  /* 0x000000ff0900720c */ /* 0x040fe40003f84270 */
[C---:B------:R-:W-:Y:S02]  /*49d0*/  ISETP.GT.AND P5, PT, R9.reuse, 0x1, PT ;  /* 0x000000010900780c */ /* 0x040fe40003fa4270 */
        /* <DEDUP_REMOVED lines=10> */
[----:B--2---:R-:W-:Y:S02]  /*4a80*/  FMNMX.FTZ R5, R21, R154, !PT ;  /* 0x0000009a15057209 */ /* 0x004fe40007810000 */
[----:B------:R-:W-:Y:S02]  /*4a90*/  ISETP.GT.AND P5, PT, R9, 0x11, PT ;  /* 0x000000110900780c */ /* 0x000fe40003fa4270 */
[----:B------:R-:W-:Y:S01]  /*4aa0*/  FSEL R21, R32, -INF , P4 ;  /* 0xff80000020157808 */ /* 0x000fe20002000000 */
[----:B0-----:R-:W-:Y:S01]  /*4ab0*/  FMUL.FTZ R11, R5, R0 ;  /* 0x00000000050b7220 */ /* 0x001fe20000410000 */
        /* <DEDUP_REMOVED lines=44> */
[----:B------:R-:W-:Y:S01]  /*4d80*/  FSEL R61, R61, -INF , P5 ;  /* 0xff8000003d3d7808 */ /* 0x000fe20002800000 */
[----:B------:R-:W-:-:S02]  /*4d90*/  WARPGROUP.DEPBAR.LE gsb0, 0x0 ;  /* 0x00008000000079c5 */ /* 0x000fc40000010000 */
[----:B------:R-:W-:Y:S01]  /*4da0*/  WARPGROUP.ARRIVE ;  /* 0x00000000000079c5 */ /* 0x000fe20000000000 */
[----:B------:R-:W-:Y:S02]  /*4db0*/  FMNMX.FTZ R36, R47, R36, !PT ;  /* 0x000000242f247209 */ /* 0x000fe40007810000 */
        /* <DEDUP_REMOVED lines=33> */
[----:B------:R-:W-:Y:S02]  /*4fd0*/  FSETP.NEU.FTZ.AND P3, PT, R5, -INF , PT ;  /* 0xff8000000500780b */ /* 0x000fe40003f7d000 */
[----:B------:R-:W-:Y:S02]  /*4fe0*/  ISETP.GT.AND P5, PT, R9, 0x79, PT ;  /* 0x000000790900780c */ /* 0x000fe40003fa4270 */
[----:B------:R-:W-:Y:S02]  /*4ff0*/  FSEL R191, R84, -INF , P4 ;  /* 0xff80000054bf7808 */ /* 0x000fe40002000000 */
[----:B------:R-:W-:Y:S02]  /*5000*/  FMNMX.FTZ R44, R81, R44, !PT ;  /* 0x0000002c512c7209 */ /* 0x000fe40007810000 */
[----:B------:R-:W-:-:S02]  /*5010*/  FSEL R11, R11, RZ, P3 ;  /* 0x000000ff0b0b7208 */ /* 0x000fc40001800000 */
[----:B------:R-:W-:Y:S02]  /*5020*/  FSEL R85, R85, -INF , P5 ;  /* 0xff80000055557808 */ /* 0x000fe40002800000 */
[----:B------:R-:W-:Y:S01]  /*5030*/  FMNMX.FTZ R44, R191, R44, !PT ;  /* 0x0000002cbf2c7209 */ /* 0x000fe20007810000 */
[-CC-:B------:R-:W-:Y:S01]  /*5040*/  FFMA.FTZ R46, R46, R0.reuse, -R11.reuse ;  /* 0x000000002e2e7223 */ /* 0x180fe2000001080b */
[----:B------:R-:W-:Y:S01]  /*5050*/  FSEL R48, R5, RZ, P3 ;  /* 0x000000ff05307208 */ /* 0x000fe20001800000 */
[--C-:B------:R-:W-:Y:S01]  /*5060*/  FFMA.FTZ R173, R174, R0, -R11.reuse ;  /* 0x00000000aead7223 */ /* 0x100fe2000001080b */
[----:B------:R-:W-:Y:S01]  /*5070*/  FMNMX.FTZ R9, R85, R44, !PT ;  /* 0x0000002c55097209 */ /* 0x000fe20007810000 */
        /* <DEDUP_REMOVED lines=8> */
[----:B------:R1:W-:Y:S01]  /*5100*/  MUFU.EX2 R36, R168 ;  /* 0x000000a800247308 */ /* 0x0003e20000000800 */
[----:B0-----:R-:W0:Y:S01]  /*5110*/  SHFL.BFLY PT, R46, R9, 0x2, 0x1f ;  /* 0x0c401f00092e7f89 */ /* 0x001e2200000e0000 */
[-CC-:B------:R-:W-:Y:S01]  /*5120*/  FFMA.FTZ R10, R10, R0.reuse, -R11.reuse ;  /* 0x000000000a0a7223 */ /* 0x180fe2000001080b */
        /* <DEDUP_REMOVED lines=21> */
[----:B------:R-:W-:Y:S01]  /*5280*/  MUFU.EX2 R181, R181 ;  /* 0x000000b500b57308 */ /* 0x000fe20000000800 */
[----:B0-----:R-:W-:Y:S01]  /*5290*/  FMNMX.FTZ R46, R9, R46, !PT ;  /* 0x0000002e092e7209 */ /* 0x001fe20007810000 */
[-CC-:B------:R-:W-:Y:S01]  /*52a0*/  FFMA.FTZ R83, R38, R0.reuse, -R11.reuse ;  /* 0x0000000026537223 */ /* 0x180fe2000001080b */
[-CC-:B------:R-:W-:Y:S01]  /*52b0*/  FFMA.FTZ R38, R86, R0.reuse, -R11.reuse ;  /* 0x0000000056267223 */ /* 0x180fe2000001080b */
[----:B------:R-:W-:Y:S01]  /*52c0*/  FFMA.FTZ R11, R87, R0, -R11 ;  /* 0x00000000570b7223 */ /* 0x000fe2000001080b */
[----:B------:R-:W-:Y:S01]  /*52d0*/  PLOP3.LUT P3, PT, PT, PT, UP1, 0x80, 0x0 ;  /* 0x000000000000781c */ /* 0x000fe20003f6f018 */
[----:B------:R-:W0:Y:S02]  /*52e0*/  SHFL.BFLY PT, R9, R46, 0x1, 0x1f ;  /* 0x0c201f002e097f89 */ /* 0x000e2400000e0000 */
[----:B------:R-:W-:Y:S08]  /*52f0*/  MUFU.EX2 R183, R183 ;  /* 0x000000b700b77308 */ /* 0x000ff00000000800 */
[----:B------:R3:W-:Y:S08]  /*5300*/  MUFU.EX2 R28, R176 ;  /* 0x000000b0001c7308 */ /* 0x0007f00000000800 */
[----:B------:R-:W-:Y:S01]  /*5310*/  MUFU.EX2 R10, R10 ;  /* 0x0000000a000a7308 */ /* 0x000fe20000000800 */
[----:B0-----:R-:W-:-:S07]  /*5320*/  FMNMX.FTZ R9, R46, R9, !PT ;  /* 0x000000092e097209 */ /* 0x001fce0007810000 */
[----:B------:R-:W-:Y:S01]  /*5330*/  MUFU.EX2 R177, R177 ;  /* 0x000000b100b17308 */ /* 0x000fe20000000800 */
[C---:B------:R-:W-:Y:S01]  /*5340*/  FSETP.NEU.FTZ.AND P4, PT, R9.reuse, -INF , PT ;  /* 0xff8000000900780b */ /* 0x040fe20003f9d000 */
[-C--:B------:R-:W-:Y:S01]  /*5350*/  FMUL.FTZ R46, R9, R0.reuse ;  /* 0x00000000092e7220 */ /* 0x080fe20000410000 */
[----:B------:R-:W-:Y:S02]  /*5360*/  WARPGROUP.DEPBAR.LE gsb0, 0x0 ;  /* 0x00008000000079c5 */ /* 0x000fe40000010000 */
[----:B------:R-:W-:Y:S02]  /*5370*/  WARPGROUP.ARRIVE ;  /* 0x00000000000079c5 */ /* 0x000fe40000000000 */
[----:B------:R-:W-:Y:S01]  /*5380*/  FSEL R46, R46, RZ, P4 ;  /* 0x000000ff2e2e7208 */ /* 0x000fe20002000000 */
[----:B------:R-:W-:Y:S03]  /*5390*/  MUFU.EX2 R179, R179 ;  /* 0x000000b300b37308 */ /* 0x000fe60000000800 */
[----:B------:R-:W-:Y:S01]  /*53a0*/  HGMMA.64x128x16.F32 R88, R164, gdesc[UR4].tnspB, R88, gsb0 ;  /* 0x41e00004a4587df0 */ /* 0x000fe20008000858 */
[-CC-:B------:R-:W-:Y:S01]  /*53b0*/  FFMA.FTZ R174, R35, R0.reuse, -R46.reuse ;  /* 0x0000000023ae7223 */ /* 0x180fe2000001082e */
[----:B------:R-:W-:Y:S01]  /*53c0*/  FADD.FTZ R35, -R48, R7 ;  /* 0x0000000730237221 */ /* 0x000fe20000010100 */
[----:B------:R-:W-:Y:S01]  /*53d0*/  FSEL R7, R9, RZ, P4 ;  /* 0x000000ff09077208 */ /* 0x000fe20002000000 */
[-CC-:B-1----:R-:W-:Y:S01]  /*53e0*/  FFMA.FTZ R168, R39, R0.reuse, -R46.reuse ;  /* 0x0000000027a87223 */ /* 0x182fe2000001082e */
[-CC-:B------:R-:W-:Y:S01]  /*53f0*/  FFMA.FTZ R13, R13, R0.reuse, -R46.reuse ;  /* 0x000000000d0d7223 */ /* 0x180fe2000001082e */
[-C--:B------:R-:W-:Y:S01]  /*5400*/  FMUL.FTZ R39, R35, R0.reuse ;  /* 0x0000000023277220 */ /* 0x080fe20000410000 */
[-C--:B--2---:R-:W-:Y:S01]  /*5410*/  FFMA.FTZ R180, R25, R0.reuse, -R46 ;  /* 0x0000000019b47223 */ /* 0x084fe2000001082e */
[----:B------:R-:W-:Y:S01]  /*5420*/  FADD.FTZ R35, -R7, R6 ;  /* 0x0000000607237221 */ /* 0x000fe20000010100 */
[-CC-:B------:R-:W-:Y:S01]  /*5430*/  FFMA.FTZ R25, R37, R0.reuse, -R46.reuse ;  /* 0x0000000025197223 */ /* 0x180fe2000001082e */
[----:B------:R-:W-:Y:S01]  /*5440*/  IMAD.U32 R37, RZ, RZ, UR42 ;  /* 0x0000002aff257e24 */ /* 0x000fe2000f8e00ff */
[----:B------:R-:W-:Y:S01]  /*5450*/  MUFU.EX2 R13, R13 ;  /* 0x0000000d000d7308 */ /* 0x000fe20000000800 */
[-C--:B------:R-:W-:Y:S01]  /*5460*/  FMUL.FTZ R6, R35, R0.reuse ;  /* 0x0000000023067220 */ /* 0x080fe20000410000 */
[-CC-:B------:R-:W-:Y:S01]  /*5470*/  FFMA.FTZ R182, R15, R0.reuse, -R46.reuse ;  /* 0x000000000fb67223 */ /* 0x180fe2000001082e */
[-CC-:B------:R-:W-:Y:S01]  /*5480*/  FFMA.FTZ R15, R29, R0.reuse, -R46.reuse ;  /* 0x000000001d0f7223 */ /* 0x180fe2000001082e */
[----:B------:R-:W-:Y:S01]  /*5490*/  @!P1 LEA R35, R37, UR41, 0x3 ;  /* 0x0000002925239c11 */ /* 0x000fe2000f8e18ff */
[-CC-:B---3--:R-:W-:Y:S01]  /*54a0*/  FFMA.FTZ R176, R21, R0.reuse, -R46.reuse ;  /* 0x0000000015b07223 */ /* 0x188fe2000001082e */
[----:B------:R-:W-:Y:S01]  /*54b0*/  IADD3 R37, -R23, 0xb, RZ ;  /* 0x0000000b17257810 */ /* 0x000fe20007ffe1ff */
[----:B------:R-:W-:Y:S01]  /*54c0*/  FFMA.FTZ R21, R33, R0, -R46 ;  /* 0x0000000021157223 */ /* 0x000fe2000001082e */
[----:B------:R-:W0:Y:S01]  /*54d0*/  MUFU.EX2 R6, R6 ;  /* 0x0000000600067308 */ /* 0x000e220000000800 */
[----:B------:R-:W-:-:S02]  /*54e0*/  @!P1 VIADD R35, R35, 0x28840 ;  /* 0x0002884023239836 */ /* 0x000fc40000000000 */
[-CC-:B------:R-:W-:Y:S01]  /*54f0*/  FFMA.FTZ R178, R27, R0.reuse, -R46.reuse ;  /* 0x000000001bb27223 */ /* 0x180fe2000001082e */
[-CC-:B------:R-:W-:Y:S01]  /*5500*/  FFMA.FTZ R27, R41, R0.reuse, -R46.reuse ;  /* 0x00000000291b7223 */ /* 0x180fe2000001082e */
[-CC-:B------:R-:W-:Y:S01]  /*5510*/  FFMA.FTZ R29, R45, R0.reuse, -R46.reuse ;  /* 0x000000002d1d7223 */ /* 0x180fe2000001082e */
[-CC-:B------:R-:W-:Y:S01]  /*5520*/  FFMA.FTZ R170, R43, R0.reuse, -R46.reuse ;  /* 0x000000002baa7223 */ /* 0x180fe2000001082e */
[-CC-:B------:R-:W-:Y:S01]  /*5530*/  FFMA.FTZ R33, R55, R0.reuse, -R46.reuse ;  /* 0x0000000037217223 */ /* 0x180fe2000001082e */
[-CC-:B------:R-:W-:Y:S01]  /*5540*/  FFMA.FTZ R152, R59, R0.reuse, -R46.reuse ;  /* 0x000000003b987223 */ /* 0x180fe2000001082e */
[----:B------:R1:W2:Y:S01]  /*5550*/  MUFU.EX2 R7, R39 ;  /* 0x0000002700077308 */ /* 0x0002a20000000800 */
[-CC-:B------:R-:W-:Y:S01]  /*5560*/  FFMA.FTZ R57, R57, R0.reuse, -R46.reuse ;  /* 0x0000000039397223 */ /* 0x180fe2000001082e */
[-CC-:B------:R-:W-:Y:S01]  /*5570*/  FFMA.FTZ R154, R47, R0.reuse, -R46.reuse ;  /* 0x000000002f9a7223 */ /* 0x180fe2000001082e */
[-CC-:B------:R-:W-:Y:S01]  /*5580*/  FFMA.FTZ R61, R61, R0.reuse, -R46.reuse ;  /* 0x000000003d3d7223 */ /* 0x180fe2000001082e */
[-CC-:B------:R-:W-:Y:S01]  /*5590*/  FFMA.FTZ R156, R51, R0.reuse, -R46.reuse ;  /* 0x00000000339c7223 */ /* 0x180fe2000001082e */
[-CC-:B------:R-:W-:Y:S01]  /*55a0*/  FFMA.FTZ R65, R65, R0.reuse, -R46.reuse ;  /* 0x0000000041417223 */ /* 0x180fe2000001082e */
[-CC-:B------:R-:W-:Y:S01]  /*55b0*/  FFMA.FTZ R53, R53, R0.reuse, -R46.reuse ;  /* 0x0000000035357223 */ /* 0x180fe2000001082e */
[-CC-:B------:R-:W-:Y:S01]  /*55c0*/  FFMA.FTZ R69, R69, R0.reuse, -R46.reuse ;  /* 0x0000000045457223 */ /* 0x180fe2000001082e */
[----:B------:R-:W3:Y:S01]  /*55d0*/  MUFU.EX2 R180, R180 ;  /* 0x000000b400b47308 */ /* 0x000ee20000000800 */
[----:B-1----:R-:W-:Y:S01]  /*55e0*/  @!P1 PRMT R39, RZ, 0x654, R35 ;  /* 0x00000654ff279816 */ /* 0x002fe20000000023 */
[-CC-:B------:R-:W-:Y:S01]  /*55f0*/  FFMA.FTZ R63, R63, R0.reuse, -R46.reuse ;  /* 0x000000003f3f7223 */ /* 0x180fe2000001082e */
[-CC-:B------:R-:W-:Y:S01]  /*5600*/  FFMA.FTZ R73, R73, R0.reuse, -R46.reuse ;  /* 0x0000000049497223 */ /* 0x180fe2000001082e */
[-CC-:B------:R-:W-:Y:S01]  /*5610*/  FFMA.FTZ R67, R67, R0.reuse, -R46.reuse ;  /* 0x0000000043437223 */ /* 0x180fe2000001082e */
[-CC-:B------:R-:W-:Y:S01]  /*5620*/  FFMA.FTZ R77, R77, R0.reuse, -R46.reuse ;  /* 0x000000004d4d7223 */ /* 0x180fe2000001082e */
[-CC-:B------:R-:W-:Y:S01]  /*5630*/  FFMA.FTZ R75, R75, R0.reuse, -R46.reuse ;  /* 0x000000004b4b7223 */ /* 0x180fe2000001082e */
[-CC-:B------:R-:W-:Y:S01]  /*5640*/  FFMA.FTZ R81, R81, R0.reuse, -R46.reuse ;  /* 0x0000000051517223 */ /* 0x180fe2000001082e */
[----:B------:R-:W1:Y:S01]  /*5650*/  MUFU.EX2 R182, R182 ;  /* 0x000000b600b67308 */ /* 0x000e620000000800 */
[----:B------:R-:W-:Y:S01]  /*5660*/  FFMA.FTZ R191, R191, R0, -R46 ;  /* 0x00000000bfbf7223 */ /* 0x000fe2000001082e */
[----:B------:R-:W-:Y:S01]  /*5670*/  IMAD.U32 R41, RZ, RZ, UR52 ;  /* 0x00000034ff297e24 */ /* 0x000fe2000f8e00ff */
[----:B------:R-:W-:-:S04]  /*5680*/  UMOV UR52, UR42 ;  /* 0x0000002a00347c82 */ /* 0x000fc80008000000 */
[----:B------:R-:W-:Y:S01]  /*5690*/  @!P1 LEA R41, R41, UR41, 0x3 ;  /* 0x0000002929299c11 */ /* 0x000fe2000f8e18ff */
[----:B------:R-:W4:Y:S04]  /*56a0*/  MUFU.EX2 R15, R15 ;  /* 0x0000000f000f7308 */ /* 0x000f280000000800 */
[----:B------:R-:W-:-:S04]  /*56b0*/  @!P1 VIADD R41, R41, 0x28860 ;  /* 0x0002886029299836 */ /* 0x000fc80000000000 */
[----:B------:R-:W5:Y:S01]  /*56c0*/  MUFU.EX2 R176, R176 ;  /* 0x000000b000b07308 */ /* 0x000f620000000800 */
[----:B------:R-:W-:-:S07]  /*56d0*/  @!P1 PRMT R41, RZ, 0x654, R41 ;  /* 0x00000654ff299816 */ /* 0x000fce0000000029 */
[----:B------:R-:W5:Y:S08]  /*56e0*/  MUFU.EX2 R21, R21 ;  /* 0x0000001500157308 */ /* 0x000f700000000800 */
[----:B------:R-:W5:Y:S08]  /*56f0*/  MUFU.EX2 R178, R178 ;  /* 0x000000b200b27308 */ /* 0x000f700000000800 */
[----:B------:R0:W-:Y:S08]  /*5700*/  MUFU.EX2 R32, R172 ;  /* 0x000000ac00207308 */ /* 0x0001f00000000800 */
[----:B------:R-:W5:Y:S01]  /*5710*/  MUFU.EX2 R25, R25 ;  /* 0x0000001900197308 */ /* 0x000f620000000800 */
[-CC-:B0-----:R-:W-:Y:S01]  /*5720*/  FFMA.FTZ R172, R31, R0.reuse, -R46.reuse ;  /* 0x000000001fac7223 */ /* 0x181fe2000001082e */
[-CC-:B------:R-:W-:Y:S01]  /*5730*/  FFMA.FTZ R31, R49, R0.reuse, -R46.reuse ;  /* 0x00000000311f7223 */ /* 0x180fe2000001082e */
[----:B------:R-:W-:-:S05]  /*5740*/  FFMA.FTZ R46, R85, R0, -R46 ;  /* 0x00000000552e7223 */ /* 0x000fca000001082e */
[----:B------:R-:W-:Y:S08]  /*5750*/  MUFU.EX2 R173, R173 ;  /* 0x000000ad00ad7308 */ /* 0x000ff00000000800 */
[----:B------:R-:W0:Y:S08]  /*5760*/  MUFU.EX2 R172, R172 ;  /* 0x000000ac00ac7308 */ /* 0x000e300000000800 */
[----:B------:R-:W0:Y:S08]  /*5770*/  MUFU.EX2 R27, R27 ;  /* 0x0000001b001b7308 */ /* 0x000e300000000800 */
[----:B------:R-:W-:Y:S08]  /*5780*/  MUFU.EX2 R175, R175 ;  /* 0x000000af00af7308 */ /* 0x000ff00000000800 */
[----:B------:R-:W0:Y:S08]  /*5790*/  MUFU.EX2 R174, R174 ;  /* 0x000000ae00ae7308 */ /* 0x000e300000000800 */
[----:B------:R-:W0:Y:S01]  /*57a0*/  MUFU.EX2 R29, R29 ;  /* 0x0000001d001d7308 */ /* 0x000e220000000800 */
[----:B------:R-:W-:-:S02]  /*57b0*/  WARPGROUP.DEPBAR.LE gsb0, 0x0 ;  /* 0x00008000000079c5 */ /* 0x000fc40000010000 */
[----:B------:R4:W-:Y:S06]  /*57c0*/  BAR.ARV R37, 0x100 ;  /* 0x000400250000751d */ /* 0x0009ec0000002000 */
[----:B------:R2:W-:Y:S01]  /*57d0*/  @!P1 SYNCS.ARRIVE.TRANS64.RED.A1T0 RZ, [R39+URZ], RZ ;  /* 0x000000ff27ff99a7 */ /* 0x0005e2000810043f */
[----:B------:R-:W-:Y:S01]  /*57e0*/  MUFU.EX2 R169, R169 ;  /* 0x000000a900a97308 */ /* 0x000fe20000000800 */
[-C--:B------:R-:W-:Y:S01]  /*57f0*/  FMUL.FTZ R88, R88, R6.reuse ;  /* 0x0000000658587220 */ /* 0x080fe20000410000 */
[-C--:B------:R-:W-:Y:S01]  /*5800*/  FMUL.FTZ R89, R89, R6.reuse ;  /* 0x0000000659597220 */ /* 0x080fe20000410000 */
[-C--:B------:R-:W-:Y:S01]  /*5810*/  FMUL.FTZ R92, R92, R6.reuse ;  /* 0x000000065c5c7220 */ /* 0x080fe20000410000 */
[-C--:B------:R-:W-:Y:S01]  /*5820*/  FMUL.FTZ R93, R93, R6.reuse ;  /* 0x000000065d5d7220 */ /* 0x080fe20000410000 */
[-C--:B------:R-:W-:Y:S01]  /*5830*/  FMUL.FTZ R96, R96, R6.reuse ;  /* 0x0000000660607220 */ /* 0x080fe20000410000 */
[----:B------:R-:W-:Y:S01]  /*5840*/  FMUL.FTZ R97, R97, R6 ;  /* 0x0000000661617220 */ /* 0x000fe20000410000 */
[----:B--2---:R-:W-:Y:S01]  /*5850*/  FFMA.FTZ R39, R6, R4, R13 ;  /* 0x0000000406277223 */ /* 0x004fe2000001000d */
[----:B------:R-:W-:Y:S01]  /*5860*/  FFMA.FTZ R4, R7, R3, R8 ;  /* 0x0000000307047223 */ /* 0x000fe20000010008 */
[----:B------:R-:W2:Y:S01]  /*5870*/  MUFU.EX2 R168, R168 ;  /* 0x000000a800a87308 */ /* 0x000ea20000000800 */
[----:B------:R0:W-:Y:S01]  /*5880*/  @!P1 SYNCS.ARRIVE.TRANS64.RED.A1T0 RZ, [R41+URZ], RZ ;  /* 0x000000ff29ff99a7 */ /* 0x0001e2000810043f */
[----:B---3--:R-:W-:Y:S01]  /*5890*/  FADD.FTZ R39, R180, R39 ;  /* 0x00000027b4277221 */ /* 0x008fe20000010000 */
[C---:B------:R-:W-:Y:S01]  /*58a0*/  FADD.FTZ R4, R181.reuse, R4 ;  /* 0x00000004b5047221 */ /* 0x040fe20000010000 */
[----:B------:R-:W-:Y:S01]  /*58b0*/  F2FP.F16.F32.PACK_AB R181, R181, R8 ;  /* 0x00000008b5b5723e */ /* 0x000fe200000000ff */
[----:B------:R-:W-:Y:S01]  /*58c0*/  FMUL.FTZ R100, R100, R6 ;  /* 0x0000000664647220 */ /* 0x000fe20000410000 */
[----:B-1----:R-:W-:Y:S01]  /*58d0*/  FADD.FTZ R48, R182, R39 ;  /* 0x00000027b6307221 */ /* 0x002fe20000010000 */
[----:B----4-:R-:W-:Y:S01]  /*58e0*/  FADD.FTZ R37, R183, R4 ;  /* 0x00000004b7257221 */ /* 0x010fe20000010000 */
[----:B------:R-:W1:Y:S01]  /*58f0*/  MUFU.EX2 R31, R31 ;  /* 0x0000001f001f7308 */ /* 0x000e620000000800 */
[----:B------:R-:W-:Y:S01]  /*5900*/  F2FP.F16.F32.PACK_AB R180, R180, R13 ;  /* 0x0000000db4b4723e */ /* 0x000fe200000000ff */
[C---:B------:R-:W-:Y:S01]  /*5910*/  FADD.FTZ R39, R15.reuse, R48 ;  /* 0x000000300f277221 */ /* 0x040fe20000010000 */
[----:B------:R-:W-:Y:S01]  /*5920*/  FADD.FTZ R4, R10, R37 ;  /* 0x000000250a047221 */ /* 0x000fe20000010000 */
[----:B------:R-:W-:Y:S01]  /*5930*/  F2FP.F16.F32.PACK_AB R182, R15, R182 ;  /* 0x000000b60fb6723e */ /* 0x000fe200000000ff */
[-C--:B------:R-:W-:Y:S01]  /*5940*/  FMUL.FTZ R101, R101, R6.reuse ;  /* 0x0000000665657220 */ /* 0x080fe20000410000 */
[----:B-----5:R-:W-:Y:S01]  /*5950*/  FADD.FTZ R48, R176, R39 ;  /* 0x00000027b0307221 */ /* 0x020fe20000010000 */
[----:B------:R-:W-:Y:S01]  /*5960*/  FADD.FTZ R37, R177, R4 ;  /* 0x00000004b1257221 */ /* 0x000fe20000010000 */
[----:B------:R-:W-:Y:S01]  /*5970*/  MUFU.EX2 R171, R171 ;  /* 0x000000ab00ab7308 */ /* 0x000fe20000000800 */
[-C--:B------:R-:W-:Y:S01]  /*5980*/  FMUL.FTZ R104, R104, R6.reuse ;  /* 0x0000000668687220 */ /* 0x080fe20000410000 */
[----:B------:R-:W-:Y:S01]  /*5990*/  FADD.FTZ R39, R21, R48 ;  /* 0x0000003015277221 */ /* 0x000fe20000010000 */
[----:B------:R-:W-:Y:S01]  /*59a0*/  FADD.FTZ R4, R24, R37 ;  /* 0x0000002518047221 */ /* 0x000fe20000010000 */
[-C--:B------:R-:W-:Y:S01]  /*59b0*/  FMUL.FTZ R105, R105, R6.reuse ;  /* 0x0000000669697220 */ /* 0x080fe20000410000 */
[-C--:B------:R-:W-:Y:S01]  /*59c0*/  FMUL.FTZ R108, R108, R6.reuse ;  /* 0x000000066c6c7220 */ /* 0x080fe20000410000 */
[----:B------:R-:W-:Y:S01]  /*59d0*/  FADD.FTZ R48, R178, R39 ;  /* 0x00000027b2307221 */ /* 0x000fe20000010000 */
[----:B------:R-:W-:Y:S01]  /*59e0*/  FADD.FTZ R37, R179, R4 ;  /* 0x00000004b3257221 */ /* 0x000fe20000010000 */
[----:B------:R-:W3:Y:S01]  /*59f0*/  MUFU.EX2 R170, R170 ;  /* 0x000000aa00aa7308 */ /* 0x000ee20000000800 */
[-C--:B------:R-:W-:Y:S01]  /*5a00*/  FMUL.FTZ R109, R109, R6.reuse ;  /* 0x000000066d6d7220 */ /* 0x080fe20000410000 */
[----:B------:R-:W-:Y:S01]  /*5a10*/  FADD.FTZ R39, R25, R48 ;  /* 0x0000003019277221 */ /* 0x000fe20000010000 */
[----:B------:R-:W-:Y:S01]  /*5a20*/  FADD.FTZ R4, R28, R37 ;  /* 0x000000251c047221 */ /* 0x000fe20000010000 */
[-C--:B------:R-:W-:Y:S01]  /*5a30*/  FMUL.FTZ R112, R112, R6.reuse ;  /* 0x0000000670707220 */ /* 0x080fe20000410000 */
[-C--:B------:R-:W-:Y:S01]  /*5a40*/  FMUL.FTZ R113, R113, R6.reuse ;  /* 0x0000000671717220 */ /* 0x080fe20000410000 */
[----:B0-----:R-:W-:Y:S01]  /*5a50*/  FADD.FTZ R48, R172, R39 ;  /* 0x00000027ac307221 */ /* 0x001fe20000010000 */
        /* <DEDUP_REMOVED lines=9> */
[----:B------:R-:W0:Y:S01]  /*5af0*/  MUFU.EX2 R33, R33 ;  /* 0x0000002100217308 */ /* 0x000e220000000800 */
[-C--:B------:R-:W-:Y:S01]  /*5b00*/  FMUL.FTZ R121, R121, R6.reuse ;  /* 0x0000000679797220 */ /* 0x080fe20000410000 */
[----:B------:R-:W-:Y:S01]  /*5b10*/  FADD.FTZ R39, R29, R48 ;  /* 0x000000301d277221 */ /* 0x000fe20000010000 */
[----:B------:R-:W-:Y:S01]  /*5b20*/  FADD.FTZ R4, R36, R37 ;  /* 0x0000002524047221 */ /* 0x000fe20000010000 */
[-C--:B------:R-:W-:Y:S01]  /*5b30*/  FMUL.FTZ R124, R124, R6.reuse ;  /* 0x000000067c7c7220 */ /* 0x080fe20000410000 */
[-C--:B------:R-:W-:Y:S01]  /*5b40*/  FMUL.FTZ R125, R125, R6.reuse ;  /* 0x000000067d7d7220 */ /* 0x080fe20000410000 */
[----:B--2---:R-:W-:Y:S01]  /*5b50*/  FADD.FTZ R48, R168, R39 ;  /* 0x00000027a8307221 */ /* 0x004fe20000010000 */
[----:B------:R-:W-:Y:S01]  /*5b60*/  FADD.FTZ R37, R169, R4 ;  /* 0x00000004a9257221 */ /* 0x000fe20000010000 */
[----:B------:R-:W2:Y:S01]  /*5b70*/  MUFU.EX2 R153, R153 ;  /* 0x0000009900997308 */ /* 0x000ea20000000800 */
[-C--:B------:R-:W-:Y:S01]  /*5b80*/  FMUL.FTZ R128, R128, R6.reuse ;  /* 0x0000000680807220 */ /* 0x080fe20000410000 */
[----:B-1----:R-:W-:Y:S01]  /*5b90*/  FADD.FTZ R39, R31, R48 ;  /* 0x000000301f277221 */ /* 0x002fe20000010000 */
[----:B------:R-:W-:Y:S01]  /*5ba0*/  FADD.FTZ R4, R40, R37 ;  /* 0x0000002528047221 */ /* 0x000fe20000010000 */
[-C--:B------:R-:W-:Y:S01]  /*5bb0*/  FMUL.FTZ R129, R129, R6.reuse ;  /* 0x0000000681817220 */ /* 0x080fe20000410000 */
[-C--:B------:R-:W-:Y:S01]  /*5bc0*/  FMUL.FTZ R132, R132, R6.reuse ;  /* 0x0000000684847220 */ /* 0x080fe20000410000 */
[----:B---3--:R-:W-:Y:S01]  /*5bd0*/  FADD.FTZ R8, R170, R39 ;  /* 0x00000027aa087221 */ /* 0x008fe20000010000 */
[----:B------:R-:W-:Y:S01]  /*5be0*/  FADD.FTZ R13, R171, R4 ;  /* 0x00000004ab0d7221 */ /* 0x000fe20000010000 */
[----:B------:R-:W1:Y:S01]  /*5bf0*/  MUFU.EX2 R152, R152 ;  /* 0x0000009800987308 */ /* 0x000e620000000800 */
[-C--:B------:R-:W-:Y:S01]  /*5c00*/  FMUL.FTZ R133, R133, R6.reuse ;  /* 0x0000000685857220 */ /* 0x080fe20000410000 */
[----:B0-----:R-:W-:Y:S01]  /*5c10*/  FADD.FTZ R15, R33, R8 ;  /* 0x00000008210f7221 */ /* 0x001fe20000010000 */
[----:B------:R-:W-:Y:S01]  /*5c20*/  FADD.FTZ R4, R34, R13 ;  /* 0x0000000d22047221 */ /* 0x000fe20000010000 */
[-C--:B------:R-:W-:Y:S01]  /*5c30*/  FMUL.FTZ R136, R136, R6.reuse ;  /* 0x0000000688887220 */ /* 0x080fe20000410000 */
[-C--:B------:R-:W-:Y:S01]  /*5c40*/  FMUL.FTZ R137, R137, R6.reuse ;  /* 0x0000000689897220 */ /* 0x080fe20000410000 */
[-C--:B------:R-:W-:Y:S01]  /*5c50*/  FMUL.FTZ R140, R140, R6.reuse ;  /* 0x000000068c8c7220 */ /* 0x080fe20000410000 */
[-C--:B------:R-:W-:Y:S01]  /*5c60*/  FMUL.FTZ R141, R141, R6.reuse ;  /* 0x000000068d8d7220 */ /* 0x080fe20000410000 */
[----:B------:R-:W0:Y:S01]  /*5c70*/  MUFU.EX2 R12, R12 ;  /* 0x0000000c000c7308 */ /* 0x000e220000000800 */
[----:B--2---:R-:W-:Y:S01]  /*5c80*/  FADD.FTZ R13, R153, R4 ;  /* 0x00000004990d7221 */ /* 0x004fe20000010000 */
[-C--:B------:R-:W-:Y:S01]  /*5c90*/  FMUL.FTZ R144, R144, R6.reuse ;  /* 0x0000000690907220 */ /* 0x080fe20000410000 */
[-C--:B------:R-:W-:Y:S01]  /*5ca0*/  FMUL.FTZ R145, R145, R6.reuse ;  /* 0x0000000691917220 */ /* 0x080fe20000410000 */
[-C--:B------:R-:W-:Y:S01]  /*5cb0*/  FMUL.FTZ R148, R148, R6.reuse ;  /* 0x0000000694947220 */ /* 0x080fe20000410000 */
[----:B------:R-:W-:Y:S01]  /*5cc0*/  FMUL.FTZ R149, R149, R6 ;  /* 0x0000000695957220 */ /* 0x000fe20000410000 */
        /* <DEDUP_REMOVED lines=43> */
[----:B--2---:R-:W-:Y:S01]  /*5f80*/  FADD.FTZ R4, R44, R13 ;  /* 0x0000000d2c047221 */ /* 0x004fe20000010000 */
[----:B------:R-:W-:Y:S01]  /*5f90*/  F2FP.F16.F32.PACK_AB R183, R10, R183 ;  /* 0x000000b70ab7723e */ /* 0x000fe200000000ff */
[----:B------:R-:W-:Y:S01]  /*5fa0*/  IMAD.MOV.U32 R7, RZ, RZ, R5 ;  /* 0x000000ffff077224 */ /* 0x000fe200078e0005 */
[----:B------:R-:W-:Y:S01]  /*5fb0*/  F2FP.F16.F32.PACK_AB R177, R24, R177 ;  /* 0x000000b118b1723e */ /* 0x000fe200000000ff */
[----:B------:R-:W-:Y:S01]  /*5fc0*/  IMAD.MOV.U32 R6, RZ, RZ, R9 ;  /* 0x000000ffff067224 */ /* 0x000fe200078e0009 */
[----:B------:R-:W-:-:S02]  /*5fd0*/  F2FP.F16.F32.PACK_AB R176, R21, R176 ;  /* 0x000000b015b0723e */ /* 0x000fc400000000ff */
[----:B------:R-:W2:Y:S01]  /*5fe0*/  MUFU.EX2 R156, R156 ;  /* 0x0000009c009c7308 */ /* 0x000ea20000000800 */
[C---:B-1----:R-:W-:Y:S01]  /*5ff0*/  FADD.FTZ R15, R3.reuse, R8 ;  /* 0x00000008030f7221 */ /* 0x042fe20000010000 */
[----:B------:R-:W-:Y:S02]  /*6000*/  F2FP.F16.F32.PACK_AB R154, R3, R154 ;  /* 0x0000009a039a723e */ /* 0x000fe400000000ff */
[----:B------:R-:W-:Y:S02]  /*6010*/  F2FP.F16.F32.PACK_AB R178, R25, R178 ;  /* 0x000000b219b2723e */ /* 0x000fe400000000ff */
[----:B------:R-:W-:Y:S02]  /*6020*/  F2FP.F16.F32.PACK_AB R179, R28, R179 ;  /* 0x000000b31cb3723e */ /* 0x000fe400000000ff */
[----:B------:R-:W1:Y:S01]  /*6030*/  MUFU.EX2 R14, R14 ;  /* 0x0000000e000e7308 */ /* 0x000e620000000800 */
[----:B0-----:R-:W-:Y:S01]  /*6040*/  FADD.FTZ R13, R157, R4 ;  /* 0x000000049d0d7221 */ /* 0x001fe20000010000 */
[----:B------:R-:W-:-:S02]  /*6050*/  F2FP.F16.F32.PACK_AB R172, R27, R172 ;  /* 0x000000ac1bac723e */ /* 0x000fc400000000ff */
[----:B------:R-:W-:Y:S02]  /*6060*/  F2FP.F16.F32.PACK_AB R173, R32, R173 ;  /* 0x000000ad20ad723e */ /* 0x000fe400000000ff */
[----:B------:R-:W-:Y:S02]  /*6070*/  F2FP.F16.F32.PACK_AB R174, R29, R174 ;  /* 0x000000ae1dae723e */ /* 0x000fe400000000ff */
[----:B------:R-:W0:Y:S01]  /*6080*/  MUFU.EX2 R65, R65 ;  /* 0x0000004100417308 */ /* 0x000e220000000800 */
[----:B--2---:R-:W-:Y:S01]  /*6090*/  FADD.FTZ R15, R156, R15 ;  /* 0x0000000f9c0f7221 */ /* 0x004fe20000010000 */
[----:B------:R-:W-:Y:S02]  /*60a0*/  F2FP.F16.F32.PACK_AB R175, R36, R175 ;  /* 0x000000af24af723e */ /* 0x000fe400000000ff */
[----:B------:R-:W-:Y:S02]  /*60b0*/  F2FP.F16.F32.PACK_AB R168, R31, R168 ;  /* 0x000000a81fa8723e */ /* 0x000fe400000000ff */
[----:B------:R-:W-:-:S02]  /*60c0*/  F2FP.F16.F32.PACK_AB R169, R40, R169 ;  /* 0x000000a928a9723e */ /* 0x000fc400000000ff */
[----:B------:R-:W2:Y:S01]  /*60d0*/  MUFU.EX2 R159, R159 ;  /* 0x0000009f009f7308 */ /* 0x000ea20000000800 */
[----:B-1----:R-:W-:Y:S01]  /*60e0*/  FADD.FTZ R4, R14, R13 ;  /* 0x0000000d0e047221 */ /* 0x002fe20000010000 */
        /* <DEDUP_REMOVED lines=10> */
[----:B------:R-:W-:-:S06]  /*6190*/  F2FP.F16.F32.PACK_AB R157, R14, R157 ;  /* 0x0000009d0e9d723e */ /* 0x000fcc00000000ff */
        /* <DEDUP_REMOVED lines=41> */
[----:B0-----:R-:W-:-:S04]  /*6430*/  FADD.FTZ R15, R166, R15 ;  /* 0x0000000fa60f7221 */ /* 0x001fc80000010000 */
[C---:B--2---:R-:W-:Y:S01]  /*6440*/  FADD.FTZ R4, R46.reuse, R15 ;  /* 0x0000000f2e047221 */ /* 0x044fe20000010000 */
[----:B------:R-:W-:Y:S01]  /*6450*/  F2FP.F16.F32.PACK_AB R166, R46, R166 ;  /* 0x000000a62ea6723e */ /* 0x000fe200000000ff */
[C---:B-1----:R-:W-:Y:S01]  /*6460*/  FADD.FTZ R3, R11.reuse, R3 ;  /* 0x000000030b037221 */ /* 0x042fe20000010000 */
[----:B------:R-:W-:Y:S01]  /*6470*/  F2FP.F16.F32.PACK_AB R167, R11, R38 ;  /* 0x000000260ba7723e */ /* 0x000fe200000000ff */
[----:B------:R-:W-:Y:S06]  /*6480*/  @P3 BRA `(.L_x_2271) ;  /* 0xffffffd400c43947 */ /* 0x000fec000383ffff */
.L_x_2262:
[----:B------:R-:W-:-:S13]  /*6490*/  ISETP.LE.AND P2, PT, RZ, UR53, PT ;  /* 0x00000035ff007c0c */ /* 0x000fda000bf43270 */
[----:B------:R-:W-:Y:S05]  /*64a0*/  @!P2 BRA `(.L_x_2272) ;  /* 0x0000001c00f8a947 */ /* 0x000fea0003800000 */
[----:B------:R-:W-:Y:S01]  /*64b0*/  IMAD.MOV.U32 R6, RZ, RZ, R5 ;  /* 0x000000ffff067224 */ /* 0x000fe200078e0005 */
[----:B------:R-:W-:Y:S01]  /*64c0*/  UMOV UR50, UR43 ;  /* 0x0000002b00327c82 */ /* 0x000fe20008000000 */
[----:B------:R-:W-:Y:S01]  /*64d0*/  IMAD.MOV.U32 R7, RZ, RZ, R9 ;  /* 0x000000ffff077224 */ /* 0x000fe200078e0009 */
[----:B------:R-:W-:-:S06]  /*64e0*/  UMOV UR49, UR42 ;  /* 0x0000002a00317c82 */ /* 0x000fcc0008000000 */
.L_x_2281:
        /* <DEDUP_REMOVED lines=9> */
.L_x_2274:
[----:B------:R-:W-:Y:S01]  /*6580*/  ULEA UR6, UR42, UR41, 0x3 ;  /* 0x000000292a067291 */ /* 0x000fe2000f8e183f */
[----:B------:R-:W-:-:S05]  /*6590*/  IMAD.U32 R0, RZ, RZ, UR43 ;  /* 0x0000002bff007e24 */ /* 0x000fca000f8e00ff */
[----:B------:R-:W-:-:S04]  /*65a0*/  SHF.L.U32 R0, R0, 0x1f, RZ ;  /* 0x0000001f00007819 */ /* 0x000fc800000006ff */
[----:B------:R0:W1:Y:S01]  /*65b0*/  SYNCS.PHASECHK.TRANS64.TRYWAIT P2, [UR6+0x28830], R0 ;  /* 0x02883000ff0075a7 */ /* 0x0000620008040146 */
[----:B------:R-:W-:Y:S05]  /*65c0*/  @!P0 BRA `(.L_x_2275) ;  /* 0x0000000000048947 */ /* 0x000fea0003800000 */
[----:B------:R-:W-:Y:S01]  /*65d0*/  BPT.TRAP 0x1 ;  /* 0x000000040000795c */ /* 0x000fe20000300000 */
.L_x_2275:
[----:B-1----:R-:W-:Y:S05]  /*65e0*/  @P2 BRA `(.L_x_2273) ;  /* 0x0000000000082947 */ /* 0x002fea0003800000 */
[----:B------:R-:W1:Y:S02]  /*65f0*/  SYNCS.PHASECHK.TRANS64.TRYWAIT P2, [UR6+0x28830], R0 ;  /* 0x02883000ff0075a7 */ /* 0x000e640008040146 */
[----:B-1----:R-:W-:Y:S05]  /*6600*/  @!P2 BRA `(.L_x_2276) ;  /* 0x0000008c0014a947 */ /* 0x002fea0003800000 */
.L_x_2273:
        /* <DEDUP_REMOVED lines=45> */
.L_x_2278:
[----:B------:R-:W-:Y:S01]  /*68e0*/  ULEA UR6, UR49, UR41, 0x3 ;  /* 0x0000002931067291 */ /* 0x000fe2000f8e183f */
[----:B------:R-:W-:-:S05]  /*68f0*/  IMAD.U32 R0, RZ, RZ, UR50 ;  /* 0x00000032ff007e24 */ /* 0x000fca000f8e00ff */
[----:B------:R-:W-:-:S04]  /*6900*/  SHF.L.U32 R0, R0, 0x1f, RZ ;  /* 0x0000001f00007819 */ /* 0x000fc800000006ff */
[----:B------:R0:W1:Y:S01]  /*6910*/  SYNCS.PHASECHK.TRANS64.TRYWAIT P2, [UR6+0x28850], R0 ;  /* 0x02885000ff0075a7 */ /* 0x0000620008040146 */
[----:B------:R-:W-:Y:S05]  /*6920*/  @!P0 BRA `(.L_x_2279) ;  /* 0x0000000000048947 */ /* 0x000fea0003800000 */
[----:B------:R-:W-:Y:S01]  /*6930*/  BPT.TRAP 0x1 ;  /* 0x000000040000795c */ /* 0x000fe20000300000 */
.L_x_2279:
[----:B-1----:R-:W-:Y:S05]  /*6940*/  @P2 BRA `(.L_x_2277) ;  /* 0x0000000000082947 */ /* 0x002fea0003800000 */
[----:B------:R-:W1:Y:S02]  /*6950*/  SYNCS.PHASECHK.TRANS64.TRYWAIT P2, [UR6+0x28850], R0 ;  /* 0x02885000ff0075a7 */ /* 0x000e640008040146 */
[----:B-1----:R-:W-:Y:S05]  /*6960*/  @!P2 BRA `(.L_x_2280) ;  /* 0x000000880054a947 */ /* 0x002fea0003800000 */
.L_x_2277:
[----:B------:R-:W-:Y:S01]  /*6970*/  UIADD3 UR6, UR41, 0x400, URZ ;  /* 0x0000040029067890 */ /* 0x000fe2000fffe03f */
[----:B------:R-:W-:Y:S01]  /*6980*/  WARPGROUP.ARRIVE ;  /* 0x00000000000079c5 */ /* 0x000fe20000000000 */
[----:B------:R-:W-:Y:S01]  /*6990*/  UMOV UR7, 0x40000040 ;  /* 0x4000004000077882 */ /* 0x000fe20000000000 */
[----:B01----:R-:W-:Y:S01]  /*69a0*/  FMNMX.FTZ R0, R24, R7, !PT ;  /* 0x0000000718007209 */ /* 0x003fe20007810000 */
[----:B------:R-:W-:Y:S01]  /*69b0*/  USHF.R.U32.HI UR6, URZ, 0x4, UR6 ;  /* 0x000000043f067899 */ /* 0x000fe20008011606 */
[----:B------:R-:W-:Y:S01]  /*69c0*/  ISETP.LT.AND P2, PT, RZ, UR53, PT ;  /* 0x00000035ff007c0c */ /* 0x000fe2000bf41270 */
[----:B------:R-:W-:Y:S01]  /*69d0*/  UMOV UR50, UR43 ;  /* 0x0000002b00327c82 */ /* 0x000fe20008000000 */
[----:B------:R-:W-:Y:S01]  /*69e0*/  FMNMX.FTZ R5, R25, R0, !PT ;  /* 0x0000000019057209 */ /* 0x000fe20007810000 */
[----:B------:R-:W-:-:S03]  /*69f0*/  ULOP3.LUT UR6, UR6, 0x3fff, URZ, 0xc0, !UPT ;  /* 0x00003fff06067892 */ /* 0x000fc6000f8ec03f */
        /* <DEDUP_REMOVED lines=38> */
[----:B------:R-:W0:Y:S03]  /*6c60*/  LDC R0, c[0x0][0x988] ;  /* 0x00026200ff007b82 */ /* 0x000e260000000800 */
        /* <DEDUP_REMOVED lines=66> */
[----:B------:R-:W-:Y:S01]  /*7090*/  FADD.FTZ R73, -R5, R6 ;  /* 0x0000000605497221 */ /* 0x000fe20000010100 */
[-CC-:B------:R-:W-:Y:S01]  /*70a0*/  FFMA.FTZ R180, R24, R0.reuse, -R169.reuse ;  /* 0x0000000018b47223 */ /* 0x180fe200000108a9 */
[-CC-:B------:R-:W-:Y:S01]  /*70b0*/  FFMA.FTZ R182, R28, R0.reuse, -R169.reuse ;  /* 0x000000001cb67223 */ /* 0x180fe200000108a9 */
[----:B------:R-:W-:Y:S01]  /*70c0*/  MUFU.EX2 R11, R11 ;  /* 0x0000000b000b7308 */ /* 0x000fe20000000800 */
[-C--:B------:R-:W-:Y:S01]  /*70d0*/  FMUL.FTZ R6, R73, R0.reuse ;  /* 0x0000000049067220 */ /* 0x080fe20000410000 */
[-C--:B------:R-:W-:Y:S01]  /*70e0*/  FMUL.FTZ R73, R5, R0.reuse ;  /* 0x0000000005497220 */ /* 0x080fe20000410000 */
[-CC-:B------:R-:W-:Y:S01]  /*70f0*/  FFMA.FTZ R13, R29, R0.reuse, -R169.reuse ;  /* 0x000000001d0d7223 */ /* 0x180fe200000108a9 */
[-CC-:B------:R-:W-:Y:S01]  /*7100*/  FFMA.FTZ R176, R32, R0.reuse, -R169.reuse ;  /* 0x0000000020b07223 */ /* 0x180fe200000108a9 */
[-C--:B------:R-:W-:Y:S01]  /*7110*/  FFMA.FTZ R15, R33, R0.reuse, -R169 ;  /* 0x00000000210f7223 */ /* 0x080fe200000108a9 */
[-CC-:B------:R-:W-:Y:S01]  /*7120*/  FFMA.FTZ R181, R26, R0.reuse, -R73.reuse ;  /* 0x000000001ab57223 */ /* 0x180fe20000010849 */
[----:B------:R-:W-:Y:S01]  /*7130*/  FFMA.FTZ R20, R27, R0, -R73 ;  /* 0x000000001b147223 */ /* 0x000fe20000010849 */
[----:B------:R-:W0:Y:S01]  /*7140*/  MUFU.EX2 R180, R180 ;  /* 0x000000b400b47308 */ /* 0x000e220000000800 */
[----:B------:R-:W-:-:S02]  /*7150*/  IMAD.U32 R27, RZ, RZ, UR42 ;  /* 0x0000002aff1b7e24 */ /* 0x000fc4000f8e00ff */
[-CC-:B------:R-:W-:Y:S01]  /*7160*/  FFMA.FTZ R183, R30, R0.reuse, -R73.reuse ;  /* 0x000000001eb77223 */ /* 0x180fe20000010849 */
[-CC-:B------:R-:W-:Y:S01]  /*7170*/  FFMA.FTZ R32, R31, R0.reuse, -R73.reuse ;  /* 0x000000001f207223 */ /* 0x180fe20000010849 */
[-CC-:B------:R-:W-:Y:S01]  /*7180*/  FFMA.FTZ R177, R34, R0.reuse, -R73.reuse ;  /* 0x0000000022b17223 */ /* 0x180fe20000010849 */
[----:B------:R-:W-:Y:S01]  /*7190*/  IADD3 R31, -R23, 0xb, RZ ;  /* 0x0000000b171f7810 */ /* 0x000fe20007ffe1ff */
[-C--:B------:R-:W-:Y:S01]  /*71a0*/  FFMA.FTZ R34, R35, R0.reuse, -R73 ;  /* 0x0000000023227223 */ /* 0x080fe20000010849 */
[----:B------:R-:W-:Y:S01]  /*71b0*/  @!P1 LEA R27, R27, UR41, 0x3 ;  /* 0x000000291b1b9c11 */ /* 0x000fe2000f8e18ff */
[----:B------:R-:W-:Y:S01]  /*71c0*/  MUFU.EX2 R6, R6 ;  /* 0x0000000600067308 */ /* 0x000fe20000000800 */
[-C--:B------:R-:W-:Y:S01]  /*71d0*/  FFMA.FTZ R178, R36, R0.reuse, -R169 ;  /* 0x0000000024b27223 */ /* 0x080fe200000108a9 */
[-C--:B------:R-:W-:Y:S01]  /*71e0*/  FFMA.FTZ R179, R38, R0.reuse, -R73 ;  /* 0x0000000026b37223 */ /* 0x080fe20000010849 */
[----:B------:R-:W-:Y:S01]  /*71f0*/  FFMA.FTZ R21, R37, R0, -R169 ;  /* 0x0000000025157223 */ /* 0x000fe200000108a9 */
[----:B------:R-:W-:-:S02]  /*7200*/  @!P1 VIADD R27, R27, 0x28840 ;  /* 0x000288401b1b9836 */ /* 0x000fc40000000000 */
[-C--:B------:R-:W-:Y:S01]  /*7210*/  FFMA.FTZ R38, R39, R0.reuse, -R73 ;  /* 0x0000000027267223 */ /* 0x080fe20000010849 */
[-C--:B------:R-:W-:Y:S01]  /*7220*/  FFMA.FTZ R172, R40, R0.reuse, -R169 ;  /* 0x0000000028ac7223 */ /* 0x080fe200000108a9 */
[----:B------:R-:W-:Y:S01]  /*7230*/  FFMA.FTZ R173, R42, R0, -R73 ;  /* 0x000000002aad7223 */ /* 0x000fe20000010849 */
[----:B------:R-:W1:Y:S01]  /*7240*/  MUFU.EX2 R181, R181 ;  /* 0x000000b500b57308 */ /* 0x000e620000000800 */
[----:B------:R-:W-:Y:S01]  /*7250*/  @!P1 PRMT R27, RZ, 0x654, R27 ;  /* 0x00000654ff1b9816 */ /* 0x000fe2000000001b */
[----:B0-----:R-:W-:Y:S01]  /*7260*/  FFMA.FTZ R4, R7, R4, R180 ;  /* 0x0000000407047223 */ /* 0x001fe200000100b4 */
        /* <DEDUP_REMOVED lines=14> */
[----:B-1----:R-:W-:Y:S01]  /*7350*/  FFMA.FTZ R3, R6, R3, R181 ;  /* 0x0000000306037223 */ /* 0x002fe200000100b5 */
[-CC-:B------:R-:W-:Y:S01]  /*7360*/  FFMA.FTZ R8, R72, R0.reuse, -R169.reuse ;  /* 0x0000000048087223 */ /* 0x180fe200000108a9 */
[-CC-:B------:R-:W-:Y:S01]  /*7370*/  FFMA.FTZ R10, R76, R0.reuse, -R169.reuse ;  /* 0x000000004c0a7223 */ /* 0x180fe200000108a9 */
[-CC-:B------:R-:W-:Y:S01]  /*7380*/  FFMA.FTZ R61, R77, R0.reuse, -R169.reuse ;  /* 0x000000004d3d7223 */ /* 0x180fe200000108a9 */
[-CC-:B------:R-:W-:Y:S01]  /*7390*/  FFMA.FTZ R12, R80, R0.reuse, -R169.reuse ;  /* 0x00000000500c7223 */ /* 0x180fe200000108a9 */
[-CC-:B------:R-:W-:Y:S01]  /*73a0*/  FFMA.FTZ R65, R81, R0.reuse, -R169.reuse ;  /* 0x0000000051417223 */ /* 0x180fe200000108a9 */
[-CC-:B------:R-:W-:Y:S01]  /*73b0*/  FFMA.FTZ R84, R84, R0.reuse, -R169.reuse ;  /* 0x0000000054547223 */ /* 0x180fe200000108a9 */
[----:B------:R-:W-:Y:S01]  /*73c0*/  MUFU.EX2 R183, R183 ;  /* 0x000000b700b77308 */ /* 0x000fe20000000800 */
[-C--:B------:R-:W-:Y:S01]  /*73d0*/  FFMA.FTZ R69, R85, R0.reuse, -R169 ;  /* 0x0000000055457223 */ /* 0x080fe200000108a9 */
[-CC-:B------:R-:W-:Y:S01]  /*73e0*/  FFMA.FTZ R28, R51, R0.reuse, -R73.reuse ;  /* 0x00000000331c7223 */ /* 0x180fe20000010849 */
[-CC-:B------:R-:W-:Y:S01]  /*73f0*/  FFMA.FTZ R171, R54, R0.reuse, -R73.reuse ;  /* 0x0000000036ab7223 */ /* 0x180fe20000010849 */
[-CC-:B------:R-:W-:Y:S01]  /*7400*/  FFMA.FTZ R24, R55, R0.reuse, -R73.reuse ;  /* 0x0000000037187223 */ /* 0x180fe20000010849 */
[--C-:B------:R-:W-:Y:S01]  /*7410*/  FFMA.FTZ R36, R59, R0, -R73.reuse ;  /* 0x000000003b247223 */ /* 0x100fe20000010849 */
[----:B------:R-:W-:Y:S01]  /*7420*/  F2FP.F16.F32.PACK_AB R180, R11, R180 ;  /* 0x000000b40bb4723e */ /* 0x000fe200000000ff */
[-CC-:B------:R-:W-:Y:S01]  /*7430*/  FFMA.FTZ R63, R63, R0.reuse, -R73.reuse ;  /* 0x000000003f3f7223 */ /* 0x180fe20000010849 */
[----:B------:R-:W-:Y:S01]  /*7440*/  MUFU.EX2 R13, R13 ;  /* 0x0000000d000d7308 */ /* 0x000fe20000000800 */
[-CC-:B------:R-:W-:Y:S01]  /*7450*/  FFMA.FTZ R66, R66, R0.reuse, -R73.reuse ;  /* 0x0000000042427223 */ /* 0x180fe20000010849 */
[-CC-:B------:R-:W-:Y:S01]  /*7460*/  FFMA.FTZ R67, R67, R0.reuse, -R73.reuse ;  /* 0x0000000043437223 */ /* 0x180fe20000010849 */
[----:B0-----:R-:W-:Y:S01]  /*7470*/  F2FP.F16.F32.PACK_AB R181, R20, R181 ;  /* 0x000000b514b5723e */ /* 0x001fe200000000ff */
        /* <DEDUP_REMOVED lines=9> */
[----:B------:R-:W-:Y:S01]  /*7510*/  FFMA.FTZ R86, R86, R0, -R73 ;  /* 0x0000000056567223 */ /* 0x000fe20000010849 */
[----:B------:R-:W-:Y:S01]  /*7520*/  IMAD.U32 R35, RZ, RZ, UR49 ;  /* 0x00000031ff237e24 */ /* 0x000fe2000f8e00ff */
[----:B------:R-:W-:Y:S01]  /*7530*/  UMOV UR49, UR42 ;  /* 0x0000002a00317c82 */ /* 0x000fe20008000000 */
[----:B------:R-:W-:Y:S03]  /*7540*/  MUFU.EX2 R176, R176 ;  /* 0x000000b000b07308 */ /* 0x000fe60000000800 */
[----:B------:R-:W-:-:S05]  /*7550*/  @!P1 LEA R35, R35, UR41, 0x3 ;  /* 0x0000002923239c11 */ /* 0x000fca000f8e18ff */
        /* <DEDUP_REMOVED lines=8> */
[----:B------:R-:W-:-:S05]  /*75e0*/  WARPGROUP.ARRIVE ;  /* 0x00000000000079c5 */ /* 0x000fca0000000000 */
[----:B------:R-:W-:Y:S01]  /*75f0*/  MUFU.EX2 R172, R172 ;  /* 0x000000ac00ac7308 */ /* 0x000fe20000000800 */
[-CC-:B------:R-:W-:Y:S01]  /*7600*/  FFMA.FTZ R152, R56, R0.reuse, -R169.reuse ;  /* 0x0000000038987223 */ /* 0x180fe200000108a9 */
[-C--:B------:R-:W-:Y:S01]  /*7610*/  FFMA.FTZ R154, R60, R0.reuse, -R169 ;  /* 0x000000003c9a7223 */ /* 0x080fe200000108a9 */
[-CC-:B------:R-:W-:Y:S01]  /*7620*/  FFMA.FTZ R153, R58, R0.reuse, -R73.reuse ;  /* 0x000000003a997223 */ /* 0x180fe20000010849 */
[----:B------:R-:W-:Y:S01]  /*7630*/  FFMA.FTZ R155, R62, R0, -R73 ;  /* 0x000000003e9b7223 */ /* 0x000fe20000010849 */
[----:B------:R-:W-:Y:S01]  /*7640*/  HGMMA.64x128x16.F32 R88, R156, gdesc[UR4].tnspB, R88, gsb0 ;  /* 0x41e000049c587df0 */ /* 0x000fe20008000858 */
[----:B------:R-:W-:Y:S01]  /*7650*/  UIADD3 UR6, UR10, 0x300, URZ ;  /* 0x000003000a067890 */ /* 0x000fe2000fffe03f */
[----:B------:R-:W-:Y:S01]  /*7660*/  UMOV UR7, 0x40000040 ;  /* 0x4000004000077882 */ /* 0x000fe20000000000 */
        /* <DEDUP_REMOVED lines=41> */
[----:B------:R-:W0:Y:S08]  /*7900*/  MUFU.EX2 R57, R57 ;  /* 0x0000003900397308 */ /* 0x000e300000000800 */
[----:B------:R-:W-:Y:S08]  /*7910*/  MUFU.EX2 R75, R75 ;  /* 0x0000004b004b7308 */ /* 0x000ff00000000800 */
[----:B------:R-:W-:Y:S08]  /*7920*/  MUFU.EX2 R10, R10 ;  /* 0x0000000a000a7308 */ /* 0x000ff00000000800 */
[----:B------:R-:W1:Y:S01]  /*7930*/  MUFU.EX2 R61, R61 ;  /* 0x0000003d003d7308 */ /* 0x000e620000000800 */
[----:B------:R-:W-:-:S02]  /*7940*/  WARPGROUP.DEPBAR.LE gsb0, 0x0 ;  /* 0x00008000000079c5 */ /* 0x000fc40000010000 */
[----:B------:R-:W-:-:S05]  /*7950*/  WARPGROUP.ARRIVE ;  /* 0x00000000000079c5 */ /* 0x000fca0000000000 */
[----:B------:R-:W2:Y:S01]  /*7960*/  MUFU.EX2 R161, R74 ;  /* 0x0000004a00a17308 */ /* 0x000ea20000000800 */
[----:B0-----:R-:W-:Y:S01]  /*7970*/  F2FP.F16.F32.PACK_AB R160, R57, R8 ;  /* 0x0000000839a0723e */ /* 0x001fe200000000ff */
[----:B------:R-:W-:Y:S01]  /*7980*/  HGMMA.64x128x16.F32 R88, R164, gdesc[UR4].tnspB, R88, gsb0 ;  /* 0x41e00004a4587df0 */ /* 0x000fe20008000858 */
[----:B------:R-:W-:Y:S01]  /*7990*/  UIADD3 UR6, UR53, -0x1, URZ ;  /* 0xffffffff35067890 */ /* 0x000fe2000fffe03f */
[----:B-1----:R-:W-:-:S04]  /*79a0*/  F2FP.F16.F32.PACK_AB R162, R61, R10 ;  /* 0x0000000a3da2723e */ /* 0x002fc800000000ff */
[----:B------:R-:W0:Y:S02]  /*79b0*/  MUFU.EX2 R163, R78 ;  /* 0x0000004e00a37308 */ /* 0x000e240000000800 */
[----:B------:R-:W-:-:S06]  /*79c0*/  UMOV UR53, UR6 ;  /* 0x0000000600357c82 */ /* 0x000fcc0008000000 */
[----:B------:R-:W1:Y:S08]  /*79d0*/  MUFU.EX2 R79, R79 ;  /* 0x0000004f004f7308 */ /* 0x000e700000000800 */
[----:B------:R-:W3:Y:S08]  /*79e0*/  MUFU.EX2 R12, R12 ;  /* 0x0000000c000c7308 */ /* 0x000ef00000000800 */
[----:B------:R-:W-:Y:S08]  /*79f0*/  MUFU.EX2 R65, R65 ;  /* 0x0000004100417308 */ /* 0x000ff00000000800 */
[----:B------:R-:W-:Y:S08]  /*7a00*/  MUFU.EX2 R83, R83 ;  /* 0x0000005300537308 */ /* 0x000ff00000000800 */
[----:B------:R-:W-:Y:S08]  /*7a10*/  MUFU.EX2 R14, R84 ;  /* 0x00000054000e7308 */ /* 0x000ff00000000800 */
[----:B------:R-:W-:Y:S01]  /*7a20*/  MUFU.EX2 R69, R69 ;  /* 0x0000004500457308 */ /* 0x000fe20000000800 */
[----:B------:R-:W-:-:S02]  /*7a30*/  WARPGROUP.DEPBAR.LE gsb0, 0x0 ;  /* 0x00008000000079c5 */ /* 0x000fc40000010000 */
[----:B------:R4:W-:Y:S06]  /*7a40*/  BAR.ARV R31, 0x100 ;  /* 0x0004001f0000751d */ /* 0x0009ec0000002000 */
[----:B------:R5:W-:Y:S01]  /*7a50*/  @!P1 SYNCS.ARRIVE.TRANS64.RED.A1T0 RZ, [R27+URZ], RZ ;  /* 0x000000ff1bff99a7 */ /* 0x000be2000810043f */
[----:B------:R-:W3:Y:S01]  /*7a60*/  MUFU.EX2 R165, R82 ;  /* 0x0000005200a57308 */ /* 0x000ee20000000800 */
[----:B----4-:R-:W-:Y:S02]  /*7a70*/  @!P1 VIADD R31, R35, 0x28860 ;  /* 0x00028860231f9836 */ /* 0x010fe40000000000 */
[-C--:B------:R-:W-:Y:S01]  /*7a80*/  FMUL.FTZ R88, R88, R7.reuse ;  /* 0x0000000758587220 */ /* 0x080fe20000410000 */
[-C--:B------:R-:W-:Y:S01]  /*7a90*/  FMUL.FTZ R89, R89, R7.reuse ;  /* 0x0000000759597220 */ /* 0x080fe20000410000 */
[-C--:B------:R-:W-:Y:S01]  /*7aa0*/  FMUL.FTZ R92, R92, R7.reuse ;  /* 0x000000075c5c7220 */ /* 0x080fe20000410000 */
[-C--:B------:R-:W-:Y:S01]  /*7ab0*/  FMUL.FTZ R93, R93, R7.reuse ;  /* 0x000000075d5d7220 */ /* 0x080fe20000410000 */
[----:B------:R-:W-:Y:S01]  /*7ac0*/  @!P1 PRMT R31, RZ, 0x654, R31 ;  /* 0x00000654ff1f9816 */ /* 0x000fe2000000001f */
[----:B-----5:R-:W-:Y:S01]  /*7ad0*/  FADD.FTZ R27, R11, R4 ;  /* 0x000000040b1b7221 */ /* 0x020fe20000010000 */
[----:B------:R-:W-:Y:S01]  /*7ae0*/  FADD.FTZ R4, R20, R3 ;  /* 0x0000000314047221 */ /* 0x000fe20000010000 */
[----:B------:R-:W4:Y:S01]  /*7af0*/  MUFU.EX2 R167, R86 ;  /* 0x0000005600a77308 */ /* 0x000f220000000800 */
[----:B------:R0:W-:Y:S01]  /*7b00*/  @!P1 SYNCS.ARRIVE.TRANS64.RED.A1T0 RZ, [R31+URZ], RZ ;  /* 0x000000ff1fff99a7 */ /* 0x0001e2000810043f */
        /* <DEDUP_REMOVED lines=47> */
[----:B------:R-:W-:Y:S01]  /*7e00*/  FMUL.FTZ R141, R141, R7 ;  /* 0x000000078d8d7220 */ /* 0x000fe20000410000 */
[----:B------:R-:W-:Y:S01]  /*7e10*/  FADD.FTZ R40, R170, R11 ;  /* 0x0000000baa287221 */ /* 0x000fe20000010000 */
[----:B------:R-:W-:Y:S01]  /*7e20*/  FADD.FTZ R3, R171, R4 ;  /* 0x00000004ab037221 */ /* 0x000fe20000010000 */
[----:B------:R-:W-:Y:S01]  /*7e30*/  F2FP.F16.F32.PACK_AB R171, R24, R171 ;  /* 0x000000ab18ab723e */ /* 0x000fe200000000ff */
[-C--:B------:R-:W-:Y:S01]  /*7e40*/  FMUL.FTZ R144, R144, R7.reuse ;  /* 0x0000000790907220 */ /* 0x080fe20000410000 */
[----:B------:R-:W-:Y:S01]  /*7e50*/  FADD.FTZ R11, R37, R40 ;  /* 0x00000028250b7221 */ /* 0x000fe20000010000 */
[----:B------:R-:W-:Y:S01]  /*7e60*/  FADD.FTZ R4, R24, R3 ;  /* 0x0000000318047221 */ /* 0x000fe20000010000 */
[-C--:B------:R-:W-:Y:S01]  /*7e70*/  FMUL.FTZ R145, R145, R7.reuse ;  /* 0x0000000791917220 */ /* 0x080fe20000410000 */
[----:B------:R-:W5:Y:S01]  /*7e80*/  MUFU.EX2 R24, R73 ;  /* 0x0000004900187308 */ /* 0x000f620000000800 */
[----:B------:R-:W-:Y:S01]  /*7e90*/  FADD.FTZ R20, R152, R11 ;  /* 0x0000000b98147221 */ /* 0x000fe20000010000 */
[----:B------:R-:W-:Y:S01]  /*7ea0*/  FADD.FTZ R3, R153, R4 ;  /* 0x0000000499037221 */ /* 0x000fe20000010000 */
[-C--:B------:R-:W-:Y:S01]  /*7eb0*/  FMUL.FTZ R148, R148, R7.reuse ;  /* 0x0000000794947220 */ /* 0x080fe20000410000 */
[----:B------:R-:W-:Y:S01]  /*7ec0*/  FMUL.FTZ R149, R149, R7 ;  /* 0x0000000795957220 */ /* 0x000fe20000410000 */
        /* <DEDUP_REMOVED lines=29> */
[----:B--2---:R-:W-:Y:S01]  /*80a0*/  FADD.FTZ R4, R161, R4 ;  /* 0x00000004a1047221 */ /* 0x004fe20000010000 */
        /* <DEDUP_REMOVED lines=10> */
[----:B------:R-:W-:Y:S01]  /*8150*/  FADD.FTZ R3, R61, R20 ;  /* 0x000000143d037221 */ /* 0x000fe20000010000 */
[----:B-1----:R-:W-:Y:S01]  /*8160*/  FADD.FTZ R4, R79, R4 ;  /* 0x000000044f047221 */ /* 0x002fe20000010000 */
[-C--:B------:R-:W-:Y:S01]  /*8170*/  FMUL.FTZ R130, R130, R6.reuse ;  /* 0x0000000682827220 */ /* 0x080fe20000410000 */
[-C--:B------:R-:W-:Y:S01]  /*8180*/  FMUL.FTZ R131, R131, R6.reuse ;  /* 0x0000000683837220 */ /* 0x080fe20000410000 */
[----:B---3--:R-:W-:Y:S01]  /*8190*/  FADD.FTZ R20, R12, R3 ;  /* 0x000000030c147221 */ /* 0x008fe20000010000 */
        /* <DEDUP_REMOVED lines=8> */
[----:B----4-:R-:W-:Y:S01]  /*8220*/  FADD.FTZ R3, R167, R4 ;  /* 0x00000004a7037221 */ /* 0x010fe20000010000 */
[-C--:B------:R-:W-:Y:S01]  /*8230*/  FMUL.FTZ R142, R142, R6.reuse ;  /* 0x000000068e8e7220 */ /* 0x080fe20000410000 */
[-C--:B------:R-:W-:Y:S01]  /*8240*/  FMUL.FTZ R143, R143, R6.reuse ;  /* 0x000000068f8f7220 */ /* 0x080fe20000410000 */
[-C--:B------:R-:W-:Y:S01]  /*8250*/  FMUL.FTZ R146, R146, R6.reuse ;  /* 0x0000000692927220 */ /* 0x080fe20000410000 */
[-C--:B------:R-:W-:Y:S01]  /*8260*/  FMUL.FTZ R147, R147, R6.reuse ;  /* 0x0000000693937220 */ /* 0x080fe20000410000 */
[-C--:B------:R-:W-:Y:S01]  /*8270*/  FMUL.FTZ R150, R150, R6.reuse ;  /* 0x0000000696967220 */ /* 0x080fe20000410000 */
[----:B------:R-:W-:Y:S01]  /*8280*/  FMUL.FTZ R151, R151, R6 ;  /* 0x0000000697977220 */ /* 0x000fe20000410000 */
[----:B------:R-:W-:Y:S01]  /*8290*/  F2FP.F16.F32.PACK_AB R182, R13, R182 ;  /* 0x000000b60db6723e */ /* 0x000fe200000000ff */
[----:B------:R-:W-:Y:S01]  /*82a0*/  FADD.FTZ R4, R69, R8 ;  /* 0x0000000845047221 */ /* 0x000fe20000010000 */
[----:B------:R-:W-:Y:S01]  /*82b0*/  F2FP.F16.F32.PACK_AB R176, R15, R176 ;  /* 0x000000b00fb0723e */ /* 0x000fe200000000ff */
[----:B-----5:R-:W-:Y:S01]  /*82c0*/  FADD.FTZ R3, R24, R3 ;  /* 0x0000000318037221 */ /* 0x020fe20000010000 */
        /* <DEDUP_REMOVED lines=26> */
[----:B------:R-:W-:Y:S01]  /*8470*/  F2FP.F16.F32.PACK_AB R167, R24, R167 ;  /* 0x000000a718a7723e */ /* 0x000fe200000000ff */
[----:B------:R-:W-:Y:S06]  /*8480*/  @P2 BRA `(.L_x_2281) ;  /* 0xffffffe000182947 */ /* 0x000fec000383ffff */
.L_x_2272:
[----:B------:R-:W-:Y:S06]  /*8490*/  BAR.ARV 0x8, 0x180 ;  /* 0x0206000000007b1d */ /* 0x000fec0000002000 */
[----:B------:R-:W-:Y:S05]  /*84a0*/  @!P0 BRA `(.L_x_2282) ;  /* 0x0000000000048947 */ /* 0x000fea0003800000 */
[----:B------:R-:W-:Y:S01]  /*84b0*/  BPT.TRAP 0x1 ;  /* 0x000000040000795c */ /* 0x000fe20000300000 */
.L_x_2282:
[----:B------:R-:W-:Y:S01]  /*84c0*/  ULEA UR5, UR42, UR41, 0x3 ;  /* 0x000000292a057291 */ /* 0x000fe2000f8e183f */
[----:B------:R-:W-:-:S05]  /*84d0*/  IMAD.U32 R6, RZ, RZ, UR43 ;  /* 0x0000002bff067e24 */ /* 0x000fca000f8e00ff */
[----:B------:R-:W-:-:S04]  /*84e0*/  SHF.L.U32 R6, R6, 0x1f, RZ ;  /* 0x0000001f06067819 */ /* 0x000fc800000006ff */
[----:B------:R0:W1:Y:S01]  /*84f0*/  SYNCS.PHASECHK.TRANS64.TRYWAIT P2, [UR5+0x28850], R6 ;  /* 0x02885006ff0075a7 */ /* 0x0000620008040145 */
[----:B------:R-:W-:Y:S05]  /*8500*/  @!P0 BRA `(.L_x_2283) ;  /* 0x0000000000048947 */ /* 0x000fea0003800000 */
[----:B------:R-:W-:Y:S01]  /*8510*/  BPT.TRAP 0x1 ;  /* 0x000000040000795c */ /* 0x000fe20000300000 */
.L_x_2283:
[----:B-1----:R-:W-:Y:S05]  /*8520*/  @P2 BRA `(.L_x_2284) ;  /* 0x0000000000082947 */ /* 0x002fea0003800000 */
[----:B------:R-:W1:Y:S02]  /*8530*/  SYNCS.PHASECHK.TRANS64.TRYWAIT P0, [UR5+0x28850], R6 ;  /* 0x02885006ff0075a7 */ /* 0x000e640008000145 */
[----:B-1----:R-:W-:Y:S05]  /*8540*/  @!P0 BRA `(.L_x_2285) ;  /* 0x0000006c00748947 */ /* 0x002fea0003800000 */
.L_x_2284:
[----:B------:R-:W-:Y:S01]  /*8550*/  UIADD3 UR41, UR41, 0x400, URZ ;  /* 0x0000040029297890 */ /* 0x000fe2000fffe03f */
[----:B------:R-:W-:Y:S01]  /*8560*/  WARPGROUP.ARRIVE ;  /* 0x00000000000079c5 */ /* 0x000fe20000000000 */
[----:B------:R-:W-:Y:S01]  /*8570*/  UMOV UR7, 0x40000040 ;  /* 0x4000004000077882 */ /* 0x000fe20000000000 */
[----:B-1----:R-:W1:Y:S01]  /*8580*/  SHFL.BFLY PT, R7, R4, 0x2, 0x1f ;  /* 0x0c401f0004077f89 */ /* 0x002e6200000e0000 */
[----:B------:R-:W-:Y:S01]  /*8590*/  USHF.R.U32.HI UR41, URZ, 0x4, UR41 ;  /* 0x000000043f297899 */ /* 0x000fe20008011629 */
[----:B------:R-:W-:Y:S01]  /*85a0*/  IMAD.MOV.U32 R38, RZ, RZ, -0x800000 ;  /* 0xff800000ff267424 */ /* 0x000fe200078e00ff */
        /* <DEDUP_REMOVED lines=12> */
[----:B------:R-:W-:Y:S02]  /*8670*/  IMAD.MOV.U32 R4, RZ, RZ, RZ ;  /* 0x000000ffff047224 */ /* 0x000fe400078e00ff */
[----:B0-----:R-:W-:Y:S01]  /*8680*/  FADD.FTZ R8, R6, R3 ;  /* 0x0000000306087221 */ /* 0x001fe20000010000 */
[----:B------:R-:W-:Y:S01]  /*8690*/  IMAD.MOV.U32 R3, RZ, RZ, -0x800000 ;  /* 0xff800000ff037424 */ /* 0x000fe200078e00ff */
[----:B------:R-:W0:Y:S01]  /*86a0*/  SHFL.BFLY PT, R6, R7, 0x1, 0x1f ;  /* 0x0c201f0007067f89 */ /* 0x000e2200000e0000 */
[----:B------:R-:W-:-:S03]  /*86b0*/  USEL UR42, UR42, URZ, UP0 ;  /* 0x0000003f2a2a7287 */ /* 0x000fc60008000000 */
[----:B------:R-:W1:Y:S01]  /*86c0*/  SHFL.BFLY PT, R11, R8, 0x1, 0x1f ;  /* 0x0c201f00080b7f89 */ /* 0x000e6200000e0000 */
[----:B0-----:R-:W-:Y:S01]  /*86d0*/  FADD.FTZ R13, R7, R6 ;  /* 0x00000006070d7221 */ /* 0x001fe20000010000 */
[----:B-1----:R-:W-:-:S04]  /*86e0*/  FADD.FTZ R14, R8, R11 ;  /* 0x0000000b080e7221 */ /* 0x002fc80000010000 */
[----:B------:R-:W-:Y:S01]  /*86f0*/  FSETP.NE.FTZ.AND P0, PT, R13, RZ, PT ;  /* 0x000000ff0d00720b */ /* 0x000fe20003f15000 */
[----:B------:R-:W-:Y:S02]  /*8700*/  IMAD.U32 R8, RZ, RZ, UR5 ;  /* 0x00000005ff087e24 */ /* 0x000fe4000f8e00ff */
[----:B------:R-:W-:Y:S01]  /*8710*/  IMAD.MOV.U32 R11, RZ, RZ, RZ ;  /* 0x000000ffff0b7224 */ /* 0x000fe200078e00ff */
        /* <DEDUP_REMOVED lines=116> */
.L_x_2255:
        /* <DEDUP_REMOVED lines=11> */
[----:B------:R-:W-:Y:S01]  /*8f10*/  IMAD R9, R22, 0x40, R2 ;  /* 0x0000004016097824 */ /* 0x000fe200078e0202 */
        /* <DEDUP_REMOVED lines=18> */
[----:B------:R-:W-:Y:S01]  /*9040*/  UIMAD UR8, UR37, UR11, UR8 ;  /* 0x0000000b250872a4 */ /* 0x000fe2000f8e0208 */
[----:B------:R-:W-:Y:S01]  /*9050*/  F2FP.F16.F32.PACK_AB R147, R151, R150 ;  /* 0x000000969793723e */ /* 0x000fe200000000ff */
[----:B------:R-:W-:Y:S01]  /*9060*/  UIMAD.WIDE.U32 UR6, UR37, UR10, UR6 ;  /* 0x0000000a250672a5 */ /* 0x000fe2000f8e0006 */
[----:B------:R-:W-:-:S02]  /*9070*/  ULDC UR5, c[0x0][0xa88] ;  /* 0x0002a20000057ab9 */ /* 0x000fc40000000800 */
[----:B------:R-:W-:Y:S01]  /*9080*/  ULDC.64 UR10, c[0x0][0xaf0] ;  /* 0x0002bc00000a7ab9 */ /* 0x000fe20000000a00 */
[----:B-1----:R-:W-:Y:S01]  /*9090*/  IMAD R64, R39, UR5, RZ ;  /* 0x0000000527407c24 */ /* 0x002fe2000f8e02ff */
[----:B------:R-:W-:Y:S02]  /*90a0*/  MOV R36, R0 ;  /* 0x0000000000247202 */ /* 0x000fe40000000f00 */
[----:B0-----:R-:W-:-:S03]  /*90b0*/  MOV R37, R5 ;  /* 0x0000000500257202 */ /* 0x001fc60000000f00 */
[----:B------:R-:W-:-:S04]  /*90c0*/  IMAD.WIDE R4, R187, 0x2, R36 ;  /* 0x00000002bb047825 */ /* 0x000fc800078e0224 */
[----:B------:R-:W-:Y:S01]  /*90d0*/  IMAD.WIDE R36, R9, 0x2, R36 ;  /* 0x0000000209247825 */ /* 0x000fe200078e0224 */
[C---:B------:R-:W-:Y:S02]  /*90e0*/  IADD3 R21, P6, R4.reuse, 0x20, RZ ;  /* 0x0000002004157810 */ /* 0x040fe40007fde0ff */
[C---:B------:R-:W-:Y:S02]  /*90f0*/  IADD3 R33, P1, R4.reuse, 0x4040, RZ ;  /* 0x0000404004217810 */ /* 0x040fe40007f3e0ff */
[----:B------:R-:W-:Y:S01]  /*9100*/  IADD3 R45, P0, R4, 0x4060, RZ ;  /* 0x00004060042d7810 */ /* 0x000fe20007f1e0ff */
[--C-:B------:R-:W-:Y:S01]  /*9110*/  IMAD.X R13, RZ, RZ, R5.reuse, P6 ;  /* 0x000000ffff0d7224 */ /* 0x100fe200030e0605 */
[----:B------:R-:W-:Y:S01]  /*9120*/  IADD3 R35, P6, R36, 0x1000, RZ ;  /* 0x0000100024237810 */ /* 0x000fe20007fde0ff */
[----:B------:R-:W-:Y:S01]  /*9130*/  IMAD.X R43, RZ, RZ, R5, P1 ;  /* 0x000000ffff2b7224 */ /* 0x000fe200008e0605 */
[----:B------:R-:W-:Y:S02]  /*9140*/  ISETP.NE.AND P1, PT, R39, 0x1, PT ;  /* 0x000000012700780c */ /* 0x000fe40003f25270 */
[----:B------:R-:W-:-:S02]  /*9150*/  LOP3.LUT R34, R35, 0x380, RZ, 0xc0, !PT ;  /* 0x0000038023227812 */ /* 0x000fc400078ec0ff */
[----:B------:R-:W-:Y:S02]  /*9160*/  IADD3 R31, P2, R4, 0x4020, RZ ;  /* 0x00004020041f7810 */ /* 0x000fe40007f5e0ff */
[----:B------:R-:W-:Y:S02]  /*9170*/  SHF.R.U64 R34, R34, 0x3, RZ ;  /* 0x0000000322227819 */ /* 0x000fe400000012ff */
[----:B------:R-:W-:Y:S01]  /*9180*/  LOP3.LUT R9, R4, 0x380, RZ, 0xc0, !PT ;  /* 0x0000038004097812 */ /* 0x000fe200078ec0ff */
[----:B------:R-:W-:Y:S01]  /*9190*/  IMAD.X R41, RZ, RZ, R5, P2 ;  /* 0x000000ffff297224 */ /* 0x000fe200010e0605 */
[----:B------:R-:W-:Y:S01]  /*91a0*/  LOP3.LUT R34, R34, R35, RZ, 0x3c, !PT ;  /* 0x0000002322227212 */ /* 0x000fe200078e3cff */
[----:B------:R-:W-:Y:S01]  /*91b0*/  IMAD.X R35, RZ, RZ, R37, P6 ;  /* 0x000000ffff237224 */ /* 0x000fe200030e0625 */
[----:B------:R-:W-:Y:S01]  /*91c0*/  IADD3 R47, P6, R36, 0x7000, RZ ;  /* 0x00007000242f7810 */ /* 0x000fe20007fde0ff */
[----:B------:R-:W0:Y:S01]  /*91d0*/  @P1 LDC R48, c[0x0][0xbf0] ;  /* 0x0002fc00ff301b82 */ /* 0x000e220000000800 */
[----:B------:R-:W-:-:S02]  /*91e0*/  LOP3.LUT R14, R33, 0x380, RZ, 0xc0, !PT ;  /* 0x00000380210e7812 */ /* 0x000fc400078ec0ff */
[----:B------:R-:W-:Y:S02]  /*91f0*/  LOP3.LUT R20, R47, 0x380, RZ, 0xc0, !PT ;  /* 0x000003802f147812 */ /* 0x000fe400078ec0ff */
[----:B------:R-:W-:Y:S02]  /*9200*/  LOP3.LUT R44, R45, 0x380, RZ, 0xc0, !PT ;  /* 0x000003802d2c7812 */ /* 0x000fe400078ec0ff */
[----:B------:R-:W-:Y:S02]  /*9210*/  SHF.R.U64 R20, R20, 0x3, RZ ;  /* 0x0000000314147819 */ /* 0x000fe400000012ff */
[----:B------:R-:W-:Y:S02]  /*9220*/  LOP3.LUT R12, R31, 0x380, RZ, 0xc0, !PT ;  /* 0x000003801f0c7812 */ /* 0x000fe400078ec0ff */
[----:B------:R-:W-:Y:S02]  /*9230*/  LOP3.LUT R20, R20, R47, RZ, 0x3c, !PT ;  /* 0x0000002f14147212 */ /* 0x000fe400078e3cff */
[----:B------:R-:W1:Y:S01]  /*9240*/  @P1 LDC R47, c[0x0][0xbec] ;  /* 0x0002fb00ff2f1b82 */ /* 0x000e620000000800 */
[----:B------:R-:W-:-:S02]  /*9250*/  SHF.R.U64 R9, R9, 0x3, RZ ;  /* 0x0000000309097819 */ /* 0x000fc400000012ff */
[----:B------:R-:W-:Y:S02]  /*9260*/  LOP3.LUT R8, R21, 0x380, RZ, 0xc0, !PT ;  /* 0x0000038015087812 */ /* 0x000fe400078ec0ff */
[----:B------:R-:W-:Y:S02]  /*9270*/  SHF.R.U64 R14, R14, 0x3, RZ ;  /* 0x000000030e0e7819 */ /* 0x000fe400000012ff */
[----:B------:R-:W-:Y:S02]  /*9280*/  SHF.R.U64 R44, R44, 0x3, RZ ;  /* 0x000000032c2c7819 */ /* 0x000fe400000012ff */
[C---:B------:R-:W-:Y:S02]  /*9290*/  IADD3 R29, P3, R4.reuse, 0x4000, RZ ;  /* 0x00004000041d7810 */ /* 0x040fe40007f7e0ff */
[C---:B------:R-:W-:Y:S02]  /*92a0*/  IADD3 R27, P4, R4.reuse, 0x60, RZ ;  /* 0x00000060041b7810 */ /* 0x040fe40007f9e0ff */
[----:B------:R-:W-:Y:S01]  /*92b0*/  IADD3 R25, P5, R4, 0x40, RZ ;  /* 0x0000004004197810 */ /* 0x000fe20007fbe0ff */
[--C-:B------:R-:W-:Y:S01]  /*92c0*/  IMAD.X R15, RZ, RZ, R5.reuse, P3 ;  /* 0x000000ffff0f7224 */ /* 0x100fe200018e0605 */
[----:B------:R-:W-:Y:S01]  /*92d0*/  SHF.R.U64 R12, R12, 0x3, RZ ;  /* 0x000000030c0c7819 */ /* 0x000fe200000012ff */
[--C-:B------:R-:W-:Y:S01]  /*92e0*/  IMAD.X R11, RZ, RZ, R5.reuse, P4 ;  /* 0x000000ffff0b7224 */ /* 0x100fe200020e0605 */
[----:B------:R-:W-:Y:S01]  /*92f0*/  LOP3.LUT R4, R9, R4, RZ, 0x3c, !PT ;  /* 0x0000000409047212 */ /* 0x000fe200078e3cff */
[----:B------:R-:W-:Y:S01]  /*9300*/  IMAD.X R9, RZ, RZ, R5, P5 ;  /* 0x000000ffff097224 */ /* 0x000fe200028e0605 */
[----:B------:R-:W-:-:S02]  /*9310*/  SHF.R.U64 R8, R8, 0x3, RZ ;  /* 0x0000000308087819 */ /* 0x000fc400000012ff */
[----:B------:R-:W-:Y:S02]  /*9320*/  LOP3.LUT R42, R14, R33, RZ, 0x3c, !PT ;  /* 0x000000210e2a7212 */ /* 0x000fe400078e3cff */
[----:B------:R-:W-:Y:S01]  /*9330*/  LOP3.LUT R44, R44, R45, RZ, 0x3c, !PT ;  /* 0x0000002d2c2c7212 */ /* 0x000fe200078e3cff */
[----:B------:R-:W-:Y:S01]  /*9340*/  IMAD.X R45, RZ, RZ, R5, P0 ;  /* 0x000000ffff2d7224 */ /* 0x000fe200000e0605 */
[----:B------:R-:W-:Y:S02]  /*9350*/  LOP3.LUT R10, R29, 0x380, RZ, 0xc0, !PT ;  /* 0x000003801d0a7812 */ /* 0x000fe400078ec0ff */
[----:B------:R-:W-:Y:S02]  /*9360*/  LOP3.LUT R40, R12, R31, RZ, 0x3c, !PT ;  /* 0x0000001f0c287212 */ /* 0x000fe400078e3cff */
[----:B------:R-:W-:Y:S02]  /*9370*/  LOP3.LUT R12, R8, R21, RZ, 0x3c, !PT ;  /* 0x00000015080c7212 */ /* 0x000fe400078e3cff */
[----:B------:R-:W-:-:S02]  /*9380*/  MOV R46, R4 ;  /* 0x00000004002e7202 */ /* 0x000fc40000000f00 */
[----:B------:R-:W-:Y:S02]  /*9390*/  LOP3.LUT R8, R25, 0x380, RZ, 0xc0, !PT ;  /* 0x0000038019087812 */ /* 0x000fe400078ec0ff */
[----:B------:R-:W-:Y:S02]  /*93a0*/  F2FP.F16.F32.PACK_AB R4, R89, R88 ;  /* 0x000000585904723e */ /* 0x000fe400000000ff */
[----:B------:R-:W-:Y:S01]  /*93b0*/  F2FP.F16.F32.PACK_AB R5, R91, R90 ;  /* 0x0000005a5b05723e */ /* 0x000fe200000000ff */
[----:B------:R-:W-:Y:S01]  /*93c0*/  BAR.SYNC.DEFER_BLOCKING 0x1, 0x100 ;  /* 0x0044000000007b1d */ /* 0x000fe20000010000 */
[----:B------:R-:W-:Y:S01]  /*93d0*/  MOV R66, R42 ;  /* 0x0000002a00427202 */ /* 0x000fe20000000f00 */
[----:B------:R-:W-:Y:S01]  /*93e0*/  VIADD R42, R17, UR36 ;  /* 0x00000024112a7c36 */ /* 0x000fe20008000000 */
[----:B------:R-:W-:Y:S01]  /*93f0*/  SHF.R.U64 R10, R10, 0x3, RZ ;  /* 0x000000030a0a7819 */ /* 0x000fe200000012ff */
[----:B------:R-:W-:Y:S01]  /*9400*/  VIADD R43, R186, UR36 ;  /* 0x00000024ba2b7c36 */ /* 0x000fe20008000000 */
[----:B------:R-:W-:-:S02]  /*9410*/  SHF.R.U64 R8, R8, 0x3, RZ ;  /* 0x0000000308087819 */ /* 0x000fc400000012ff */
[----:B------:R-:W-:Y:S02]  /*9420*/  LOP3.LUT R14, R10, R29, RZ, 0x3c, !PT ;  /* 0x0000001d0a0e7212 */ /* 0x000fe400078e3cff */
[----:B------:R-:W-:Y:S02]  /*9430*/  LOP3.LUT R10, R27, 0x380, RZ, 0xc0, !PT ;  /* 0x000003801b0a7812 */ /* 0x000fe400078ec0ff */
[----:B------:R-:W-:Y:S02]  /*9440*/  LOP3.LUT R8, R8, R25, RZ, 0x3c, !PT ;  /* 0x0000001908087212 */ /* 0x000fe400078e3cff */
[----:B------:R-:W-:Y:S02]  /*9450*/  IADD3 R25, P0, R36, 0x6000, RZ ;  /* 0x0000600024197810 */ /* 0x000fe40007f1e0ff */
[----:B------:R-:W-:Y:S02]  /*9460*/  SHF.R.U64 R10, R10, 0x3, RZ ;  /* 0x000000030a0a7819 */ /* 0x000fe400000012ff */
[----:B------:R-:W-:-:S02]  /*9470*/  LOP3.LUT R24, R25, 0x380, RZ, 0xc0, !PT ;  /* 0x0000038019187812 */ /* 0x000fc400078ec0ff */
[----:B------:R-:W-:Y:S02]  /*9480*/  LOP3.LUT R10, R10, R27, RZ, 0x3c, !PT ;  /* 0x0000001b0a0a7212 */ /* 0x000fe400078e3cff */
[----:B------:R-:W-:Y:S02]  /*9490*/  SHF.R.U64 R24, R24, 0x3, RZ ;  /* 0x0000000318187819 */ /* 0x000fe400000012ff */
[----:B------:R-:W-:Y:S01]  /*94a0*/  MOV R54, R10 ;  /* 0x0000000a00367202 */ /* 0x000fe20000000f00 */
[----:B------:R1:W-:Y:S01]  /*94b0*/  STSM.16.M88.4 [R46], R4 ;  /* 0x000000042e007844 */ /* 0x0003e20000000200 */
[----:B------:R-:W-:Y:S01]  /*94c0*/  LOP3.LUT R24, R24, R25, RZ, 0x3c, !PT ;  /* 0x0000001918187212 */ /* 0x000fe200078e3cff */
[----:B------:R-:W-:Y:S01]  /*94d0*/  IMAD.X R25, RZ, RZ, R37, P0 ;  /* 0x000000ffff197224 */ /* 0x000fe200000e0625 */
[----:B------:R-:W-:Y:S01]  /*94e0*/  MOV R53, R14 ;  /* 0x0000000e00357202 */ /* 0x000fe20000000f00 */
[----:B------:R-:W-:Y:S01]  /*94f0*/  IMAD.U32 R14, RZ, RZ, UR8 ;  /* 0x00000008ff0e7e24 */ /* 0x000fe2000f8e00ff */
[----:B------:R-:W-:Y:S01]  /*9500*/  MOV R15, R12 ;  /* 0x0000000c000f7202 */ /* 0x000fe20000000f00 */
[----:B------:R-:W-:Y:S01]  /*9510*/  ULDC.64 UR8, c[0x0][0xae8] ;  /* 0x0002ba0000087ab9 */ /* 0x000fe20000000a00 */
[----:B------:R-:W-:-:S02]  /*9520*/  IADD3 R29, P3, R36, 0x4000, RZ ;  /* 0x00004000241d7810 */ /* 0x000fc40007f7e0ff */
[----:B------:R-:W-:Y:S02]  /*9530*/  IADD3 R27, P2, R36, 0x5000, RZ ;  /* 0x00005000241b7810 */ /* 0x000fe40007f5e0ff */
[----:B------:R-:W-:Y:S02]  /*9540*/  LOP3.LUT R28, R29, 0x380, RZ, 0xc0, !PT ;  /* 0x000003801d1c7812 */ /* 0x000fe400078ec0ff */
[----:B------:R-:W-:Y:S02]  /*9550*/  LOP3.LUT R26, R27, 0x380, RZ, 0xc0, !PT ;  /* 0x000003801b1a7812 */ /* 0x000fe400078ec0ff */
[----:B------:R-:W-:Y:S01]  /*9560*/  SHF.R.U64 R28, R28, 0x3, RZ ;  /* 0x000000031c1c7819 */ /* 0x000fe200000012ff */
[----:B-1----:R-:W-:Y:S01]  /*9570*/  @P1 IMAD.HI.U32 R5, R42, R47, RZ ;  /* 0x0000002f2a051227 */ /* 0x002fe200078e00ff */
[----:B------:R-:W-:Y:S02]  /*9580*/  F2FP.F16.F32.PACK_AB R7, R103, R102 ;  /* 0x000000666707723e */ /* 0x000fe400000000ff */
[----:B------:R-:W-:Y:S01]  /*9590*/  MOV R52, R40 ;  /* 0x0000002800347202 */ /* 0x000fe20000000f00 */
[----:B------:R-:W-:Y:S01]  /*95a0*/  IMAD.MOV.U32 R4, RZ, RZ, R42 ;  /* 0x000000ffff047224 */ /* 0x000fe200078e002a */
[----:B0-----:R-:W-:-:S02]  /*95b0*/  @P1 SHF.R.U32.HI R4, RZ, R48, R5 ;  /* 0x00000030ff041219 */ /* 0x001fc40000011605 */
[----:B------:R-:W-:Y:S02]  /*95c0*/  SHF.R.U64 R26, R26, 0x3, RZ ;  /* 0x000000031a1a7819 */ /* 0x000fe400000012ff */
[--C-:B------:R-:W-:Y:S01]  /*95d0*/  SHF.R.S32.HI R5, RZ, 0x1f, R4.reuse ;  /* 0x0000001fff057819 */ /* 0x100fe20000011404 */
[----:B------:R-:W-:Y:S01]  /*95e0*/  IMAD.MOV R6, RZ, RZ, -R4 ;  /* 0x000000ffff067224 */ /* 0x000fe200078e0a04 */
[----:B------:R-:W-:Y:S02]  /*95f0*/  IADD3 R12, P0, R4, UR6, RZ ;  /* 0x00000006040c7c10 */ /* 0x000fe4000ff1e0ff */
[----:B------:R-:W-:Y:S01]  /*9600*/  F2FP.F16.F32.PACK_AB R4, R97, R96 ;  /* 0x000000606104723e */ /* 0x000fe200000000ff */
[----:B------:R-:W-:Y:S01]  /*9610*/  IMAD R11, R39, R6, R42 ;  /* 0x00000006270b7224 */ /* 0x000fe200078e022a */
[----:B------:R-:W-:Y:S01]  /*9620*/  IADD3.X R13, R5, UR7, R14, P0, !PT ;  /* 0x00000007050d7c10 */ /* 0x000fe200087fe40e */
[----:B------:R-:W-:Y:S01]  /*9630*/  ULDC.64 UR6, c[0x0][0xb88] ;  /* 0x0002e20000067ab9 */ /* 0x000fe20000000a00 */
[----:B------:R-:W-:-:S02]  /*9640*/  F2FP.F16.F32.PACK_AB R5, R99, R98 ;  /* 0x000000626305723e */ /* 0x000fc400000000ff */
[----:B------:R-:W-:Y:S01]  /*9650*/  SHF.R.S32.HI R10, RZ, 0x1f, R11 ;  /* 0x0000001fff0a7819 */ /* 0x000fe2000001140b */
[----:B------:R-:W-:Y:S01]  /*9660*/  IMAD.WIDE.U32 R12, R11, UR6, R12 ;  /* 0x000000060b0c7c25 */ /* 0x000fe2000f8e000c */
[----:B------:R-:W-:Y:S02]  /*9670*/  F2FP.F16.F32.PACK_AB R6, R101, R100 ;  /* 0x000000646506723e */ /* 0x000fe400000000ff */
[----:B------:R-:W-:Y:S01]  /*9680*/  LOP3.LUT R28, R28, R29, RZ, 0x3c, !PT ;  /* 0x0000001d1c1c7212 */ /* 0x000fe200078e3cff */
[----:B------:R-:W-:Y:S01]  /*9690*/  IMAD R10, R10, UR6, RZ ;  /* 0x000000060a0a7c24 */ /* 0x000fe2000f8e02ff */
[----:B------:R-:W-:Y:S01]  /*96a0*/  MOV R14, R8 ;  /* 0x00000008000e7202 */ /* 0x000fe20000000f00 */
[----:B------:R0:W-:Y:S01]  /*96b0*/  STSM.16.M88.4 [R15], R4 ;  /* 0x000000040f007844 */ /* 0x0001e20000000200 */
[----:B------:R-:W-:Y:S01]  /*96c0*/  IMAD.X R29, RZ, RZ, R37, P3 ;  /* 0x000000ffff1d7224 */ /* 0x000fe200018e0625 */
[----:B------:R-:W-:Y:S01]  /*96d0*/  LOP3.LUT P0, RZ, R184, 0x3, RZ, 0xc0, !PT ;  /* 0x00000003b8ff7812 */ /* 0x000fe2000780c0ff */
[----:B------:R-:W-:Y:S01]  /*96e0*/  IMAD R41, R11, UR7, R10 ;  /* 0x000000070b297c24 */ /* 0x000fe2000f8e020a */
[----:B------:R-:W-:Y:S01]  /*96f0*/  ULDC.64 UR6, c[0x0][0xb50] ;  /* 0x0002d40000067ab9 */ /* 0x000fe20000000a00 */
[----:B------:R-:W-:-:S02]  /*9700*/  F2FP.F16.F32.PACK_AB R8, R105, R104 ;  /* 0x000000686908723e */ /* 0x000fc400000000ff */
[----:B------:R-:W-:Y:S02]  /*9710*/  F2FP.F16.F32.PACK_AB R9, R107, R106 ;  /* 0x0000006a6b09723e */ /* 0x000fe400000000ff */
[----:B------:R-:W-:Y:S02]  /*9720*/  F2FP.F16.F32.PACK_AB R10, R109, R108 ;  /* 0x0000006c6d0a723e */ /* 0x000fe400000000ff */
[----:B------:R-:W-:Y:S02]  /*9730*/  F2FP.F16.F32.PACK_AB R11, R111, R110 ;  /* 0x0000006e6f0b723e */ /* 0x000fe400000000ff */
[----:B------:R-:W-:Y:S02]  /*9740*/  LEA R40, P3, R12, UR6, 0x2 ;  /* 0x000000060c287c11 */ /* 0x000fe4000f8610ff */
[----:B------:R-:W-:Y:S01]  /*9750*/  LOP3.LUT R26, R26, R27, RZ, 0x3c, !PT ;  /* 0x0000001b1a1a7212 */ /* 0x000fe200078e3cff */
[----:B0-----:R-:W-:Y:S01]  /*9760*/  VIADD R5, R43, 0x8 ;  /* 0x000000082b057836 */ /* 0x001fe20000000000 */
[----:B------:R0:W-:Y:S01]  /*9770*/  STSM.16.M88.4 [R14], R8 ;  /* 0x000000080e007844 */ /* 0x0001e20000000200 */
[----:B------:R-:W-:Y:S01]  /*9780*/  IMAD.IADD R7, R13, 0x1, R41 ;  /* 0x000000010d077824 */ /* 0x000fe200078e0229 */
[----:B------:R-:W-:Y:S01]  /*9790*/  F2FP.F16.F32.PACK_AB R4, R113, R112 ;  /* 0x000000707104723e */ /* 0x000fe200000000ff */
[----:B------:R-:W-:Y:S01]  /*97a0*/  IMAD.X R27, RZ, RZ, R37, P2 ;  /* 0x000000ffff1b7224 */ /* 0x000fe200010e0625 */
[-C--:B------:R-:W-:Y:S01]  /*97b0*/  ISETP.GE.OR P2, PT, R43, R64.reuse, P0 ;  /* 0x000000402b00720c */ /* 0x080fe20000746670 */
[----:B------:R-:W-:Y:S01]  /*97c0*/  SHFL.IDX PT, R60, R40, RZ, 0x1c1f ;  /* 0x001c1fff283c7589 */ /* 0x000fe200000e0000 */
[----:B------:R-:W-:-:S02]  /*97d0*/  ISETP.GE.OR P0, PT, R5, R64, P0 ;  /* 0x000000400500720c */ /* 0x000fc40000706670 */
[----:B------:R-:W-:Y:S01]  /*97e0*/  LEA.HI.X R41, R12, UR7, R7, 0x2, P3 ;  /* 0x000000070c297c11 */ /* 0x000fe200098f1407 */
[----:B------:R-:W-:Y:S01]  /*97f0*/  SHFL.IDX PT, R62, R40, 0x1, 0x1c1f ;  /* 0x003c1f00283e7f89 */ /* 0x000fe200000e0000 */
[----:B------:R-:W-:Y:S02]  /*9800*/  F2FP.F16.F32.PACK_AB R5, R115, R114 ;  /* 0x000000727305723e */ /* 0x000fe400000000ff */
[----:B------:R-:W-:Y:S01]  /*9810*/  F2FP.F16.F32.PACK_AB R6, R117, R116 ;  /* 0x000000747506723e */ /* 0x000fe200000000ff */
[----:B------:R-:W1:Y:S01]  /*9820*/  SHFL.IDX PT, R61, R41, RZ, 0x1c1f ;  /* 0x001c1fff293d7589 */ /* 0x000e6200000e0000 */
[----:B------:R-:W-:Y:S02]  /*9830*/  F2FP.F16.F32.PACK_AB R7, R119, R118 ;  /* 0x000000767707723e */ /* 0x000fe400000000ff */
[----:B------:R-:W-:Y:S01]  /*9840*/  F2FP.F16.F32.PACK_AB R12, R121, R120 ;  /* 0x00000078790c723e */ /* 0x000fe200000000ff */
[----:B------:R-:W2:Y:S01]  /*9850*/  SHFL.IDX PT, R63, R41, 0x1, 0x1c1f ;  /* 0x003c1f00293f7f89 */ /* 0x000ea200000e0000 */
[----:B------:R-:W-:-:S02]  /*9860*/  F2FP.F16.F32.PACK_AB R13, R123, R122 ;  /* 0x0000007a7b0d723e */ /* 0x000fc400000000ff */
[----:B0-----:R-:W-:Y:S01]  /*9870*/  F2FP.F16.F32.PACK_AB R14, R125, R124 ;  /* 0x0000007c7d0e723e */ /* 0x001fe200000000ff */
[----:B------:R-:W-:Y:S01]  /*9880*/  STSM.16.M88.4 [R54], R4 ;  /* 0x0000000436007844 */ /* 0x000fe20000000200 */
[----:B------:R-:W-:Y:S02]  /*9890*/  F2FP.F16.F32.PACK_AB R15, R127, R126 ;  /* 0x0000007e7f0f723e */ /* 0x000fe400000000ff */
[----:B------:R-:W-:Y:S02]  /*98a0*/  F2FP.F16.F32.PACK_AB R8, R129, R128 ;  /* 0x000000808108723e */ /* 0x000fe400000000ff */
[----:B------:R-:W-:Y:S01]  /*98b0*/  F2FP.F16.F32.PACK_AB R9, R131, R130 ;  /* 0x000000828309723e */ /* 0x000fe200000000ff */
[----:B------:R-:W-:Y:S01]  /*98c0*/  STSM.16.M88.4 [R53], R12 ;  /* 0x0000000c35007844 */ /* 0x000fe20000000200 */
[----:B------:R-:W-:Y:S02]  /*98d0*/  F2FP.F16.F32.PACK_AB R10, R133, R132 ;  /* 0x00000084850a723e */ /* 0x000fe400000000ff */
[----:B------:R-:W-:-:S02]  /*98e0*/  F2FP.F16.F32.PACK_AB R11, R135, R134 ;  /* 0x00000086870b723e */ /* 0x000fc400000000ff */
[----:B------:R-:W-:Y:S02]  /*98f0*/  MOV R65, R44 ;  /* 0x0000002c00417202 */ /* 0x000fe40000000f00 */
[C---:B------:R-:W-:Y:S01]  /*9900*/  LOP3.LUT R21, R36.reuse, 0x380, RZ, 0xc0, !PT ;  /* 0x0000038024157812 */ /* 0x040fe200078ec0ff */
[----:B------:R-:W-:Y:S01]  /*9910*/  STSM.16.M88.4 [R52], R8 ;  /* 0x0000000834007844 */ /* 0x000fe20000000200 */
[C---:B------:R-:W-:Y:S02]  /*9920*/  IADD3 R33, P5, R36.reuse, 0x2000, RZ ;  /* 0x0000200024217810 */ /* 0x040fe40007fbe0ff */
[----:B------:R-:W-:Y:S01]  /*9930*/  SHF.R.U64 R21, R21, 0x3, RZ ;  /* 0x0000000315157819 */ /* 0x000fe200000012ff */
[----:B------:R0:W-:Y:S01]  /*9940*/  STSM.16.M88.4 [R66], R136 ;  /* 0x0000008842007844 */ /* 0x0001e20000000200 */
[----:B------:R-:W-:Y:S01]  /*9950*/  IADD3 R31, P4, R36, 0x3000, RZ ;  /* 0x00003000241f7810 */ /* 0x000fe20007f9e0ff */
[----:B------:R-:W-:Y:S01]  /*9960*/  UIMAD UR5, UR12, UR8, URZ ;  /* 0x000000080c0572a4 */ /* 0x000fe2000f8e023f */
[----:B------:R-:W-:Y:S01]  /*9970*/  LOP3.LUT R36, R21, R36, RZ, 0x3c, !PT ;  /* 0x0000002415247212 */ /* 0x000fe200078e3cff */
[----:B------:R-:W-:Y:S01]  /*9980*/  STSM.16.M88.4 [R65], R144 ;  /* 0x0000009041007844 */ /* 0x000fe20000000200 */
[----:B------:R-:W-:Y:S01]  /*9990*/  IMAD.X R21, RZ, RZ, R37, P6 ;  /* 0x000000ffff157224 */ /* 0x000fe200030e0625 */
[----:B------:R-:W-:Y:S01]  /*99a0*/  UIMAD.WIDE.U32 UR6, UR39, UR8, URZ ;  /* 0x00000008270672a5 */ /* 0x000fe2000f8e003f */
[----:B------:R-:W-:Y:S01]  /*99b0*/  LOP3.LUT R32, R33, 0x380, RZ, 0xc0, !PT ;  /* 0x0000038021207812 */ /* 0x000fe200078ec0ff */
[----:B------:R-:W-:Y:S08]  /*99c0*/  BAR.SYNC.DEFER_BLOCKING 0x1, 0x100 ;  /* 0x0044000000007b1d */ /* 0x000ff00000010000 */
[----:B0-----:R-:W0:Y:S01]  /*99d0*/  @P1 LDC R66, c[0x0][0xbec] ;  /* 0x0002fb00ff421b82 */ /* 0x001e220000000800 */
[----:B------:R-:W-:Y:S01]  /*99e0*/  UIMAD UR5, UR39, UR9, UR5 ;  /* 0x00000009270572a4 */ /* 0x000fe2000f8e0205 */
[----:B------:R-:W-:Y:S01]  /*99f0*/  LOP3.LUT R30, R31, 0x380, RZ, 0xc0, !PT ;  /* 0x000003801f1e7812 */ /* 0x000fe200078ec0ff */
[----:B------:R-:W-:Y:S01]  /*9a00*/  UIMAD UR8, UR13, UR10, URZ ;  /* 0x0000000a0d0872a4 */ /* 0x000fe2000f8e023f */
[----:B------:R-:W-:Y:S01]  /*9a10*/  SHF.R.U64 R32, R32, 0x3, RZ ;  /* 0x0000000320207819 */ /* 0x000fe200000012ff */
[----:B-1----:R1:W-:Y:S01]  /*9a20*/  @!P2 ST.E desc[UR46][R60.64], R38 ;  /* 0x000000263c00a985 */ /* 0x0023e2000c10192e */
[----:B------:R-:W-:Y:S01]  /*9a30*/  UIADD3 UR7, UR7, UR5, URZ ;  /* 0x0000000507077290 */ /* 0x000fe2000fffe03f */
[----:B------:R-:W-:-:S02]  /*9a40*/  SHF.R.U64 R30, R30, 0x3, RZ ;  /* 0x000000031e1e7819 */ /* 0x000fc400000012ff */
[----:B--2---:R2:W-:Y:S01]  /*9a50*/  @!P0 ST.E desc[UR46][R62.64], R3 ;  /* 0x000000033e008985 */ /* 0x0045e2000c10192e */
[----:B------:R-:W-:Y:S01]  /*9a60*/  LOP3.LUT R32, R32, R33, RZ, 0x3c, !PT ;  /* 0x0000002120207212 */ /* 0x000fe200078e3cff */
[----:B-1----:R-:W1:Y:S02]  /*9a70*/  @P1 LDC R61, c[0x0][0xbf0] ;  /* 0x0002fc00ff3d1b82 */ /* 0x002e640000000800 */
[----:B------:R3:W5:Y:S01]  /*9a80*/  LD.E.128 R12, desc[UR46][R24.64] ;  /* 0x0000002e180c7980 */ /* 0x000762000c101d00 */
[----:B------:R-:W-:Y:S01]  /*9a90*/  UIMAD UR5, UR37, UR11, UR8 ;  /* 0x0000000b250572a4 */ /* 0x000fe2000f8e0208 */
[----:B------:R-:W-:Y:S01]  /*9aa0*/  LOP3.LUT R30, R30, R31, RZ, 0x3c, !PT ;  /* 0x0000001f1e1e7212 */ /* 0x000fe200078e3cff */
[----:B--2---:R-:W-:Y:S01]  /*9ab0*/  IMAD R3, R19, 0x20, R22 ;  /* 0x0000002013037824 */ /* 0x004fe200078e0216 */
[----:B------:R0:W5:Y:S01]  /*9ac0*/  LD.E.128 R8, desc[UR46][R20.64] ;  /* 0x0000002e14087980 */ /* 0x000162000c101d00 */
[----:B------:R-:W-:Y:S01]  /*9ad0*/  UIMAD.WIDE.U32 UR6, UR37, UR10, UR6 ;  /* 0x0000000a250672a5 */ /* 0x000fe2000f8e0006 */
[--C-:B------:R-:W-:Y:S01]  /*9ae0*/  IMAD.X R33, RZ, RZ, R37.reuse, P5 ;  /* 0x000000ffff217224 */ /* 0x100fe200028e0625 */
[----:B------:R-:W-:Y:S01]  /*9af0*/  ULDC.64 UR8, c[0x0][0xae0] ;  /* 0x0002b80000087ab9 */ /* 0x000fe20000000a00 */
[----:B------:R2:W5:Y:S01]  /*9b00*/  LD.E.128 R52, desc[UR46][R26.64] ;  /* 0x0000002e1a347980 */ /* 0x000562000c101d00 */
[----:B------:R-:W-:-:S02]  /*9b10*/  IMAD.X R31, RZ, RZ, R37, P4 ;  /* 0x000000ffff1f7224 */ /* 0x000fc400020e0625 */
[----:B---3--:R-:W-:Y:S01]  /*9b20*/  VIADD R25, R3, UR36 ;  /* 0x0000002403197c36 */ /* 0x008fe20008000000 */
[----:B------:R-:W-:Y:S01]  /*9b30*/  UIADD3 UR5, UR7, UR5, URZ ;  /* 0x0000000507057290 */ /* 0x000fe2000fffe03f */
[----:B------:R-:W5:Y:S02]  /*9b40*/  LD.E.128 R48, desc[UR46][R36.64] ;  /* 0x0000002e24307980 */ /* 0x000f64000c101d00 */
[----:B0-----:R-:W-:Y:S02]  /*9b50*/  @P1 IMAD.HI.U32 R20, R25, R66, RZ ;  /* 0x0000004219141227 */ /* 0x001fe400078e00ff */
[----:B------:R-:W5:Y:S02]  /*9b60*/  LD.E.128 R44, desc[UR46][R34.64] ;  /* 0x0000002e222c7980 */ /* 0x000f64000c101d00 */
[----:B------:R-:W-:Y:S02]  /*9b70*/  IMAD.MOV.U32 R3, RZ, RZ, R25 ;  /* 0x000000ffff037224 */ /* 0x000fe400078e0019 */
[----:B------:R-:W-:Y:S01]  /*9b80*/  IMAD.U32 R21, RZ, RZ, UR7 ;  /* 0x00000007ff157e24 */ /* 0x000fe2000f8e00ff */
[----:B------:R-:W5:Y:S01]  /*9b90*/  LD.E.128 R40, desc[UR46][R32.64] ;  /* 0x0000002e20287980 */ /* 0x000f62000c101d00 */
[----:B-1----:R-:W-:-:S03]  /*9ba0*/  @P1 SHF.R.U32.HI R3, RZ, R61, R20 ;  /* 0x0000003dff031219 */ /* 0x002fc60000011614 */
[----:B------:R-:W5:Y:S01]  /*9bb0*/  LD.E.128 R4, desc[UR46][R30.64] ;  /* 0x0000002e1e047980 */ /* 0x000f62000c101d00 */
[--C-:B------:R-:W-:Y:S01]  /*9bc0*/  SHF.R.S32.HI R24, RZ, 0x1f, R3.reuse ;  /* 0x0000001fff187819 */ /* 0x100fe20000011403 */
[----:B--2---:R-:W-:Y:S02]  /*9bd0*/  IMAD.MOV R26, RZ, RZ, -R3 ;  /* 0x000000ffff1a7224 */ /* 0x004fe400078e0a03 */
[----:B------:R-:W-:Y:S01]  /*9be0*/  IMAD.U32 R20, RZ, RZ, UR6 ;  /* 0x00000006ff147e24 */ /* 0x000fe2000f8e00ff */
[----:B------:R0:W5:Y:S01]  /*9bf0*/  LD.E.128 R56, desc[UR46][R28.64] ;  /* 0x0000002e1c387980 */ /* 0x000162000c101d00 */
[----:B------:R-:W-:Y:S01]  /*9c00*/  IMAD.U32 R21, RZ, RZ, UR5 ;  /* 0x00000005ff157e24 */ /* 0x000fe2000f8e00ff */
[----:B------:R-:W-:Y:S01]  /*9c10*/  ULDC.64 UR6, c[0x0][0xad8] ;  /* 0x0002b60000067ab9 */ /* 0x000fe20000000a00 */
[----:B------:R-:W-:Y:S01]  /*9c20*/  IMAD R24, R24, UR8, RZ ;  /* 0x0000000818187c24 */ /* 0x000fe2000f8e02ff */
[----:B------:R-:W-:Y:S01]  /*9c30*/  @!PT LDS RZ, [RZ] ;  /* 0x00000000fffff984 */ /* 0x000fe20000000800 */
[----:B------:R-:W-:Y:S01]  /*9c40*/  @!PT LDS RZ, [RZ] ;  /* 0x00000000fffff984 */ /* 0x000fe20000000800 */
[----:B------:R-:W-:Y:S01]  /*9c50*/  @!PT LDS RZ, [RZ] ;  /* 0x00000000fffff984 */ /* 0x000fe20000000800 */
[----:B------:R-:W-:Y:S01]  /*9c60*/  @!PT LDS RZ, [RZ] ;  /* 0x00000000fffff984 */ /* 0x000fe20000000800 */
[----:B------:R1:W-:Y:S06]  /*9c70*/  MEMBAR.ALL.CTA ;  /* 0x0000000000007992 */ /* 0x0003ec0000008000 */
[----:B-1----:R-:W1:Y:S01]  /*9c80*/  FENCE.VIEW.ASYNC.S ;  /* 0x00000000000073c6 */ /* 0x002e620000000000 */
[----:B------:R-:W-:-:S02]  /*9c90*/  IMAD R39, R39, R26, R25 ;  /* 0x0000001a27277224 */ /* 0x000fc400078e0219 */
[C---:B------:R-:W-:Y:S02]  /*9ca0*/  IMAD R25, R3.reuse, UR9, R24 ;  /* 0x0000000903197c24 */ /* 0x040fe4000f8e0218 */
[----:B------:R-:W-:Y:S01]  /*9cb0*/  IMAD.WIDE.U32 R20, R3, UR8, R20 ;  /* 0x0000000803147c25 */ /* 0x000fe2000f8e0014 */
[----:B------:R-:W-:-:S03]  /*9cc0*/  SHF.R.S32.HI R3, RZ, 0x1f, R39 ;  /* 0x0000001fff037819 */ /* 0x000fc60000011427 */
[----:B------:R-:W-:Y:S02]  /*9cd0*/  IMAD.IADD R21, R21, 0x1, R25 ;  /* 0x0000000115157824 */ /* 0x000fe400078e0219 */
[----:B------:R-:W-:Y:S02]  /*9ce0*/  IMAD R24, R3, UR6, RZ ;  /* 0x0000000603187c24 */ /* 0x000fe4000f8e02ff */
[----:B0-----:R-:W-:Y:S02]  /*9cf0*/  VIADD R29, R22, UR36 ;  /* 0x00000024161d7c36 */ /* 0x001fe40008000000 */
[C---:B------:R-:W-:Y:S02]  /*9d00*/  IMAD R25, R39.reuse, UR7, R24 ;  /* 0x0000000727197c24 */ /* 0x040fe4000f8e0218 */
[----:B------:R-:W-:Y:S01]  /*9d10*/  IMAD.WIDE.U32 R20, R39, UR6, R20 ;  /* 0x0000000627147c25 */ /* 0x000fe2000f8e0014 */
[----:B------:R-:W-:Y:S01]  /*9d20*/  ISETP.GE.AND P2, PT, R29, R64, PT ;  /* 0x000000401d00720c */ /* 0x000fe20003f46270 */
[----:B------:R-:W-:-:S02]  /*9d30*/  ULDC.64 UR6, c[0x0][0xa80] ;  /* 0x0002a00000067ab9 */ /* 0x000fc40000000a00 */
[----:B------:R-:W-:Y:S01]  /*9d40*/  VIADD R3, R29, 0x20 ;  /* 0x000000201d037836 */ /* 0x000fe20000000000 */
[----:B------:R-:W-:Y:S01]  /*9d50*/  LEA R26, P3, R20, UR6, 0x1 ;  /* 0x00000006141a7c11 */ /* 0x000fe2000f8608ff */
[----:B------:R-:W-:Y:S02]  /*9d60*/  IMAD.IADD R21, R21, 0x1, R25 ;  /* 0x0000000115157824 */ /* 0x000fe400078e0219 */
[----:B------:R-:W-:Y:S01]  /*9d70*/  VIADD R0, R0, 0x28820 ;  /* 0x0002882000007836 */ /* 0x000fe20000000000 */
        /* <DEDUP_REMOVED lines=19> */
.L_x_2289:
[----:B------:R-:W-:Y:S05]  /*9eb0*/  BSYNC B1 ;  /* 0x0000000000017941 */ /* 0x000fea0003800000 */
.L_x_2288:
[----:B--2---:R2:W4:Y:S01]  /*9ec0*/  SHFL.IDX PT, R3, R27, 0x1, 0x181f ;  /* 0x00381f001b037f89 */ /* 0x00452200000e0000 */
[----:B------:R-:W-:Y:S03]  /*9ed0*/  BSSY B1, `(.L_x_2290) ;  /* 0x000000c000017945 */ /* 0x000fe60003800000 */
[----:B-1-3--:R2:W1:Y:S01]  /*9ee0*/  SHFL.IDX PT, R25, R26, 0x1, 0x181f ;  /* 0x00381f001a197f89 */ /* 0x00a46200000e0000 */
[----:B------:R-:W-:Y:S05]  /*9ef0*/  @P0 BRA `(.L_x_2291) ;  /* 0x0000000000240947 */ /* 0x000fea0003800000 */
[----:B------:R-:W-:Y:S02]  /*9f00*/  ULDC UR5, c[0x0][0xac8] ;  /* 0x0002b20000057ab9 */ /* 0x000fe40000000800 */
[----:B------:R-:W-:Y:S02]  /*9f10*/  ISETP.GE.AND P3, PT, R2, UR5, PT ;  /* 0x0000000502007c0c */ /* 0x000fe4000bf66270 */
[----:B------:R-:W-:-:S11]  /*9f20*/  ISETP.GE.AND P4, PT, R18, UR5, PT ;  /* 0x0000000512007c0c */ /* 0x000fd6000bf86270 */
[-C--:B-1----:R-:W-:Y:S02]  /*9f30*/  @!P3 LEA R20, P0, R2, R25.reuse, 0x1 ;  /* 0x000000190214b211 */ /* 0x082fe400078008ff */
[----:B------:R-:W-:Y:S02]  /*9f40*/  @!P4 LEA R24, P2, R18, R25, 0x1 ;  /* 0x000000191218c211 */ /* 0x000fe400078408ff */
[-C--:B----4-:R-:W-:Y:S02]  /*9f50*/  @!P3 LEA.HI.X R21, R2, R3.reuse, R189, 0x1, P0 ;  /* 0x000000030215b211 */ /* 0x090fe400000f0cbd */
[----:B------:R-:W-:-:S03]  /*9f60*/  @!P4 LEA.HI.X R25, R18, R3, R188, 0x1, P2 ;  /* 0x000000031219c211 */ /* 0x000fc600010f0cbc */
[----:B-----5:R3:W-:Y:S04]  /*9f70*/  @!P3 ST.E.128 desc[UR46][R20.64], R44 ;  /* 0x0000002c1400b985 */ /* 0x0207e8000c101d2e */
[----:B------:R3:W-:Y:S02]  /*9f80*/  @!P4 ST.E.128 desc[UR46][R24.64], R52 ;  /* 0x000000341800c985 */ /* 0x0007e4000c101d2e */
.L_x_2291:
[----:B------:R-:W-:Y:S05]  /*9f90*/  BSYNC B1 ;  /* 0x0000000000017941 */ /* 0x000fea0003800000 */
.L_x_2290:
[----:B----4-:R4:W0:Y:S01]  /*9fa0*/  SHFL.IDX PT, R3, R27, 0x2, 0x181f ;  /* 0x00581f001b037f89 */ /* 0x01082200000e0000 */
        /* <DEDUP_REMOVED lines=8> */
[-C--:B0-----:R-:W-:Y:S02]  /*a030*/  @!P2 LEA.HI.X R21, R2, R3.reuse, R189, 0x1, P0 ;  /* 0x000000030215a211 */ /* 0x081fe400000f0cbd */
[----:B------:R-:W-:-:S03]  /*a040*/  @!P3 LEA.HI.X R25, R18, R3, R188, 0x1, P1 ;  /* 0x000000031219b211 */ /* 0x000fc600008f0cbc */
[----:B-----5:R3:W-:Y:S04]  /*a050*/  @!P2 ST.E.128 desc[UR46][R20.64], R40 ;  /* 0x000000281400a985 */ /* 0x0207e8000c101d2e */
[----:B------:R3:W-:Y:S02]  /*a060*/  @!P3 ST.E.128 desc[UR46][R24.64], R12 ;  /* 0x0000000c1800b985 */ /* 0x0007e4000c101d2e */
.L_x_2293:
[----:B------:R-:W-:Y:S05]  /*a070*/  BSYNC B1 ;  /* 0x0000000000017941 */ /* 0x000fea0003800000 */
.L_x_2292:
[----:B0-----:R-:W-:Y:S01]  /*a080*/  VIADD R3, R29, 0x60 ;  /* 0x000000601d037836 */ /* 0x001fe20000000000 */
[----:B--2-4-:R-:W0:Y:S04]  /*a090*/  SHFL.IDX PT, R27, R27, 0x3, 0x181f ;  /* 0x00781f001b1b7f89 */ /* 0x014e2800000e0000 */
[----:B------:R-:W-:Y:S01]  /*a0a0*/  ISETP.GE.AND P0, PT, R3, R64, PT ;  /* 0x000000400300720c */ /* 0x000fe20003f06270 */
[----:B---3-5:R2:W3:-:S12]  /*a0b0*/  SHFL.IDX PT, R15, R26, 0x3, 0x181f ;  /* 0x00781f001a0f7f89 */ /* 0x0284d800000e0000 */
[----:B--2---:R-:W-:Y:S05]  /*a0c0*/  @P0 BRA `(.L_x_2294) ;  /* 0x0000000800800947 */ /* 0x004fea0003800000 */
[----:B------:R-:W-:Y:S02]  /*a0d0*/  ULDC UR5, c[0x0][0xac8] ;  /* 0x0002b20000057ab9 */ /* 0x000fe40000000800 */
[----:B------:R-:W-:-:S13]  /*a0e0*/  ISETP.GE.AND P1, PT, R2, UR5, PT ;  /* 0x0000000502007c0c */ /* 0x000fda000bf26270 */
[----:B---3--:R-:W-:-:S04]  /*a0f0*/  @!P1 LEA R12, P0, R2, R15, 0x1 ;  /* 0x0000000f020c9211 */ /* 0x008fc800078008ff */
[----:B0-----:R-:W-:Y:S02]  /*a100*/  @!P1 LEA.HI.X R13, R2, R27, R189, 0x1, P0 ;  /* 0x0000001b020d9211 */ /* 0x001fe400000f0cbd */
[----:B------:R-:W-:-:S03]  /*a110*/  ISETP.GE.AND P0, PT, R18, UR5, PT ;  /* 0x0000000512007c0c */ /* 0x000fc6000bf06270 */
[----:B------:R2:W-:Y:S10]  /*a120*/  @!P1 ST.E.128 desc[UR46][R12.64], R4 ;  /* 0x000000040c009985 */ /* 0x0005f4000c101d2e */
[----:B------:R-:W-:Y:S05]  /*a130*/  @P0 BRA `(.L_x_2294) ;  /* 0x0000000800640947 */ /* 0x000fea0003800000 */
[----:B--2---:R-:W-:-:S04]  /*a140*/  LEA R4, P0, R18, R15, 0x1 ;  /* 0x0000000f12047211 */ /* 0x004fc800078008ff */
[----:B------:R-:W-:-:S05]  /*a150*/  LEA.HI.X R5, R18, R27, R188, 0x1, P0 ;  /* 0x0000001b12057211 */ /* 0x000fca00000f0cbc */
[----:B------:R4:W-:Y:S01]  /*a160*/  ST.E.128 desc[UR46][R4.64], R8 ;  /* 0x0000000804007985 */ /* 0x0009e2000c101d2e */
[----:B------:R-:W-:Y:S05]  /*a170*/  BRA `(.L_x_2294) ;  /* 0x0000000800547947 */ /* 0x000fea0003800000 */
.L_x_2287:
        /* <DEDUP_REMOVED lines=50> */
.L_x_2296:
[----:B------:R-:W-:Y:S05]  /*a4a0*/  BSYNC B1 ;  /* 0x0000000000017941 */ /* 0x000fea0003800000 */
.L_x_2295:
        /* <DEDUP_REMOVED lines=36> */
[----:B------:R-:W-:Y:S01]  /*a6f0*/  IMAD.IADD R3, R5, 0x1, R3 ;  /* 0x0000000105037824 */ /* 0x000fe200078e0203 */
[----:B------:R-:W-:Y:S01]  /*a700*/  LEA R6, P3, R4, UR6, 0x1 ;  /* 0x0000000604067c11 */ /* 0x000fe2000f8608ff */
[----:B------:R-:W-:-:S03]  /*a710*/  VIADD R0, R8, 0x20 ;  /* 0x0000002008007836 */ /* 0x000fc60000000000 */
[----:B------:R-:W-:Y:S01]  /*a720*/  LEA.HI.X R7, R4, UR7, R3, 0x1, P3 ;  /* 0x0000000704077c11 */ /* 0x000fe200098f0c03 */
[----:B------:R0:W1:Y:S01]  /*a730*/  SHFL.IDX PT, R5, R6, RZ, 0x181f ;  /* 0x00181fff06057589 */ /* 0x00006200000e0000 */
[-C--:B------:R-:W-:Y:S01]  /*a740*/  ISETP.GE.AND P1, PT, R0, R9.reuse, PT ;  /* 0x000000090000720c */ /* 0x080fe20003f26270 */
[----:B------:R-:W-:Y:S02]  /*a750*/  VIADD R0, R8, 0x40 ;  /* 0x0000004008007836 */ /* 0x000fe40000000000 */
[----:B------:R0:W2:Y:S03]  /*a760*/  SHFL.IDX PT, R3, R7, RZ, 0x181f ;  /* 0x00181fff07037589 */ /* 0x0000a600000e0000 */
[----:B------:R-:W-:Y:S01]  /*a770*/  ISETP.GE.AND P0, PT, R0, R9, PT ;  /* 0x000000090000720c */ /* 0x000fe20003f06270 */
[----:B------:R-:W-:-:S12]  /*a780*/  @P2 BRA `(.L_x_2298) ;  /* 0x0000000000242947 */ /* 0x000fd80003800000 */
[----:B------:R-:W-:Y:S02]  /*a790*/  ULDC UR5, c[0x0][0xac8] ;  /* 0x0002b20000057ab9 */ /* 0x000fe40000000800 */
[----:B------:R-:W-:Y:S02]  /*a7a0*/  ISETP.GE.AND P4, PT, R2, UR5, PT ;  /* 0x0000000502007c0c */ /* 0x000fe4000bf86270 */
[----:B------:R-:W-:-:S11]  /*a7b0*/  ISETP.GE.AND P5, PT, R18, UR5, PT ;  /* 0x0000000512007c0c */ /* 0x000fd6000bfa6270 */
[-C--:B-1----:R-:W-:Y:S02]  /*a7c0*/  @!P4 LEA R10, P2, R2, R5.reuse, 0x1 ;  /* 0x00000005020ac211 */ /* 0x082fe400078408ff */
[----:B------:R-:W-:Y:S02]  /*a7d0*/  @!P5 LEA R4, P3, R18, R5, 0x1 ;  /* 0x000000051204d211 */ /* 0x000fe400078608ff */
[-C--:B--2---:R-:W-:Y:S02]  /*a7e0*/  @!P4 LEA.HI.X R11, R2, R3.reuse, R189, 0x1, P2 ;  /* 0x00000003020bc211 */ /* 0x084fe400010f0cbd */
[----:B------:R-:W-:-:S03]  /*a7f0*/  @!P5 LEA.HI.X R5, R18, R3, R188, 0x1, P3 ;  /* 0x000000031205d211 */ /* 0x000fc600018f0cbc */
[----:B------:R3:W-:Y:S04]  /*a800*/  @!P4 ST.E.128 desc[UR46][R10.64], RZ ;  /* 0x000000ff0a00c985 */ /* 0x0007e8000c101d2e */
[----:B------:R3:W-:Y:S02]  /*a810*/  @!P5 ST.E.128 desc[UR46][R4.64], RZ ;  /* 0x000000ff0400d985 */ /* 0x0007e4000c101d2e */
.L_x_2298:
[----:B------:R-:W-:Y:S05]  /*a820*/  BSYNC B1 ;  /* 0x0000000000017941 */ /* 0x000fea0003800000 */
.L_x_2297:
        /* <DEDUP_REMOVED lines=11> */
[----:B------:R3:W-:Y:S04]  /*a8e0*/  @!P3 ST.E.128 desc[UR46][R10.64], RZ ;  /* 0x000000ff0a00b985 */ /* 0x0007e8000c101d2e */
[----:B------:R3:W-:Y:S02]  /*a8f0*/  @!P4 ST.E.128 desc[UR46][R4.64], RZ ;  /* 0x000000ff0400c985 */ /* 0x0007e4000c101d2e */
.L_x_2300:
[----:B------:R-:W-:Y:S05]  /*a900*/  BSYNC B1 ;  /* 0x0000000000017941 */ /* 0x000fea0003800000 */
.L_x_2299:
        /* <DEDUP_REMOVED lines=11> */
[----:B------:R3:W-:Y:S04]  /*a9c0*/  @!P2 ST.E.128 desc[UR46][R10.64], RZ ;  /* 0x000000ff0a00a985 */ /* 0x0007e8000c101d2e */
[----:B------:R3:W-:Y:S02]  /*a9d0*/  @!P3 ST.E.128 desc[UR46][R4.64], RZ ;  /* 0x000000ff0400b985 */ /* 0x0007e4000c101d2e */
.L_x_2302:
[----:B------:R-:W-:Y:S05]  /*a9e0*/  BSYNC B1 ;  /* 0x0000000000017941 */ /* 0x000fea0003800000 */
.L_x_2301:
[----:B------:R-:W-:Y:S01]  /*a9f0*/  VIADD R0, R8, 0x60 ;  /* 0x0000006008007836 */ /* 0x000fe20000000000 */
[----:B0-----:R0:W0:Y:S04]  /*aa00*/  SHFL.IDX PT, R3, R7, 0x3, 0x181f ;  /* 0x00781f0007037f89 */ /* 0x00102800000e0000 */
[----:B------:R-:W-:Y:S01]  /*aa10*/  ISETP.GE.AND P0, PT, R0, R9, PT ;  /* 0x000000090000720c */ /* 0x000fe20003f06270 */
[----:B-1-3--:R1:W3:-:S12]  /*aa20*/  SHFL.IDX PT, R5, R6, 0x3, 0x181f ;  /* 0x00781f0006057f89 */ /* 0x00a2d800000e0000 */
[----:B-1----:R-:W-:Y:S05]  /*aa30*/  @P0 BRA `(.L_x_2294) ;  /* 0x0000000000240947 */ /* 0x002fea0003800000 */
[----:B------:R-:W-:Y:S02]  /*aa40*/  ULDC UR5, c[0x0][0xac8] ;  /* 0x0002b20000057ab9 */ /* 0x000fe40000000800 */
[----:B------:R-:W-:Y:S02]  /*aa50*/  ISETP.GE.AND P2, PT, R2, UR5, PT ;  /* 0x0000000502007c0c */ /* 0x000fe4000bf46270 */
[----:B------:R-:W-:-:S11]  /*aa60*/  ISETP.GE.AND P3, PT, R18, UR5, PT ;  /* 0x0000000512007c0c */ /* 0x000fd6000bf66270 */
[-C--:B--234-:R-:W-:Y:S02]  /*aa70*/  @!P2 LEA R6, P0, R2, R5.reuse, 0x1 ;  /* 0x000000050206a211 */ /* 0x09cfe400078008ff */
[----:B------:R-:W-:Y:S02]  /*aa80*/  @!P3 LEA R4, P1, R18, R5, 0x1 ;  /* 0x000000051204b211 */ /* 0x000fe400078208ff */
[-C--:B0-----:R-:W-:Y:S02]  /*aa90*/  @!P2 LEA.HI.X R7, R2, R3.reuse, R189, 0x1, P0 ;  /* 0x000000030207a211 */ /* 0x081fe400000f0cbd */
[----:B------:R-:W-:-:S03]  /*aaa0*/  @!P3 LEA.HI.X R5, R18, R3, R188, 0x1, P1 ;  /* 0x000000031205b211 */ /* 0x000fc600008f0cbc */
[----:B------:R0:W-:Y:S04]  /*aab0*/  @!P2 ST.E.128 desc[UR46][R6.64], RZ ;  /* 0x000000ff0600a985 */ /* 0x0001e8000c101d2e */
[----:B------:R0:W-:Y:S02]  /*aac0*/  @!P3 ST.E.128 desc[UR46][R4.64], RZ ;  /* 0x000000ff0400b985 */ /* 0x0001e4000c101d2e */
.L_x_2294:
[----:B------:R-:W-:Y:S05]  /*aad0*/  BSYNC B0 ;  /* 0x0000000000007941 */ /* 0x000fea0003800000 */
.L_x_2286:
[----:B------:R-:W-:Y:S02]  /*aae0*/  ULDC UR5, c[0x0][0xc38] ;  /* 0x00030e0000057ab9 */ /* 0x000fe40000000800 */
[----:B------:R-:W-:-:S06]  /*aaf0*/  UISETP.GE.AND UP0, UPT, UR4, UR5, UPT ;  /* 0x000000050400728c */ /* 0x000fcc000bf06270 */
[----:B------:R-:W-:-:S13]  /*ab00*/  PLOP3.LUT P0, PT, PT, PT, UP0, 0x80, 0x0 ;  /* 0x000000000000781c */ /* 0x000fda0003f0f008 */
[----:B------:R-:W-:Y:S05]  /*ab10*/  @!P0 BRA `(.L_x_2303) ;  /* 0xffffff6000a08947 */ /* 0x000fea000383ffff */
[----:B------:R-:W-:Y:S05]  /*ab20*/  EXIT ;  /* 0x000000000000794d */ /* 0x000fea0003800000 */
.L_x_2251:
[----:B------:R-:W-:-:S08]  /*ab30*/  NOP ;  /* 0x0000000000007918 */ /* 0x000fd00000000000 */
[----:B------:R-:W0:-:S00]  /*ab40*/  USETMAXREG.DEALLOC.CTAPOOL 0x18 ;  /* 0x00000018000079c8 */ /* 0x000e0000080e0500 */
[----:B0-----:R-:W-:-:S06]  /*ab50*/  LOP3.LUT R0, R0, 0x3, RZ, 0xc0, !PT ;  /* 0x0000000300007812 */ /* 0x001fcc00078ec0ff */
[----:B------:R-:W0:Y:S01]  /*ab60*/  S2UR UR6, SR_CTAID.X ;  /* 0x00000000000679c3 */ /* 0x000e220000002500 */
[----:B------:R-:W-:Y:S01]  /*ab70*/  IMAD.MOV.U32 R18, RZ, RZ, RZ ;  /* 0x000000ffff127224 */ /* 0x000fe200078e00ff */
[----:B------:R-:W1:Y:S02]  /*ab80*/  SHFL.IDX PT, R0, R0, RZ, 0x1f ;  /* 0x00001fff00007589 */ /* 0x000e6400000e0000 */
[----:B-1----:R-:W-:-:S04]  /*ab90*/  ISETP.NE.AND P0, PT, R0, RZ, PT ;  /* 0x000000ff0000720c */ /* 0x002fc80003f05270 */
[----:B------:R-:W0:Y:S01]  /*aba0*/  LDC R0, c[0x0][0xc38] ;  /* 0x00030e00ff007b82 */ /* 0x000e220000000800 */
[----:B------:R-:W-:-:S05]  /*abb0*/  P2R R2, PR, RZ, 0x1 ;  /* 0x00000001ff027803 */ /* 0x000fca0000000000 */
[----:B------:R1:W-:Y:S03]  /*abc0*/  STL [R1+0x20], R2 ;  /* 0x0000200201007387 */ /* 0x0003e60000100800 */
[----:B------:R-:W-:Y:S06]  /*abd0*/  @P0 BAR.ARV 0x4, 0x180 ;  /* 0x0106000000000b1d */ /* 0x000fec0000002000 */
[----:B------:R1:W-:Y:S01]  /*abe0*/  STL [R1+0x1c], RZ ;  /* 0x00001cff01007387 */ /* 0x0003e20000100800 */
[----:B0-----:R-:W-:Y:S01]  /*abf0*/  ISETP.LE.AND P0, PT, R0, UR6, PT ;  /* 0x0000000600007c0c */ /* 0x001fe2000bf03270 */
[----:B------:R-:W-:-:S05]  /*ac00*/  IMAD.MOV.U32 R0, RZ, RZ, 0x1 ;  /* 0x00000001ff007424 */ /* 0x000fca00078e00ff */
[----:B------:R1:W-:Y:S07]  /*ac10*/  STL [R1+0x4], R0 ;  /* 0x0000040001007387 */ /* 0x0003ee0000100800 */
[----:B------:R-:W-:Y:S05]  /*ac20*/  @P0 BRA `(.L_x_2304) ;  /* 0x0000004000440947 */ /* 0x000fea0003800000 */
[----:B------:R-:W0:Y:S01]  /*ac30*/  S2R R6, SR_TID.X ;  /* 0x0000000000067919 */ /* 0x000e220000002100 */
[----:B------:R-:W2:Y:S01]  /*ac40*/  S2UR UR5, SR_CgaCtaId ;  /* 0x00000000000579c3 */ /* 0x000ea20000008800 */
[----:B------:R-:W-:Y:S01]  /*ac50*/  UMOV UR4, 0x400 ;  /* 0x0000040000047882 */ /* 0x000fe20000000000 */
[----:B------:R-:W-:Y:S01]  /*ac60*/  IMAD.MOV.U32 R18, RZ, RZ, RZ ;  /* 0x000000ffff127224 */ /* 0x000fe200078e00ff */
[----:B------:R-:W-:Y:S01]  /*ac70*/  ULDC UR41, c[0x0][0xc] ;  /* 0x0000030000297ab9 */ /* 0x000fe20000000800 */
[----:B------:R-:W-:Y:S01]  /*ac80*/  ULDC.64 UR44, c[0x0][0x198] ;  /* 0x00006600002c7ab9 */ /* 0x000fe20000000a00 */
[----:B--2---:R-:W-:-:S06]  /*ac90*/  ULEA UR4, UR5, UR4, 0x18 ;  /* 0x0000000405047291 */ /* 0x004fcc000f8ec03f */
[----:B------:R-:W-:Y:S01]  /*aca0*/  IMAD.U32 R17, RZ, RZ, UR4 ;  /* 0x00000004ff117e24 */ /* 0x000fe2000f8e00ff */
[C---:B0-----:R-:W-:Y:S01]  /*acb0*/  LOP3.LUT R5, R6.reuse, 0x7f, RZ, 0xc0, !PT ;  /* 0x0000007f06057812 */ /* 0x041fe200078ec0ff */
[----:B-1----:R-:W-:-:S05]  /*acc0*/  IMAD.SHL.U32 R0, R6, 0x8, RZ ;  /* 0x0000000806007824 */ /* 0x002fca00078e00ff */
        /* <DEDUP_REMOVED lines=14> */
[----:B------:R0:W-:Y:S04]  /*adb0*/  STL [R1+0x4], R2 ;  /* 0x0000040201007387 */ /* 0x0001e80000100800 */
[----:B------:R0:W-:Y:S02]  /*adc0*/  STL [R1+0x1c], RZ ;  /* 0x00001cff01007387 */ /* 0x0001e40000100800 */
.L_x_2391:
        /* <DEDUP_REMOVED lines=14> */
[----:B-1----:R-:W-:Y:S05]  /*aeb0*/  @!P0 BRA `(.L_x_2305) ;  /* 0x0000000000208947 */ /* 0x002fea0003800000 */
        /* <DEDUP_REMOVED lines=8> */
.L_x_2305:
[----:B------:R-:W-:Y:S01]  /*af40*/  ULDC UR8, c[0x0][0xc54] ;  /* 0x0003150000087ab9 */ /* 0x000fe20000000800 */
[----:B------:R-:W-:Y:S01]  /*af50*/  UMOV UR7, UR9 ;  /* 0x0000000900077c82 */ /* 0x000fe20008000000 */
[----:B------:R-:W-:-:S11]  /*af60*/  UISETP.NE.AND UP0, UPT, UR8, 0x1, UPT ;  /* 0x000000010800788c */ /* 0x000fd6000bf05270 */
[----:B------:R-:W-:Y:S02]  /*af70*/  @UP0 ULDC.64 UR10, c[0x0][0xc58] ;  /* 0x00031600000a0ab9 */ /* 0x000fe40000000a00 */
[----:B------:R-:W-:-:S04]  /*af80*/  UIMAD.WIDE.U32 UR4, UR9, UR10, URZ ;  /* 0x0000000a090472a5 */ /* 0x000fc8000f8e003f */
[----:B------:R-:W-:-:S04]  /*af90*/  @UP0 USHF.R.U32.HI UR7, URZ, UR11, UR5 ;  /* 0x0000000b3f070299 */ /* 0x000fc80008011605 */
[----:B------:R-:W-:-:S12]  /*afa0*/  UIMAD UR8, UR7, UR8, URZ ;  /* 0x00000008070872a4 */ /* 0x000fd8000f8e023f */
.L_x_2306:
[----:B------:R-:W-:Y:S01]  /*afb0*/  ULOP3.LUT UR40, URZ, UR7, URZ, 0x33, !UPT ;  /* 0x000000073f287292 */ /* 0x000fe2000f8e333f */
[----:B------:R-:W-:Y:S01]  /*afc0*/  BSSY B7, `(.L_x_2307) ;  /* 0x00003ba000077945 */ /* 0x000fe20003800000 */
[----:B------:R-:W-:Y:S01]  /*afd0*/  ULDC UR5, c[0x0][0x448] ;  /* 0x0001120000057ab9 */ /* 0x000fe20000000800 */
[----:B------:R-:W-:Y:S01]  /*afe0*/  ULDC UR4, c[0x0][0xc3c] ;  /* 0x00030f0000047ab9 */ /* 0x000fe20000000800 */
[----:B------:R-:W-:Y:S02]  /*aff0*/  UISETP.NE.AND UP1, UPT, UR5, 0x1, UPT ;  /* 0x000000010500788c */ /* 0x000fe4000bf25270 */
[----:B------:R-:W-:Y:S01]  /*b000*/  UIADD3 UR40, UR40, UR4, URZ ;  /* 0x0000000428287290 */ /* 0x000fe2000fffe03f */
[----:B------:R-:W-:Y:S01]  /*b010*/  ULDC.64 UR10, c[0x0][0x418] ;  /* 0x00010600000a7ab9 */ /* 0x000fe20000000a00 */
[----:B------:R-:W-:Y:S01]  /*b020*/  ULDC UR5, c[0x0][0x288] ;  /* 0x0000a20000057ab9 */ /* 0x000fe20000000800 */
[----:B------:R-:W-:Y:S02]  /*b030*/  UISETP.NE.U32.AND UP0, UPT, UR10, URZ, UPT ;  /* 0x0000003f0a00728c */ /* 0x000fe4000bf05070 */
[----:B------:R-:W-:-:S02]  /*b040*/  USHF.L.U32 UR7, UR40, 0x7, URZ ;  /* 0x0000000728077899 */ /* 0x000fc4000800063f */
[----:B------:R-:W-:Y:S02]  /*b050*/  UISETP.NE.AND.EX UP0, UPT, UR11, URZ, UPT, UP0 ;  /* 0x0000003f0b00728c */ /* 0x000fe4000bf05300 */
[----:B------:R-:W-:Y:S01]  /*b060*/  UIADD3 UR7, UR7, 0x7f, URZ ;  /* 0x0000007f07077890 */ /* 0x000fe2000fffe03f */
[----:B------:R-:W-:Y:S01]  /*b070*/  ULDC UR4, c[0x0][0x424] ;  /* 0x0001090000047ab9 */ /* 0x000fe20000000800 */
[----:B------:R-:W-:Y:S02]  /*b080*/  UIADD3 UR13, -UR5, 0x80, URZ ;  /* 0x00000080050d7890 */ /* 0x000fe4000fffe13f */
[----:B------:R-:W-:Y:S01]  /*b090*/  USEL UR11, UR4, 0x1, UP0 ;  /* 0x00000001040b7887 */ /* 0x000fe20008000000 */
[----:B------:R-:W-:Y:S01]  /*b0a0*/  @UP1 ULDC UR5, c[0x0][0x44c] ;  /* 0x0001130000051ab9 */ /* 0x000fe20000000800 */
[----:B------:R-:W-:Y:S01]  /*b0b0*/  ULDC UR12, c[0x0][0x2f0] ;  /* 0x0000bc00000c7ab9 */ /* 0x000fe20000000800 */
[----:B------:R-:W-:Y:S01]  /*b0c0*/  UIMAD.WIDE.U32 UR4, UR7, UR5, URZ ;  /* 0x00000005070472a5 */ /* 0x000fe2000f8e003f */
[----:B------:R-:W-:Y:S01]  /*b0d0*/  @UP1 ULDC UR14, c[0x0][0x450] ;  /* 0x00011400000e1ab9 */ /* 0x000fe20000000800 */
[----:B------:R-:W-:-:S02]  /*b0e0*/  UIMAD UR13, UR11, UR12, UR13 ;  /* 0x0000000c0b0d72a4 */ /* 0x000fc4000f8e020d */
[----:B------:R-:W-:Y:S02]  /*b0f0*/  @UP1 USHF.R.U32.HI UR7, URZ, UR14, UR5 ;  /* 0x0000000e3f071299 */ /* 0x000fe40008011605 */
[----:B------:R-:W-:Y:S02]  /*b100*/  UIMAD UR11, UR11, UR12, 0x7f ;  /* 0x0000007f0b0b74a4 */ /* 0x000fe4000f8e020c */
[----:B------:R-:W-:Y:S02]  /*b110*/  UIADD3 UR7, UR13, UR7, URZ ;  /* 0x000000070d077290 */ /* 0x000fe4000fffe03f */
[----:B------:R-:W-:Y:S02]  /*b120*/  UIADD3 UR8, UR9, -UR8, URZ ;  /* 0x8000000809087290 */ /* 0x000fe4000fffe03f */
[----:B------:R-:W-:Y:S02]  /*b130*/  USHF.R.S32.HI UR9, URZ, 0x1f, UR11 ;  /* 0x0000001f3f097899 */ /* 0x000fe4000801140b */
[----:B------:R-:W-:-:S02]  /*b140*/  USHF.R.S32.HI UR4, URZ, 0x1f, UR7 ;  /* 0x0000001f3f047899 */ /* 0x000fc40008011407 */
[----:B------:R-:W-:Y:S02]  /*b150*/  ULEA.HI UR9, UR9, UR11, URZ, 0x7 ;  /* 0x0000000b09097291 */ /* 0x000fe4000f8f383f */
[----:B------:R-:W-:Y:S01]  /*b160*/  ULEA.HI UR7, UR4, UR7, URZ, 0x7 ;  /* 0x0000000704077291 */ /* 0x000fe2000f8f383f */
[----:B------:R-:W-:Y:S01]  /*b170*/  ULDC UR10, c[0x0][0xc48] ;  /* 0x00031200000a7ab9 */ /* 0x000fe20000000800 */
[----:B------:R-:W-:Y:S02]  /*b180*/  USHF.R.S32.HI UR9, URZ, 0x7, UR9 ;  /* 0x000000073f097899 */ /* 0x000fe40008011409 */
[----:B------:R-:W-:Y:S02]  /*b190*/  USHF.R.S32.HI UR7, URZ, 0x7, UR7 ;  /* 0x000000073f077899 */ /* 0x000fe40008011407 */
[----:B------:R-:W-:Y:S02]  /*b1a0*/  UISETP.NE.AND UP0, UPT, UR10, 0x1, UPT ;  /* 0x000000010a00788c */ /* 0x000fe4000bf05270 */
[----:B------:R-:W-:Y:S01]  /*b1b0*/  UISETP.LT.AND UP1, UPT, UR9, UR7, UPT ;  /* 0x000000070900728c */ /* 0x000fe2000bf21270 */
[----:B------:R-:W-:-:S03]  /*b1c0*/  ULDC UR5, c[0x0][0xc54] ;  /* 0x0003150000057ab9 */ /* 0x000fc60000000800 */
[----:B------:R-:W-:Y:S02]  /*b1d0*/  USEL UR39, UR9, UR7, UP1 ;  /* 0x0000000709277287 */ /* 0x000fe40008800000 */
[----:B------:R-:W-:-:S03]  /*b1e0*/  UIMAD UR8, UR6, UR5, UR8 ;  /* 0x00000005060872a4 */ /* 0x000fc6000f8e0208 */
[----:B------:R-:W-:Y:S01]  /*b1f0*/  @UP0 ULDC UR5, c[0x0][0xc4c] ;  /* 0x0003130000050ab9 */ /* 0x000fe20000000800 */
[----:B------:R-:W-:Y:S01]  /*b200*/  ISETP.LT.AND P0, PT, RZ, UR39, PT ;  /* 0x00000027ff007c0c */ /* 0x000fe2000bf01270 */
[----:B------:R-:W-:Y:S01]  /*b210*/  UIMAD.WIDE.U32 UR4, UR8, UR5, URZ ;  /* 0x00000005080472a5 */ /* 0x000fe2000f8e003f */
[----:B------:R-:W-:Y:S01]  /*b220*/  @UP0 ULDC UR6, c[0x0][0xc50] ;  /* 0x0003140000060ab9 */ /* 0x000fe20000000800 */
[----:B------:R-:W-:Y:S02]  /*b230*/  UMOV UR42, UR8 ;  /* 0x00000008002a7c82 */ /* 0x000fe40008000000 */
[----:B------:R-:W-:-:S04]  /*b240*/  @UP0 USHF.R.U32.HI UR42, URZ, UR6, UR5 ;  /* 0x000000063f2a0299 */ /* 0x000fc80008011605 */
[----:B------:R-:W-:-:S04]  /*b250*/  UIADD3 UR36, -UR42, URZ, URZ ;  /* 0x0000003f2a247290 */ /* 0x000fc8000fffe13f */
[----:B------:R-:W-:Y:S01]  /*b260*/  UIMAD UR36, UR10, UR36, UR8 ;  /* 0x000000240a2472a4 */ /* 0x000fe2000f8e0208 */
[----:B------:R-:W-:Y:S11]  /*b270*/  @P0 BRA `(.L_x_2308) ;  /* 0x0000000000480947 */ /* 0x000ff60003800000 */
        /* <DEDUP_REMOVED lines=18> */
.L_x_2308:
        /* <DEDUP_REMOVED lines=20> */
.L_x_2311:
[----:B------:R-:W-:Y:S05]  /*b4e0*/  BSYNC B6 ;  /* 0x0000000000067941 */ /* 0x000fea0003800000 */
.L_x_2310:
        /* <DEDUP_REMOVED lines=20> */
.L_x_2314:
        /* <DEDUP_REMOVED lines=15> */
.L_x_2313:
[----:B------:R-:W-:Y:S05]  /*b720*/  BSYNC B6 ;  /* 0x0000000000067941 */ /* 0x000fea0003800000 */
.L_x_2312:
        /* <DEDUP_REMOVED lines=12> */
[----:B------:R-:W1:Y:S03]  /*b7f0*/  S2R R0, SR_TID.X ;  /* 0x0000000000007919 */ /* 0x000e660000002100 */
[----:B------:R-:W-:Y:S01]  /*b800*/  VIADD R19, R19, 0xffffffff ;  /* 0xffffffff13137836 */ /* 0x000fe20000000000 */
[----:B0-----:R-:W0:Y:S02]  /*b810*/  LDC.64 R2, c[0x0][0x418] ;  /* 0x00010600ff027b82 */ /* 0x001e240000000a00 */
[----:B0-----:R-:W-:Y:S02]  /*b820*/  ISETP.NE.U32.AND P0, PT, R2, RZ, PT ;  /* 0x000000ff0200720c */ /* 0x001fe40003f05070 */
[----:B-1----:R-:W-:-:S02]  /*b830*/  SHF.R.U32.HI R0, RZ, 0x5, R0 ;  /* 0x00000005ff007819 */ /* 0x002fc40000011600 */
[----:B------:R-:W-:Y:S02]  /*b840*/  ISETP.NE.AND.EX P1, PT, R3, RZ, PT, P0 ;  /* 0x000000ff0300720c */ /* 0x000fe40003f25300 */
[----:B------:R-:W-:Y:S02]  /*b850*/  LOP3.LUT R0, R0, 0x3, RZ, 0xc0, !PT ;  /* 0x0000000300007812 */ /* 0x000fe400078ec0ff */
[----:B------:R-:W-:Y:S02]  /*b860*/  P2R R4, PR, RZ, 0x2 ;  /* 0x00000002ff047803 */ /* 0x000fe40000000000 */
[----:B--2---:R-:W-:Y:S01]  /*b870*/  SHF.R.S32.HI R8, RZ, 0x1f, R7 ;  /* 0x0000001fff087819 */ /* 0x004fe20000011407 */
[----:B------:R0:W-:Y:S01]  /*b880*/  STL [R1], R7 ;  /* 0x0000000701007387 */ /* 0x0001e20000100800 */
[----:B------:R-:W-:-:S03]  /*b890*/  SEL R16, R7, RZ, !P1 ;  /* 0x000000ff07107207 */ /* 0x000fc60004800000 */
[----:B------:R0:W-:Y:S04]  /*b8a0*/  STL [R1+0x10], R4 ;  /* 0x0000100401007387 */ /* 0x0001e80000100800 */
[----:B------:R0:W-:Y:S01]  /*b8b0*/  STL [R1+0x8], R8 ;  /* 0x0000080801007387 */ /* 0x0001e20000100800 */
[----:B------:R-:W-:Y:S05]  /*b8c0*/  BRA.DIV UR4, `(.L_x_2315) ;  /* 0x0000003a04ac7947 */ /* 0x000fea000b800000 */
[----:B------:R1:W2:Y:S02]  /*b8d0*/  SHFL.IDX PT, R14, R0, RZ, 0x1f ;  /* 0x00001fff000e7589 */ /* 0x0002a400000e0000 */
.L_x_2406:
[----:B------:R-:W-:Y:S02]  /*b8e0*/  PLOP3.LUT P2, PT, PT, PT, PT, 0x8, 0x0 ;  /* 0x000000000000781c */ /* 0x000fe40003f4e170 */
[----:B--2---:R-:W-:Y:S02]  /*b8f0*/  ISETP.NE.AND P0, PT, R14, RZ, PT ;  /* 0x000000ff0e00720c */ /* 0x004fe40003f05270 */
[----:B-1----:R-:W-:-:S05]  /*b900*/  P2R R0, PR, RZ, 0x4 ;  /* 0x00000004ff007803 */ /* 0x002fca0000000000 */
[----:B------:R1:W-:Y:S06]  /*b910*/  STL [R1+0xc], R0 ;  /* 0x00000c0001007387 */ /* 0x0003ec0000100800 */
[----:B------:R-:W-:Y:S05]  /*b920*/  @P0 BRA `(.L_x_2316) ;  /* 0x0000000400000947 */ /* 0x000fea0003800000 */
[----:B------:R-:W-:-:S03]  /*b930*/  UMOV UR4, 0xffffffff ;  /* 0xffffffff00047882 */ /* 0x000fc60000000000 */
[----:B------:R-:W-:Y:S05]  /*b940*/  BRA.DIV UR4, `(.L_x_2317) ;  /* 0x0000003a04ac7947 */ /* 0x000fea000b800000 */
[----:B------:R-:W-:-:S13]  /*b950*/  ELECT P6, URZ, PT ;  /* 0x00000000003f782f */ /* 0x000fda00038c0000 */
.L_x_2409:
[----:B------:R-:W-:Y:S05]  /*b960*/  @!P6 BRA `(.L_x_2316) ;  /* 0x0000000000f0e947 */ /* 0x000fea0003800000 */
[----:B------:R-:W-:Y:S01]  /*b970*/  IMAD.MOV.U32 R16, RZ, RZ, R7 ;  /* 0x000000ffff107224 */ /* 0x000fe200078e0007 */
[----:B------:R-:W-:Y:S06]  /*b980*/  @!P1 BRA `(.L_x_2318) ;  /* 0x0000000000449947 */ /* 0x000fec0003800000 */
[----:B------:R-:W2:Y:S01]  /*b990*/  LDC R6, c[0x0][0x43c] ;  /* 0x00010f00ff067b82 */ /* 0x000ea20000000800 */
[----:B------:R-:W-:Y:S01]  /*b9a0*/  ULDC.64 UR4, c[0x0][0x428] ;  /* 0x00010a0000047ab9 */ /* 0x000fe20000000a00 */
[----:B--2---:R-:W-:-:S13]  /*b9b0*/  ISETP.NE.AND P0, PT, R6, 0x1, PT ;  /* 0x000000010600780c */ /* 0x004fda0003f05270 */
[----:B0-----:R-:W1:Y:S02]  /*b9c0*/  @P0 LDC.64 R4, c[0x0][0x440] ;  /* 0x00011000ff040b82 */ /* 0x001e640000000a00 */
[----:B-1----:R-:W-:-:S04]  /*b9d0*/  @P0 IMAD.HI.U32 R0, R19, R4, RZ ;  /* 0x0000000413000227 */ /* 0x002fc800078e00ff */
[----:B------:R-:W-:Y:S01]  /*b9e0*/  IMAD.MOV.U32 R4, RZ, RZ, R19 ;  /* 0x000000ffff047224 */ /* 0x000fe200078e0013 */
[----:B------:R-:W-:-:S04]  /*b9f0*/  @P0 SHF.R.U32.HI R4, RZ, R5, R0 ;  /* 0x00000005ff040219 */ /* 0x000fc80000011600 */
[--C-:B------:R-:W-:Y:S01]  /*ba00*/  SHF.R.S32.HI R5, RZ, 0x1f, R4.reuse ;  /* 0x0000001fff057819 */ /* 0x100fe20000011404 */
[----:B------:R-:W-:-:S04]  /*ba10*/  IMAD.MOV R0, RZ, RZ, -R4 ;  /* 0x000000ffff007224 */ /* 0x000fc800078e0a04 */
[----:B------:R-:W-:Y:S02]  /*ba20*/  IMAD R19, R6, R0, R19 ;  /* 0x0000000006137224 */ /* 0x000fe400078e0213 */
[----:B------:R-:W-:Y:S02]  /*ba30*/  IMAD R0, R8, UR4, RZ ;  /* 0x0000000408007c24 */ /* 0x000fe4000f8e02ff */
[----:B------:R-:W-:-:S04]  /*ba40*/  IMAD.WIDE.U32 R4, R7, UR4, R4 ;  /* 0x0000000407047c25 */ /* 0x000fc8000f8e0004 */
[----:B------:R-:W-:Y:S01]  /*ba50*/  IMAD R0, R7, UR5, R0 ;  /* 0x0000000507007c24 */ /* 0x000fe2000f8e0200 */
[----:B------:R-:W-:-:S03]  /*ba60*/  LEA R2, P0, R4, R2, 0x2 ;  /* 0x0000000204027211 */ /* 0x000fc600078010ff */
[----:B------:R-:W-:-:S05]  /*ba70*/  IMAD.IADD R0, R5, 0x1, R0 ;  /* 0x0000000105007824 */ /* 0x000fca00078e0200 */
[----:B------:R-:W-:-:S05]  /*ba80*/  LEA.HI.X R3, R4, R3, R0, 0x2, P0 ;  /* 0x0000000304037211 */ /* 0x000fca00000f1400 */
[----:B------:R2:W5:Y:S02]  /*ba90*/  LDG.E R16, desc[UR46][R2.64] ;  /* 0x0000002e02107981 */ /* 0x000564000c1e1900 */
.L_x_2318:
[----:B--2---:R-:W2:Y:S01]  /*baa0*/  LDL R2, [R1+0x4] ;  /* 0x0000040001027983 */ /* 0x004ea20000100800 */
[----:B-1----:R-:W-:Y:S01]  /*bab0*/  IMAD R0, R18, 0x8, R17 ;  /* 0x0000000812007824 */ /* 0x002fe200078e0211 */
[----:B--2---:R-:W-:-:S04]  /*bac0*/  SHF.L.U32 R3, R2, 0x1f, RZ ;  /* 0x0000001f02037819 */ /* 0x004fc800000006ff */
[----:B------:R-:W1:Y:S02]  /*bad0*/  SYNCS.PHASECHK.TRANS64.TRYWAIT P0, [R0+URZ+0x28840], R3 ;  /* 0x02884003000075a7 */ /* 0x000e64000800017f */
[----:B-1----:R-:W-:Y:S05]  /*bae0*/  @!P0 BRA `(.L_x_2319) ;  /* 0x0000003800648947 */ /* 0x002fea0003800000 */
.L_x_2410:
        /* <DEDUP_REMOVED lines=11> */
.L_x_2320:
[----:B------:R-:W-:Y:S01]  /*bba0*/  R2UR UR33, R0 ;  /* 0x00000000002172ca */ /* 0x000fe200000e0000 */
[----:B-1----:R-:W-:Y:S01]  /*bbb0*/  IMAD R0, R18, 0x8000, R17 ;  /* 0x0000800012007824 */ /* 0x002fe200078e0211 */
        /* <DEDUP_REMOVED lines=10> */
[----:B------:R-:W-:Y:S01]  /*bc60*/  P2R R0, PR, RZ, 0x1 ;  /* 0x00000001ff007803 */ /* 0x000fe20000000000 */
[----:B------:R-:W-:-:S02]  /*bc70*/  UIADD3 UR33, UR33, 0x28830, URZ ;  /* 0x0002883021217890 */ /* 0x000fc4000fffe03f */
[----:B------:R-:W-:Y:S01]  /*bc80*/  USHF.L.U32 UR35, UR35, 0x7, URZ ;  /* 0x0000000723237899 */ /* 0x000fe2000800063f */
[----:B------:R-:W-:Y:S01]  /*bc90*/  UMOV UR12, UR36 ;  /* 0x00000024000c7c82 */ /* 0x000fe20008000000 */
[----:B------:R-:W-:Y:S02]  /*bca0*/  UMOV UR13, UR37 ;  /* 0x00000025000d7c82 */ /* 0x000fe40008000000 */
[----:B------:R-:W-:Y:S01]  /*bcb0*/  UIADD3 UR32, UR8, 0x18400, URZ ;  /* 0x0001840008207890 */ /* 0x000fe2000fffe03f */
[----:B------:R2:W-:Y:S01]  /*bcc0*/  STL [R1+0xc], R0 ;  /* 0x00000c0001007387 */ /* 0x0005e20000100800 */
[----:B------:R-:W-:Y:S01]  /*bcd0*/  UIADD3 UR8, UR8, 0x1c400, URZ ;  /* 0x0001c40008087890 */ /* 0x000fe2000fffe03f */
[----:B------:R-:W-:Y:S01]  /*bce0*/  UMOV UR9, UR33 ;  /* 0x0000002100097c82 */ /* 0x000fe20008000000 */
[----:B------:R-:W-:-:S05]  /*bcf0*/  UMOV UR11, UR35 ;  /* 0x00000023000b7c82 */ /* 0x000fca0008000000 */
[----:B------:R2:W-:Y:S02]  /*bd00*/  UTMALDG.4D [UR32], [UR4], desc[UR6] ;  /* 0x00000620040075b4 */ /* 0x0005e40008019000 */
[----:B------:R2:W-:Y:S02]  /*bd10*/  UTMALDG.4D [UR8], [UR4], desc[UR6] ;  /* 0x00000608040075b4 */ /* 0x0005e40008019000 */
[----:B--2---:R-:W-:Y:S01]  /*bd20*/  NOP ;  /* 0x0000000000007918 */ /* 0x004fe20000000000 */
.L_x_2316:
[----:B-1----:R-:W-:Y:S01]  /*bd30*/  VIADD R0, R17, 0x10400 ;  /* 0x0001040011007836 */ /* 0x002fe20000000000 */
        /* <DEDUP_REMOVED lines=21> */
.L_x_2322:
[----:B------:R-:W-:Y:S05]  /*be90*/  BSYNC B6 ;  /* 0x0000000000067941 */ /* 0x000fea0003800000 */
.L_x_2321:
[----:B0-----:R-:W0:Y:S01]  /*bea0*/  LDC R7, c[0x0][0x448] ;  /* 0x00011200ff077b82 */ /* 0x001e220000000800 */
[----:B------:R-:W1:Y:S01]  /*beb0*/  S2R R0, SR_TID.X ;  /* 0x0000000000007919 */ /* 0x000e620000002100 */
[----:B------:R-:W-:Y:S01]  /*bec0*/  USHF.R.S32.HI UR4, URZ, 0x1f, UR36 ;  /* 0x0000001f3f047899 */ /* 0x000fe20008011424 */
[----:B------:R-:W-:Y:S01]  /*bed0*/  ULDC.64 UR8, c[0x0][0x2d8] ;  /* 0x0000b60000087ab9 */ /* 0x000fe20000000a00 */
[----:B------:R-:W2:Y:S02]  /*bee0*/  S2R R2, SR_TID.X ;  /* 0x0000000000027919 */ /* 0x000ea40000002100 */
[----:B------:R-:W-:Y:S02]  /*bef0*/  UIMAD UR6, UR4, UR8, URZ ;  /* 0x00000008040672a4 */ /* 0x000fe4000f8e023f */
[----:B------:R-:W-:Y:S01]  /*bf00*/  UIMAD.WIDE.U32 UR4, UR36, UR8, URZ ;  /* 0x00000008240472a5 */ /* 0x000fe2000f8e003f */
[----:B------:R-:W3:Y:S01]  /*bf10*/  S2R R9, SR_TID.X ;  /* 0x0000000000097919 */ /* 0x000ee20000002100 */
[----:B------:R-:W-:-:S02]  /*bf20*/  UIMAD UR6, UR36, UR9, UR6 ;  /* 0x00000009240672a4 */ /* 0x000fc4000f8e0206 */
[----:B------:R-:W-:Y:S01]  /*bf30*/  USHF.R.S32.HI UR7, URZ, 0x1f, UR42 ;  /* 0x0000001f3f077899 */ /* 0x000fe2000801142a */
[----:B------:R-:W4:Y:S01]  /*bf40*/  S2R R8, SR_TID.X ;  /* 0x0000000000087919 */ /* 0x000f220000002100 */
[----:B------:R-:W-:Y:S01]  /*bf50*/  UIADD3 UR5, UR5, UR6, URZ ;  /* 0x0000000605057290 */ /* 0x000fe2000fffe03f */
[----:B------:R-:W-:-:S03]  /*bf60*/  ULDC.64 UR8, c[0x0][0x2e0] ;  /* 0x0000b80000087ab9 */ /* 0x000fc60000000a00 */
[----:B------:R-:W-:Y:S02]  /*bf70*/  UIMAD.WIDE.U32 UR4, UR42, UR8, UR4 ;  /* 0x000000082a0472a5 */ /* 0x000fe4000f8e0004 */
[----:B------:R-:W-:Y:S01]  /*bf80*/  UIMAD UR6, UR7, UR8, URZ ;  /* 0x00000008070672a4 */ /* 0x000fe2000f8e023f */
[----:B0-----:R-:W-:-:S03]  /*bf90*/  ISETP.NE.AND P0, PT, R7, 0x1, PT ;  /* 0x000000010700780c */ /* 0x001fc60003f05270 */
[----:B------:R-:W-:Y:S01]  /*bfa0*/  UIMAD UR6, UR42, UR9, UR6 ;  /* 0x000000092a0672a4 */ /* 0x000fe2000f8e0206 */
[----:B------:R-:W-:-:S03]  /*bfb0*/  IMAD.U32 R5, RZ, RZ, UR5 ;  /* 0x00000005ff057e24 */ /* 0x000fc6000f8e00ff */
[----:B------:R-:W-:Y:S01]  /*bfc0*/  UIADD3 UR6, UR5, UR6, URZ ;  /* 0x0000000605067290 */ /* 0x000fe2000fffe03f */
[----:B-1----:R-:W-:-:S05]  /*bfd0*/  IMAD.SHL.U32 R4, R0, 0x10, RZ ;  /* 0x0000001000047824 */ /* 0x002fca00078e00ff */
[----:B------:R-:W0:Y:S01]  /*bfe0*/  @P0 LDC R3, c[0x0][0x44c] ;  /* 0x00011300ff030b82 */ /* 0x000e220000000800 */
[----:B--2---:R-:W-:Y:S01]  /*bff0*/  LOP3.LUT R2, R2, 0x7f, RZ, 0xc0, !PT ;  /* 0x0000007f02027812 */ /* 0x004fe200078ec0ff */
[----:B---3--:R-:W-:-:S03]  /*c000*/  IMAD.SHL.U32 R9, R9, 0x8, RZ ;  /* 0x0000000809097824 */ /* 0x008fc600078e00ff */
[----:B------:R-:W-:-:S03]  /*c010*/  SHF.R.U32.HI R2, RZ, 0x3, R2 ;  /* 0x00000003ff027819 */ /* 0x000fc60000011602 */
[----:B------:R-:W1:Y:S01]  /*c020*/  @P0 LDC R0, c[0x0][0x450] ;  /* 0x00011400ff000b82 */ /* 0x000e620000000800 */
[----:B------:R-:W-:Y:S01]  /*c030*/  LOP3.LUT R4, R2, 0x70, R4, 0xf8, !PT ;  /* 0x0000007002047812 */ /* 0x000fe200078ef804 */
[----:B------:R-:W-:Y:S01]  /*c040*/  IMAD.U32 R2, RZ, RZ, UR40 ;  /* 0x00000028ff027e24 */ /* 0x000fe2000f8e00ff */
[----:B------:R-:W-:Y:S01]  /*c050*/  LOP3.LUT R9, R9, 0x38, RZ, 0xc0, !PT ;  /* 0x0000003809097812 */ /* 0x000fe200078ec0ff */
[----:B----4-:R-:W-:Y:S02]  /*c060*/  IMAD.SHL.U32 R10, R8, 0x8, RZ ;  /* 0x00000008080a7824 */ /* 0x010fe400078e00ff */
[----:B------:R-:W-:Y:S01]  /*c070*/  IMAD R2, R2, 0x80, R4 ;  /* 0x0000008002027824 */ /* 0x000fe200078e0204 */
[----:B------:R-:W-:Y:S01]  /*c080*/  LOP3.LUT R9, R9, 0x40, RZ, 0xfc, !PT ;  /* 0x0000004009097812 */ /* 0x000fe200078efcff */
[----:B------:R-:W-:Y:S01]  /*c090*/  IMAD.U32 R4, RZ, RZ, UR4 ;  /* 0x00000004ff047e24 */ /* 0x000fe2000f8e00ff */
[----:B------:R-:W-:Y:S01]  /*c0a0*/  ULDC.64 UR4, c[0x0][0x2d0] ;  /* 0x0000b40000047ab9 */ /* 0x000fe20000000a00 */
        /* <DEDUP_REMOVED lines=29> */
[----:B------:R-:W-:Y:S01]  /*c280*/  IMAD.U32 R2, RZ, RZ, UR40 ;  /* 0x00000028ff027e24 */ /* 0x000fe2000f8e00ff */
[----:B------:R-:W-:Y:S02]  /*c290*/  ULDC UR4, c[0x0][0x288] ;  /* 0x0000a20000047ab9 */ /* 0x000fe40000000800 */
[----:B------:R-:W-:Y:S01]  /*c2a0*/  IMAD R3, R7, UR4, RZ ;  /* 0x0000000407037c24 */ /* 0x000fe2000f8e02ff */
[----:B------:R-:W1:Y:S04]  /*c2b0*/  SHFL.IDX PT, R6, R0, RZ, 0x181f ;  /* 0x00181fff00067589 */ /* 0x000e6800000e0000 */
[----:B------:R-:W-:Y:S01]  /*c2c0*/  SHFL.IDX PT, R8, R4, 0x1, 0x181f ;  /* 0x00381f0004087f89 */ /* 0x000fe200000e0000 */
[----:B0-----:R-:W-:-:S04]  /*c2d0*/  LOP3.LUT R5, R5, 0x7f, RZ, 0xc0, !PT ;  /* 0x0000007f05057812 */ /* 0x001fc800078ec0ff */
[----:B------:R-:W-:-:S05]  /*c2e0*/  SHF.R.U32.HI R5, RZ, 0x3, R5 ;  /* 0x00000003ff057819 */ /* 0x000fca0000011605 */
[----:B------:R-:W-:-:S04]  /*c2f0*/  IMAD R2, R2, 0x80, R5 ;  /* 0x0000008002027824 */ /* 0x000fc800078e0205 */
[C---:B------:R-:W-:Y:S01]  /*c300*/  VIADD R5, R2.reuse, 0x10 ;  /* 0x0000001002057836 */ /* 0x040fe20000000000 */
[----:B------:R-:W-:-:S04]  /*c310*/  ISETP.GE.AND P3, PT, R2, R3, PT ;  /* 0x000000030200720c */ /* 0x000fc80003f66270 */
[----:B------:R-:W-:Y:S02]  /*c320*/  ISETP.GE.AND P2, PT, R5, R3, PT ;  /* 0x000000030500720c */ /* 0x000fe40003f46270 */
[----:B------:R-:W0:Y:S07]  /*c330*/  SHFL.IDX PT, R5, R4, RZ, 0x181f ;  /* 0x00181fff04057589 */ /* 0x000e2e00000e0000 */
[----:B-1----:R-:W-:-:S05]  /*c340*/  @!P3 LEA R6, P4, R10, R6, 0x1 ;  /* 0x000000060a06b211 */ /* 0x002fca00078808ff */
[----:B0-----:R-:W-:Y:S02]  /*c350*/  @!P3 IMAD.X R7, RZ, RZ, R5, P4 ;  /* 0x000000ffff07b224 */ /* 0x001fe400020e0605 */
[----:B------:R-:W0:Y:S04]  /*c360*/  SHFL.IDX PT, R5, R0, 0x1, 0x181f ;  /* 0x00381f0000057f89 */ /* 0x000e2800000e0000 */
[----:B-----5:R-:W-:Y:S04]  /*c370*/  @!P3 LDGSTS.E.BYPASS.LTC128B.128 [R9+0x10400], desc[UR46][R6.64], !P1 ;  /* 0x104000000609bfae */ /* 0x020fe8000c901d6e */
[----:B------:R1:W-:Y:S01]  /*c380*/  @!P3 LDGSTS.E.BYPASS.LTC128B.128 [R9+0x14400], desc[UR46][R6.64+0x80], !P0 ;  /* 0x144000800609bfae */ /* 0x0003e2000c101d6e */
[----:B0-----:R-:W-:-:S05]  /*c390*/  @!P2 LEA R5, P4, R10, R5, 0x1 ;  /* 0x000000050a05a211 */ /* 0x001fca00078808ff */
[----:B------:R-:W-:Y:S02]  /*c3a0*/  @!P2 IMAD.X R8, RZ, RZ, R8, P4 ;  /* 0x000000ffff08a224 */ /* 0x000fe400020e0608 */
[----:B-1----:R-:W-:Y:S02]  /*c3b0*/  @!P2 IMAD.MOV.U32 R6, RZ, RZ, R5 ;  /* 0x000000ffff06a224 */ /* 0x002fe400078e0005 */
        /* <DEDUP_REMOVED lines=50> */
.L_x_2427:
        /* <DEDUP_REMOVED lines=11> */
.L_x_2325:
[----:B------:R-:W-:Y:S05]  /*c790*/  BSYNC B0 ;  /* 0x0000000000007941 */ /* 0x000fea0003800000 */
.L_x_2324:
[----:B------:R-:W-:Y:S01]  /*c7a0*/  NOP ;  /* 0x0000000000007918 */ /* 0x000fe20000000000 */
[----:B------:R-:W-:Y:S01]  /*c7b0*/  PLOP3.LUT P0, PT, PT, PT, PT, 0x80, 0x0 ;  /* 0x000000000000781c */ /* 0x000fe20003f0f070 */
[----:B0-----:R-:W-:-:S12]  /*c7c0*/  VIADD R6, R17, 0x28800 ;  /* 0x0002880011067836 */ /* 0x001fd80000000000 */
.L_x_2326:
        /* <DEDUP_REMOVED lines=18> */
.L_x_2428:
[----:B------:R-:W-:Y:S05]  /*c8f0*/  BSYNC B0 ;  /* 0x0000000000007941 */ /* 0x000fea0003800000 */
.L_x_2327:
[----:B------:R-:W-:-:S06]  /*c900*/  UISETP.GE.AND UP0, UPT, UR39, 0x2, UPT ;  /* 0x000000022700788c */ /* 0x000fcc000bf06270 */
[----:B------:R-:W-:-:S13]  /*c910*/  PLOP3.LUT P0, PT, PT, PT, UP0, 0x80, 0x0 ;  /* 0x000000000000781c */ /* 0x000fda0003f0f008 */
[----:B------:R-:W-:Y:S05]  /*c920*/  @!P0 BRA `(.L_x_2329) ;  /* 0x0000001c003c8947 */ /* 0x000fea0003800000 */
[----:B------:R-:W-:Y:S02]  /*c930*/  ULOP3.LUT UR4, UR39, 0x1, URZ, 0xc0, !UPT ;  /* 0x0000000127047892 */ /* 0x000fe4000f8ec03f */
[----:B------:R-:W-:Y:S02]  /*c940*/  IMAD.U32 R7, RZ, RZ, UR39 ;  /* 0x00000027ff077e24 */ /* 0x000fe4000f8e00ff */
[----:B------:R-:W-:Y:S02]  /*c950*/  UISETP.NE.U32.AND UP0, UPT, UR4, 0x1, UPT ;  /* 0x000000010400788c */ /* 0x000fe4000bf05070 */
[----:B------:R-:W-:-:S04]  /*c960*/  VIADD R7, R7, 0xfffffffe ;  /* 0xfffffffe07077836 */ /* 0x000fc80000000000 */
[----:B0-----:R-:W-:Y:S01]  /*c970*/  IMAD.MOV.U32 R0, RZ, RZ, R7 ;  /* 0x000000ffff007224 */ /* 0x001fe200078e0007 */
[----:B------:R-:W-:-:S13]  /*c980*/  PLOP3.LUT P0, PT, PT, PT, UP0, 0x80, 0x0 ;  /* 0x000000000000781c */ /* 0x000fda0003f0f008 */
[----:B------:R-:W-:Y:S05]  /*c990*/  @!P0 BRA `(.L_x_2330) ;  /* 0x0000000800648947 */ /* 0x000fea0003800000 */
[----:B------:R-:W2:Y:S04]  /*c9a0*/  LDL R3, [R1+0xc] ;  /* 0x00000c0001037983 */ /* 0x000ea80000100800 */
[----:B------:R-:W3:Y:S01]  /*c9b0*/  LDL R2, [R1+0x4] ;  /* 0x0000040001027983 */ /* 0x000ee20000100800 */
[----:B------:R-:W-:Y:S01]  /*c9c0*/  VIADD R0, R18, 0x1 ;  /* 0x0000000112007836 */ /* 0x000fe20000000000 */
[----:B------:R-:W-:Y:S04]  /*c9d0*/  BSSY B0, `(.L_x_2331) ;  /* 0x0000091000007945 */ /* 0x000fe80003800000 */
[----:B------:R-:W-:-:S04]  /*c9e0*/  ISETP.NE.AND P0, PT, R0, 0x2, PT ;  /* 0x000000020000780c */ /* 0x000fc80003f05270 */
[----:B------:R-:W-:Y:S02]  /*c9f0*/  SEL R9, RZ, 0x1, P0 ;  /* 0x00000001ff097807 */ /* 0x000fe40000000000 */
[----:B------:R-:W-:Y:S02]  /*ca00*/  SEL R0, R0, RZ, P0 ;  /* 0x000000ff00007207 */ /* 0x000fe40000000000 */
[----:B--2---:R-:W-:Y:S02]  /*ca10*/  ISETP.NE.AND P1, PT, R3, RZ, PT ;  /* 0x000000ff0300720c */ /* 0x004fe40003f25270 */
[----:B---3--:R-:W-:-:S11]  /*ca20*/  LOP3.LUT R9, R2, R9, RZ, 0x3c, !PT ;  /* 0x0000000902097212 */ /* 0x008fd600078e3cff */
[----:B------:R-:W-:Y:S05]  /*ca30*/  @!P1 BRA `(.L_x_2332) ;  /* 0x0000000800289947 */ /* 0x000fea0003800000 */
[----:B------:R-:W2:Y:S01]  /*ca40*/  LDL R2, [R1+0x10] ;  /* 0x0000100001027983 */ /* 0x000ea20000100800 */
[----:B------:R-:W-:Y:S01]  /*ca50*/  IMAD.MOV.U32 R8, RZ, RZ, R7 ;  /* 0x000000ffff087224 */ /* 0x000fe200078e0007 */
[----:B--2---:R-:W-:Y:S01]  /*ca60*/  ISETP.NE.AND P1, PT, R2, RZ, PT ;  /* 0x000000ff0200720c */ /* 0x004fe20003f25270 */
[----:B------:R-:W-:-:S12]  /*ca70*/  IMAD.MOV.U32 R2, RZ, RZ, R16 ;  /* 0x000000ffff027224 */ /* 0x000fd800078e0010 */
[----:B------:R-:W-:Y:S05]  /*ca80*/  @!P1 BRA `(.L_x_2333) ;  /* 0x0000000000509947 */ /* 0x000fea0003800000 */
[----:B------:R-:W2:Y:S01]  /*ca90*/  LDL R10, [R1+0x8] ;  /* 0x00000800010a7983 */ /* 0x000ea20000100800 */
[----:B------:R-:W0:Y:S03]  /*caa0*/  LDC R5, c[0x0][0x43c] ;  /* 0x00010f00ff057b82 */ /* 0x000e260000000800 */
[----:B------:R-:W3:Y:S01]  /*cab0*/  LDL R11, [R1] ;  /* 0x00000000010b7983 */ /* 0x000ee20000100800 */
[----:B------:R-:W-:Y:S01]  /*cac0*/  IMAD.MOV.U32 R4, RZ, RZ, R7 ;  /* 0x000000ffff047224 */ /* 0x000fe200078e0007 */
[----:B------:R-:W-:Y:S01]  /*cad0*/  ULDC.64 UR4, c[0x0][0x428] ;  /* 0x00010a0000047ab9 */ /* 0x000fe20000000a00 */
[----:B0-----:R-:W-:-:S13]  /*cae0*/  ISETP.NE.AND P0, PT, R5, 0x1, PT ;  /* 0x000000010500780c */ /* 0x001fda0003f05270 */
[----:B------:R-:W0:Y:S02]  /*caf0*/  @P0 LDC.64 R2, c[0x0][0x440] ;  /* 0x00011000ff020b82 */ /* 0x000e240000000a00 */
[----:B0-----:R-:W-:-:S05]  /*cb00*/  @P0 IMAD.HI.U32 R2, R7, R2, RZ ;  /* 0x0000000207020227 */ /* 0x001fca00078e00ff */
[----:B------:R-:W-:Y:S02]  /*cb10*/  @P0 SHF.R.U32.HI R4, RZ, R3, R2 ;  /* 0x00000003ff040219 */ /* 0x000fe40000011602 */
[----:B------:R-:W0:Y:S03]  /*cb20*/  LDC.64 R2, c[0x0][0x418] ;  /* 0x00010600ff027b82 */ /* 0x000e260000000a00 */
[----:B------:R-:W-:-:S04]  /*cb30*/  IMAD.MOV R8, RZ, RZ, -R4 ;  /* 0x000000ffff087224 */ /* 0x000fc800078e0a04 */
[----:B------:R-:W-:Y:S01]  /*cb40*/  IMAD R8, R5, R8, R7 ;  /* 0x0000000805087224 */ /* 0x000fe200078e0207 */
[----:B------:R-:W-:Y:S01]  /*cb50*/  SHF.R.S32.HI R5, RZ, 0x1f, R4 ;  /* 0x0000001fff057819 */ /* 0x000fe20000011404 */
[----:B--2---:R-:W-:-:S04]  /*cb60*/  IMAD R10, R10, UR4, RZ ;  /* 0x000000040a0a7c24 */ /* 0x004fc8000f8e02ff */
[C---:B---3--:R-:W-:Y:S02]  /*cb70*/  IMAD R10, R11.reuse, UR5, R10 ;  /* 0x000000050b0a7c24 */ /* 0x048fe4000f8e020a */
[----:B------:R-:W-:-:S04]  /*cb80*/  IMAD.WIDE.U32 R4, R11, UR4, R4 ;  /* 0x000000040b047c25 */ /* 0x000fc8000f8e0004 */
[----:B------:R-:W-:Y:S01]  /*cb90*/  IMAD.IADD R5, R10, 0x1, R5 ;  /* 0x000000010a057824 */ /* 0x000fe200078e0205 */
[----:B0-----:R-:W-:-:S04]  /*cba0*/  LEA R2, P0, R4, R2, 0x2 ;  /* 0x0000000204027211 */ /* 0x001fc800078010ff */
[----:B------:R-:W-:-:S05]  /*cbb0*/  LEA.HI.X R3, R4, R3, R5, 0x2, P0 ;  /* 0x0000000304037211 */ /* 0x000fca00000f1405 */
[----:B------:R0:W5:Y:S04]  /*cbc0*/  LDG.E R2, desc[UR46][R2.64] ;  /* 0x0000002e02027981 */ /* 0x000168000c1e1900 */
.L_x_2333:
[----:B------:R-:W-:Y:S01]  /*cbd0*/  IMAD R4, R0, 0x8, R17 ;  /* 0x0000000800047824 */ /* 0x000fe200078e0211 */
[----:B0-----:R-:W-:Y:S01]  /*cbe0*/  SHF.L.U32 R3, R9, 0x1f, RZ ;  /* 0x0000001f09037819 */ /* 0x001fe200000006ff */
[----:B------:R-:W-:Y:S03]  /*cbf0*/  BSSY B1, `(.L_x_2334) ;  /* 0x0000003000017945 */ /* 0x000fe60003800000 */
[----:B------:R-:W0:Y:S02]  /*cc00*/  SYNCS.PHASECHK.TRANS64.TRYWAIT P0, [R4+URZ+0x28840], R3 ;  /* 0x02884003040075a7 */ /* 0x000e24000800017f */
[----:B0-----:R-:W-:Y:S05]  /*cc10*/  @!P0 BRA `(.L_x_2335) ;  /* 0x0000003000d88947 */ /* 0x001fea0003800000 */
.L_x_2429:
[----:B------:R-:W-:Y:S05]  /*cc20*/  BSYNC B1 ;  /* 0x0000000000017941 */ /* 0x000fea0003800000 */
.L_x_2334:
        /* <DEDUP_REMOVED lines=12> */
.L_x_2337:
[----:B------:R-:W-:Y:S05]  /*ccf0*/  BSYNC B1 ;  /* 0x0000000000017941 */ /* 0x000fea0003800000 */
.L_x_2336:
[----:B------:R-:W-:Y:S01]  /*cd00*/  IMAD.MOV.U32 R10, RZ, RZ, RZ ;  /* 0x000000ffff0a7224 */ /* 0x000fe200078e00ff */
[----:B------:R-:W-:Y:S01]  /*cd10*/  R2UR UR11, R8 ;  /* 0x00000000080b72ca */ /* 0x000fe200000e0000 */
[----:B0-----:R-:W-:Y:S01]  /*cd20*/  IMAD R3, R0, 0x8000, R17 ;  /* 0x0000800000037824 */ /* 0x001fe200078e0211 */
[----:B------:R-:W-:Y:S01]  /*cd30*/  UIADD3 UR4, UP0, UR44, 0x370, URZ ;  /* 0x000003702c047890 */ /* 0x000fe2000ff1e03f */
[----:B------:R-:W-:Y:S01]  /*cd40*/  PLOP3.LUT P0, PT, PT, PT, PT, 0x80, 0x0 ;  /* 0x000000000000781c */ /* 0x000fe20003f0f070 */
[----:B------:R-:W-:Y:S01]  /*cd50*/  VIADD R4, R4, 0x28830 ;  /* 0x0002883004047836 */ /* 0x000fe20000000000 */
[----:B------:R-:W-:Y:S01]  /*cd60*/  R2UR UR10, R10 ;  /* 0x000000000a0a72ca */ /* 0x000fe200000e0000 */
[----:B------:R-:W-:Y:S01]  /*cd70*/  VIADD R5, R3, 0x18400 ;  /* 0x0001840003057836 */ /* 0x000fe20000000000 */
[----:B------:R-:W-:Y:S01]  /*cd80*/  UIADD3.X UR5, URZ, UR45, URZ, UP0, !UPT ;  /* 0x0000002d3f057290 */ /* 0x000fe200087fe43f */
[----:B------:R-:W-:Y:S01]  /*cd90*/  UMOV UR6, 0x0 ;  /* 0x0000000000067882 */ /* 0x000fe20000000000 */
[----:B------:R-:W-:-:S04]  /*cda0*/  UMOV UR7, 0x14f00000 ;  /* 0x14f0000000077882 */ /* 0x000fc80000000000 */
[----:B------:R-:W-:-:S12]  /*cdb0*/  USHF.L.U32 UR11, UR11, 0x7, URZ ;  /* 0x000000070b0b7899 */ /* 0x000fd8000800063f */
.L_x_2338:
[----:B------:R-:W-:-:S13]  /*cdc0*/  @P0 ELECT P2, URZ, PT ;  /* 0x00000000003f082f */ /* 0x000fda0003840000 */
[----:B-----5:R-:W-:Y:S01]  /*cdd0*/  @P2 R2UR UR13, R2 ;  /* 0x00000000020d22ca */ /* 0x020fe200000e0000 */
[----:B------:R-:W-:Y:S01]  /*cde0*/  UMOV UR12, UR36 ;  /* 0x00000024000c7c82 */ /* 0x000fe20008000000 */
        /* <DEDUP_REMOVED lines=12> */
.L_x_2339:
[----:B------:R-:W-:-:S13]  /*ceb0*/  @P0 ELECT P2, URZ, PT ;  /* 0x00000000003f082f */ /* 0x000fda0003840000 */
[----:B------:R-:W-:Y:S01]  /*cec0*/  @P2 R2UR UR13, R2 ;  /* 0x00000000020d22ca */ /* 0x000fe200000e0000 */
[----:B------:R-:W-:Y:S01]  /*ced0*/  UMOV UR12, UR36 ;  /* 0x00000024000c7c82 */ /* 0x000fe20008000000 */
        /* <DEDUP_REMOVED lines=12> */
.L_x_2430:
[----:B------:R-:W-:Y:S05]  /*cfa0*/  BSYNC B1 ;  /* 0x0000000000017941 */ /* 0x000fea0003800000 */
.L_x_2340:
        /* <DEDUP_REMOVED lines=12> */
.L_x_2343:
[----:B------:R-:W-:Y:S05]  /*d070*/  BSYNC B1 ;  /* 0x0000000000017941 */ /* 0x000fea0003800000 */
.L_x_2342:
[----:B------:R-:W-:Y:S01]  /*d080*/  R2UR UR6, R12 ;  /* 0x000000000c0672ca */ /* 0x000fe200000e0000 */
[C-C-:B0-----:R-:W-:Y:S01]  /*d090*/  IMAD R3, R18.reuse, 0x8, R17.reuse ;  /* 0x0000000812037824 */ /* 0x141fe200078e0211 */
[----:B------:R-:W-:Y:S01]  /*d0a0*/  R2UR UR7, R13 ;  /* 0x000000000d0772ca */ /* 0x000fe200000e0000 */
[----:B------:R-:W-:Y:S01]  /*d0b0*/  IMAD R4, R18, 0x8000, R17 ;  /* 0x0000800012047824 */ /* 0x000fe200078e0211 */
[----:B------:R-:W-:Y:S01]  /*d0c0*/  R2UR UR10, R10 ;  /* 0x000000000a0a72ca */ /* 0x000fe200000e0000 */
[----:B------:R-:W-:Y:S01]  /*d0d0*/  UIADD3 UR4, UP0, UR44, 0x470, URZ ;  /* 0x000004702c047890 */ /* 0x000fe2000ff1e03f */
[----:B------:R-:W-:Y:S01]  /*d0e0*/  PLOP3.LUT P0, PT, PT, PT, PT, 0x80, 0x0 ;  /* 0x000000000000781c */ /* 0x000fe20003f0f070 */
[----:B------:R-:W-:Y:S02]  /*d0f0*/  IMAD.SHL.U32 R5, R19, 0x80, RZ ;  /* 0x0000008013057824 */ /* 0x000fe400078e00ff */
[----:B------:R-:W-:Y:S01]  /*d100*/  VIADD R3, R3, 0x28850 ;  /* 0x0002885003037836 */ /* 0x000fe20000000000 */
[----:B------:R-:W-:Y:S01]  /*d110*/  UIADD3.X UR5, URZ, UR45, URZ, UP0, !UPT ;  /* 0x0000002d3f057290 */ /* 0x000fe200087fe43f */
[----:B------:R-:W-:-:S11]  /*d120*/  VIADD R10, R4, 0x400 ;  /* 0x00000400040a7836 */ /* 0x000fd60000000000 */
.L_x_2344:
        /* <DEDUP_REMOVED lines=15> */
.L_x_2345:
        /* <DEDUP_REMOVED lines=10> */
[----:B------:R-:W-:Y:S02]  /*d2c0*/  IMAD.MOV.U32 R16, RZ, RZ, R2 ;  /* 0x000000ffff107224 */ /* 0x000fe400078e0002 */
[----:B------:R-:W-:-:S07]  /*d2d0*/  IMAD.MOV.U32 R19, RZ, RZ, R8 ;  /* 0x000000ffff137224 */ /* 0x000fce00078e0008 */
.L_x_2332:
[----:B------:R-:W-:Y:S05]  /*d2e0*/  BSYNC B0 ;  /* 0x0000000000007941 */ /* 0x000fea0003800000 */
.L_x_2331:
[----:B------:R0:W-:Y:S01]  /*d2f0*/  STL [R1+0x4], R9 ;  /* 0x0000040901007387 */ /* 0x0001e20000100800 */
[----:B------:R-:W-:Y:S01]  /*d300*/  UIADD3 UR4, UR39, -0x3, URZ ;  /* 0xfffffffd27047890 */ /* 0x000fe2000fffe03f */
[----:B------:R-:W-:-:S05]  /*d310*/  IMAD.MOV.U32 R18, RZ, RZ, R0 ;  /* 0x000000ffff127224 */ /* 0x000fca00078e0000 */
[----:B------:R-:W-:-:S07]  /*d320*/  IMAD.U32 R0, RZ, RZ, UR4 ;  /* 0x00000004ff007e24 */ /* 0x000fce000f8e00ff */
.L_x_2330:
[----:B------:R-:W-:Y:S01]  /*d330*/  ISETP.NE.AND P0, PT, R7, RZ, PT ;  /* 0x000000ff0700720c */ /* 0x000fe20003f05270 */
[----:B------:R-:W-:-:S12]  /*d340*/  BSSY B0, `(.L_x_2329) ;  /* 0x000012d000007945 */ /* 0x000fd80003800000 */
[----:B------:R-:W-:Y:S05]  /*d350*/  @!P0 BRA `(.L_x_2346) ;  /* 0x0000001000ac8947 */ /* 0x000fea0003800000 */
[----:B------:R-:W-:-:S07]  /*d360*/  IMAD.MOV.U32 R8, RZ, RZ, R16 ;  /* 0x000000ffff087224 */ /* 0x000fce00078e0010 */
.L_x_2377:
[----:B------:R-:W2:Y:S04]  /*d370*/  LDL R3, [R1+0xc] ;  /* 0x00000c0001037983 */ /* 0x000ea80000100800 */
[----:B------:R-:W3:Y:S01]  /*d380*/  LDL R2, [R1+0x4] ;  /* 0x0000040001027983 */ /* 0x000ee20000100800 */
[----:B------:R-:W-:Y:S01]  /*d390*/  VIADD R4, R18, 0x1 ;  /* 0x0000000112047836 */ /* 0x000fe20000000000 */
[----:B------:R-:W-:Y:S05]  /*d3a0*/  YIELD ;  /* 0x0000000000007946 */ /* 0x000fea0003800000 */
[----:B------:R-:W-:Y:S01]  /*d3b0*/  ISETP.NE.AND P0, PT, R4, 0x2, PT ;  /* 0x000000020400780c */ /* 0x000fe20003f05270 */
[----:B------:R-:W-:Y:S03]  /*d3c0*/  BSSY B1, `(.L_x_2347) ;  /* 0x000008e000017945 */ /* 0x000fe60003800000 */
[----:B------:R-:W-:-:S02]  /*d3d0*/  SEL R5, RZ, 0x1, P0 ;  /* 0x00000001ff057807 */ /* 0x000fc40000000000 */
[----:B------:R-:W-:Y:S02]  /*d3e0*/  SEL R4, R4, RZ, P0 ;  /* 0x000000ff04047207 */ /* 0x000fe40000000000 */
[----:B--2---:R-:W-:Y:S02]  /*d3f0*/  ISETP.NE.AND P1, PT, R3, RZ, PT ;  /* 0x000000ff0300720c */ /* 0x004fe40003f25270 */
[----:B---3--:R-:W-:-:S11]  /*d400*/  LOP3.LUT R5, R2, R5, RZ, 0x3c, !PT ;  /* 0x0000000502057212 */ /* 0x008fd600078e3cff */
[----:B-1----:R-:W-:Y:S05]  /*d410*/  @!P1 BRA `(.L_x_2348) ;  /* 0x0000000800209947 */ /* 0x002fea0003800000 */
[----:B------:R-:W2:Y:S01]  /*d420*/  LDL R2, [R1+0x10] ;  /* 0x0000100001027983 */ /* 0x000ea20000100800 */
[----:B------:R-:W-:Y:S01]  /*d430*/  IMAD.MOV.U32 R7, RZ, RZ, R0 ;  /* 0x000000ffff077224 */ /* 0x000fe200078e0000 */
[----:B--2---:R-:W-:-:S13]  /*d440*/  ISETP.NE.AND P1, PT, R2, RZ, PT ;  /* 0x000000ff0200720c */ /* 0x004fda0003f25270 */
[----:B------:R-:W-:Y:S05]  /*d450*/  @!P1 BRA `(.L_x_2349) ;  /* 0x0000000000509947 */ /* 0x000fea0003800000 */
[----:B------:R-:W2:Y:S01]  /*d460*/  LDL R10, [R1+0x8] ;  /* 0x00000800010a7983 */ /* 0x000ea20000100800 */
[----:B------:R-:W1:Y:S01]  /*d470*/  LDC R8, c[0x0][0x43c] ;  /* 0x00010f00ff087b82 */ /* 0x000e620000000800 */
[----:B------:R-:W-:Y:S02]  /*d480*/  ULDC.64 UR4, c[0x0][0x428] ;  /* 0x00010a0000047ab9 */ /* 0x000fe40000000a00 */
[----:B0-----:R-:W3:Y:S01]  /*d490*/  LDL R9, [R1] ;  /* 0x0000000001097983 */ /* 0x001ee20000100800 */
[----:B-1----:R-:W-:-:S13]  /*d4a0*/  ISETP.NE.AND P0, PT, R8, 0x1, PT ;  /* 0x000000010800780c */ /* 0x002fda0003f05270 */
        /* <DEDUP_REMOVED lines=15> */
.L_x_2349:
[----:B------:R-:W-:Y:S01]  /*d5a0*/  IMAD R3, R4, 0x8, R17 ;  /* 0x0000000804037824 */ /* 0x000fe200078e0211 */
[----:B------:R-:W-:Y:S01]  /*d5b0*/  SHF.L.U32 R2, R5, 0x1f, RZ ;  /* 0x0000001f05027819 */ /* 0x000fe200000006ff */
[----:B------:R-:W-:Y:S03]  /*d5c0*/  BSSY B2, `(.L_x_2350) ;  /* 0x0000003000027945 */ /* 0x000fe60003800000 */
[----:B------:R-:W2:Y:S02]  /*d5d0*/  SYNCS.PHASECHK.TRANS64.TRYWAIT P0, [R3+URZ+0x28840], R2 ;  /* 0x02884002030075a7 */ /* 0x000ea4000800017f */
[----:B--2---:R-:W-:Y:S05]  /*d5e0*/  @!P0 BRA `(.L_x_2351) ;  /* 0x00000028008c8947 */ /* 0x004fea0003800000 */
.L_x_2431:
[----:B------:R-:W-:Y:S05]  /*d5f0*/  BSYNC B2 ;  /* 0x0000000000027941 */ /* 0x000fea0003800000 */
.L_x_2350:
        /* <DEDUP_REMOVED lines=12> */
.L_x_2353:
[----:B------:R-:W-:Y:S05]  /*d6c0*/  BSYNC B2 ;  /* 0x0000000000027941 */ /* 0x000fea0003800000 */
.L_x_2352:
        /* <DEDUP_REMOVED lines=11> */
.L_x_2354:
        /* <DEDUP_REMOVED lines=16> */
.L_x_2355:
        /* <DEDUP_REMOVED lines=16> */
.L_x_2432:
[----:B------:R-:W-:Y:S05]  /*d980*/  BSYNC B2 ;  /* 0x0000000000027941 */ /* 0x000fea0003800000 */
.L_x_2356:
        /* <DEDUP_REMOVED lines=11> */
.L_x_2359:
[----:B------:R-:W-:Y:S05]  /*da40*/  BSYNC B2 ;  /* 0x0000000000027941 */ /* 0x000fea0003800000 */
.L_x_2358:
[----:B------:R-:W-:Y:S01]  /*da50*/  R2UR UR10, R12 ;  /* 0x000000000c0a72ca */ /* 0x000fe200000e0000 */
[----:B------:R-:W-:Y:S01]  /*da60*/  IMAD R18, R18, 0x8000, R17 ;  /* 0x0000800012127824 */ /* 0x000fe200078e0211 */
[----:B------:R-:W-:Y:S01]  /*da70*/  R2UR UR6, R10 ;  /* 0x000000000a0672ca */ /* 0x000fe200000e0000 */
[----:B------:R-:W-:Y:S01]  /*da80*/  UIADD3 UR4, UP0, UR44, 0x470, URZ ;  /* 0x000004702c047890 */ /* 0x000fe2000ff1e03f */
[----:B------:R-:W-:Y:S01]  /*da90*/  R2UR UR7, R11 ;  /* 0x000000000b0772ca */ /* 0x000fe200000e0000 */
[----:B0-----:R-:W-:Y:S01]  /*daa0*/  IMAD.SHL.U32 R3, R19, 0x80, RZ ;  /* 0x0000008013037824 */ /* 0x001fe200078e00ff */
[----:B------:R-:W-:Y:S01]  /*dab0*/  PLOP3.LUT P0, PT, PT, PT, PT, 0x80, 0x0 ;  /* 0x000000000000781c */ /* 0x000fe20003f0f070 */
[----:B------:R-:W-:Y:S01]  /*dac0*/  VIADD R2, R2, 0x50 ;  /* 0x0000005002027836 */ /* 0x000fe20000000000 */
[----:B------:R-:W-:Y:S01]  /*dad0*/  UIADD3.X UR5, URZ, UR45, URZ, UP0, !UPT ;  /* 0x0000002d3f057290 */ /* 0x000fe200087fe43f */
[----:B------:R-:W-:-:S11]  /*dae0*/  VIADD R9, R18, 0x400 ;  /* 0x0000040012097836 */ /* 0x000fd60000000000 */
.L_x_2360:
        /* <DEDUP_REMOVED lines=15> */
.L_x_2361:
        /* <DEDUP_REMOVED lines=12> */
.L_x_2348:
[----:B------:R-:W-:Y:S05]  /*dca0*/  BSYNC B1 ;  /* 0x0000000000017941 */ /* 0x000fea0003800000 */
.L_x_2347:
[----:B------:R-:W2:Y:S01]  /*dcb0*/  LDL R2, [R1+0xc] ;  /* 0x00000c0001027983 */ /* 0x000ea20000100800 */
[----:B------:R-:W-:Y:S01]  /*dcc0*/  VIADD R18, R4, 0x1 ;  /* 0x0000000104127836 */ /* 0x000fe20000000000 */
[----:B------:R-:W-:Y:S04]  /*dcd0*/  BSSY B1, `(.L_x_2362) ;  /* 0x0000090000017945 */ /* 0x000fe80003800000 */
[----:B------:R-:W-:-:S04]  /*dce0*/  ISETP.NE.AND P0, PT, R18, 0x2, PT ;  /* 0x000000021200780c */ /* 0x000fc80003f05270 */
[----:B------:R-:W-:Y:S02]  /*dcf0*/  SEL R18, R18, RZ, P0 ;  /* 0x000000ff12127207 */ /* 0x000fe40000000000 */
[----:B--2---:R-:W-:Y:S02]  /*dd00*/  ISETP.NE.AND P1, PT, R2, RZ, PT ;  /* 0x000000ff0200720c */ /* 0x004fe40003f25270 */
[----:B------:R-:W-:-:S04]  /*dd10*/  SEL R2, RZ, 0x1, P0 ;  /* 0x00000001ff027807 */ /* 0x000fc80000000000 */
[----:B------:R-:W-:-:S05]  /*dd20*/  LOP3.LUT R10, R5, R2, RZ, 0x3c, !PT ;  /* 0x00000002050a7212 */ /* 0x000fca00078e3cff */
[----:B------:R1:W-:Y:S02]  /*dd30*/  STL [R1+0x4], R10 ;  /* 0x0000040a01007387 */ /* 0x0003e40000100800 */
[----:B------:R-:W-:Y:S05]  /*dd40*/  @!P1 BRA `(.L_x_2363) ;  /* 0x0000000800209947 */ /* 0x000fea0003800000 */
[----:B------:R-:W2:Y:S01]  /*dd50*/  LDL R3, [R1+0x10] ;  /* 0x0000100001037983 */ /* 0x000ea20000100800 */
[----:B------:R-:W-:Y:S01]  /*dd60*/  VIADD R7, R0, 0xffffffff ;  /* 0xffffffff00077836 */ /* 0x000fe20000000000 */
[----:B--2---:R-:W-:-:S13]  /*dd70*/  ISETP.NE.AND P1, PT, R3, RZ, PT ;  /* 0x000000ff0300720c */ /* 0x004fda0003f25270 */
[----:B------:R-:W-:Y:S05]  /*dd80*/  @!P1 BRA `(.L_x_2364) ;  /* 0x0000000000509947 */ /* 0x000fea0003800000 */
[----:B------:R-:W2:Y:S01]  /*dd90*/  LDL R12, [R1+0x8] ;  /* 0x00000800010c7983 */ /* 0x000ea20000100800 */
[----:B0-----:R-:W0:Y:S01]  /*dda0*/  LDC R9, c[0x0][0x43c] ;  /* 0x00010f00ff097b82 */ /* 0x001e220000000800 */
[----:B------:R-:W-:Y:S02]  /*ddb0*/  ULDC.64 UR4, c[0x0][0x428] ;  /* 0x00010a0000047ab9 */ /* 0x000fe40000000a00 */
[----:B------:R-:W3:Y:S01]  /*ddc0*/  LDL R11, [R1] ;  /* 0x00000000010b7983 */ /* 0x000ee20000100800 */
        /* <DEDUP_REMOVED lines=16> */
.L_x_2364:
[----:B------:R-:W-:Y:S01]  /*ded0*/  IMAD R2, R18, 0x8, R17 ;  /* 0x0000000812027824 */ /* 0x000fe200078e0211 */
[----:B------:R-:W-:Y:S01]  /*dee0*/  SHF.L.U32 R3, R10, 0x1f, RZ ;  /* 0x0000001f0a037819 */ /* 0x000fe200000006ff */
[----:B------:R-:W-:Y:S03]  /*def0*/  BSSY B2, `(.L_x_2365) ;  /* 0x0000003000027945 */ /* 0x000fe60003800000 */
[----:B------:R-:W3:Y:S02]  /*df00*/  SYNCS.PHASECHK.TRANS64.TRYWAIT P0, [R2+URZ+0x28840], R3 ;  /* 0x02884003020075a7 */ /* 0x000ee4000800017f */
[----:B---3--:R-:W-:Y:S05]  /*df10*/  @!P0 BRA `(.L_x_2366) ;  /* 0x0000002000688947 */ /* 0x008fea0003800000 */
.L_x_2433:
[----:B------:R-:W-:Y:S05]  /*df20*/  BSYNC B2 ;  /* 0x0000000000027941 */ /* 0x000fea0003800000 */
.L_x_2365:
        /* <DEDUP_REMOVED lines=12> */
.L_x_2368:
[----:B------:R-:W-:Y:S05]  /*dff0*/  BSYNC B2 ;  /* 0x0000000000027941 */ /* 0x000fea0003800000 */
.L_x_2367:
[----:B------:R-:W-:Y:S01]  /*e000*/  IMAD.MOV.U32 R12, RZ, RZ, RZ ;  /* 0x000000ffff0c7224 */ /* 0x000fe200078e00ff */
[----:B------:R-:W-:Y:S01]  /*e010*/  UIADD3 UR4, UP0, UR44, 0x370, URZ ;  /* 0x000003702c047890 */ /* 0x000fe2000ff1e03f */
[C---:B---3--:R-:W-:Y:S01]  /*e020*/  IMAD R3, R18.reuse, 0x8, R6 ;  /* 0x0000000812037824 */ /* 0x048fe200078e0206 */
[----:B------:R-:W-:Y:S01]  /*e030*/  PLOP3.LUT P0, PT, PT, PT, PT, 0x80, 0x0 ;  /* 0x000000000000781c */ /* 0x000fe20003f0f070 */
[----:B------:R-:W-:Y:S01]  /*e040*/  IMAD R2, R18, 0x8000, R17 ;  /* 0x0000800012027824 */ /* 0x000fe200078e0211 */
[----:B------:R-:W-:Y:S01]  /*e050*/  R2UR UR10, R12 ;  /* 0x000000000c0a72ca */ /* 0x000fe200000e0000 */
[----:B------:R-:W-:Y:S01]  /*e060*/  VIADD R3, R3, 0x30 ;  /* 0x0000003003037836 */ /* 0x000fe20000000000 */
[----:B------:R-:W-:Y:S01]  /*e070*/  UIADD3.X UR5, URZ, UR45, URZ, UP0, !UPT ;  /* 0x0000002d3f057290 */ /* 0x000fe200087fe43f */
[----:B------:R-:W-:Y:S01]  /*e080*/  IMAD.SHL.U32 R9, R7, 0x80, RZ ;  /* 0x0000008007097824 */ /* 0x000fe200078e00ff */
[----:B------:R-:W-:Y:S01]  /*e090*/  UMOV UR6, 0x0 ;  /* 0x0000000000067882 */ /* 0x000fe20000000000 */
[----:B-1----:R-:W-:Y:S01]  /*e0a0*/  VIADD R10, R2, 0x18400 ;  /* 0x00018400020a7836 */ /* 0x002fe20000000000 */
[----:B------:R-:W-:-:S09]  /*e0b0*/  UMOV UR7, 0x14f00000 ;  /* 0x14f0000000077882 */ /* 0x000fd20000000000 */
.L_x_2369:
        /* <DEDUP_REMOVED lines=16> */
.L_x_2370:
        /* <DEDUP_REMOVED lines=15> */
.L_x_2434:
[----:B------:R-:W-:Y:S05]  /*e2b0*/  BSYNC B2 ;  /* 0x0000000000027941 */ /* 0x000fea0003800000 */
.L_x_2371:
        /* <DEDUP_REMOVED lines=11> */
.L_x_2374:
[----:B------:R-:W-:Y:S05]  /*e370*/  BSYNC B2 ;  /* 0x0000000000027941 */ /* 0x000fea0003800000 */
.L_x_2373:
[----:B------:R-:W-:Y:S01]  /*e380*/  R2UR UR10, R12 ;  /* 0x000000000c0a72ca */ /* 0x000fe200000e0000 */
[----:B------:R-:W-:Y:S01]  /*e390*/  IMAD R4, R4, 0x8000, R17 ;  /* 0x0000800004047824 */ /* 0x000fe200078e0211 */
[----:B------:R-:W-:Y:S01]  /*e3a0*/  R2UR UR6, R10 ;  /* 0x000000000a0672ca */ /* 0x000fe200000e0000 */
[----:B------:R-:W-:Y:S01]  /*e3b0*/  UIADD3 UR4, UP0, UR44, 0x470, URZ ;  /* 0x000004702c047890 */ /* 0x000fe2000ff1e03f */
[----:B------:R-:W-:Y:S01]  /*e3c0*/  R2UR UR7, R11 ;  /* 0x000000000b0772ca */ /* 0x000fe200000e0000 */
[----:B------:R-:W-:Y:S01]  /*e3d0*/  IMAD.SHL.U32 R3, R19, 0x80, RZ ;  /* 0x0000008013037824 */ /* 0x000fe200078e00ff */
[----:B------:R-:W-:Y:S01]  /*e3e0*/  PLOP3.LUT P0, PT, PT, PT, PT, 0x80, 0x0 ;  /* 0x000000000000781c */ /* 0x000fe20003f0f070 */
[----:B0-----:R-:W-:Y:S01]  /*e3f0*/  VIADD R2, R2, 0x50 ;  /* 0x0000005002027836 */ /* 0x001fe20000000000 */
[----:B------:R-:W-:Y:S01]  /*e400*/  UIADD3.X UR5, URZ, UR45, URZ, UP0, !UPT ;  /* 0x0000002d3f057290 */ /* 0x000fe200087fe43f */
[----:B------:R-:W-:-:S11]  /*e410*/  VIADD R5, R4, 0x400 ;  /* 0x0000040004057836 */ /* 0x000fd60000000000 */
.L_x_2375:
        /* <DEDUP_REMOVED lines=15> */
.L_x_2376:
        /* <DEDUP_REMOVED lines=12> */
.L_x_2363:
[----:B------:R-:W-:Y:S05]  /*e5d0*/  BSYNC B1 ;  /* 0x0000000000017941 */ /* 0x000fea0003800000 */
.L_x_2362:
[C---:B------:R-:W-:Y:S01]  /*e5e0*/  ISETP.GT.AND P0, PT, R0.reuse, 0x1, PT ;  /* 0x000000010000780c */ /* 0x040fe20003f04270 */
[----:B------:R-:W-:-:S12]  /*e5f0*/  VIADD R0, R0, 0xfffffffe ;  /* 0xfffffffe00007836 */ /* 0x000fd80000000000 */
[----:B------:R-:W-:Y:S05]  /*e600*/  @P0 BRA `(.L_x_2377) ;  /* 0xffffffec00580947 */ /* 0x000fea000383ffff */
.L_x_2346:
[----:B------:R-:W-:Y:S05]  /*e610*/  BSYNC B0 ;  /* 0x0000000000007941 */ /* 0x000fea0003800000 */
.L_x_2329:
[----:B0-----:R-:W0:Y:S01]  /*e620*/  S2R R0, SR_TID.X ;  /* 0x0000000000007919 */ /* 0x001e220000002100 */
[----:B------:R-:W-:Y:S01]  /*e630*/  BSSY B0, `(.L_x_2378) ;  /* 0x0000011000007945 */ /* 0x000fe20003800000 */
[----:B0-----:R-:W-:-:S04]  /*e640*/  LOP3.LUT R6, R0, 0x7f, RZ, 0xc0, !PT ;  /* 0x0000007f00067812 */ /* 0x001fc800078ec0ff */
[----:B------:R-:W-:-:S13]  /*e650*/  ISETP.NE.AND P1, PT, R6, RZ, PT ;  /* 0x000000ff0600720c */ /* 0x000fda0003f25270 */
[----:B------:R-:W-:Y:S05]  /*e660*/  @P1 BRA `(.L_x_2379) ;  /* 0x0000000000341947 */ /* 0x000fea0003800000 */
[----:B------:R-:W0:Y:S01]  /*e670*/  S2R R5, SR_LANEID ;  /* 0x0000000000057919 */ /* 0x000e220000000000 */
[----:B------:R-:W-:Y:S01]  /*e680*/  VOTEU.ANY UR4, UPT, PT ;  /* 0x0000000000047886 */ /* 0x000fe200038e0100 */
[----:B------:R-:W2:Y:S01]  /*e690*/  LDC.64 R2, c[0x0][0xc80] ;  /* 0x00032000ff027b82 */ /* 0x000ea20000000a00 */
[----:B------:R-:W0:Y:S02]  /*e6a0*/  FLO.U32 R0, UR4 ;  /* 0x0000000400007d00 */ /* 0x000e2400080e0000 */
[----:B0-----:R-:W-:-:S06]  /*e6b0*/  ISETP.EQ.U32.AND P0, PT, R0, R5, PT ;  /* 0x000000050000720c */ /* 0x001fcc0003f02070 */
[----:B------:R-:W2:Y:S07]  /*e6c0*/  POPC R5, UR4 ;  /* 0x0000000400057d09 */ /* 0x000eae0008000000 */
[----:B--2---:R-:W2:Y:S01]  /*e6d0*/  @P0 ATOMG.E.ADD.STRONG.GPU PT, R3, desc[UR46][R2.64], R5 ;  /* 0x00000005020309a8 */ /* 0x004ea200081ee1ee */
[----:B------:R-:W0:Y:S02]  /*e6e0*/  S2R R4, SR_LTMASK ;  /* 0x0000000000047919 */ /* 0x000e240000003900 */
[----:B0-----:R-:W-:-:S04]  /*e6f0*/  LOP3.LUT R4, R4, UR4, RZ, 0xc0, !PT ;  /* 0x0000000404047c12 */ /* 0x001fc8000f8ec0ff */
[----:B------:R-:W0:Y:S01]  /*e700*/  POPC R7, R4 ;  /* 0x0000000400077309 */ /* 0x000e220000000000 */
[----:B--2---:R-:W0:Y:S02]  /*e710*/  SHFL.IDX PT, R0, R3, R0, 0x1f ;  /* 0x00001f0003007589 */ /* 0x004e2400000e0000 */
[----:B0-----:R-:W-:-:S05]  /*e720*/  IADD3 R0, R0, UR41, R7 ;  /* 0x0000002900007c10 */ /* 0x001fca000fffe007 */
[----:B------:R0:W-:Y:S02]  /*e730*/  STL [R1+0x18], R0 ;  /* 0x0000180001007387 */ /* 0x0001e40000100800 */
.L_x_2379:
[----:B------:R-:W-:Y:S05]  /*e740*/  BSYNC B0 ;  /* 0x0000000000007941 */ /* 0x000fea0003800000 */
.L_x_2378:
[----:B0-----:R-:W2:Y:S01]  /*e750*/  LDL.LU R0, [R1+0xc] ;  /* 0x00000c0001007983 */ /* 0x001ea20000300800 */
[----:B------:R-:W-:Y:S01]  /*e760*/  BSSY B0, `(.L_x_2380) ;  /* 0x0000038000007945 */ /* 0x000fe20003800000 */
[----:B--2---:R-:W-:-:S13]  /*e770*/  ISETP.NE.AND P0, PT, R0, RZ, PT ;  /* 0x000000ff0000720c */ /* 0x004fda0003f05270 */
[----:B------:R-:W-:Y:S05]  /*e780*/  @!P0 BRA `(.L_x_2381) ;  /* 0x0000000000d48947 */ /* 0x000fea0003800000 */
[----:B------:R-:W2:Y:S01]  /*e790*/  LDL R0, [R1+0x4] ;  /* 0x0000040001007983 */ /* 0x000ea20000100800 */
[----:B------:R-:W-:Y:S01]  /*e7a0*/  IMAD R3, R18, 0x8, R17 ;  /* 0x0000000812037824 */ /* 0x000fe200078e0211 */
[----:B------:R-:W-:Y:S01]  /*e7b0*/  BSSY B1, `(.L_x_2382) ;  /* 0x0000005000017945 */ /* 0x000fe20003800000 */
[----:B------:R-:W-:Y:S02]  /*e7c0*/  ISETP.NE.AND P2, PT, R6, RZ, PT ;  /* 0x000000ff0600720c */ /* 0x000fe40003f45270 */
[----:B--2---:R-:W-:-:S04]  /*e7d0*/  SHF.L.U32 R0, R0, 0x1f, RZ ;  /* 0x0000001f00007819 */ /* 0x004fc800000006ff */
[----:B------:R-:W0:Y:S02]  /*e7e0*/  SYNCS.PHASECHK.TRANS64.TRYWAIT P0, [R3+URZ+0x28860], R0 ;  /* 0x02886000030075a7 */ /* 0x000e24000800017f */
[----:B0-----:R-:W-:Y:S05]  /*e7f0*/  @!P0 BRA `(.L_x_2383) ;  /* 0x0000001800588947 */ /* 0x001fea0003800000 */
.L_x_2435:
[----:B------:R-:W-:Y:S05]  /*e800*/  BSYNC B1 ;  /* 0x0000000000017941 */ /* 0x000fea0003800000 */
.L_x_2382:
[----:B------:R-:W-:Y:S04]  /*e810*/  BSSY B1, `(.L_x_2384) ;  /* 0x0000009000017945 */ /* 0x000fe80003800000 */
[----:B------:R-:W-:Y:S05]  /*e820*/  @P2 BRA `(.L_x_2385) ;  /* 0x00000000001c2947 */ /* 0x000fea0003800000 */
[----:B------:R-:W2:Y:S01]  /*e830*/  S2R R2, SR_TID.X ;  /* 0x0000000000027919 */ /* 0x000ea20000002100 */
[----:B0-----:R-:W-:-:S04]  /*e840*/  IMAD.MOV.U32 R0, RZ, RZ, 0x8000 ;  /* 0x00008000ff007424 */ /* 0x001fc800078e00ff */
[----:B------:R3:W-:Y:S01]  /*e850*/  SYNCS.ARRIVE.TRANS64 RZ, [R3+URZ+0x28850], R0 ;  /* 0x0288500003ff79a7 */ /* 0x0007e2000800003f */
[----:B--2---:R-:W-:-:S04]  /*e860*/  LOP3.LUT R2, R2, 0x1f, RZ, 0xc0, !PT ;  /* 0x0000001f02027812 */ /* 0x004fc800078ec0ff */
[----:B------:R-:W-:-:S13]  /*e870*/  ISETP.NE.AND P0, PT, R2, RZ, PT ;  /* 0x000000ff0200720c */ /* 0x000fda0003f05270 */
[----:B---3--:R-:W-:Y:S05]  /*e880*/  @!P0 BRA `(.L_x_2385) ;  /* 0x0000000000048947 */ /* 0x008fea0003800000 */
[----:B------:R-:W-:Y:S01]  /*e890*/  BPT.TRAP 0x1 ;  /* 0x000000040000795c */ /* 0x000fe20000300000 */
.L_x_2385:
[----:B------:R-:W-:Y:S05]  /*e8a0*/  BSYNC B1 ;  /* 0x0000000000017941 */ /* 0x000fea0003800000 */
.L_x_2384:
[----:B0-----:R-:W-:Y:S01]  /*e8b0*/  IMAD R0, R18, 0x8000, R17 ;  /* 0x0000800012007824 */ /* 0x001fe200078e0211 */
[----:B------:R-:W-:Y:S01]  /*e8c0*/  UIADD3 UR4, UP0, UR44, 0x470, URZ ;  /* 0x000004702c047890 */ /* 0x000fe2000ff1e03f */
[----:B------:R-:W-:Y:S01]  /*e8d0*/  VIADD R2, R3, 0x28850 ;  /* 0x0002885003027836 */ /* 0x000fe20000000000 */
[----:B------:R-:W-:Y:S01]  /*e8e0*/  PLOP3.LUT P0, PT, PT, PT, PT, 0x80, 0x0 ;  /* 0x000000000000781c */ /* 0x000fe20003f0f070 */
[----:B------:R-:W-:Y:S01]  /*e8f0*/  IMAD.SHL.U32 R19, R19, 0x80, RZ ;  /* 0x0000008013137824 */ /* 0x000fe200078e00ff */
[----:B------:R-:W-:Y:S01]  /*e900*/  UIADD3.X UR5, URZ, UR45, URZ, UP0, !UPT ;  /* 0x0000002d3f057290 */ /* 0x000fe200087fe43f */
[----:B------:R-:W-:Y:S01]  /*e910*/  VIADD R3, R0, 0x400 ;  /* 0x0000040000037836 */ /* 0x000fe20000000000 */
[----:B------:R-:W-:Y:S01]  /*e920*/  UMOV UR6, 0x0 ;  /* 0x0000000000067882 */ /* 0x000fe20000000000 */
[----:B------:R-:W-:Y:S01]  /*e930*/  UMOV UR7, 0x14f00000 ;  /* 0x14f0000000077882 */ /* 0x000fe20000000000 */
[----:B------:R-:W-:-:S08]  /*e940*/  UMOV UR10, URZ ;  /* 0x0000003f000a7c82 */ /* 0x000fd00008000000 */
.L_x_2386:
        /* <DEDUP_REMOVED lines=15> */
.L_x_2387:
        /* <DEDUP_REMOVED lines=10> */
.L_x_2381:
[----:B------:R-:W-:Y:S05]  /*eae0*/  BSYNC B0 ;  /* 0x0000000000007941 */ /* 0x000fea0003800000 */
.L_x_2380:
[----:B------:R-:W2:Y:S01]  /*eaf0*/  LDL.LU R3, [R1+0x4] ;  /* 0x0000040001037983 */ /* 0x000ea20000300800 */
[----:B------:R-:W-:-:S05]  /*eb00*/  VIADD R18, R18, 0x1 ;  /* 0x0000000112127836 */ /* 0x000fca0000000000 */
[----:B------:R-:W-:-:S04]  /*eb10*/  ISETP.NE.AND P0, PT, R18, 0x2, PT ;  /* 0x000000021200780c */ /* 0x000fc80003f05270 */
[----:B------:R-:W-:Y:S02]  /*eb20*/  SEL R0, RZ, 0x1, P0 ;  /* 0x00000001ff007807 */ /* 0x000fe40000000000 */
[----:B------:R-:W-:Y:S02]  /*eb30*/  SEL R18, R18, RZ, P0 ;  /* 0x000000ff12127207 */ /* 0x000fe40000000000 */
[----:B--2---:R-:W-:-:S05]  /*eb40*/  LOP3.LUT R3, R3, R0, RZ, 0x3c, !PT ;  /* 0x0000000003037212 */ /* 0x004fca00078e3cff */
[----:B------:R0:W-:Y:S02]  /*eb50*/  STL [R1+0x4], R3 ;  /* 0x0000040301007387 */ /* 0x0001e40000100800 */
.L_x_2309:
[----:B------:R-:W-:Y:S05]  /*eb60*/  BSYNC B7 ;  /* 0x0000000000077941 */ /* 0x000fea0003800000 */
.L_x_2307:
[----:B--2---:R-:W2:Y:S04]  /*eb70*/  LDL R0, [R1+0x20] ;  /* 0x0000200001007983 */ /* 0x004ea80000100800 */
[----:B0-----:R0:W5:Y:S01]  /*eb80*/  LDL R2, [R1+0x18] ;  /* 0x0000180001027983 */ /* 0x0011620000100800 */
[----:B--2---:R-:W-:-:S13]  /*eb90*/  ISETP.NE.AND P0, PT, R0, RZ, PT ;  /* 0x000000ff0000720c */ /* 0x004fda0003f05270 */
        /* <DEDUP_REMOVED lines=11> */
.L_x_2388:
[----:B------:R-:W-:-:S03]  /*ec50*/  UMOV UR4, 0xffffffff ;  /* 0xffffffff00047882 */ /* 0x000fc60000000000 */
[----:B------:R-:W-:Y:S05]  /*ec60*/  BRA.DIV UR4, `(.L_x_2390) ;  /* 0x0000001604507947 */ /* 0x000fea000b800000 */
[----:B-----5:R0:W2:Y:S02]  /*ec70*/  SHFL.IDX PT, R14, R2, RZ, 0x1f ;  /* 0x00001fff020e7589 */ /* 0x0200a400000e0000 */
.L_x_2438:
[----:B------:R-:W3:Y:S01]  /*ec80*/  @!P1 S2R R3, SR_CgaCtaId ;  /* 0x0000000000039919 */ /* 0x000ee20000008800 */
[----:B------:R-:W-:Y:S05]  /*ec90*/  WARPSYNC.ALL ;  /* 0x0000000000007948 */ /* 0x000fea0003800000 */
[----:B------:R-:W-:Y:S01]  /*eca0*/  BAR.SYNC.DEFER_BLOCKING 0x4, 0x180 ;  /* 0x0106000000007b1d */ /* 0x000fe20000010000 */
[----:B------:R-:W-:-:S05]  /*ecb0*/  @!P1 MOV R0, 0x400 ;  /* 0x0000040000009802 */ /* 0x000fca0000000f00 */
[----:B--2---:R2:W-:Y:S01]  /*ecc0*/  STL [R1+0x18], R14 ;  /* 0x0000180e01007387 */ /* 0x0045e20000100800 */
[----:B---3--:R-:W-:-:S05]  /*ecd0*/  @!P1 LEA R17, R3, R0, 0x18 ;  /* 0x0000000003119211 */ /* 0x008fca00078ec0ff */
[----:B------:R2:W-:Y:S01]  /*ece0*/  @!P1 STS [R17+0x288d0], R2 ;  /* 0x0288d00211009388 */ /* 0x0005e20000000800 */
[----:B------:R-:W-:Y:S06]  /*ecf0*/  BAR.ARV 0x5, 0x180 ;  /* 0x0146000000007b1d */ /* 0x000fec0000002000 */
.L_x_2389:
[----:B------:R-:W3:Y:S01]  /*ed00*/  LDL R0, [R1+0x18] ;  /* 0x0000180001007983 */ /* 0x000ee20000100800 */
[----:B------:R-:W-:Y:S02]  /*ed10*/  ULDC UR4, c[0x0][0xc38] ;  /* 0x00030e0000047ab9 */ /* 0x000fe40000000800 */
[----:B---3--:R-:W-:-:S13]  /*ed20*/  ISETP.GE.AND P0, PT, R0, UR4, PT ;  /* 0x0000000400007c0c */ /* 0x008fda000bf06270 */
[----:B------:R-:W-:Y:S05]  /*ed30*/  @!P0 BRA `(.L_x_2391) ;  /* 0xffffffc000248947 */ /* 0x000fea000383ffff */
.L_x_2304:
[----:B-1----:R-:W3:Y:S01]  /*ed40*/  LDL.LU R0, [R1+0x1c] ;  /* 0x00001c0001007983 */ /* 0x002ee20000300800 */
[----:B------:R-:W-:Y:S01]  /*ed50*/  BSSY B0, `(.L_x_2392) ;  /* 0x000000b000007945 */ /* 0x000fe20003800000 */
[----:B------:R-:W1:Y:S01]  /*ed60*/  S2R R5, SR_CgaCtaId ;  /* 0x0000000000057919 */ /* 0x000e620000008800 */
[----:B---3--:R-:W-:-:S05]  /*ed70*/  VIADD R0, R0, 0x1 ;  /* 0x0000000100007836 */ /* 0x008fca0000000000 */
[----:B0-2---:R-:W-:-:S04]  /*ed80*/  LEA.HI R2, R0, R0, RZ, 0x1 ;  /* 0x0000000000027211 */ /* 0x005fc800078f08ff */
[----:B------:R-:W-:-:S05]  /*ed90*/  LOP3.LUT R3, R2, 0xfffffffe, RZ, 0xc0, !PT ;  /* 0xfffffffe02037812 */ /* 0x000fca00078ec0ff */
[----:B------:R-:W-:Y:S01]  /*eda0*/  IMAD.IADD R3, R0, 0x1, -R3 ;  /* 0x0000000100037824 */ /* 0x000fe200078e0a03 */
[----:B------:R-:W-:-:S04]  /*edb0*/  MOV R0, 0x400 ;  /* 0x0000040000007802 */ /* 0x000fc80000000f00 */
[----:B-1----:R-:W-:Y:S02]  /*edc0*/  LEA R0, R5, R0, 0x18 ;  /* 0x0000000005007211 */ /* 0x002fe400078ec0ff */
[----:B------:R-:W-:-:S04]  /*edd0*/  SHF.L.U32 R3, R3, 0x1f, RZ ;  /* 0x0000001f03037819 */ /* 0x000fc800000006ff */
[----:B------:R-:W0:Y:S02]  /*ede0*/  SYNCS.PHASECHK.TRANS64.TRYWAIT P0, [R0+URZ+0x28820], R3 ;  /* 0x02882003000075a7 */ /* 0x000e24000800017f */
[----:B0-----:R-:W-:Y:S05]  /*edf0*/  @!P0 BRA `(.L_x_2393) ;  /* 0x0000001400148947 */ /* 0x001fea0003800000 */
.L_x_2439:
[----:B------:R-:W-:Y:S05]  /*ee00*/  BSYNC B0 ;  /* 0x0000000000007941 */ /* 0x000fea0003800000 */
.L_x_2392:
[----:B------:R-:W-:-:S03]  /*ee10*/  UMOV UR4, 0xffffffff ;  /* 0xffffffff00047882 */ /* 0x000fc60000000000 */
[----:B------:R-:W-:Y:S05]  /*ee20*/  BRA.DIV UR4, `(.L_x_2394) ;  /* 0x00000016041c7947 */ /* 0x000fea000b800000 */
[----:B------:R-:W1:Y:S02]  /*ee30*/  S2R R2, SR_TID.X ;  /* 0x0000000000027919 */ /* 0x000e640000002100 */
[----:B-1----:R-:W-:-:S04]  /*ee40*/  SHF.R.U32.HI R2, RZ, 0x5, R2 ;  /* 0x00000005ff027819 */ /* 0x002fc80000011602 */
[----:B------:R-:W-:-:S05]  /*ee50*/  LOP3.LUT R2, R2, 0x3, RZ, 0xc0, !PT ;  /* 0x0000000302027812 */ /* 0x000fca00078ec0ff */
[----:B------:R1:W2:Y:S02]  /*ee60*/  SHFL.IDX PT, R14, R2, RZ, 0x1f ;  /* 0x00001fff020e7589 */ /* 0x0002a400000e0000 */
.L_x_2442:
[----:B--2---:R-:W-:Y:S01]  /*ee70*/  ISETP.NE.AND P0, PT, R14, RZ, PT ;  /* 0x000000ff0e00720c */ /* 0x004fe20003f05270 */
[----:B------:R-:W-:-:S12]  /*ee80*/  BSSY B0, `(.L_x_2395) ;  /* 0x0000025000007945 */ /* 0x000fd80003800000 */
[----:B------:R-:W-:Y:S05]  /*ee90*/  @P0 BRA `(.L_x_2396) ;  /* 0x00000000008c0947 */ /* 0x000fea0003800000 */
[----:B------:R-:W-:-:S03]  /*eea0*/  UMOV UR4, 0xffffffff ;  /* 0xffffffff00047882 */ /* 0x000fc60000000000 */
[----:B------:R-:W-:Y:S05]  /*eeb0*/  BRA.DIV UR4, `(.L_x_2397) ;  /* 0x00000016042c7947 */ /* 0x000fea000b800000 */
[----:B------:R-:W-:-:S13]  /*eec0*/  ELECT P6, URZ, PT ;  /* 0x00000000003f782f */ /* 0x000fda00038c0000 */
.L_x_2445:
[----:B------:R-:W-:Y:S05]  /*eed0*/  @!P6 BRA `(.L_x_2396) ;  /* 0x00000000007ce947 */ /* 0x000fea0003800000 */
[----:B------:R-:W-:-:S06]  /*eee0*/  ULOP3.LUT UR4, UR38, 0x2, URZ, 0xfc, !UPT ;  /* 0x0000000226047892 */ /* 0x000fcc000f8efc3f */
[----:B-1----:R-:W-:-:S05]  /*eef0*/  IMAD.U32 R2, RZ, RZ, UR4 ;  /* 0x00000004ff027e24 */ /* 0x002fca000f8e00ff */
[----:B------:R-:W-:-:S13]  /*ef00*/  ISETP.NE.AND P2, PT, R2, 0x3, PT ;  /* 0x000000030200780c */ /* 0x000fda0003f45270 */
[----:B------:R-:W-:Y:S05]  /*ef10*/  @!P2 BRA `(.L_x_2398) ;  /* 0x000000000004a947 */ /* 0x000fea0003800000 */
[----:B------:R-:W-:Y:S01]  /*ef20*/  BPT.TRAP 0x1 ;  /* 0x000000040000795c */ /* 0x000fe20000300000 */
.L_x_2398:
        /* <DEDUP_REMOVED lines=13> */
.L_x_2446:
[----:B------:R-:W1:Y:S02]  /*f000*/  SYNCS.PHASECHK.TRANS64.TRYWAIT P0, [R3+URZ], R2 ;  /* 0x00000002030075a7 */ /* 0x000e64000800017f */
[----:B-1----:R-:W-:Y:S05]  /*f010*/  @!P0 BRA `(.L_x_2400) ;  /* 0x0000001400088947 */ /* 0x002fea0003800000 */
.L_x_2447:
[----:B------:R-:W-:Y:S05]  /*f020*/  @!P2 BRA `(.L_x_2401) ;  /* 0x000000000004a947 */ /* 0x000fea0003800000 */
[----:B------:R-:W-:Y:S01]  /*f030*/  BPT.TRAP 0x1 ;  /* 0x000000040000795c */ /* 0x000fe20000300000 */
.L_x_2401:
[----:B-1----:R-:W-:-:S04]  /*f040*/  VIADD R3, R0, 0x28860 ;  /* 0x0002886000037836 */ /* 0x002fc80000000000 */
[----:B------:R-:W-:-:S04]  /*f050*/  IMAD R18, R18, 0x8, R3 ;  /* 0x0000000812127824 */ /* 0x000fc800078e0203 */
[----:B------:R-:W1:Y:S02]  /*f060*/  SYNCS.PHASECHK.TRANS64.TRYWAIT P0, [R18+URZ], R5 ;  /* 0x00000005120075a7 */ /* 0x000e64000800017f */
[----:B-1----:R-:W-:Y:S05]  /*f070*/  @!P0 BRA `(.L_x_2402) ;  /* 0x0000001400048947 */ /* 0x002fea0003800000 */
.L_x_2448:
[----:B------:R-:W-:-:S07]  /*f080*/  IMAD R3, R4, 0x8, R3 ;  /* 0x0000000804037824 */ /* 0x000fce00078e0203 */
.L_x_2403:
[----:B--2---:R2:W3:Y:S02]  /*f090*/  SYNCS.PHASECHK.TRANS64.TRYWAIT P0, [R3+URZ], R2 ;  /* 0x00000002030075a7 */ /* 0x0044e4000800017f */
[----:B---3--:R-:W-:Y:S05]  /*f0a0*/  @!P0 NANOSLEEP.SYNCS 0x989680 ;  /* 0x009896800000895d */ /* 0x008fea0003900000 */
[----:B------:R-:W3:Y:S02]  /*f0b0*/  @!P0 SYNCS.PHASECHK.TRANS64 P0, [R3+URZ], R2 ;  /* 0x00000002030085a7 */ /* 0x000ee4000800007f */
[----:B---3--:R-:W-:Y:S05]  /*f0c0*/  @!P0 BRA `(.L_x_2403) ;  /* 0xfffffffc00f08947 */ /* 0x008fea000383ffff */
.L_x_2396:
[----:B------:R-:W-:Y:S05]  /*f0d0*/  BSYNC B0 ;  /* 0x0000000000007941 */ /* 0x000fea0003800000 */
.L_x_2395:
[----:B------:R-:W-:Y:S05]  /*f0e0*/  EXIT ;  /* 0x000000000000794d */ /* 0x000fea0003800000 */
.L_x_2257:
[----:B0-----:R-:W-:-:S04]  /*f0f0*/  IMAD.U32 R3, RZ, RZ, UR41 ;  /* 0x00000029ff037e24 */ /* 0x001fc8000f8e00ff */
[----:B------:R0:W1:Y:S03]  /*f100*/  SYNCS.PHASECHK.TRANS64.TRYWAIT P1, [R3+URZ+0x28800], R0 ;  /* 0x02880000030075a7 */ /* 0x000066000802017f */
[----:B-1----:R-:W-:Y:S05]  /*f110*/  @!P1 NANOSLEEP.SYNCS 0x989680 ;  /* 0x009896800000995d */ /* 0x002fea0003900000 */
[----:B------:R-:W1:Y:S02]  /*f120*/  @!P1 SYNCS.PHASECHK.TRANS64 P1, [R3+URZ+0x28800], R0 ;  /* 0x02880000030095a7 */ /* 0x000e64000802007f */
[----:B-1----:R-:W-:Y:S05]  /*f130*/  @!P1 BRA `(.L_x_2257) ;  /* 0xfffffffc00ec9947 */ /* 0x002fea000383ffff */
[----:B------:R-:W-:Y:S05]  /*f140*/  BRA `(.L_x_2404) ;  /* 0xffffff2400687947 */ /* 0x000fea000383ffff */
.L_x_2261:
[----:B-1----:R1:W2:Y:S02]  /*f150*/  SYNCS.PHASECHK.TRANS64.TRYWAIT P2, [R3+URZ+0x28830], R0 ;  /* 0x02883000030075a7 */ /* 0x0022a4000804017f */
[----:B--2---:R-:W-:Y:S05]  /*f160*/  @!P2 NANOSLEEP.SYNCS 0x989680 ;  /* 0x009896800000a95d */ /* 0x004fea0003900000 */
[----:B------:R-:W2:Y:S02]  /*f170*/  @!P2 SYNCS.PHASECHK.TRANS64 P2, [R3+URZ+0x28830], R0 ;  /* 0x028830000300a5a7 */ /* 0x000ea4000804007f */
[----:B--2---:R-:W-:Y:S05]  /*f180*/  @!P2 BRA `(.L_x_2261) ;  /* 0xfffffffc00f0a947 */ /* 0x004fea000383ffff */
[----:B------:R-:W-:Y:S05]  /*f190*/  BRA `(.L_x_2260) ;  /* 0xffffff24008c7947 */ /* 0x000fea000383ffff */
.L_x_2266:
[----:B-1----:R-:W-:-:S04]  /*f1a0*/  IMAD.U32 R5, RZ, RZ, UR6 ;  /* 0x00000006ff057e24 */ /* 0x002fc8000f8e00ff */
[----:B------:R1:W2:Y:S03]  /*f1b0*/  SYNCS.PHASECHK.TRANS64.TRYWAIT P3, [R5+URZ+0x28830], R0 ;  /* 0x02883000050075a7 */ /* 0x0002a6000806017f */
[----:B--2---:R-:W-:Y:S05]  /*f1c0*/  @!P3 NANOSLEEP.SYNCS 0x989680 ;  /* 0x009896800000b95d */ /* 0x004fea0003900000 */
[----:B------:R-:W2:Y:S02]  /*f1d0*/  @!P3 SYNCS.PHASECHK.TRANS64 P3, [R5+URZ+0x28830], R0 ;  /* 0x028830000500b5a7 */ /* 0x000ea4000806007f */
[----:B--2---:R-:W-:Y:S05]  /*f1e0*/  @!P3 BRA `(.L_x_2266) ;  /* 0xfffffffc00ecb947 */ /* 0x004fea000383ffff */
[----:B------:R-:W-:Y:S05]  /*f1f0*/  BRA `(.L_x_2263) ;  /* 0xffffff4800b07947 */ /* 0x000fea000383ffff */
.L_x_2270:
[----:B-1----:R-:W-:-:S04]  /*f200*/  IMAD.U32 R5, RZ, RZ, UR6 ;  /* 0x00000006ff057e24 */ /* 0x002fc8000f8e00ff */
[----:B------:R1:W2:Y:S03]  /*f210*/  SYNCS.PHASECHK.TRANS64.TRYWAIT P3, [R5+URZ+0x28850], R0 ;  /* 0x02885000050075a7 */ /* 0x0002a6000806017f */
[----:B--2---:R-:W-:Y:S05]  /*f220*/  @!P3 NANOSLEEP.SYNCS 0x989680 ;  /* 0x009896800000b95d */ /* 0x004fea0003900000 */
[----:B------:R-:W2:Y:S02]  /*f230*/  @!P3 SYNCS.PHASECHK.TRANS64 P3, [R5+URZ+0x28850], R0 ;  /* 0x028850000500b5a7 */ /* 0x000ea4000806007f */
[----:B--2---:R-:W-:Y:S05]  /*f240*/  @!P3 BRA `(.L_x_2270) ;  /* 0xfffffffc00ecb947 */ /* 0x004fea000383ffff */
[----:B------:R-:W-:Y:S05]  /*f250*/  BRA `(.L_x_2267) ;  /* 0xffffff4c00707947 */ /* 0x000fea000383ffff */
.L_x_2276:
[----:B-1----:R-:W-:-:S04]  /*f260*/  IMAD.U32 R5, RZ, RZ, UR6 ;  /* 0x00000006ff057e24 */ /* 0x002fc8000f8e00ff */
[----:B------:R1:W2:Y:S03]  /*f270*/  SYNCS.PHASECHK.TRANS64.TRYWAIT P2, [R5+URZ+0x28830], R0 ;  /* 0x02883000050075a7 */ /* 0x0002a6000804017f */
[----:B--2---:R-:W-:Y:S05]  /*f280*/  @!P2 NANOSLEEP.SYNCS 0x989680 ;  /* 0x009896800000a95d */ /* 0x004fea0003900000 */
[----:B------:R-:W2:Y:S02]  /*f290*/  @!P2 SYNCS.PHASECHK.TRANS64 P2, [R5+URZ+0x28830], R0 ;  /* 0x028830000500a5a7 */ /* 0x000ea4000804007f */
[----:B--2---:R-:W-:Y:S05]  /*f2a0*/  @!P2 BRA `(.L_x_2276) ;  /* 0xfffffffc00eca947 */ /* 0x004fea000383ffff */
[----:B------:R-:W-:Y:S05]  /*f2b0*/  BRA `(.L_x_2273) ;  /* 0xffffff7000d47947 */ /* 0x000fea000383ffff */
.L_x_2280:
[----:B-1----:R-:W-:-:S04]  /*f2c0*/  IMAD.U32 R5, RZ, RZ, UR6 ;  /* 0x00000006ff057e24 */ /* 0x002fc8000f8e00ff */
[----:B------:R1:W2:Y:S03]  /*f2d0*/  SYNCS.PHASECHK.TRANS64.TRYWAIT P2, [R5+URZ+0x28850], R0 ;  /* 0x02885000050075a7 */ /* 0x0002a6000804017f */
[----:B--2---:R-:W-:Y:S05]  /*f2e0*/  @!P2 NANOSLEEP.SYNCS 0x989680 ;  /* 0x009896800000a95d */ /* 0x004fea0003900000 */
[----:B------:R-:W2:Y:S02]  /*f2f0*/  @!P2 SYNCS.PHASECHK.TRANS64 P2, [R5+URZ+0x28850], R0 ;  /* 0x028850000500a5a7 */ /* 0x000ea4000804007f */
[----:B--2---:R-:W-:Y:S05]  /*f300*/  @!P2 BRA `(.L_x_2280) ;  /* 0xfffffffc00eca947 */ /* 0x004fea000383ffff */
[----:B------:R-:W-:Y:S05]  /*f310*/  BRA `(.L_x_2277) ;  /* 0xffffff7400947947 */ /* 0x000fea000383ffff */
.L_x_2285:
[----:B-1----:R-:W-:-:S04]  /*f320*/  IMAD.U32 R7, RZ, RZ, UR5 ;  /* 0x00000005ff077e24 */ /* 0x002fc8000f8e00ff */
[----:B------:R1:W2:Y:S03]  /*f330*/  SYNCS.PHASECHK.TRANS64.TRYWAIT P0, [R7+URZ+0x28850], R6 ;  /* 0x02885006070075a7 */ /* 0x0002a6000800017f */
[----:B--2---:R-:W-:Y:S05]  /*f340*/  @!P0 NANOSLEEP.SYNCS 0x989680 ;  /* 0x009896800000895d */ /* 0x004fea0003900000 */
[----:B------:R-:W2:Y:S02]  /*f350*/  @!P0 SYNCS.PHASECHK.TRANS64 P0, [R7+URZ+0x28850], R6 ;  /* 0x02885006070085a7 */ /* 0x000ea4000800007f */
[----:B--2---:R-:W-:Y:S05]  /*f360*/  @!P0 BRA `(.L_x_2285) ;  /* 0xfffffffc00ec8947 */ /* 0x004fea000383ffff */
[----:B------:R-:W-:Y:S05]  /*f370*/  BRA `(.L_x_2284) ;  /* 0xffffff9000747947 */ /* 0x000fea000383ffff */
.L_x_2315:
[----:B------:R-:W-:Y:S02]  /*f380*/  IMAD.MOV.U32 R13, RZ, RZ, R0 ;  /* 0x000000ffff0d7224 */ /* 0x000fe400078e0000 */
[----:B------:R-:W-:Y:S02]  /*f390*/  IMAD.MOV.U32 R12, RZ, RZ, RZ ;  /* 0x000000ffff0c7224 */ /* 0x000fe400078e00ff */
[----:B------:R-:W-:Y:S02]  /*f3a0*/  IMAD.MOV.U32 R11, RZ, RZ, 0x1f ;  /* 0x0000001fff0b7424 */ /* 0x000fe400078e00ff */
[----:B------:R-:W-:-:S07]  /*f3b0*/  IMAD.MOV.U32 R15, RZ, RZ, -0x1 ;  /* 0xffffffffff0f7424 */ /* 0x000fce00078e00ff */
[----:B0-----:R-:W-:Y:S05]  /*f3c0*/  WARPSYNC.COLLECTIVE R15, `(.L_x_2405) ;  /* 0x000000000f087348 */ /* 0x001fea0003c00000 */
[----:B------:R1:W2:Y:S02]  /*f3d0*/  SHFL.IDX P6, R14, R13, R12, R11 ;  /* 0x0000000c0d0e7389 */ /* 0x0002a400000c000b */
[----:B012---:R-:W-:Y:S01]  /*f3e0*/  ENDCOLLECTIVE ;  /* 0x000000000000791b */ /* 0x007fe20003800000 */
.L_x_2405:
[----:B------:R-:W-:Y:S05]  /*f3f0*/  BRA `(.L_x_2406) ;  /* 0xffffffc400387947 */ /* 0x000fea000383ffff */
.L_x_2317:
[----:B------:R-:W-:Y:S01]  /*f400*/  BSSY B0, `(.L_x_2407) ;  /* 0x0000006000007945 */ /* 0x000fe20003800000 */
[----:B------:R-:W-:-:S07]  /*f410*/  IMAD.MOV.U32 R15, RZ, RZ, -0x1 ;  /* 0xffffffffff0f7424 */ /* 0x000fce00078e00ff */
[----:B01----:R-:W-:Y:S05]  /*f420*/  WARPSYNC.COLLECTIVE R15, `(.L_x_2408) ;  /* 0x000000000f0c7348 */ /* 0x003fea0003c00000 */
[----:B------:R-:W-:Y:S02]  /*f430*/  ELECT P6, UR62, PT ;  /* 0x00000000003e782f */ /* 0x000fe400038c0000 */
[----:B------:R-:W-:Y:S01]  /*f440*/  MOV R14, UR62 ;  /* 0x0000003e000e7c02 */ /* 0x000fe20008000f00 */
[----:B01----:R-:W-:Y:S10]  /*f450*/  ENDCOLLECTIVE ;  /* 0x000000000000791b */ /* 0x003ff40003800000 */
.L_x_2408:
[----:B------:R-:W-:Y:S05]  /*f460*/  BSYNC B0 ;  /* 0x0000000000007941 */ /* 0x000fea0003800000 */
.L_x_2407:
[----:B------:R-:W-:Y:S05]  /*f470*/  BRA `(.L_x_2409) ;  /* 0xffffffc400387947 */ /* 0x000fea000383ffff */
.L_x_2319:
[----:B-1----:R1:W2:Y:S02]  /*f480*/  SYNCS.PHASECHK.TRANS64.TRYWAIT P0, [R0+URZ+0x28840], R3 ;  /* 0x02884003000075a7 */ /* 0x0022a4000800017f */
[----:B--2---:R-:W-:Y:S05]  /*f490*/  @!P0 NANOSLEEP.SYNCS 0x989680 ;  /* 0x009896800000895d */ /* 0x004fea0003900000 */
[----:B------:R-:W2:Y:S02]  /*f4a0*/  @!P0 SYNCS.PHASECHK.TRANS64 P0, [R0+URZ+0x28840], R3 ;  /* 0x02884003000085a7 */ /* 0x000ea4000800007f */
[----:B--2---:R-:W-:Y:S05]  /*f4b0*/  @!P0 BRA `(.L_x_2319) ;  /* 0xfffffffc00f08947 */ /* 0x004fea000383ffff */
[----:B------:R-:W-:Y:S05]  /*f4c0*/  BRA `(.L_x_2410) ;  /* 0xffffffc400887947 */ /* 0x000fea000383ffff */
.L_x_2323:
[----:B------:R-:W-:Y:S01]  /*f4d0*/  IMAD.MOV.U32 R13, RZ, RZ, R4 ;  /* 0x000000ffff0d7224 */ /* 0x000fe200078e0004 */
[----:B------:R-:W-:Y:S01]  /*f4e0*/  LOP3.LUT R8, R8, 0x7f, RZ, 0xc0, !PT ;  /* 0x0000007f08087812 */ /* 0x000fe200078ec0ff */
[----:B------:R-:W-:Y:S02]  /*f4f0*/  IMAD.MOV.U32 R12, RZ, RZ, RZ ;  /* 0x000000ffff0c7224 */ /* 0x000fe400078e00ff */
[----:B------:R-:W-:Y:S01]  /*f500*/  IMAD.MOV.U32 R11, RZ, RZ, 0x181f ;  /* 0x0000181fff0b7424 */ /* 0x000fe200078e00ff */
[----:B------:R-:W-:Y:S01]  /*f510*/  SHF.R.U32.HI R8, RZ, 0x3, R8 ;  /* 0x00000003ff087819 */ /* 0x000fe20000011608 */
[----:B------:R-:W-:Y:S02]  /*f520*/  IMAD.MOV.U32 R15, RZ, RZ, -0x1 ;  /* 0xffffffffff0f7424 */ /* 0x000fe400078e00ff */
[----:B------:R-:W-:-:S07]  /*f530*/  IMAD.U32 R2, RZ, RZ, UR40 ;  /* 0x00000028ff027e24 */ /* 0x000fce000f8e00ff */
[----:B-----5:R-:W-:Y:S05]  /*f540*/  WARPSYNC.COLLECTIVE R15, `(.L_x_2411) ;  /* 0x000000000f087348 */ /* 0x020fea0003c00000 */
[----:B------:R0:W1:Y:S02]  /*f550*/  SHFL.IDX P6, R14, R13, R12, R11 ;  /* 0x0000000c0d0e7389 */ /* 0x00006400000c000b */
[----:B01---5:R-:W-:Y:S01]  /*f560*/  ENDCOLLECTIVE ;  /* 0x000000000000791b */ /* 0x023fe20003800000 */
.L_x_2411:
[----:B------:R-:W-:Y:S02]  /*f570*/  IMAD R2, R2, 0x80, R8 ;  /* 0x0000008002027824 */ /* 0x000fe400078e0208 */
[----:B------:R-:W-:Y:S02]  /*f580*/  IMAD.MOV.U32 R13, RZ, RZ, R0 ;  /* 0x000000ffff0d7224 */ /* 0x000fe400078e0000 */
[----:B------:R-:W-:-:S07]  /*f590*/  IMAD.MOV.U32 R5, RZ, RZ, R14 ;  /* 0x000000ffff057224 */ /* 0x000fce00078e000e */
[----:B------:R-:W-:Y:S05]  /*f5a0*/  WARPSYNC.COLLECTIVE R15, `(.L_x_2412) ;  /* 0x000000000f087348 */ /* 0x000fea0003c00000 */
[----:B------:R0:W1:Y:S02]  /*f5b0*/  SHFL.IDX P6, R14, R13, R12, R11 ;  /* 0x0000000c0d0e7389 */ /* 0x00006400000c000b */
[----:B01----:R-:W-:Y:S01]  /*f5c0*/  ENDCOLLECTIVE ;  /* 0x000000000000791b */ /* 0x003fe20003800000 */
.L_x_2412:
        /* <DEDUP_REMOVED lines=9> */
.L_x_2413:
        /* <DEDUP_REMOVED lines=14> */
.L_x_2414:
[----:B------:R-:W-:Y:S02]  /*f740*/  IMAD.MOV.U32 R13, RZ, RZ, R4 ;  /* 0x000000ffff0d7224 */ /* 0x000fe400078e0004 */
[----:B------:R-:W-:Y:S02]  /*f750*/  IMAD.MOV.U32 R12, RZ, RZ, 0x2 ;  /* 0x00000002ff0c7424 */ /* 0x000fe400078e00ff */
[----:B------:R-:W-:-:S07]  /*f760*/  IMAD.MOV.U32 R5, RZ, RZ, R14 ;  /* 0x000000ffff057224 */ /* 0x000fce00078e000e */
[----:B------:R-:W-:Y:S05]  /*f770*/  WARPSYNC.COLLECTIVE R15, `(.L_x_2415) ;  /* 0x000000000f087348 */ /* 0x000fea0003c00000 */
[----:B------:R0:W1:Y:S02]  /*f780*/  SHFL.IDX P6, R14, R13, R12, R11 ;  /* 0x0000000c0d0e7389 */ /* 0x00006400000c000b */
[----:B01----:R-:W-:Y:S01]  /*f790*/  ENDCOLLECTIVE ;  /* 0x000000000000791b */ /* 0x003fe20003800000 */
.L_x_2415:
        /* <DEDUP_REMOVED lines=17> */
.L_x_2416:
[----:B------:R-:W-:Y:S02]  /*f8b0*/  IMAD.MOV.U32 R13, RZ, RZ, R4 ;  /* 0x000000ffff0d7224 */ /* 0x000fe400078e0004 */
[----:B------:R-:W-:Y:S02]  /*f8c0*/  IMAD.MOV.U32 R12, RZ, RZ, 0x3 ;  /* 0x00000003ff0c7424 */ /* 0x000fe400078e00ff */
[----:B------:R-:W-:-:S07]  /*f8d0*/  IMAD.MOV.U32 R6, RZ, RZ, R14 ;  /* 0x000000ffff067224 */ /* 0x000fce00078e000e */
[----:B------:R-:W-:Y:S05]  /*f8e0*/  WARPSYNC.COLLECTIVE R15, `(.L_x_2417) ;  /* 0x000000000f087348 */ /* 0x000fea0003c00000 */
[----:B------:R0:W1:Y:S02]  /*f8f0*/  SHFL.IDX P6, R14, R13, R12, R11 ;  /* 0x0000000c0d0e7389 */ /* 0x00006400000c000b */
[----:B01----:R-:W-:Y:S01]  /*f900*/  ENDCOLLECTIVE ;  /* 0x000000000000791b */ /* 0x003fe20003800000 */
.L_x_2417:
        /* <DEDUP_REMOVED lines=15> */
.L_x_2418:
[----:B------:R-:W-:Y:S02]  /*fa00*/  IMAD.MOV.U32 R13, RZ, RZ, R4 ;  /* 0x000000ffff0d7224 */ /* 0x000fe400078e0004 */
[----:B------:R-:W-:Y:S02]  /*fa10*/  IMAD.MOV.U32 R12, RZ, RZ, 0x4 ;  /* 0x00000004ff0c7424 */ /* 0x000fe400078e00ff */
[----:B------:R-:W-:-:S07]  /*fa20*/  IMAD.MOV.U32 R6, RZ, RZ, R14 ;  /* 0x000000ffff067224 */ /* 0x000fce00078e000e */
[----:B------:R-:W-:Y:S05]  /*fa30*/  WARPSYNC.COLLECTIVE R15, `(.L_x_2419) ;  /* 0x000000000f087348 */ /* 0x000fea0003c00000 */
[----:B------:R0:W1:Y:S02]  /*fa40*/  SHFL.IDX P6, R14, R13, R12, R11 ;  /* 0x0000000c0d0e7389 */ /* 0x00006400000c000b */
[----:B01----:R-:W-:Y:S01]  /*fa50*/  ENDCOLLECTIVE ;  /* 0x000000000000791b */ /* 0x003fe20003800000 */
.L_x_2419:
        /* <DEDUP_REMOVED lines=15> */
.L_x_2420:
[----:B------:R-:W-:Y:S02]  /*fb50*/  IMAD.MOV.U32 R13, RZ, RZ, R4 ;  /* 0x000000ffff0d7224 */ /* 0x000fe400078e0004 */
[----:B------:R-:W-:Y:S02]  /*fb60*/  IMAD.MOV.U32 R12, RZ, RZ, 0x5 ;  /* 0x00000005ff0c7424 */ /* 0x000fe400078e00ff */
[----:B------:R-:W-:-:S07]  /*fb70*/  IMAD.MOV.U32 R6, RZ, RZ, R14 ;  /* 0x000000ffff067224 */ /* 0x000fce00078e000e */
[----:B------:R-:W-:Y:S05]  /*fb80*/  WARPSYNC.COLLECTIVE R15, `(.L_x_2421) ;  /* 0x000000000f087348 */ /* 0x000fea0003c00000 */
[----:B------:R0:W1:Y:S02]  /*fb90*/  SHFL.IDX P6, R14, R13, R12, R11 ;  /* 0x0000000c0d0e7389 */ /* 0x00006400000c000b */
[----:B01----:R-:W-:Y:S01]  /*fba0*/  ENDCOLLECTIVE ;  /* 0x000000000000791b */ /* 0x003fe20003800000 */
.L_x_2421:
        /* <DEDUP_REMOVED lines=15> */
.L_x_2422:
[----:B------:R-:W-:Y:S02]  /*fca0*/  IMAD.MOV.U32 R13, RZ, RZ, R4 ;  /* 0x000000ffff0d7224 */ /* 0x000fe400078e0004 */
[----:B------:R-:W-:Y:S02]  /*fcb0*/  IMAD.MOV.U32 R12, RZ, RZ, 0x6 ;  /* 0x00000006ff0c7424 */ /* 0x000fe400078e00ff */
[----:B------:R-:W-:-:S07]  /*fcc0*/  IMAD.MOV.U32 R6, RZ, RZ, R14 ;  /* 0x000000ffff067224 */ /* 0x000fce00078e000e */
[----:B------:R-:W-:Y:S05]  /*fcd0*/  WARPSYNC.COLLECTIVE R15, `(.L_x_2423) ;  /* 0x000000000f087348 */ /* 0x000fea0003c00000 */
[----:B------:R0:W1:Y:S02]  /*fce0*/  SHFL.IDX P6, R14, R13, R12, R11 ;  /* 0x0000000c0d0e7389 */ /* 0x00006400000c000b */
[----:B01----:R-:W-:Y:S01]  /*fcf0*/  ENDCOLLECTIVE ;  /* 0x000000000000791b */ /* 0x003fe20003800000 */
.L_x_2423:
        /* <DEDUP_REMOVED lines=14> */
.L_x_2424:
[----:B------:R-:W-:Y:S02]  /*fde0*/  IMAD.MOV.U32 R13, RZ, RZ, R4 ;  /* 0x000000ffff0d7224 */ /* 0x000fe400078e0004 */
[----:B------:R-:W-:Y:S02]  /*fdf0*/  IMAD.MOV.U32 R12, RZ, RZ, 0x7 ;  /* 0x00000007ff0c7424 */ /* 0x000fe400078e00ff */
[----:B------:R-:W-:-:S07]  /*fe00*/  IMAD.MOV.U32 R6, RZ, RZ, R14 ;  /* 0x000000ffff067224 */ /* 0x000fce00078e000e */
[----:B------:R-:W-:Y:S05]  /*fe10*/  WARPSYNC.COLLECTIVE R15, `(.L_x_2425) ;  /* 0x000000000f087348 */ /* 0x000fea0003c00000 */
[----:B------:R0:W1:Y:S02]  /*fe20*/  SHFL.IDX P6, R14, R13, R12, R11 ;  /* 0x0000000c0d0e7389 */ /* 0x00006400000c000b */
[----:B01----:R-:W-:Y:S01]  /*fe30*/  ENDCOLLECTIVE ;  /* 0x000000000000791b */ /* 0x003fe20003800000 */
.L_x_2425:
        /* <DEDUP_REMOVED lines=13> */
.L_x_2426:
[----:B------:R-:W-:Y:S01]  /*ff10*/  IMAD.MOV.U32 R0, RZ, RZ, R14 ;  /* 0x000000ffff007224 */ /* 0x000fe200078e000e */
[----:B------:R-:W-:Y:S06]  /*ff20*/  BRA `(.L_x_2427) ;  /* 0xffffffc400ec7947 */ /* 0x000fec000383ffff */
.L_x_2328:
[----:B0-----:R0:W1:Y:S02]  /*ff30*/  SYNCS.PHASECHK.TRANS64.TRYWAIT P0, [R17+URZ+0x28820], R0 ;  /* 0x02882000110075a7 */ /* 0x001064000800017f */
[----:B-1----:R-:W-:Y:S05]  /*ff40*/  @!P0 NANOSLEEP.SYNCS 0x989680 ;  /* 0x009896800000895d */ /* 0x002fea0003900000 */
[----:B------:R-:W1:Y:S02]  /*ff50*/  @!P0 SYNCS.PHASECHK.TRANS64 P0, [R17+URZ+0x28820], R0 ;  /* 0x02882000110085a7 */ /* 0x000e64000800007f */
[----:B-1----:R-:W-:Y:S05]  /*ff60*/  @!P0 BRA `(.L_x_2328) ;  /* 0xfffffffc00f08947 */ /* 0x002fea000383ffff */
[----:B------:R-:W-:Y:S05]  /*ff70*/  BRA `(.L_x_2428) ;  /* 0xffffffc8005c7947 */ /* 0x000fea000383ffff */
.L_x_2335:
[----:B0-----:R0:W1:Y:S02]  /*ff80*/  SYNCS.PHASECHK.TRANS64.TRYWAIT P0, [R4+URZ+0x28840], R3 ;  /* 0x02884003040075a7 */ /* 0x001064000800017f */
[----:B-1----:R-:W-:Y:S05]  /*ff90*/  @!P0 NANOSLEEP.SYNCS 0x989680 ;  /* 0x009896800000895d */ /* 0x002fea0003900000 */
[----:B------:R-:W1:Y:S02]  /*ffa0*/  @!P0 SYNCS.PHASECHK.TRANS64 P0, [R4+URZ+0x28840], R3 ;  /* 0x02884003040085a7 */ /* 0x000e64000800007f */
[----:B-1----:R-:W-:Y:S05]  /*ffb0*/  @!P0 BRA `(.L_x_2335) ;  /* 0xfffffffc00f08947 */ /* 0x002fea000383ffff */
[----:B------:R-:W-:Y:S05]  /*ffc0*/  BRA `(.L_x_2429) ;  /* 0xffffffcc00147947 */ /* 0x000fea000383ffff */
.L_x_2341:
[----:B0-----:R0:W1:Y:S02]  /*ffd0*/  SYNCS.PHASECHK.TRANS64.TRYWAIT P0, [R4+URZ+0x60], R3 ;  /* 0x00006003040075a7 */ /* 0x001064000800017f */
[----:B-1----:R-:W-:Y:S05]  /*ffe0*/  @!P0 NANOSLEEP.SYNCS 0x989680 ;  /* 0x009896800000895d */ /* 0x002fea0003900000 */
[----:B------:R-:W1:Y:S02]  /*fff0*/  @!P0 SYNCS.PHASECHK.TRANS64 P0, [R4+URZ+0x60], R3 ;  /* 0x00006003040085a7 */ /* 0x000e64000800007f */
[----:B-1----:R-:W-:Y:S05]  /*10000*/  @!P0 BRA `(.L_x_2341) ;  /* 0xfffffffc00f08947 */ /* 0x002fea000383ffff */
[----:B------:R-:W-:Y:S05]  /*10010*/  BRA `(.L_x_2430) ;  /* 0xffffffcc00e07947 */ /* 0x000fea000383ffff */
.L_x_2351:
[----:B--2---:R2:W3:Y:S02]  /*10020*/  SYNCS.PHASECHK.TRANS64.TRYWAIT P0, [R3+URZ+0x28840], R2 ;  /* 0x02884002030075a7 */ /* 0x0044e4000800017f */
[----:B---3--:R-:W-:Y:S05]  /*10030*/  @!P0 NANOSLEEP.SYNCS 0x989680 ;  /* 0x009896800000895d */ /* 0x008fea0003900000 */
[----:B------:R-:W3:Y:S02]  /*10040*/  @!P0 SYNCS.PHASECHK.TRANS64 P0, [R3+URZ+0x28840], R2 ;  /* 0x02884002030085a7 */ /* 0x000ee4000800007f */
[----:B---3--:R-:W-:Y:S05]  /*10050*/  @!P0 BRA `(.L_x_2351) ;  /* 0xfffffffc00f08947 */ /* 0x008fea000383ffff */
[----:B------:R-:W-:Y:S05]  /*10060*/  BRA `(.L_x_2431) ;  /* 0xffffffd400607947 */ /* 0x000fea000383ffff */
.L_x_2357:
[----:B0-----:R0:W1:Y:S02]  /*10070*/  SYNCS.PHASECHK.TRANS64.TRYWAIT P0, [R2+URZ+0x60], R3 ;  /* 0x00006003020075a7 */ /* 0x001064000800017f */
[----:B-1----:R-:W-:Y:S05]  /*10080*/  @!P0 NANOSLEEP.SYNCS 0x989680 ;  /* 0x009896800000895d */ /* 0x002fea0003900000 */
[----:B------:R-:W1:Y:S02]  /*10090*/  @!P0 SYNCS.PHASECHK.TRANS64 P0, [R2+URZ+0x60], R3 ;  /* 0x00006003020085a7 */ /* 0x000e64000800007f */
[----:B-1----:R-:W-:Y:S05]  /*100a0*/  @!P0 BRA `(.L_x_2357) ;  /* 0xfffffffc00f08947 */ /* 0x002fea000383ffff */
[----:B------:R-:W-:Y:S05]  /*100b0*/  BRA `(.L_x_2432) ;  /* 0xffffffd800307947 */ /* 0x000fea000383ffff */
.L_x_2366:
[----:B---3--:R3:W4:Y:S02]  /*100c0*/  SYNCS.PHASECHK.TRANS64.TRYWAIT P0, [R2+URZ+0x28840], R3 ;  /* 0x02884003020075a7 */ /* 0x008724000800017f */
[----:B----4-:R-:W-:Y:S05]  /*100d0*/  @!P0 NANOSLEEP.SYNCS 0x989680 ;  /* 0x009896800000895d */ /* 0x010fea0003900000 */
[----:B------:R-:W4:Y:S02]  /*100e0*/  @!P0 SYNCS.PHASECHK.TRANS64 P0, [R2+URZ+0x28840], R3 ;  /* 0x02884003020085a7 */ /* 0x000f24000800007f */
[----:B----4-:R-:W-:Y:S05]  /*100f0*/  @!P0 BRA `(.L_x_2366) ;  /* 0xfffffffc00f08947 */ /* 0x010fea000383ffff */
[----:B------:R-:W-:Y:S05]  /*10100*/  BRA `(.L_x_2433) ;  /* 0xffffffdc00847947 */ /* 0x000fea000383ffff */
.L_x_2372:
[----:B0-----:R0:W1:Y:S02]  /*10110*/  SYNCS.PHASECHK.TRANS64.TRYWAIT P0, [R2+URZ+0x60], R5 ;  /* 0x00006005020075a7 */ /* 0x001064000800017f */
[----:B-1----:R-:W-:Y:S05]  /*10120*/  @!P0 NANOSLEEP.SYNCS 0x989680 ;  /* 0x009896800000895d */ /* 0x002fea0003900000 */
[----:B------:R-:W1:Y:S02]  /*10130*/  @!P0 SYNCS.PHASECHK.TRANS64 P0, [R2+URZ+0x60], R5 ;  /* 0x00006005020085a7 */ /* 0x000e64000800007f */
[----:B-1----:R-:W-:Y:S05]  /*10140*/  @!P0 BRA `(.L_x_2372) ;  /* 0xfffffffc00f08947 */ /* 0x002fea000383ffff */
[----:B------:R-:W-:Y:S05]  /*10150*/  BRA `(.L_x_2434) ;  /* 0xffffffe000547947 */ /* 0x000fea000383ffff */
.L_x_2383:
[----:B0-----:R0:W2:Y:S02]  /*10160*/  SYNCS.PHASECHK.TRANS64.TRYWAIT P0, [R3+URZ+0x28860], R0 ;  /* 0x02886000030075a7 */ /* 0x0010a4000800017f */
[----:B--2---:R-:W-:Y:S05]  /*10170*/  @!P0 NANOSLEEP.SYNCS 0x989680 ;  /* 0x009896800000895d */ /* 0x004fea0003900000 */
[----:B------:R-:W2:Y:S02]  /*10180*/  @!P0 SYNCS.PHASECHK.TRANS64 P0, [R3+URZ+0x28860], R0 ;  /* 0x02886000030085a7 */ /* 0x000ea4000800007f */
[----:B--2---:R-:W-:Y:S05]  /*10190*/  @!P0 BRA `(.L_x_2383) ;  /* 0xfffffffc00f08947 */ /* 0x004fea000383ffff */
[----:B------:R-:W-:Y:S05]  /*101a0*/  BRA `(.L_x_2435) ;  /* 0xffffffe400947947 */ /* 0x000fea000383ffff */
.L_x_2390:
[----:B------:R-:W-:Y:S01]  /*101b0*/  BSSY B0, `(.L_x_2436) ;  /* 0x0000008000007945 */ /* 0x000fe20003800000 */
[----:B-----5:R-:W-:Y:S02]  /*101c0*/  IMAD.MOV.U32 R13, RZ, RZ, R2 ;  /* 0x000000ffff0d7224 */ /* 0x020fe400078e0002 */
[----:B------:R-:W-:Y:S02]  /*101d0*/  IMAD.MOV.U32 R12, RZ, RZ, RZ ;  /* 0x000000ffff0c7224 */ /* 0x000fe400078e00ff */
[----:B------:R-:W-:Y:S02]  /*101e0*/  IMAD.MOV.U32 R11, RZ, RZ, 0x1f ;  /* 0x0000001fff0b7424 */ /* 0x000fe400078e00ff */
[----:B------:R-:W-:-:S07]  /*101f0*/  IMAD.MOV.U32 R15, RZ, RZ, -0x1 ;  /* 0xffffffffff0f7424 */ /* 0x000fce00078e00ff */
[----:B-1----:R-:W-:Y:S05]  /*10200*/  WARPSYNC.COLLECTIVE R15, `(.L_x_2437) ;  /* 0x000000000f087348 */ /* 0x002fea0003c00000 */
[----:B------:R0:W2:Y:S02]  /*10210*/  SHFL.IDX P6, R14, R13, R12, R11 ;  /* 0x0000000c0d0e7389 */ /* 0x0000a400000c000b */
[----:B012---:R-:W-:Y:S01]  /*10220*/  ENDCOLLECTIVE ;  /* 0x000000000000791b */ /* 0x007fe20003800000 */
.L_x_2437:
[----:B------:R-:W-:Y:S05]  /*10230*/  BSYNC B0 ;  /* 0x0000000000007941 */ /* 0x000fea0003800000 */
.L_x_2436:
[----:B------:R-:W-:Y:S05]  /*10240*/  BRA `(.L_x_2438) ;  /* 0xffffffe8008c7947 */ /* 0x000fea000383ffff */
.L_x_2393:
[----:B0-----:R0:W1:Y:S02]  /*10250*/  SYNCS.PHASECHK.TRANS64.TRYWAIT P0, [R0+URZ+0x28820], R3 ;  /* 0x02882003000075a7 */ /* 0x001064000800017f */
[----:B-1----:R-:W-:Y:S05]  /*10260*/  @!P0 NANOSLEEP.SYNCS 0x989680 ;  /* 0x009896800000895d */ /* 0x002fea0003900000 */
[----:B------:R-:W1:Y:S02]  /*10270*/  @!P0 SYNCS.PHASECHK.TRANS64 P0, [R0+URZ+0x28820], R3 ;  /* 0x02882003000085a7 */ /* 0x000e64000800007f */
[----:B-1----:R-:W-:Y:S05]  /*10280*/  @!P0 BRA `(.L_x_2393) ;  /* 0xfffffffc00f08947 */ /* 0x002fea000383ffff */
[----:B------:R-:W-:Y:S05]  /*10290*/  BRA `(.L_x_2439) ;  /* 0xffffffe800d87947 */ /* 0x000fea000383ffff */
.L_x_2394:
        /* <DEDUP_REMOVED lines=8> */
[----:B0-----:R-:W-:Y:S05]  /*10320*/  WARPSYNC.COLLECTIVE R15, `(.L_x_2441) ;  /* 0x000000000f087348 */ /* 0x001fea0003c00000 */
[----:B------:R1:W2:Y:S02]  /*10330*/  SHFL.IDX P6, R14, R13, R12, R11 ;  /* 0x0000000c0d0e7389 */ /* 0x0002a400000c000b */
[----:B012---:R-:W-:Y:S01]  /*10340*/  ENDCOLLECTIVE ;  /* 0x000000000000791b */ /* 0x007fe20003800000 */
.L_x_2441:
[----:B------:R-:W-:Y:S05]  /*10350*/  BSYNC B0 ;  /* 0x0000000000007941 */ /* 0x000fea0003800000 */
.L_x_2440:
[----:B------:R-:W-:Y:S05]  /*10360*/  BRA `(.L_x_2442) ;  /* 0xffffffe800c07947 */ /* 0x000fea000383ffff */
.L_x_2397:
[----:B------:R-:W-:Y:S01]  /*10370*/  BSSY B1, `(.L_x_2443) ;  /* 0x0000006000017945 */ /* 0x000fe20003800000 */
[----:B------:R-:W-:-:S07]  /*10380*/  IMAD.MOV.U32 R15, RZ, RZ, -0x1 ;  /* 0xffffffffff0f7424 */ /* 0x000fce00078e00ff */
[----:B01----:R-:W-:Y:S05]  /*10390*/  WARPSYNC.COLLECTIVE R15, `(.L_x_2444) ;  /* 0x000000000f0c7348 */ /* 0x003fea0003c00000 */
[----:B------:R-:W-:Y:S02]  /*103a0*/  ELECT P6, UR62, PT ;  /* 0x00000000003e782f */ /* 0x000fe400038c0000 */
[----:B------:R-:W-:Y:S01]  /*103b0*/  MOV R14, UR62 ;  /* 0x0000003e000e7c02 */ /* 0x000fe20008000f00 */
[----:B01----:R-:W-:Y:S10]  /*103c0*/  ENDCOLLECTIVE ;  /* 0x000000000000791b */ /* 0x003ff40003800000 */
.L_x_2444:
[----:B------:R-:W-:Y:S05]  /*103d0*/  BSYNC B1 ;  /* 0x0000000000017941 */ /* 0x000fea0003800000 */
.L_x_2443:
[----:B------:R-:W-:Y:S05]  /*103e0*/  BRA `(.L_x_2445) ;  /* 0xffffffe800b87947 */ /* 0x000fea000383ffff */
.L_x_2399:
[----:B0-----:R0:W1:Y:S02]  /*103f0*/  SYNCS.PHASECHK.TRANS64.TRYWAIT P0, [R6+URZ], R5 ;  /* 0x00000005060075a7 */ /* 0x001064000800017f */
[----:B-1----:R-:W-:Y:S05]  /*10400*/  @!P0 NANOSLEEP.SYNCS 0x989680 ;  /* 0x009896800000895d */ /* 0x002fea0003900000 */
[----:B------:R-:W1:Y:S02]  /*10410*/  @!P0 SYNCS.PHASECHK.TRANS64 P0, [R6+URZ], R5 ;  /* 0x00000005060085a7 */ /* 0x000e64000800007f */
[----:B-1----:R-:W-:Y:S05]  /*10420*/  @!P0 BRA `(.L_x_2399) ;  /* 0xfffffffc00f08947 */ /* 0x002fea000383ffff */
[----:B------:R-:W-:Y:S05]  /*10430*/  BRA `(.L_x_2446) ;  /* 0xffffffe800f07947 */ /* 0x000fea000383ffff */
.L_x_2400:
[----:B-1----:R1:W2:Y:S02]  /*10440*/  SYNCS.PHASECHK.TRANS64.TRYWAIT P0, [R3+URZ], R2 ;  /* 0x00000002030075a7 */ /* 0x0022a4000800017f */
[----:B--2---:R-:W-:Y:S05]  /*10450*/  @!P0 NANOSLEEP.SYNCS 0x989680 ;  /* 0x009896800000895d */ /* 0x004fea0003900000 */
[----:B------:R-:W2:Y:S02]  /*10460*/  @!P0 SYNCS.PHASECHK.TRANS64 P0, [R3+URZ], R2 ;  /* 0x00000002030085a7 */ /* 0x000ea4000800007f */
[----:B--2---:R-:W-:Y:S05]  /*10470*/  @!P0 BRA `(.L_x_2400) ;  /* 0xfffffffc00f08947 */ /* 0x004fea000383ffff */
[----:B------:R-:W-:Y:S05]  /*10480*/  BRA `(.L_x_2447) ;  /* 0xffffffe800e47947 */ /* 0x000fea000383ffff */
.L_x_2402:
[----:B-1----:R1:W2:Y:S02]  /*10490*/  SYNCS.PHASECHK.TRANS64.TRYWAIT P0, [R18+URZ], R5 ;  /* 0x00000005120075a7 */ /* 0x0022a4000800017f */
[----:B--2---:R-:W-:Y:S05]  /*104a0*/  @!P0 NANOSLEEP.SYNCS 0x989680 ;  /* 0x009896800000895d */ /* 0x004fea0003900000 */
[----:B------:R-:W2:Y:S02]  /*104b0*/  @!P0 SYNCS.PHASECHK.TRANS64 P0, [R18+URZ], R5 ;  /* 0x00000005120085a7 */ /* 0x000ea4000800007f */
[----:B--2---:R-:W-:Y:S05]  /*104c0*/  @!P0 BRA `(.L_x_2402) ;  /* 0xfffffffc00f08947 */ /* 0x004fea000383ffff */
[----:B------:R-:W-:Y:S05]  /*104d0*/  BRA `(.L_x_2448) ;  /* 0xffffffe800e87947 */ /* 0x000fea000383ffff */
.L_x_2449:
        /* <DEDUP_REMOVED lines=10> */
.L_x_3224:


//--------------------- .text._ZN7cutlass13device_kernelIN5flash11enable_sm90INS1_16FlashAttnFwdSm90INS1_25CollectiveMainloopFwdSm90ILi2EN4cute5tupleIJNS5_1CILi1EEES8_S8_EEENS6_IJNS7_ILi128EEESA_SA_EEELi128ENS_6half_tEfNS_4arch4Sm90ELb1ELb0ELb0ELb1ELb0ELb0ELb0ELb1ELb1ELb1ELb0ELb0EEENS1_21CollectiveEpilogueFwdISB_S9_SC_SE_Li256ELb1ELb1ELb0ELb0EEENS1_36VarlenDynamicPersistentTileSchedulerILi128ELi128ELi256ELi128ELb0ELb1ELb1ELb1ELb1ELb1EEEEEEEEEvNT_6ParamsE --------------------------
	.section	.text._ZN7cutlass13device_kernelIN5flash11enable_sm90INS1_16FlashAttnFwdSm90INS1_25CollectiveMainloopFwdSm90ILi2EN4cute5tupleIJNS5_1CILi1EEES8_S8_EEENS6_IJNS7_ILi128EEESA_SA_EEELi128ENS_6half_tEfNS_4arch4Sm90ELb1ELb0ELb0ELb1ELb0ELb0ELb0ELb1ELb1ELb1ELb0ELb0EEENS1_21CollectiveEpilogueFwdISB_S9_SC_SE_Li256ELb1ELb1ELb0ELb0EEENS1_36VarlenDynamicPersistentTileSchedulerILi128ELi128ELi256ELi128ELb0ELb1ELb1ELb1ELb1ELb1EEEEEEEEEvNT_6ParamsE,"ax",@progbits
	.align	128
.text._ZN7cutlass13device_kernelIN5flash11enable_sm90INS1_16FlashAttnFwdSm90INS1_25CollectiveMainloopFwdSm90ILi2EN4cute5tupleIJNS5_1CILi1EEES8_S8_EEENS6_IJNS7_ILi128EEESA_SA_EEELi128ENS_6half_tEfNS_4arch4Sm90ELb1ELb0ELb0ELb1ELb0ELb0ELb0ELb1ELb1ELb1ELb0ELb0EEENS1_21CollectiveEpilogueFwdISB_S9_SC_SE_Li256ELb1ELb1ELb0ELb0EEENS1_36VarlenDynamicPersistentTileSchedulerILi128ELi128ELi256ELi128ELb0ELb1ELb1ELb1ELb1ELb1EEEEEEEEEvNT_6ParamsE:
        .type           _ZN7cutlass13device_kernelIN5flash11enable_sm90INS1_16FlashAttnFwdSm90INS1_25CollectiveMainloopFwdSm90ILi2EN4cute5tupleIJNS5_1CILi1EEES8_S8_EEENS6_IJNS7_ILi128EEESA_SA_EEELi128ENS_6half_tEfNS_4arch4Sm90ELb1ELb0ELb0ELb1ELb0ELb0ELb0ELb1ELb1ELb1ELb0ELb0EEENS1_21CollectiveEpilogueFwdISB_S9_SC_SE_Li256ELb1ELb1ELb0ELb0EEENS1_36VarlenDynamicPersistentTileSchedulerILi128ELi128ELi256ELi128ELb0ELb1ELb1ELb1ELb1ELb1EEEEEEEEEvNT_6ParamsE,@function
        .size           _ZN7cutlass13device_kernelIN5flash11enable_sm90INS1_16FlashAttnFwdSm90INS1_25CollectiveMainloopFwdSm90ILi2EN4cute5tupleIJNS5_1CILi1EEES8_S8_EEENS6_IJNS7_ILi128EEESA_SA_EEELi128ENS_6half_tEfNS_4arch4Sm90ELb1ELb0ELb0ELb1ELb0ELb0ELb0ELb1ELb1ELb1ELb0ELb0EEENS1_21CollectiveEpilogueFwdISB_S9_SC_SE_Li256ELb1ELb1ELb0ELb0EEENS1_36VarlenDynamicPersistentTileSchedulerILi128ELi128ELi256ELi128ELb0ELb1ELb1ELb1ELb1ELb1EEEEEEEEEvNT_6ParamsE,(.L_x_3225 - _ZN7cutlass13device_kernelIN5flash11enable_sm90INS1_16FlashAttnFwdSm90INS1_25CollectiveMainloopFwdSm90ILi2EN4cute5tupleIJNS5_1CILi1EEES8_S8_EEENS6_IJNS7_ILi128EEESA_SA_EEELi128ENS_6half_tEfNS_4arch4Sm90ELb1ELb0ELb0ELb1ELb0ELb0ELb0ELb1ELb1ELb1ELb0ELb0EEENS1_21CollectiveEpilogueFwdISB_S9_SC_SE_Li256ELb1ELb1ELb0ELb0EEENS1_36VarlenDynamicPersistentTileSchedulerILi128ELi128ELi256ELi128ELb0ELb1ELb1ELb1ELb1ELb1EEEEEEEEEvNT_6ParamsE)
        .other          _ZN7cutlass13device_kernelIN5flash11enable_sm90INS1_16FlashAttnFwdSm90INS1_25CollectiveMainloopFwdSm90ILi2EN4cute5tupleIJNS5_1CILi1EEES8_S8_EEENS6_IJNS7_ILi128EEESA_SA_EEELi128ENS_6half_tEfNS_4arch4Sm90ELb1ELb0ELb0ELb1ELb0ELb0ELb0ELb1ELb1ELb1ELb0ELb0EEENS1_21CollectiveEpilogueFwdISB_S9_SC_SE_Li256ELb1ELb1ELb0ELb0EEENS1_36VarlenDynamicPersistentTileSchedulerILi128ELi128ELi256ELi128ELb0ELb1ELb1ELb1ELb1ELb1EEEEEEEEEvNT_6ParamsE,@"STO_CUDA_ENTRY STV_DEFAULT"
_ZN7cutlass13device_kernelIN5flash11enable_sm90INS1_16FlashAttnFwdSm90INS1_25CollectiveMainloopFwdSm90ILi2EN4cute5tupleIJNS5_1CILi1EEES8_S8_EEENS6_IJNS7_ILi128EEESA_SA_EEELi128ENS_6half_tEfNS_4arch4Sm90ELb1ELb0ELb0ELb1ELb0ELb0ELb0ELb1ELb1ELb1ELb0ELb0EEENS1_21CollectiveEpilogueFwdISB_S9_SC_SE_Li256ELb1ELb1ELb0ELb0EEENS1_36VarlenDynamicPersistentTileSchedulerILi128ELi128ELi256ELi128ELb0ELb1ELb1ELb1ELb1ELb1EEEEEEEEEvNT_6ParamsE:
        /* <DEDUP_REMOVED lines=17> */
.L_x_2451:
[----:B------:R-:W-:Y:S05]  /*0110*/  BSYNC B0 ;  /* 0x0000000000007941 */ /* 0x000fea0003800000 */
.L_x_2450:
        /* <DEDUP_REMOVED lines=40> */
.L_x_2452:
        /* <DEDUP_REMOVED lines=22> */
.L_x_2453:
        /* <DEDUP_REMOVED lines=18> */
.L_x_2454:
        /* <DEDUP_REMOVED lines=22> */
.L_x_2455:
        /* <DEDUP_REMOVED lines=22> */
.L_x_2456:
        /* <DEDUP_REMOVED lines=8> */
.L_x_2458:
        /* <DEDUP_REMOVED lines=21> */
[----:B------:R-:W-:-:S04]  /*0ab0*/  LEA.HI R3, R0, R197, RZ, 0x7 ;  /* 0x000000c500037211 */ /* 0x000fc800078f38ff */
[----:B------:R-:W-:Y:S02]  /*0ac0*/  LOP3.LUT R2, R3, 0xffffff80, RZ, 0xc0, !PT ;  /* 0xffffff8003027812 */ /* 0x000fe400078ec0ff */
[----:B------:R-:W-:-:S03]  /*0ad0*/  LEA.HI R4, R0, R197, RZ, 0x5 ;  /* 0x000000c500047211 */ /* 0x000fc600078f28ff */
[----:B------:R-:W-:Y:S02]  /*0ae0*/  IMAD.IADD R191, R197, 0x1, -R2 ;  /* 0x00000001c5bf7824 */ /* 0x000fe400078e0a02 */
[----:B------:R-:W-:-:S03]  /*0af0*/  IMAD.SHL.U32 R6, R4, 0x20, RZ ;  /* 0x0000002004067824 */ /* 0x000fc600078e00ff */
[----:B------:R-:W-:Y:S02]  /*0b00*/  SHF.R.S32.HI R8, RZ, 0x1f, R191 ;  /* 0x0000001fff087819 */ /* 0x000fe400000114bf */
[----:B------:R-:W-:Y:S02]  /*0b10*/  LEA.HI R2, R0, R197, RZ, 0x4 ;  /* 0x000000c500027211 */ /* 0x000fe400078f20ff */
[----:B------:R-:W-:Y:S02]  /*0b20*/  LEA.HI R9, R8, R191, RZ, 0x2 ;  /* 0x000000bf08097211 */ /* 0x000fe400078f10ff */
[----:B------:R-:W-:Y:S02]  /*0b30*/  LEA.HI R10, R0, R197, RZ, 0x2 ;  /* 0x000000c5000a7211 */ /* 0x000fe400078f10ff */
[----:B------:R-:W-:Y:S02]  /*0b40*/  LOP3.LUT R7, R6, 0xfffffc00, RZ, 0xc0, !PT ;  /* 0xfffffc0006077812 */ /* 0x000fe400078ec0ff */
[----:B------:R-:W-:-:S02]  /*0b50*/  SHF.R.S32.HI R6, RZ, 0x2, R9 ;  /* 0x00000002ff067819 */ /* 0x000fc40000011409 */
[----:B------:R-:W-:Y:S02]  /*0b60*/  SHF.R.S32.HI R11, RZ, 0x1f, R9 ;  /* 0x0000001fff0b7819 */ /* 0x000fe40000011409 */
[----:B------:R-:W-:Y:S02]  /*0b70*/  SHF.R.S32.HI R5, RZ, 0x4, R2 ;  /* 0x00000004ff057819 */ /* 0x000fe40000011402 */
[----:B------:R-:W-:Y:S02]  /*0b80*/  LOP3.LUT R4, R2, 0x3fffff0, RZ, 0xc0, !PT ;  /* 0x03fffff002047812 */ /* 0x000fe400078ec0ff */
[----:B------:R-:W-:Y:S02]  /*0b90*/  LOP3.LUT R10, R10, 0xfffffffc, RZ, 0xc0, !PT ;  /* 0xfffffffc0a0a7812 */ /* 0x000fe400078ec0ff */
[----:B------:R-:W-:Y:S02]  /*0ba0*/  LEA.HI R0, R0, R197, RZ, 0x3 ;  /* 0x000000c500007211 */ /* 0x000fe400078f18ff */
[----:B------:R-:W-:-:S02]  /*0bb0*/  LEA.HI R11, R11, R6, RZ, 0x3 ;  /* 0x000000060b0b7211 */ /* 0x000fc400078f18ff */
[----:B------:R-:W-:Y:S01]  /*0bc0*/  SHF.R.S32.HI R192, RZ, 0x7, R3 ;  /* 0x00000007ffc07819 */ /* 0x000fe20000011403 */
[C---:B------:R-:W-:Y:S01]  /*0bd0*/  IMAD.IADD R4, R197.reuse, 0x1, -R4 ;  /* 0x00000001c5047824 */ /* 0x040fe200078e0a04 */
[----:B------:R-:W-:Y:S01]  /*0be0*/  LEA.HI R2, R2, R5, RZ, 0x1 ;  /* 0x0000000502027211 */ /* 0x000fe200078f08ff */
[----:B------:R-:W-:Y:S01]  /*0bf0*/  IMAD.IADD R10, R197, 0x1, -R10 ;  /* 0x00000001c50a7824 */ /* 0x000fe200078e0a0a */
[----:B------:R-:W-:Y:S02]  /*0c00*/  LOP3.LUT R186, R0, 0xfffffff8, RZ, 0xc0, !PT ;  /* 0xfffffff800ba7812 */ /* 0x000fe400078ec0ff */
[----:B------:R-:W-:Y:S02]  /*0c10*/  LOP3.LUT R11, R11, 0xfffffff8, RZ, 0xc0, !PT ;  /* 0xfffffff80b0b7812 */ /* 0x000fe400078ec0ff */
[----:B------:R-:W-:Y:S02]  /*0c20*/  LEA.HI R8, R8, R191, RZ, 0x5 ;  /* 0x000000bf08087211 */ /* 0x000fe400078f28ff */
[----:B------:R-:W-:Y:S01]  /*0c30*/  LEA.HI R3, R3, R192, RZ, 0x1 ;  /* 0x000000c003037211 */ /* 0x000fe200078f08ff */
[----:B------:R-:W-:Y:S01]  /*0c40*/  IMAD R7, R4, 0x40, R7 ;  /* 0x0000004004077824 */ /* 0x000fe200078e0207 */
[----:B------:R-:W-:Y:S01]  /*0c50*/  LOP3.LUT R2, R2, 0x1ffffffe, RZ, 0xc0, !PT ;  /* 0x1ffffffe02027812 */ /* 0x000fe200078ec0ff */
[----:B------:R-:W-:Y:S01]  /*0c60*/  IMAD.IADD R186, R197, 0x1, -R186 ;  /* 0x00000001c5ba7824 */ /* 0x000fe200078e0aba */
[----:B------:R-:W-:Y:S01]  /*0c70*/  SHF.R.S32.HI R8, RZ, 0x5, R8 ;  /* 0x00000005ff087819 */ /* 0x000fe20000011408 */
[----:B------:R-:W-:Y:S01]  /*0c80*/  IMAD.IADD R11, R6, 0x1, -R11 ;  /* 0x00000001060b7824 */ /* 0x000fe200078e0a0b */
[----:B------:R-:W-:-:S02]  /*0c90*/  LEA.HI R4, R10, R10, RZ, 0x1 ;  /* 0x0000000a0a047211 */ /* 0x000fc400078f08ff */
[----:B------:R-:W-:Y:S01]  /*0ca0*/  LOP3.LUT R3, R3, 0x3fffffe, RZ, 0xc0, !PT ;  /* 0x03fffffe03037812 */ /* 0x000fe200078ec0ff */
[----:B------:R-:W-:Y:S01]  /*0cb0*/  IMAD.IADD R2, R5, 0x1, -R2 ;  /* 0x0000000105027824 */ /* 0x000fe200078e0a02 */
[----:B------:R-:W-:Y:S01]  /*0cc0*/  LOP3.LUT R5, R4, 0x1ffffffe, RZ, 0xc0, !PT ;  /* 0x1ffffffe04057812 */ /* 0x000fe200078ec0ff */
[----:B------:R-:W-:Y:S02]  /*0cd0*/  IMAD.SHL.U32 R19, R186, 0x8, RZ ;  /* 0x00000008ba137824 */ /* 0x000fe400078e00ff */
[----:B------:R-:W-:Y:S02]  /*0ce0*/  IMAD R8, R8, 0x10, R11 ;  /* 0x0000001008087824 */ /* 0x000fe400078e020b */
[----:B------:R-:W-:Y:S01]  /*0cf0*/  IMAD.IADD R3, R192, 0x1, -R3 ;  /* 0x00000001c0037824 */ /* 0x000fe200078e0a03 */
[----:B------:R-:W-:Y:S01]  /*0d00*/  LOP3.LUT R22, R9, 0x7ffffffc, RZ, 0xc0, !PT ;  /* 0x7ffffffc09167812 */ /* 0x000fe200078ec0ff */
[----:B------:R-:W-:Y:S02]  /*0d10*/  VIADD R185, R19, 0x40 ;  /* 0x0000004013b97836 */ /* 0x000fe40000000000 */
[----:B------:R-:W-:-:S02]  /*0d20*/  IMAD.IADD R10, R10, 0x1, -R5 ;  /* 0x000000010a0a7824 */ /* 0x000fc400078e0a05 */
[----:B------:R-:W-:Y:S01]  /*0d30*/  IMAD R193, R3, 0x40, R8 ;  /* 0x0000004003c17824 */ /* 0x000fe200078e0208 */
[----:B------:R-:W-:Y:S01]  /*0d40*/  SHF.R.S32.HI R189, RZ, 0x3, R0 ;  /* 0x00000003ffbd7819 */ /* 0x000fe20000011400 */
[----:B------:R-:W-:Y:S01]  /*0d50*/  IMAD R194, R2, 0x8, R7 ;  /* 0x0000000802c27824 */ /* 0x000fe200078e0207 */
[----:B------:R-:W-:Y:S01]  /*0d60*/  SHF.R.S32.HI R196, RZ, 0x1f, R19 ;  /* 0x0000001fffc47819 */ /* 0x000fe20000011413 */
[----:B------:R-:W-:Y:S01]  /*0d70*/  IMAD.MOV.U32 R190, RZ, RZ, RZ ;  /* 0x000000ffffbe7224 */ /* 0x000fe200078e00ff */
[----:B------:R-:W-:Y:S01]  /*0d80*/  SHF.R.S32.HI R195, RZ, 0x1f, R185 ;  /* 0x0000001fffc37819 */ /* 0x000fe200000114b9 */
[----:B------:R-:W-:Y:S02]  /*0d90*/  IMAD.IADD R22, R191, 0x1, -R22 ;  /* 0x00000001bf167824 */ /* 0x000fe400078e0a16 */
[----:B------:R-:W-:Y:S01]  /*0da0*/  IMAD R23, R10, 0x8, R193 ;  /* 0x000000080a177824 */ /* 0x000fe200078e02c1 */
[----:B------:R-:W-:Y:S01]  /*0db0*/  UMOV UR36, URZ ;  /* 0x0000003f00247c82 */ /* 0x000fe20008000000 */
[----:B------:R-:W-:Y:S01]  /*0dc0*/  UMOV UR37, URZ ;  /* 0x0000003f00257c82 */ /* 0x000fe20008000000 */
[----:B--2---:R-:W-:-:S07]  /*0dd0*/  LOP3.LUT R18, R12, 0x1, RZ, 0xfc, !PT ;  /* 0x000000010c127812 */ /* 0x004fce00078efcff */
.L_x_2512:
[----:B0---4-:R-:W0:Y:S01]  /*0de0*/  LDC.64 R2, c[0x0][0xc88] ;  /* 0x00032200ff027b82 */ /* 0x011e220000000a00 */
[----:B------:R-:W-:Y:S01]  /*0df0*/  ULDC.64 UR4, c[0x0][0xa28] ;  /* 0x00028a0000047ab9 */ /* 0x000fe20000000a00 */
[----:B------:R-:W-:Y:S01]  /*0e00*/  ULDC.64 UR6, c[0x0][0xa18] ;  /* 0x0002860000067ab9 */ /* 0x000fe20000000a00 */
[----:B------:R-:W-:Y:S01]  /*0e10*/  IMAD.MOV.U32 R7, RZ, RZ, RZ ;  /* 0x000000ffff077224 */ /* 0x000fe200078e00ff */
[----:B------:R-:W-:Y:S01]  /*0e20*/  ULDC.64 UR8, c[0x0][0xa20] ;  /* 0x0002880000087ab9 */ /* 0x000fe20000000a00 */
[----:B0-----:R-:W-:-:S05]  /*0e30*/  IMAD.WIDE R2, R47, 0x4, R2 ;  /* 0x000000042f027825 */ /* 0x001fca00078e0202 */
[----:B--2---:R-:W2:Y:S01]  /*0e40*/  LDG.E R184, desc[UR40][R2.64] ;  /* 0x0000002802b87981 */ /* 0x004ea2000c1e1900 */
[----:B------:R-:W-:Y:S02]  /*0e50*/  ISETP.NE.U32.AND P0, PT, RZ, UR4, PT ;  /* 0x00000004ff007c0c */ /* 0x000fe4000bf05070 */
[----:B------:R-:W-:Y:S02]  /*0e60*/  ISETP.NE.U32.AND P1, PT, RZ, UR6, PT ;  /* 0x00000006ff007c0c */ /* 0x000fe4000bf25070 */
[----:B------:R-:W-:Y:S02]  /*0e70*/  ISETP.NE.AND.EX P0, PT, RZ, UR5, PT, P0 ;  /* 0x00000005ff007c0c */ /* 0x000fe4000bf05300 */
[----:B------:R-:W-:Y:S02]  /*0e80*/  ISETP.NE.AND.EX P1, PT, RZ, UR7, PT, P1 ;  /* 0x00000007ff007c0c */ /* 0x000fe4000bf25310 */
[----:B--2---:R-:W-:-:S09]  /*0e90*/  SHF.R.S32.HI R188, RZ, 0x1f, R184 ;  /* 0x0000001fffbc7819 */ /* 0x004fd200000114b8 */
[----:B---3--:R-:W-:Y:S01]  /*0ea0*/  @P0 LEA R4, P2, R184, UR4, 0x2 ;  /* 0x00000004b8040c11 */ /* 0x008fe2000f8410ff */
[----:B------:R-:W-:-:S03]  /*0eb0*/  ULDC UR4, c[0x0][0x288] ;  /* 0x0000a20000047ab9 */ /* 0x000fc60000000800 */
[C-C-:B------:R-:W-:Y:S02]  /*0ec0*/  @P0 LEA.HI.X R5, R184.reuse, UR5, R188.reuse, 0x2, P2 ;  /* 0x00000005b8050c11 */ /* 0x140fe400090f14bc */
[C---:B------:R-:W-:Y:S01]  /*0ed0*/  @P1 LEA R2, P2, R184.reuse, UR6, 0x2 ;  /* 0x00000006b8021c11 */ /* 0x040fe2000f8410ff */
[----:B------:R-:W-:Y:S01]  /*0ee0*/  IMAD.U32 R17, RZ, RZ, UR4 ;  /* 0x00000004ff117e24 */ /* 0x000fe2000f8e00ff */
[----:B------:R-:W-:Y:S01]  /*0ef0*/  ULDC.64 UR4, c[0x0][0x418] ;  /* 0x0001060000047ab9 */ /* 0x000fe20000000a00 */
[----:B------:R0:W5:Y:S01]  /*0f00*/  @P0 LDG.E R7, desc[UR40][R4.64] ;  /* 0x0000002804070981 */ /* 0x000162000c1e1900 */
[----:B------:R-:W-:-:S05]  /*0f10*/  @P1 LEA.HI.X R3, R184, UR7, R188, 0x2, P2 ;  /* 0x00000007b8031c11 */ /* 0x000fca00090f14bc */
[----:B------:R0:W5:Y:S01]  /*0f20*/  @P1 LDG.E R17, desc[UR40][R2.64] ;  /* 0x0000002802111981 */ /* 0x000162000c1e1900 */
[----:B------:R-:W-:Y:S01]  /*0f30*/  UISETP.NE.U32.AND UP0, UPT, UR4, URZ, UPT ;  /* 0x0000003f0400728c */ /* 0x000fe2000bf05070 */
[----:B------:R-:W-:Y:S02]  /*0f40*/  ISETP.NE.U32.AND P2, PT, RZ, UR8, PT ;  /* 0x00000008ff007c0c */ /* 0x000fe4000bf45070 */
[----:B------:R-:W-:Y:S01]  /*0f50*/  ULDC UR4, c[0x0][0x424] ;  /* 0x0001090000047ab9 */ /* 0x000fe20000000800 */
[----:B------:R-:W-:Y:S01]  /*0f60*/  UISETP.NE.AND.EX UP0, UPT, UR5, URZ, UPT, UP0 ;  /* 0x0000003f0500728c */ /* 0x000fe2000bf05300 */
[----:B------:R-:W-:Y:S02]  /*0f70*/  ISETP.NE.AND.EX P2, PT, RZ, UR9, PT, P2 ;  /* 0x00000009ff007c0c */ /* 0x000fe4000bf45320 */
[----:B------:R-:W-:Y:S01]  /*0f80*/  ULDC UR5, c[0x0][0x2f0] ;  /* 0x0000bc0000057ab9 */ /* 0x000fe20000000800 */
[----:B------:R-:W-:-:S04]  /*0f90*/  USEL UR4, UR4, 0x1, UP0 ;  /* 0x0000000104047887 */ /* 0x000fc80008000000 */
[----:B------:R-:W-:Y:S01]  /*0fa0*/  UIMAD UR4, UR4, UR5, URZ ;  /* 0x00000005040472a4 */ /* 0x000fe2000f8e023f */
[----:B0-----:R-:W-:Y:S11]  /*0fb0*/  @P1 BRA `(.L_x_2459) ;  /* 0x0000000000241947 */ /* 0x001ff60003800000 */
        /* <DEDUP_REMOVED lines=9> */
.L_x_2459:
[----:B------:R-:W-:Y:S02]  /*1050*/  IMAD.U32 R16, RZ, RZ, UR4 ;  /* 0x00000004ff107e24 */ /* 0x000fe4000f8e00ff */
[----:B------:R-:W-:Y:S01]  /*1060*/  IMAD.MOV.U32 R187, RZ, RZ, R46 ;  /* 0x000000ffffbb7224 */ /* 0x000fe200078e002e */
[----:B------:R-:W-:Y:S06]  /*1070*/  @!P2 BRA `(.L_x_2460) ;  /* 0x000000000010a947 */ /* 0x000fec0003800000 */
[----:B------:R-:W-:-:S04]  /*1080*/  LEA R2, P0, R184, UR8, 0x2 ;  /* 0x00000008b8027c11 */ /* 0x000fc8000f8010ff */
[----:B------:R-:W-:-:S05]  /*1090*/  LEA.HI.X R3, R184, UR9, R188, 0x2, P0 ;  /* 0x00000009b8037c11 */ /* 0x000fca00080f14bc */
[----:B------:R0:W5:Y:S01]  /*10a0*/  LDG.E R16, desc[UR40][R2.64] ;  /* 0x0000002802107981 */ /* 0x000162000c1e1900 */
[----:B------:R-:W-:Y:S05]  /*10b0*/  BRA `(.L_x_2461) ;  /* 0x0000000000247947 */ /* 0x000fea0003800000 */
.L_x_2460:
[----:B------:R-:W-:Y:S02]  /*10c0*/  ULDC.64 UR4, c[0x0][0xa08] ;  /* 0x0002820000047ab9 */ /* 0x000fe40000000a00 */
[----:B------:R-:W-:-:S04]  /*10d0*/  ISETP.NE.U32.AND P0, PT, RZ, UR4, PT ;  /* 0x00000004ff007c0c */ /* 0x000fc8000bf05070 */
[----:B------:R-:W-:-:S13]  /*10e0*/  ISETP.NE.AND.EX P0, PT, RZ, UR5, PT, P0 ;  /* 0x00000005ff007c0c */ /* 0x000fda000bf05300 */
[----:B------:R-:W-:Y:S05]  /*10f0*/  @!P0 BRA `(.L_x_2461) ;  /* 0x0000000000148947 */ /* 0x000fea0003800000 */
[----:B------:R-:W0:Y:S02]  /*1100*/  LDC.64 R2, c[0x0][0xa08] ;  /* 0x00028200ff027b82 */ /* 0x000e240000000a00 */
[----:B0-----:R-:W-:-:S05]  /*1110*/  IMAD.WIDE R2, R184, 0x4, R2 ;  /* 0x00000004b8027825 */ /* 0x001fca00078e0202 */
[----:B------:R-:W2:Y:S04]  /*1120*/  LDG.E R16, desc[UR40][R2.64] ;  /* 0x0000002802107981 */ /* 0x000ea8000c1e1900 */
[----:B------:R-:W2:Y:S02]  /*1130*/  LDG.E R5, desc[UR40][R2.64+0x4] ;  /* 0x0000042802057981 */ /* 0x000ea4000c1e1900 */
[----:B--2---:R-:W-:-:S07]  /*1140*/  IMAD.IADD R16, R5, 0x1, -R16 ;  /* 0x0000000105107824 */ /* 0x004fce00078e0a10 */
.L_x_2461:
[----:B------:R-:W1:Y:S01]  /*1150*/  LDC R0, c[0x0][0x448] ;  /* 0x00011200ff007b82 */ /* 0x000e620000000800 */
[----:B0-----:R-:W-:Y:S01]  /*1160*/  IMAD.SHL.U32 R2, R45, 0x80, RZ ;  /* 0x000000802d027824 */ /* 0x001fe200078e00ff */
[----:B------:R-:W-:Y:S01]  /*1170*/  CS2R R20, SRZ ;  /* 0x0000000000147805 */ /* 0x000fe2000001ff00 */
[----:B-----5:R-:W-:Y:S01]  /*1180*/  IMAD.IADD R16, R16, 0x1, -R7 ;  /* 0x0000000110107824 */ /* 0x020fe200078e0a07 */
[----:B------:R-:W-:Y:S02]  /*1190*/  CS2R R150, SRZ ;  /* 0x0000000000967805 */ /* 0x000fe4000001ff00 */
[----:B------:R-:W-:Y:S02]  /*11a0*/  CS2R R148, SRZ ;  /* 0x0000000000947805 */ /* 0x000fe4000001ff00 */
[----:B------:R-:W-:Y:S02]  /*11b0*/  CS2R R146, SRZ ;  /* 0x0000000000927805 */ /* 0x000fe4000001ff00 */
[----:B------:R-:W-:-:S02]  /*11c0*/  CS2R R144, SRZ ;  /* 0x0000000000907805 */ /* 0x000fc4000001ff00 */
[----:B------:R-:W-:Y:S02]  /*11d0*/  IADD3 R5, R16, 0x80, -R17 ;  /* 0x0000008010057810 */ /* 0x000fe40007ffe811 */
        /* <DEDUP_REMOVED lines=15> */
[----:B-1----:R-:W-:Y:S01]  /*12d0*/  ISETP.NE.AND P0, PT, R0, 0x1, PT ;  /* 0x000000010000780c */ /* 0x002fe20003f05270 */
[----:B------:R-:W-:Y:S01]  /*12e0*/  VIADD R0, R2, 0x7f ;  /* 0x0000007f02007836 */ /* 0x000fe20000000000 */
        /* <DEDUP_REMOVED lines=11> */
[----:B------:R-:W0:Y:S01]  /*13a0*/  @P0 LDC R3, c[0x0][0x44c] ;  /* 0x00011300ff030b82 */ /* 0x000e220000000800 */
[----:B------:R-:W-:Y:S01]  /*13b0*/  CS2R R90, SRZ ;  /* 0x00000000005a7805 */ /* 0x000fe2000001ff00 */
[----:B------:R-:W-:Y:S02]  /*13c0*/  IMAD.MOV.U32 R89, RZ, RZ, RZ ;  /* 0x000000ffff597224 */ /* 0x000fe400078e00ff */
[----:B------:R-:W-:-:S04]  /*13d0*/  IMAD.MOV.U32 R8, RZ, RZ, RZ ;  /* 0x000000ffff087224 */ /* 0x000fc800078e00ff */
[----:B------:R-:W1:Y:S01]  /*13e0*/  @P0 LDC R4, c[0x0][0x450] ;  /* 0x00011400ff040b82 */ /* 0x000e620000000800 */
[----:B0-----:R-:W-:-:S05]  /*13f0*/  @P0 IMAD.HI.U32 R3, R0, R3, RZ ;  /* 0x0000000300030227 */ /* 0x001fca00078e00ff */
[----:B-1----:R-:W-:Y:S01]  /*1400*/  @P0 SHF.R.U32.HI R0, RZ, R4, R3 ;  /* 0x00000004ff000219 */ /* 0x002fe20000011603 */
[----:B------:R-:W-:Y:S01]  /*1410*/  VIADD R3, R16, 0x7f ;  /* 0x0000007f10037836 */ /* 0x000fe20000000000 */
[----:B------:R-:W-:-:S03]  /*1420*/  PLOP3.LUT P0, PT, PT, PT, PT, 0x80, 0x0 ;  /* 0x000000000000781c */ /* 0x000fc60003f0f070 */
[----:B------:R-:W-:Y:S01]  /*1430*/  IMAD.IADD R5, R5, 0x1, R0 ;  /* 0x0000000105057824 */ /* 0x000fe200078e0200 */
[----:B------:R-:W-:-:S04]  /*1440*/  SHF.R.S32.HI R0, RZ, 0x1f, R3 ;  /* 0x0000001fff007819 */ /* 0x000fc80000011403 */
[----:B------:R-:W-:Y:S02]  /*1450*/  SHF.R.S32.HI R4, RZ, 0x1f, R5 ;  /* 0x0000001fff047819 */ /* 0x000fe40000011405 */
[----:B------:R-:W-:Y:S01]  /*1460*/  LEA.HI R0, R0, R3, RZ, 0x7 ;  /* 0x0000000300007211 */ /* 0x000fe200078f38ff */
[----:B------:R-:W-:Y:S01]  /*1470*/  IMAD.MOV.U32 R3, RZ, RZ, RZ ;  /* 0x000000ffff037224 */ /* 0x000fe200078e00ff */
[----:B------:R-:W-:Y:S02]  /*1480*/  LEA.HI R4, R4, R5, RZ, 0x7 ;  /* 0x0000000504047211 */ /* 0x000fe400078f38ff */
[----:B------:R-:W-:Y:S02]  /*1490*/  SHF.R.S32.HI R0, RZ, 0x7, R0 ;  /* 0x00000007ff007819 */ /* 0x000fe40000011400 */
[----:B------:R-:W-:-:S04]  /*14a0*/  SHF.R.S32.HI R5, RZ, 0x7, R4 ;  /* 0x00000007ff057819 */ /* 0x000fc80000011404 */
[----:B------:R-:W-:-:S04]  /*14b0*/  VIMNMX R88, R0, R5, PT ;  /* 0x0000000500587248 */ /* 0x000fc80003fe0100 */
[----:B------:R-:W-:-:S13]  /*14c0*/  ISETP.GE.AND P1, PT, R88, 0x1, PT ;  /* 0x000000015800780c */ /* 0x000fda0003f26270 */
[----:B------:R-:W-:Y:S05]  /*14d0*/  @!P1 BRA `(.L_x_2462) ;  /* 0x0000007800489947 */ /* 0x000fea0003800000 */
        /* <DEDUP_REMOVED lines=31> */
.L_x_2463:
[----:B------:R-:W-:Y:S02]  /*16d0*/  LEA.HI R0, R190, R190, RZ, 0x1 ;  /* 0x000000bebe007211 */ /* 0x000fe400078f08ff */
[----:B------:R-:W-:Y:S02]  /*16e0*/  ISETP.NE.AND P0, PT, R18, 0x3, PT ;  /* 0x000000031200780c */ /* 0x000fe40003f05270 */
[----:B------:R-:W-:-:S05]  /*16f0*/  LOP3.LUT R3, R0, 0xfffffffe, RZ, 0xc0, !PT ;  /* 0xfffffffe00037812 */ /* 0x000fca00078ec0ff */
[----:B------:R-:W-:-:S05]  /*1700*/  IMAD.IADD R0, R190, 0x1, -R3 ;  /* 0x00000001be007824 */ /* 0x000fca00078e0a03 */
[----:B------:R-:W-:-:S04]  /*1710*/  SHF.L.U32 R0, R0, 0x1f, RZ ;  /* 0x0000001f00007819 */ /* 0x000fc800000006ff */
[----:B------:R-:W0:Y:S02]  /*1720*/  SYNCS.PHASECHK.TRANS64.TRYWAIT P1, [UR38+0x28800], R0 ;  /* 0x02880000ff0075a7 */ /* 0x000e240008020166 */
[----:B0-----:R-:W-:Y:S05]  /*1730*/  @!P1 BRA `(.L_x_2464) ;  /* 0x000000f800109947 */ /* 0x001fea0003800000 */
.L_x_2634:
[----:B------:R-:W-:Y:S05]  /*1740*/  @!P0 BRA `(.L_x_2465) ;  /* 0x0000000000048947 */ /* 0x000fea0003800000 */
[----:B------:R-:W-:Y:S01]  /*1750*/  BPT.TRAP 0x1 ;  /* 0x000000040000795c */ /* 0x000fe20000300000 */
.L_x_2465:
[----:B0-----:R-:W-:Y:S02]  /*1760*/  IMAD.U32 R3, RZ, RZ, UR37 ;  /* 0x00000025ff037e24 */ /* 0x001fe4000f8e00ff */
[----:B------:R-:W-:-:S03]  /*1770*/  IMAD.U32 R0, RZ, RZ, UR36 ;  /* 0x00000024ff007e24 */ /* 0x000fc6000f8e00ff */
[----:B------:R-:W-:Y:S02]  /*1780*/  LEA R3, R3, UR38, 0x3 ;  /* 0x0000002603037c11 */ /* 0x000fe4000f8e18ff */
[----:B------:R-:W-:-:S04]  /*1790*/  SHF.L.U32 R0, R0, 0x1f, RZ ;  /* 0x0000001f00007819 */ /* 0x000fc800000006ff */
[----:B------:R0:W1:Y:S01]  /*17a0*/  SYNCS.PHASECHK.TRANS64.TRYWAIT P2, [R3+URZ+0x28830], R0 ;  /* 0x02883000030075a7 */ /* 0x000062000804017f */
[----:B------:R-:W-:Y:S05]  /*17b0*/  @!P0 BRA `(.L_x_2466) ;  /* 0x0000000000048947 */ /* 0x000fea0003800000 */
[----:B------:R-:W-:Y:S01]  /*17c0*/  BPT.TRAP 0x1 ;  /* 0x000000040000795c */ /* 0x000fe20000300000 */
.L_x_2466:
[----:B------:R-:W2:Y:S02]  /*17d0*/  S2R R4, SR_TID.X ;  /* 0x0000000000047919 */ /* 0x000ea40000002100 */
[----:B--2---:R-:W-:Y:S01]  /*17e0*/  LOP3.LUT P1, RZ, R4, 0x7f, RZ, 0xc0, !PT ;  /* 0x0000007f04ff7812 */ /* 0x004fe2000782c0ff */
[----:B-1----:R-:W-:-:S12]  /*17f0*/  @P2 BRA `(.L_x_2467) ;  /* 0x0000000000082947 */ /* 0x002fd80003800000 */
[----:B------:R-:W1:Y:S02]  /*1800*/  SYNCS.PHASECHK.TRANS64.TRYWAIT P2, [R3+URZ+0x28830], R0 ;  /* 0x02883000030075a7 */ /* 0x000e64000804017f */
[----:B-1----:R-:W-:Y:S05]  /*1810*/  @!P2 BRA `(.L_x_2468) ;  /* 0x000000f400f0a947 */ /* 0x002fea0003800000 */
.L_x_2467:
[----:B------:R-:W-:Y:S05]  /*1820*/  WARPSYNC.ALL ;  /* 0x0000000000007948 */ /* 0x000fea0003800000 */
[----:B------:R-:W-:Y:S01]  /*1830*/  UIADD3 UR4, UR38, 0x18400, URZ ;  /* 0x0001840026047890 */ /* 0x000fe2000fffe03f */
[----:B------:R-:W-:Y:S01]  /*1840*/  WARPGROUP.ARRIVE ;  /* 0x00000000000079c5 */ /* 0x000fe20000000000 */
[----:B------:R-:W-:Y:S01]  /*1850*/  ULOP3.LUT UR32, UR43, 0x10000, URZ, 0xfc, !UPT ;  /* 0x000100002b207892 */ /* 0x000fe2000f8efc3f */
[----:B01----:R-:W0:Y:S01]  /*1860*/  LDC R0, c[0x0][0x448] ;  /* 0x00011200ff007b82 */ /* 0x003e220000000800 */
[----:B------:R-:W-:Y:S01]  /*1870*/  USHF.R.U32.HI UR4, URZ, 0x4, UR4 ;  /* 0x000000043f047899 */ /* 0x000fe20008011604 */
[----:B------:R-:W-:Y:S01]  /*1880*/  @!P1 VIADD R3, R3, 0x28840 ;  /* 0x0002884003039836 */ /* 0x000fe20000000000 */
[----:B------:R-:W-:Y:S01]  /*1890*/  UMOV UR33, 0x40000040 ;  /* 0x4000004000217882 */ /* 0x000fe20000000000 */
[----:B------:R-:W-:Y:S01]  /*18a0*/  UMOV UR35, 0x40000040 ;  /* 0x4000004000237882 */ /* 0x000fe20000000000 */
[----:B------:R-:W-:Y:S01]  /*18b0*/  ULOP3.LUT UR4, UR4, 0x3fff, URZ, 0xc0, !UPT ;  /* 0x00003fff04047892 */ /* 0x000fe2000f8ec03f */
[----:B------:R-:W-:Y:S01]  /*18c0*/  CS2R R150, SRZ ;  /* 0x0000000000967805 */ /* 0x000fe2000001ff00 */
        /* <DEDUP_REMOVED lines=18> */
[----:B0-----:R-:W-:Y:S01]  /*19f0*/  ISETP.NE.AND P2, PT, R0, 0x1, PT ;  /* 0x000000010000780c */ /* 0x001fe20003f45270 */
[----:B------:R-:W-:Y:S01]  /*1a00*/  UIADD3 UR14, UR34, 0x6, URZ ;  /* 0x00000006220e7890 */ /* 0x000fe2000fffe03f */
[----:B------:R-:W-:Y:S01]  /*1a10*/  IMAD.IADD R0, R23, 0x1, R2 ;  /* 0x0000000117007824 */ /* 0x000fe200078e0202 */
        /* <DEDUP_REMOVED lines=11> */
[----:B------:R-:W0:Y:S01]  /*1ad0*/  @P2 LDC R5, c[0x0][0x44c] ;  /* 0x00011300ff052b82 */ /* 0x000e220000000800 */
        /* <DEDUP_REMOVED lines=9> */
[----:B------:R-:W1:Y:S01]  /*1b70*/  @P2 LDC R7, c[0x0][0x450] ;  /* 0x00011400ff072b82 */ /* 0x000e620000000800 */
[----:B------:R-:W-:Y:S01]  /*1b80*/  UIADD3 UR30, UR34, 0x406, URZ ;  /* 0x00000406221e7890 */ /* 0x000fe2000fffe03f */
[----:B------:R-:W-:Y:S01]  /*1b90*/  CS2R R128, SRZ ;  /* 0x0000000000807805 */ /* 0x000fe2000001ff00 */
[----:B------:R-:W-:Y:S01]  /*1ba0*/  UMOV UR29, 0x40000040 ;  /* 0x40000040001d7882 */ /* 0x000fe20000000000 */
[----:B------:R-:W-:Y:S01]  /*1bb0*/  UMOV UR31, 0x40000040 ;  /* 0x40000040001f7882 */ /* 0x000fe20000000000 */
[----:B------:R-:W-:-:S02]  /*1bc0*/  CS2R R126, SRZ ;  /* 0x00000000007e7805 */ /* 0x000fc4000001ff00 */
[----:B------:R-:W-:Y:S01]  /*1bd0*/  CS2R R124, SRZ ;  /* 0x00000000007c7805 */ /* 0x000fe2000001ff00 */
[----:B0-----:R-:W-:-:S04]  /*1be0*/  @P2 IMAD.HI.U32 R4, R0, R5, RZ ;  /* 0x0000000500042227 */ /* 0x001fc800078e00ff */
[----:B------:R-:W-:-:S04]  /*1bf0*/  IMAD.MOV.U32 R5, RZ, RZ, -0x80 ;  /* 0xffffff80ff057424 */ /* 0x000fc800078e00ff */
[----:B------:R-:W-:Y:S01]  /*1c00*/  IMAD R5, R88, R5, 0x80 ;  /* 0x0000008058057424 */ /* 0x000fe200078e0205 */
[----:B-1----:R-:W-:-:S03]  /*1c10*/  @P2 SHF.R.U32.HI R0, RZ, R7, R4 ;  /* 0x00000007ff002219 */ /* 0x002fc60000011604 */
[----:B------:R-:W-:Y:S02]  /*1c20*/  VIADD R7, R5, 0x1 ;  /* 0x0000000105077836 */ /* 0x000fe40000000000 */
[----:B------:R-:W-:Y:S01]  /*1c30*/  IMAD.IADD R5, R16, 0x1, R5 ;  /* 0x0000000110057824 */ /* 0x000fe200078e0205 */
[----:B------:R-:W0:Y:S01]  /*1c40*/  SHFL.IDX PT, R6, R0, 0x1, 0x1c1f ;  /* 0x003c1f0000067f89 */ /* 0x000e2200000e0000 */
[C---:B------:R-:W-:Y:S02]  /*1c50*/  IMAD R7, R22.reuse, -0x2, R7 ;  /* 0xfffffffe16077824 */ /* 0x040fe400078e0207 */
[----:B------:R-:W-:-:S03]  /*1c60*/  IMAD R4, R22, -0x2, R5 ;  /* 0xfffffffe16047824 */ /* 0x000fc600078e0205 */
[----:B------:R-:W-:-:S04]  /*1c70*/  IADD3 R7, -R17, R7, R16 ;  /* 0x0000000711077210 */ /* 0x000fc80007ffe110 */
[----:B0-----:R-:W-:-:S04]  /*1c80*/  VIADDMNMX R6, R6, R7, R4, PT ;  /* 0x0000000706067246 */ /* 0x001fc80003800104 */
[C---:B------:R-:W-:Y:S02]  /*1c90*/  ISETP.GT.AND P3, PT, R6.reuse, RZ, PT ;  /* 0x000000ff0600720c */ /* 0x040fe40003f64270 */
[C---:B------:R-:W-:Y:S02]  /*1ca0*/  ISETP.GT.AND P4, PT, R6.reuse, 0x1, PT ;  /* 0x000000010600780c */ /* 0x040fe40003f84270 */
[----:B------:R-:W-:Y:S01]  /*1cb0*/  ISETP.GT.AND P5, PT, R6, 0x8, PT ;  /* 0x000000080600780c */ /* 0x000fe20003fa4270 */
[----:B------:R-:W-:Y:S02]  /*1cc0*/  WARPGROUP.DEPBAR.LE gsb0, 0x0 ;  /* 0x00008000000079c5 */ /* 0x000fe40000010000 */
[----:B------:R-:W-:-:S06]  /*1cd0*/  WARPGROUP.ARRIVE ;  /* 0x00000000000079c5 */ /* 0x000fcc0000000000 */
[----:B------:R-:W-:Y:S01]  /*1ce0*/  HGMMA.64x128x16.F32 R24, gdesc[UR4], R24, gsb0 ;  /* 0x01e00000041879f0 */ /* 0x000fe20008000818 */
[----:B------:R-:W-:Y:S02]  /*1cf0*/  ULDC UR6, c[0x0][0x988] ;  /* 0x0002620000067ab9 */ /* 0x000fe40000000800 */
        /* <DEDUP_REMOVED lines=25> */
[C---:B------:R-:W-:Y:S02]  /*1e90*/  ISETP.GT.AND P4, PT, R6.reuse, 0x10, PT ;  /* 0x000000100600780c */ /* 0x040fe40003f84270 */
[----:B------:R-:W-:Y:S02]  /*1ea0*/  FSEL R31, R31, -INF , P3 ;  /* 0xff8000001f1f7808 */ /* 0x000fe40001800000 */
[----:B------:R-:W-:Y:S02]  /*1eb0*/  FMNMX.FTZ R8, R11, R8, !PT ;  /* 0x000000080b087209 */ /* 0x000fe40007810000 */
        /* <DEDUP_REMOVED lines=79> */
[----:B------:R-:W-:Y:S01]  /*23b0*/  FSEL R123, R86, -INF , P4 ;  /* 0xff800000567b7808 */ /* 0x000fe20002000000 */
[----:B------:R1:W2:Y:S01]  /*23c0*/  SHFL.IDX PT, R6, R0, RZ, 0x1c1f ;  /* 0x001c1fff00067589 */ /* 0x0002a200000e0000 */
[----:B------:R-:W-:-:S02]  /*23d0*/  FMNMX.FTZ R8, R83, R8, !PT ;  /* 0x0000000853087209 */ /* 0x000fc40007810000 */
[----:B------:R-:W-:Y:S02]  /*23e0*/  FSEL R87, R87, -INF , P3 ;  /* 0xff80000057577808 */ /* 0x000fe40001800000 */
[----:B------:R-:W-:Y:S01]  /*23f0*/  FMNMX.FTZ R8, R123, R8, !PT ;  /* 0x000000087b087209 */ /* 0x000fe20007810000 */
[----:B-1----:R-:W-:-:S03]  /*2400*/  IMAD.U32 R0, RZ, RZ, UR6 ;  /* 0x00000006ff007e24 */ /* 0x002fc6000f8e00ff */
[----:B------:R-:W-:-:S05]  /*2410*/  FMNMX.FTZ R8, R87, R8, !PT ;  /* 0x0000000857087209 */ /* 0x000fca0007810000 */
[----:B------:R-:W1:Y:S01]  /*2420*/  SHFL.BFLY PT, R5, R8, 0x2, 0x1f ;  /* 0x0c401f0008057f89 */ /* 0x000e6200000e0000 */
[----:B--2---:R-:W-:-:S04]  /*2430*/  VIADDMNMX R7, R6, R7, R4, PT ;  /* 0x0000000706077246 */ /* 0x004fc80003800104 */
[C---:B------:R-:W-:Y:S02]  /*2440*/  ISETP.GT.AND P4, PT, R7.reuse, 0x1, PT ;  /* 0x000000010700780c */ /* 0x040fe40003f84270 */
[----:B------:R-:W-:Y:S02]  /*2450*/  ISETP.GT.AND P5, PT, R7, 0x8, PT ;  /* 0x000000080700780c */ /* 0x000fe40003fa4270 */
[----:B------:R-:W-:Y:S02]  /*2460*/  FSEL R25, R25, -INF , P4 ;  /* 0xff80000019197808 */ /* 0x000fe40002000000 */
[----:B------:R-:W-:Y:S02]  /*2470*/  ISETP.GT.AND P4, PT, R7, 0x10, PT ;  /* 0x000000100700780c */ /* 0x000fe40003f84270 */
[----:B-1----:R-:W-:Y:S02]  /*2480*/  FMNMX.FTZ R10, R8, R5, !PT ;  /* 0x00000005080a7209 */ /* 0x002fe40007810000 */
[----:B------:R-:W-:-:S02]  /*2490*/  FSEL R13, R32, -INF , P4 ;  /* 0xff800000200d7808 */ /* 0x000fc40002000000 */
[----:B------:R-:W-:Y:S01]  /*24a0*/  ISETP.GT.AND P4, PT, R7, 0x18, PT ;  /* 0x000000180700780c */ /* 0x000fe20003f84270 */
[----:B------:R-:W1:Y:S02]  /*24b0*/  SHFL.BFLY PT, R5, R10, 0x1, 0x1f ;  /* 0x0c201f000a057f89 */ /* 0x000e6400000e0000 */
        /* <DEDUP_REMOVED lines=10> */
[----:B------:R-:W-:Y:S01]  /*2560*/  FSEL R11, R28, -INF , P5 ;  /* 0xff8000001c0b7808 */ /* 0x000fe20002800000 */
        /* <DEDUP_REMOVED lines=14> */
[----:B------:R-:W2:Y:S01]  /*2650*/  MUFU.EX2 R181, R181 ;  /* 0x000000b500b57308 */ /* 0x000ea20000000800 */
[----:B------:R-:W-:Y:S01]  /*2660*/  ISETP.GT.AND P3, PT, R7, 0x19, PT ;  /* 0x000000190700780c */ /* 0x000fe20003f64270 */
[-CC-:B------:R-:W-:Y:S01]  /*2670*/  FFMA.FTZ R179, R89, R0.reuse, -R42.reuse ;  /* 0x0000000059b37223 */ /* 0x180fe2000001082a */
[----:B------:R-:W-:Y:S01]  /*2680*/  FSEL R15, R36, -INF , P4 ;  /* 0xff800000240f7808 */ /* 0x000fe20002000000 */
[--C-:B------:R-:W-:Y:S01]  /*2690*/  FFMA.FTZ R173, R91, R0, -R42.reuse ;  /* 0x000000005bad7223 */ /* 0x100fe2000001082a */
[----:B------:R-:W-:Y:S01]  /*26a0*/  FMNMX.FTZ R10, R33, R8, !PT ;  /* 0x00000008210a7209 */ /* 0x000fe20007810000 */
[-CC-:B------:R-:W-:Y:S01]  /*26b0*/  FFMA.FTZ R175, R93, R0.reuse, -R42.reuse ;  /* 0x000000005daf7223 */ /* 0x180fe2000001082a */
[----:B------:R-:W-:Y:S01]  /*26c0*/  ISETP.GT.AND P4, PT, R7, 0x20, PT ;  /* 0x000000200700780c */ /* 0x000fe20003f84270 */
[----:B------:R3:W-:Y:S01]  /*26d0*/  MUFU.EX2 R8, R35 ;  /* 0x0000002300087308 */ /* 0x0007e20000000800 */
[----:B------:R-:W-:Y:S01]  /*26e0*/  FSEL R37, R37, -INF , P3 ;  /* 0xff80000025257808 */ /* 0x000fe20001800000 */
[--C-:B------:R-:W-:Y:S01]  /*26f0*/  FFMA.FTZ R169, R95, R0, -R42.reuse ;  /* 0x000000005fa97223 */ /* 0x100fe2000001082a */
[----:B------:R-:W-:Y:S01]  /*2700*/  FMNMX.FTZ R10, R15, R10, !PT ;  /* 0x0000000a0f0a7209 */ /* 0x000fe20007810000 */
[-CC-:B------:R-:W-:Y:S01]  /*2710*/  FFMA.FTZ R97, R97, R0.reuse, -R42.reuse ;  /* 0x0000000061617223 */ /* 0x180fe2000001082a */
[----:B------:R-:W-:Y:S01]  /*2720*/  ISETP.GT.AND P3, PT, R7, 0x21, PT ;  /* 0x000000210700780c */ /* 0x000fe20003f64270 */
[--C-:B------:R-:W-:Y:S01]  /*2730*/  FFMA.FTZ R171, R99, R0, -R42.reuse ;  /* 0x0000000063ab7223 */ /* 0x100fe2000001082a */
[----:B------:R-:W-:Y:S01]  /*2740*/  FSEL R21, R40, -INF , P4 ;  /* 0xff80000028157808 */ /* 0x000fe20002000000 */
[----:B------:R-:W4:Y:S01]  /*2750*/  MUFU.EX2 R183, R183 ;  /* 0x000000b700b77308 */ /* 0x000f220000000800 */
[----:B------:R-:W-:Y:S01]  /*2760*/  FMNMX.FTZ R10, R37, R10, !PT ;  /* 0x0000000a250a7209 */ /* 0x000fe20007810000 */
[-CC-:B------:R-:W-:Y:S01]  /*2770*/  FFMA.FTZ R101, R101, R0.reuse, -R42.reuse ;  /* 0x0000000065657223 */ /* 0x180fe2000001082a */
[----:B------:R-:W-:Y:S01]  /*2780*/  ISETP.GT.AND P4, PT, R7, 0x28, PT ;  /* 0x000000280700780c */ /* 0x000fe20003f84270 */
[-CC-:B------:R-:W-:Y:S01]  /*2790*/  FFMA.FTZ R153, R103, R0.reuse, -R42.reuse ;  /* 0x0000000067997223 */ /* 0x180fe2000001082a */
[----:B------:R-:W-:Y:S01]  /*27a0*/  FSEL R41, R41, -INF , P3 ;  /* 0xff80000029297808 */ /* 0x000fe20001800000 */
[--C-:B------:R-:W-:Y:S01]  /*27b0*/  FFMA.FTZ R105, R105, R0, -R42.reuse ;  /* 0x0000000069697223 */ /* 0x100fe2000001082a */
[----:B------:R-:W-:Y:S01]  /*27c0*/  FMNMX.FTZ R10, R21, R10, !PT ;  /* 0x0000000a150a7209 */ /* 0x000fe20007810000 */
[----:B------:R-:W5:Y:S01]  /*27d0*/  MUFU.EX2 R6, R6 ;  /* 0x0000000600067308 */ /* 0x000f620000000800 */
[----:B------:R-:W-:Y:S01]  /*27e0*/  ISETP.GT.AND P3, PT, R7, 0x29, PT ;  /* 0x000000290700780c */ /* 0x000fe20003f64270 */
[----:B------:R-:W-:Y:S01]  /*27f0*/  FFMA.FTZ R155, R107, R0, -R42 ;  /* 0x000000006b9b7223 */ /* 0x000fe2000001082a */
[----:B-1----:R-:W-:Y:S01]  /*2800*/  FSEL R27, R44, -INF , P4 ;  /* 0xff8000002c1b7808 */ /* 0x002fe20002000000 */
[----:B--2---:R-:W-:Y:S01]  /*2810*/  FADD.FTZ R44, R181, R4 ;  /* 0x00000004b52c7221 */ /* 0x004fe20000010000 */
        /* <DEDUP_REMOVED lines=11> */
[----:B------:R-:W2:Y:S01]  /*28d0*/  MUFU.EX2 R177, R177 ;  /* 0x000000b100b17308 */ /* 0x000ea20000000800 */
[----:B------:R-:W-:Y:S01]  /*28e0*/  FMNMX.FTZ R12, R45, R12, !PT ;  /* 0x0000000c2d0c7209 */ /* 0x000fe20007810000 */
[----:B------:R-:W0:Y:S01]  /*28f0*/  @P2 LDC R48, c[0x0][0x450] ;  /* 0x00011400ff302b82 */ /* 0x000e220000000800 */
[----:B------:R-:W-:Y:S01]  /*2900*/  ISETP.GT.AND P4, PT, R7, 0x38, PT ;  /* 0x000000380700780c */ /* 0x000fe20003f84270 */
[-CC-:B------:R-:W-:Y:S01]  /*2910*/  FFMA.FTZ R161, R117, R0.reuse, -R42.reuse ;  /* 0x0000000075a17223 */ /* 0x180fe2000001082a */
[----:B------:R-:W-:Y:S01]  /*2920*/  FSEL R49, R49, -INF , P3 ;  /* 0xff80000031317808 */ /* 0x000fe20001800000 */
[--C-:B------:R-:W-:Y:S01]  /*2930*/  FFMA.FTZ R163, R119, R0, -R42.reuse ;  /* 0x0000000077a37223 */ /* 0x100fe2000001082a */
[----:B------:R-:W-:Y:S01]  /*2940*/  FMNMX.FTZ R12, R31, R12, !PT ;  /* 0x0000000c1f0c7209 */ /* 0x000fe20007810000 */
[----:B------:R-:W2:Y:S01]  /*2950*/  MUFU.EX2 R179, R179 ;  /* 0x000000b300b37308 */ /* 0x000ea20000000800 */
[----:B------:R-:W-:Y:S01]  /*2960*/  ISETP.GT.AND P3, PT, R7, 0x39, PT ;  /* 0x000000390700780c */ /* 0x000fe20003f64270 */
[-CC-:B------:R-:W-:Y:S01]  /*2970*/  FFMA.FTZ R36, R79, R0.reuse, -R42.reuse ;  /* 0x000000004f247223 */ /* 0x180fe2000001082a */
[----:B---3--:R-:W-:Y:S01]  /*2980*/  FSEL R35, R52, -INF , P4 ;  /* 0xff80000034237808 */ /* 0x008fe20002000000 */
[--C-:B------:R-:W-:Y:S01]  /*2990*/  FFMA.FTZ R165, R121, R0, -R42.reuse ;  /* 0x0000000079a57223 */ /* 0x100fe2000001082a */
[----:B------:R-:W-:Y:S01]  /*29a0*/  FMNMX.FTZ R14, R49, R12, !PT ;  /* 0x0000000c310e7209 */ /* 0x000fe20007810000 */
[-CC-:B------:R-:W-:Y:S01]  /*29b0*/  FFMA.FTZ R83, R83, R0.reuse, -R42.reuse ;  /* 0x0000000053537223 */ /* 0x180fe2000001082a */
[----:B------:R-:W-:Y:S01]  /*29c0*/  ISETP.GT.AND P4, PT, R7, 0x40, PT ;  /* 0x000000400700780c */ /* 0x000fe20003f84270 */
[----:B------:R3:W-:Y:S01]  /*29d0*/  MUFU.EX2 R12, R43 ;  /* 0x0000002b000c7308 */ /* 0x0007e20000000800 */
[----:B------:R-:W-:Y:S01]  /*29e0*/  FSEL R53, R53, -INF , P3 ;  /* 0xff80000035357808 */ /* 0x000fe20001800000 */
[----:B------:R-:W-:Y:S01]  /*29f0*/  FFMA.FTZ R167, R123, R0, -R42 ;  /* 0x000000007ba77223 */ /* 0x000fe2000001082a */
[----:B------:R-:W-:-:S02]  /*2a00*/  FMNMX.FTZ R14, R35, R14, !PT ;  /* 0x0000000e230e7209 */ /* 0x000fc40007810000 */
[----:B------:R-:W-:Y:S02]  /*2a10*/  CS2R R122, SRZ ;  /* 0x00000000007a7805 */ /* 0x000fe4000001ff00 */
[----:B------:R-:W-:Y:S02]  /*2a20*/  ISETP.GT.AND P3, PT, R7, 0x41, PT ;  /* 0x000000410700780c */ /* 0x000fe40003f64270 */
[----:B------:R-:W-:Y:S02]  /*2a30*/  CS2R R120, SRZ ;  /* 0x0000000000787805 */ /* 0x000fe4000001ff00 */
[----:B-1----:R-:W-:Y:S01]  /*2a40*/  FSEL R39, R56, -INF , P4 ;  /* 0xff80000038277808 */ /* 0x002fe20002000000 */
[----:B------:R-:W-:Y:S01]  /*2a50*/  MUFU.EX2 R173, R173 ;  /* 0x000000ad00ad7308 */ /* 0x000fe20000000800 */
[----:B------:R-:W-:Y:S02]  /*2a60*/  FMNMX.FTZ R14, R53, R14, !PT ;  /* 0x0000000e350e7209 */ /* 0x000fe40007810000 */
[----:B------:R-:W-:-:S02]  /*2a70*/  CS2R R118, SRZ ;  /* 0x0000000000767805 */ /* 0x000fc4000001ff00 */
[----:B------:R-:W-:Y:S02]  /*2a80*/  ISETP.GT.AND P4, PT, R7, 0x48, PT ;  /* 0x000000480700780c */ /* 0x000fe40003f84270 */
[----:B------:R-:W-:Y:S02]  /*2a90*/  CS2R R116, SRZ ;  /* 0x0000000000747805 */ /* 0x000fe4000001ff00 */
[----:B------:R-:W-:Y:S02]  /*2aa0*/  FSEL R57, R57, -INF , P3 ;  /* 0xff80000039397808 */ /* 0x000fe40001800000 */
[----:B------:R-:W-:Y:S02]  /*2ab0*/  CS2R R114, SRZ ;  /* 0x0000000000727805 */ /* 0x000fe4000001ff00 */
[----:B------:R-:W-:Y:S01]  /*2ac0*/  FMNMX.FTZ R14, R39, R14, !PT ;  /* 0x0000000e270e7209 */ /* 0x000fe20007810000 */
[----:B------:R-:W-:Y:S01]  /*2ad0*/  MUFU.EX2 R175, R175 ;  /* 0x000000af00af7308 */ /* 0x000fe20000000800 */
[----:B------:R-:W-:-:S02]  /*2ae0*/  ISETP.GT.AND P3, PT, R7, 0x49, PT ;  /* 0x000000490700780c */ /* 0x000fc40003f64270 */
[----:B------:R-:W-:Y:S02]  /*2af0*/  CS2R R112, SRZ ;  /* 0x0000000000707805 */ /* 0x000fe4000001ff00 */
[----:B---3--:R-:W-:Y:S02]  /*2b00*/  FSEL R43, R60, -INF , P4 ;  /* 0xff8000003c2b7808 */ /* 0x008fe40002000000 */
        /* <DEDUP_REMOVED lines=8> */
[----:B------:R-:W-:Y:S02]  /*2b90*/  CS2R R98, SRZ ;  /* 0x0000000000627805 */ /* 0x000fe4000001ff00 */
[----:B------:R-:W-:Y:S02]  /*2ba0*/  ISETP.GT.AND P3, PT, R7, 0x51, PT ;  /* 0x000000510700780c */ /* 0x000fe40003f64270 */
[----:B------:R-:W-:Y:S02]  /*2bb0*/  CS2R R94, SRZ ;  /* 0x00000000005e7805 */ /* 0x000fe4000001ff00 */
[----:B------:R-:W-:Y:S01]  /*2bc0*/  FSEL R47, R64, -INF , P4 ;  /* 0xff800000402f7808 */ /* 0x000fe20002000000 */
[----:B------:R-:W-:Y:S01]  /*2bd0*/  MUFU.EX2 R169, R169 ;  /* 0x000000a900a97308 */ /* 0x000fe20000000800 */
[----:B------:R-:W-:-:S02]  /*2be0*/  FMNMX.FTZ R20, R61, R20, !PT ;  /* 0x000000143d147209 */ /* 0x000fc40007810000 */
[----:B------:R-:W-:Y:S02]  /*2bf0*/  CS2R R92, SRZ ;  /* 0x00000000005c7805 */ /* 0x000fe4000001ff00 */
[----:B------:R-:W-:Y:S02]  /*2c00*/  ISETP.GT.AND P4, PT, R7, 0x58, PT ;  /* 0x000000580700780c */ /* 0x000fe40003f84270 */
[----:B------:R-:W-:Y:S02]  /*2c10*/  CS2R R90, SRZ ;  /* 0x00000000005a7805 */ /* 0x000fe4000001ff00 */
[----:B------:R-:W-:Y:S02]  /*2c20*/  FSEL R65, R65, -INF , P3 ;  /* 0xff80000041417808 */ /* 0x000fe40001800000 */
[----:B------:R-:W-:Y:S01]  /*2c30*/  FMNMX.FTZ R20, R47, R20, !PT ;  /* 0x000000142f147209 */ /* 0x000fe20007810000 */
[----:B------:R-:W-:Y:S01]  /*2c40*/  MUFU.EX2 R171, R171 ;  /* 0x000000ab00ab7308 */ /* 0x000fe20000000800 */
[----:B------:R-:W-:-:S02]  /*2c50*/  ISETP.GT.AND P3, PT, R7, 0x59, PT ;  /* 0x000000590700780c */ /* 0x000fc40003f64270 */
[----:B------:R-:W-:Y:S02]  /*2c60*/  FSEL R51, R68, -INF , P4 ;  /* 0xff80000044337808 */ /* 0x000fe40002000000 */
[----:B-1----:R-:W-:Y:S02]  /*2c70*/  FMNMX.FTZ R24, R65, R20, !PT ;  /* 0x0000001441187209 */ /* 0x002fe40007810000 */
[----:B------:R-:W-:Y:S01]  /*2c80*/  ISETP.GT.AND P4, PT, R7, 0x60, PT ;  /* 0x000000600700780c */ /* 0x000fe20003f84270 */
[----:B------:R1:W-:Y:S01]  /*2c90*/  MUFU.EX2 R20, R97 ;  /* 0x0000006100147308 */ /* 0x0003e20000000800 */
[----:B------:R-:W-:Y:S02]  /*2ca0*/  FSEL R69, R69, -INF , P3 ;  /* 0xff80000045457808 */ /* 0x000fe40001800000 */
[----:B------:R-:W-:Y:S02]  /*2cb0*/  FMNMX.FTZ R24, R51, R24, !PT ;  /* 0x0000001833187209 */ /* 0x000fe40007810000 */
[----:B------:R-:W-:-:S02]  /*2cc0*/  ISETP.GT.AND P3, PT, R7, 0x61, PT ;  /* 0x000000610700780c */ /* 0x000fc40003f64270 */
[----:B------:R-:W-:Y:S01]  /*2cd0*/  FSEL R55, R72, -INF , P4 ;  /* 0xff80000048377808 */ /* 0x000fe20002000000 */
[----:B------:R-:W-:Y:S01]  /*2ce0*/  MUFU.EX2 R153, R153 ;  /* 0x0000009900997308 */ /* 0x000fe20000000800 */
[----:B------:R-:W-:Y:S02]  /*2cf0*/  FMNMX.FTZ R24, R69, R24, !PT ;  /* 0x0000001845187209 */ /* 0x000fe40007810000 */
[----:B-1----:R-:W-:Y:S02]  /*2d00*/  CS2R R96, SRZ ;  /* 0x0000000000607805 */ /* 0x002fe4000001ff00 */
[----:B------:R-:W-:Y:S02]  /*2d10*/  ISETP.GT.AND P4, PT, R7, 0x68, PT ;  /* 0x000000680700780c */ /* 0x000fe40003f84270 */
[----:B------:R-:W-:Y:S02]  /*2d20*/  FSEL R73, R73, -INF , P3 ;  /* 0xff80000049497808 */ /* 0x000fe40001800000 */
[----:B------:R-:W-:Y:S01]  /*2d30*/  FMNMX.FTZ R24, R55, R24, !PT ;  /* 0x0000001837187209 */ /* 0x000fe20007810000 */
[----:B------:R-:W-:Y:S01]  /*2d40*/  MUFU.EX2 R155, R155 ;  /* 0x0000009b009b7308 */ /* 0x000fe20000000800 */
[----:B------:R-:W-:-:S02]  /*2d50*/  ISETP.GT.AND P3, PT, R7, 0x69, PT ;  /* 0x000000690700780c */ /* 0x000fc40003f64270 */
[----:B------:R-:W-:Y:S02]  /*2d60*/  FSEL R59, R76, -INF , P4 ;  /* 0xff8000004c3b7808 */ /* 0x000fe40002000000 */
[----:B------:R-:W-:Y:S02]  /*2d70*/  FMNMX.FTZ R26, R73, R24, !PT ;  /* 0x00000018491a7209 */ /* 0x000fe40007810000 */
        /* <DEDUP_REMOVED lines=16> */
[----:B------:R-:W-:Y:S01]  /*2e80*/  FSEL R85, R85, -INF , P3 ;  /* 0xff80000055557808 */ /* 0x000fe20001800000 */
[----:B------:R1:W-:Y:S01]  /*2e90*/  MUFU.EX2 R26, R105 ;  /* 0x00000069001a7308 */ /* 0x0003e20000000800 */
[----:B------:R-:W-:Y:S02]  /*2ea0*/  FMNMX.FTZ R28, R67, R28, !PT ;  /* 0x0000001c431c7209 */ /* 0x000fe40007810000 */
[----:B------:R-:W-:Y:S02]  /*2eb0*/  F2FP.F16.F32.PACK_AB R181, R4, R181 ;  /* 0x000000b504b5723e */ /* 0x000fe400000000ff */
[----:B------:R-:W-:Y:S01]  /*2ec0*/  FMNMX.FTZ R7, R85, R28, !PT ;  /* 0x0000001c55077209 */ /* 0x000fe20007810000 */
[--C-:B------:R-:W-:Y:S01]  /*2ed0*/  FFMA.FTZ R28, R109, R0, -R42.reuse ;  /* 0x000000006d1c7223 */ /* 0x100fe2000001082a */
[----:B------:R-:W-:Y:S01]  /*2ee0*/  CS2R R108, SRZ ;  /* 0x00000000006c7805 */ /* 0x000fe2000001ff00 */
[----:B------:R-:W-:Y:S01]  /*2ef0*/  MUFU.EX2 R159, R159 ;  /* 0x0000009f009f7308 */ /* 0x000fe20000000800 */
[----:B-1----:R-:W-:Y:S01]  /*2f00*/  CS2R R104, SRZ ;  /* 0x0000000000687805 */ /* 0x002fe2000001ff00 */
[----:B------:R-:W1:Y:S06]  /*2f10*/  SHFL.BFLY PT, R34, R7, 0x2, 0x1f ;  /* 0x0c401f0007227f89 */ /* 0x000e6c00000e0000 */
[----:B------:R-:W-:Y:S08]  /*2f20*/  MUFU.EX2 R28, R28 ;  /* 0x0000001c001c7308 */ /* 0x000ff00000000800 */
[----:B------:R-:W-:Y:S08]  /*2f30*/  MUFU.EX2 R32, R32 ;  /* 0x0000002000207308 */ /* 0x000ff00000000800 */
[----:B------:R-:W-:Y:S01]  /*2f40*/  MUFU.EX2 R161, R161 ;  /* 0x000000a100a17308 */ /* 0x000fe20000000800 */
[----:B-1----:R-:W-:Y:S01]  /*2f50*/  FMNMX.FTZ R38, R7, R34, !PT ;  /* 0x0000002207267209 */ /* 0x002fe20007810000 */
[-CC-:B------:R-:W-:Y:S01]  /*2f60*/  FFMA.FTZ R34, R75, R0.reuse, -R42.reuse ;  /* 0x000000004b227223 */ /* 0x180fe2000001082a */
[----:B------:R-:W-:-:S03]  /*2f70*/  FFMA.FTZ R42, R87, R0, -R42 ;  /* 0x00000000572a7223 */ /* 0x000fc6000001082a */
[----:B------:R-:W1:Y:S02]  /*2f80*/  SHFL.BFLY PT, R7, R38, 0x1, 0x1f ;  /* 0x0c201f0026077f89 */ /* 0x000e6400000e0000 */
[----:B------:R-:W-:Y:S08]  /*2f90*/  MUFU.EX2 R163, R163 ;  /* 0x000000a300a37308 */ /* 0x000ff00000000800 */
[----:B------:R-:W-:Y:S08]  /*2fa0*/  MUFU.EX2 R34, R34 ;  /* 0x0000002200227308 */ /* 0x000ff00000000800 */
[----:B------:R-:W-:Y:S01]  /*2fb0*/  MUFU.EX2 R36, R36 ;  /* 0x0000002400247308 */ /* 0x000fe20000000800 */
[----:B-1----:R-:W-:-:S07]  /*2fc0*/  FMNMX.FTZ R7, R38, R7, !PT ;  /* 0x0000000726077209 */ /* 0x002fce0007810000 */
[----:B------:R-:W-:Y:S01]  /*2fd0*/  MUFU.EX2 R165, R165 ;  /* 0x000000a500a57308 */ /* 0x000fe20000000800 */
[C---:B------:R-:W-:Y:S01]  /*2fe0*/  FSETP.NEU.FTZ.AND P3, PT, R7.reuse, -INF , PT ;  /* 0xff8000000700780b */ /* 0x040fe20003f7d000 */
[----:B------:R-:W-:-:S06]  /*2ff0*/  FMUL.FTZ R40, R7, R0 ;  /* 0x0000000007287220 */ /* 0x000fcc0000410000 */
[----:B------:R-:W-:Y:S01]  /*3000*/  MUFU.EX2 R38, R83 ;  /* 0x0000005300267308 */ /* 0x000fe20000000800 */
[----:B------:R-:W-:-:S05]  /*3010*/  FSEL R40, R40, RZ, P3 ;  /* 0x000000ff28287208 */ /* 0x000fca0001800000 */
        /* <DEDUP_REMOVED lines=21> */
[----:B------:R-:W3:Y:S01]  /*3170*/  MUFU.EX2 R11, R11 ;  /* 0x0000000b000b7308 */ /* 0x000ee20000000800 */
[----:B--2---:R-:W-:Y:S01]  /*3180*/  FADD.FTZ R25, R177, R44 ;  /* 0x0000002cb1197221 */ /* 0x004fe20000010000 */
        /* <DEDUP_REMOVED lines=8> */
[----:B-1----:R-:W-:Y:S01]  /*3210*/  FADD.FTZ R44, R9, R180 ;  /* 0x000000b4092c7221 */ /* 0x002fe20000010000 */
[-CC-:B------:R-:W-:Y:S01]  /*3220*/  FFMA.FTZ R51, R51, R0.reuse, -R40.reuse ;  /* 0x0000000033337223 */ /* 0x180fe20000010828 */
[-CC-:B------:R-:W-:Y:S01]  /*3230*/  FFMA.FTZ R69, R69, R0.reuse, -R40.reuse ;  /* 0x0000000045457223 */ /* 0x180fe20000010828 */
[----:B------:R-:W-:Y:S01]  /*3240*/  FADD.FTZ R46, R10, R25 ;  /* 0x000000190a2e7221 */ /* 0x000fe20000010000 */
[-CC-:B------:R-:W-:Y:S01]  /*3250*/  FFMA.FTZ R55, R55, R0.reuse, -R40.reuse ;  /* 0x0000000037377223 */ /* 0x180fe20000010828 */
[-C--:B------:R-:W-:Y:S01]  /*3260*/  FFMA.FTZ R73, R73, R0.reuse, -R40 ;  /* 0x0000000049497223 */ /* 0x080fe20000010828 */
[----:B------:R-:W0:Y:S01]  /*3270*/  MUFU.EX2 R13, R13 ;  /* 0x0000000d000d7308 */ /* 0x000e220000000800 */
[----:B---3--:R-:W-:Y:S01]  /*3280*/  FADD.FTZ R25, R11, R44 ;  /* 0x0000002c0b197221 */ /* 0x008fe20000010000 */
[----:B--2---:R-:W-:Y:S01]  /*3290*/  FADD.FTZ R29, R173, R46 ;  /* 0x0000002ead1d7221 */ /* 0x004fe20000010000 */
[-CC-:B------:R-:W-:Y:S01]  /*32a0*/  FFMA.FTZ R59, R59, R0.reuse, -R40.reuse ;  /* 0x000000003b3b7223 */ /* 0x180fe20000010828 */
[-CC-:B------:R-:W-:Y:S01]  /*32b0*/  FFMA.FTZ R77, R77, R0.reuse, -R40.reuse ;  /* 0x000000004d4d7223 */ /* 0x180fe20000010828 */
[-CC-:B------:R-:W-:Y:S01]  /*32c0*/  FFMA.FTZ R63, R63, R0.reuse, -R40.reuse ;  /* 0x000000003f3f7223 */ /* 0x180fe20000010828 */
[----:B------:R-:W-:Y:S01]  /*32d0*/  FADD.FTZ R46, R12, R29 ;  /* 0x0000001d0c2e7221 */ /* 0x000fe20000010000 */
[-C--:B------:R-:W-:Y:S01]  /*32e0*/  FFMA.FTZ R81, R81, R0.reuse, -R40 ;  /* 0x0000000051517223 */ /* 0x080fe20000010828 */
[----:B------:R1:W2:Y:S01]  /*32f0*/  MUFU.EX2 R176, R33 ;  /* 0x0000002100b07308 */ /* 0x0002a20000000800 */
[----:B----4-:R-:W-:Y:S01]  /*3300*/  FADD.FTZ R44, R182, R25 ;  /* 0x00000019b62c7221 */ /* 0x010fe20000010000 */
[----:B------:R-:W-:Y:S01]  /*3310*/  FADD.FTZ R25, R175, R46 ;  /* 0x0000002eaf197221 */ /* 0x000fe20000010000 */
[-CC-:B------:R-:W-:Y:S01]  /*3320*/  FFMA.FTZ R67, R67, R0.reuse, -R40.reuse ;  /* 0x0000000043437223 */ /* 0x180fe20000010828 */
[----:B------:R-:W-:Y:S01]  /*3330*/  FFMA.FTZ R40, R85, R0, -R40 ;  /* 0x0000000055287223 */ /* 0x000fe20000010828 */
[----:B------:R-:W-:Y:S01]  /*3340*/  F2FP.F16.F32.PACK_AB R180, R180, R9 ;  /* 0x00000009b4b4723e */ /* 0x000fe200000000ff */
[----:B------:R-:W-:Y:S01]  /*3350*/  FADD.FTZ R46, R14, R25 ;  /* 0x000000190e2e7221 */ /* 0x000fe20000010000 */
[----:B------:R-:W-:Y:S01]  /*3360*/  IMAD.MOV.U32 R29, RZ, RZ, R2 ;  /* 0x000000ffff1d7224 */ /* 0x000fe200078e0002 */
[----:B------:R-:W3:Y:S01]  /*3370*/  MUFU.EX2 R15, R15 ;  /* 0x0000000f000f7308 */ /* 0x000ee20000000800 */
[----:B0-----:R-:W-:Y:S01]  /*3380*/  FADD.FTZ R3, R13, R44 ;  /* 0x0000002c0d037221 */ /* 0x001fe20000010000 */
[----:B------:R-:W-:Y:S01]  /*3390*/  FADD.FTZ R25, R169, R46 ;  /* 0x0000002ea9197221 */ /* 0x000fe20000010000 */
[----:B-1----:R-:W0:Y:S01]  /*33a0*/  @P2 LDC R33, c[0x0][0x44c] ;  /* 0x00011300ff212b82 */ /* 0x002e220000000800 */
[----:B------:R-:W-:-:S02]  /*33b0*/  F2FP.F16.F32.PACK_AB R183, R6, R183 ;  /* 0x000000b706b7723e */ /* 0x000fc400000000ff */
[----:B------:R-:W-:Y:S01]  /*33c0*/  FADD.FTZ R46, R20, R25 ;  /* 0x00000019142e7221 */ /* 0x000fe20000010000 */
[----:B------:R-:W-:Y:S01]  /*33d0*/  F2FP.F16.F32.PACK_AB R179, R10, R179 ;  /* 0x000000b30ab3723e */ /* 0x000fe200000000ff */
[----:B------:R-:W1:Y:S01]  /*33e0*/  MUFU.EX2 R178, R37 ;  /* 0x0000002500b27308 */ /* 0x000e620000000800 */
[----:B--2---:R-:W-:Y:S01]  /*33f0*/  FADD.FTZ R44, R176, R3 ;  /* 0x00000003b02c7221 */ /* 0x004fe20000010000 */
[----:B------:R-:W-:Y:S01]  /*3400*/  FADD.FTZ R25, R171, R46 ;  /* 0x0000002eab197221 */ /* 0x000fe20000010000 */
[----:B------:R-:W-:Y:S01]  /*3410*/  VIADD R10, R88, 0xfffffffe ;  /* 0xfffffffe580a7836 */ /* 0x000fe20000000000 */
[----:B------:R-:W-:Y:S02]  /*3420*/  F2FP.F16.F32.PACK_AB R177, R8, R177 ;  /* 0x000000b108b1723e */ /* 0x000fe400000000ff */
[----:B------:R-:W-:Y:S01]  /*3430*/  CS2R R88, SRZ ;  /* 0x0000000000587805 */ /* 0x000fe2000001ff00 */
[----:B------:R-:W-:Y:S01]  /*3440*/  FADD.FTZ R46, R24, R25 ;  /* 0x00000019182e7221 */ /* 0x000fe20000010000 */
[----:B------:R-:W-:Y:S01]  /*3450*/  F2FP.F16.F32.PACK_AB R173, R12, R173 ;  /* 0x000000ad0cad723e */ /* 0x000fe200000000ff */
[----:B------:R-:W2:Y:S01]  /*3460*/  MUFU.EX2 R21, R21 ;  /* 0x0000001500157308 */ /* 0x000ea20000000800 */
[----:B---3--:R-:W-:Y:S01]  /*3470*/  FADD.FTZ R3, R15, R44 ;  /* 0x0000002c0f037221 */ /* 0x008fe20000010000 */
[----:B------:R-:W-:Y:S01]  /*3480*/  FADD.FTZ R25, R153, R46 ;  /* 0x0000002e99197221 */ /* 0x000fe20000010000 */
[----:B------:R-:W-:-:S02]  /*3490*/  F2FP.F16.F32.PACK_AB R175, R14, R175 ;  /* 0x000000af0eaf723e */ /* 0x000fc400000000ff */
[----:B------:R-:W-:Y:S01]  /*34a0*/  F2FP.F16.F32.PACK_AB R169, R20, R169 ;  /* 0x000000a914a9723e */ /* 0x000fe200000000ff */
[----:B------:R-:W-:Y:S01]  /*34b0*/  FADD.FTZ R46, R26, R25 ;  /* 0x000000191a2e7221 */ /* 0x000fe20000010000 */
[----:B------:R-:W-:Y:S01]  /*34c0*/  F2FP.F16.F32.PACK_AB R171, R24, R171 ;  /* 0x000000ab18ab723e */ /* 0x000fe200000000ff */
[----:B------:R-:W3:Y:S01]  /*34d0*/  MUFU.EX2 R172, R41 ;  /* 0x0000002900ac7308 */ /* 0x000ee20000000800 */
[----:B-1----:R-:W-:Y:S01]  /*34e0*/  FADD.FTZ R44, R178, R3 ;  /* 0x00000003b22c7221 */ /* 0x002fe20000010000 */
[----:B------:R-:W-:Y:S01]  /*34f0*/  FADD.FTZ R25, R155, R46 ;  /* 0x0000002e9b197221 */ /* 0x000fe20000010000 */
[----:B0-----:R-:W-:Y:S01]  /*3500*/  @P2 IMAD.HI.U32 R33, R2, R33, RZ ;  /* 0x0000002102212227 */ /* 0x001fe200078e00ff */
[----:B------:R-:W-:-:S03]  /*3510*/  F2FP.F16.F32.PACK_AB R153, R26, R153 ;  /* 0x000000991a99723e */ /* 0x000fc600000000ff */
[C---:B------:R-:W-:Y:S01]  /*3520*/  FADD.FTZ R46, R28.reuse, R25 ;  /* 0x000000191c2e7221 */ /* 0x040fe20000010000 */
[----:B------:R-:W-:Y:S01]  /*3530*/  F2FP.F16.F32.PACK_AB R155, R28, R155 ;  /* 0x0000009b1c9b723e */ /* 0x000fe200000000ff */
[----:B------:R-:W0:Y:S01]  /*3540*/  MUFU.EX2 R27, R27 ;  /* 0x0000001b001b7308 */ /* 0x000e220000000800 */
[----:B--2---:R-:W-:Y:S01]  /*3550*/  FADD.FTZ R3, R21, R44 ;  /* 0x0000002c15037221 */ /* 0x004fe20000010000 */
[----:B------:R-:W-:Y:S01]  /*3560*/  FADD.FTZ R25, R157, R46 ;  /* 0x0000002e9d197221 */ /* 0x000fe20000010000 */
[----:B------:R-:W-:Y:S02]  /*3570*/  @P2 SHF.R.U32.HI R29, RZ, R48, R33 ;  /* 0x00000030ff1d2219 */ /* 0x000fe40000011621 */
[C---:B------:R-:W-:Y:S01]  /*3580*/  F2FP.F16.F32.PACK_AB R157, R30.reuse, R157 ;  /* 0x0000009d1e9d723e */ /* 0x040fe200000000ff */
[----:B------:R-:W-:Y:S01]  /*3590*/  FADD.FTZ R46, R30, R25 ;  /* 0x000000191e2e7221 */ /* 0x000fe20000010000 */
[----:B------:R-:W-:Y:S01]  /*35a0*/  IADD3 R29, R29, R16, -R17 ;  /* 0x000000101d1d7210 */ /* 0x000fe20007ffe811 */
[----:B------:R-:W1:Y:S01]  /*35b0*/  MUFU.EX2 R174, R45 ;  /* 0x0000002d00ae7308 */ /* 0x000e620000000800 */
[----:B---3--:R-:W-:Y:S01]  /*35c0*/  FADD.FTZ R44, R172, R3 ;  /* 0x00000003ac2c7221 */ /* 0x008fe20000010000 */
[----:B------:R-:W-:Y:S01]  /*35d0*/  FADD.FTZ R25, R159, R46 ;  /* 0x0000002e9f197221 */ /* 0x000fe20000010000 */
[----:B------:R-:W-:-:S02]  /*35e0*/  SHF.R.S32.HI R48, RZ, 0x1f, R29 ;  /* 0x0000001fff307819 */ /* 0x000fc4000001141d */
[C---:B------:R-:W-:Y:S01]  /*35f0*/  F2FP.F16.F32.PACK_AB R159, R32.reuse, R159 ;  /* 0x0000009f209f723e */ /* 0x040fe200000000ff */
[----:B------:R-:W-:Y:S01]  /*3600*/  FADD.FTZ R6, R32, R25 ;  /* 0x0000001920067221 */ /* 0x000fe20000010000 */
[----:B------:R-:W-:Y:S01]  /*3610*/  LEA.HI R48, R48, R29, RZ, 0x7 ;  /* 0x0000001d30307211 */ /* 0x000fe200078f38ff */
[----:B------:R-:W2:Y:S01]  /*3620*/  MUFU.EX2 R31, R31 ;  /* 0x0000001f001f7308 */ /* 0x000ea20000000800 */
[----:B0-----:R-:W-:Y:S01]  /*3630*/  FADD.FTZ R3, R27, R44 ;  /* 0x0000002c1b037221 */ /* 0x001fe20000010000 */
[----:B------:R-:W-:Y:S01]  /*3640*/  FADD.FTZ R25, R161, R6 ;  /* 0x00000006a1197221 */ /* 0x000fe20000010000 */
[----:B------:R-:W-:Y:S02]  /*3650*/  F2FP.F16.F32.PACK_AB R161, R34, R161 ;  /* 0x000000a122a1723e */ /* 0x000fe400000000ff */
[----:B------:R-:W-:Y:S01]  /*3660*/  F2FP.F16.F32.PACK_AB R182, R182, R11 ;  /* 0x0000000bb6b6723e */ /* 0x000fe200000000ff */
[----:B------:R-:W-:Y:S01]  /*3670*/  FADD.FTZ R6, R34, R25 ;  /* 0x0000001922067221 */ /* 0x000fe20000010000 */
[----:B------:R-:W-:Y:S01]  /*3680*/  F2FP.F16.F32.PACK_AB R176, R176, R13 ;  /* 0x0000000db0b0723e */ /* 0x000fe200000000ff */
[----:B------:R-:W0:Y:S01]  /*3690*/  MUFU.EX2 R168, R49 ;  /* 0x0000003100a87308 */ /* 0x000e220000000800 */
[----:B-1----:R-:W-:Y:S01]  /*36a0*/  FADD.FTZ R44, R174, R3 ;  /* 0x00000003ae2c7221 */ /* 0x002fe20000010000 */
[----:B------:R-:W-:Y:S01]  /*36b0*/  FADD.FTZ R25, R163, R6 ;  /* 0x00000006a3197221 */ /* 0x000fe20000010000 */
[----:B------:R-:W-:-:S02]  /*36c0*/  F2FP.F16.F32.PACK_AB R163, R36, R163 ;  /* 0x000000a324a3723e */ /* 0x000fc400000000ff */
[----:B------:R-:W-:Y:S01]  /*36d0*/  F2FP.F16.F32.PACK_AB R178, R178, R15 ;  /* 0x0000000fb2b2723e */ /* 0x000fe200000000ff */
[----:B------:R-:W-:Y:S01]  /*36e0*/  FADD.FTZ R6, R36, R25 ;  /* 0x0000001924067221 */ /* 0x000fe20000010000 */
[----:B------:R-:W-:Y:S01]  /*36f0*/  F2FP.F16.F32.PACK_AB R172, R172, R21 ;  /* 0x00000015acac723e */ /* 0x000fe200000000ff */
[----:B------:R-:W1:Y:S01]  /*3700*/  MUFU.EX2 R35, R35 ;  /* 0x0000002300237308 */ /* 0x000e620000000800 */
[----:B--2---:R-:W-:Y:S01]  /*3710*/  FADD.FTZ R3, R31, R44 ;  /* 0x0000002c1f037221 */ /* 0x004fe20000010000 */
[----:B------:R-:W-:Y:S01]  /*3720*/  FADD.FTZ R25, R165, R6 ;  /* 0x00000006a5197221 */ /* 0x000fe20000010000 */
[----:B------:R-:W-:Y:S02]  /*3730*/  F2FP.F16.F32.PACK_AB R165, R38, R165 ;  /* 0x000000a526a5723e */ /* 0x000fe400000000ff */
[----:B------:R-:W-:Y:S01]  /*3740*/  F2FP.F16.F32.PACK_AB R174, R174, R27 ;  /* 0x0000001baeae723e */ /* 0x000fe200000000ff */
[----:B------:R-:W-:Y:S02]  /*3750*/  FADD.FTZ R6, R38, R25 ;  /* 0x0000001926067221 */ /* 0x000fe40000010000 */
        /* <DEDUP_REMOVED lines=47> */
[----:B------:R-:W-:Y:S02]  /*3a50*/  SHF.R.S32.HI R9, RZ, 0x7, R48 ;  /* 0x00000007ff097819 */ /* 0x000fe40000011430 */
[----:B------:R-:W-:Y:S02]  /*3a60*/  F2FP.F16.F32.PACK_AB R166, R40, R67 ;  /* 0x0000004328a6723e */ /* 0x000fe400000000ff */
[----:B------:R-:W-:Y:S01]  /*3a70*/  VIMNMX R9, RZ, R9, !PT ;  /* 0x00000009ff097248 */ /* 0x000fe20007fe0100 */
[----:B-1----:R-:W-:-:S03]  /*3a80*/  FADD.FTZ R25, R167, R6 ;  /* 0x00000006a7197221 */ /* 0x002fc60000010000 */
[----:B------:R-:W-:Y:S01]  /*3a90*/  ISETP.GE.AND P3, PT, R10, R9, PT ;  /* 0x000000090a00720c */ /* 0x000fe20003f66270 */
[C---:B--2---:R-:W-:Y:S01]  /*3aa0*/  FADD.FTZ R3, R42.reuse, R25 ;  /* 0x000000192a037221 */ /* 0x044fe20000010000 */
[----:B------:R-:W-:-:S11]  /*3ab0*/  F2FP.F16.F32.PACK_AB R167, R42, R167 ;  /* 0x000000a72aa7723e */ /* 0x000fd600000000ff */
[----:B------:R-:W-:Y:S05]  /*3ac0*/  @!P3 BRA `(.L_x_2469) ;  /* 0x000000280050b947 */ /* 0x000fea0003800000 */
[----:B------:R-:W-:Y:S01]  /*3ad0*/  IMAD.MOV.U32 R8, RZ, RZ, R5 ;  /* 0x000000ffff087224 */ /* 0x000fe200078e0005 */
[----:B------:R-:W-:Y:S01]  /*3ae0*/  UMOV UR44, UR36 ;  /* 0x00000024002c7c82 */ /* 0x000fe20008000000 */
[----:B------:R-:W-:Y:S01]  /*3af0*/  IMAD.MOV.U32 R6, RZ, RZ, R7 ;  /* 0x000000ffff067224 */ /* 0x000fe200078e0007 */
[----:B------:R-:W-:Y:S01]  /*3b00*/  UMOV UR43, UR37 ;  /* 0x00000025002b7c82 */ /* 0x000fe20008000000 */
[----:B------:R-:W-:-:S07]  /*3b10*/  IMAD.MOV.U32 R151, RZ, RZ, RZ ;  /* 0x000000ffff977224 */ /* 0x000fce00078e00ff */
.L_x_2478:
        /* <DEDUP_REMOVED lines=9> */
.L_x_2471:
[----:B------:R-:W-:Y:S01]  /*3bb0*/  ULEA UR6, UR37, UR38, 0x3 ;  /* 0x0000002625067291 */ /* 0x000fe2000f8e183f */
[----:B------:R-:W-:-:S05]  /*3bc0*/  IMAD.U32 R0, RZ, RZ, UR36 ;  /* 0x00000024ff007e24 */ /* 0x000fca000f8e00ff */
[----:B------:R-:W-:-:S04]  /*3bd0*/  SHF.L.U32 R0, R0, 0x1f, RZ ;  /* 0x0000001f00007819 */ /* 0x000fc800000006ff */
[----:B------:R0:W1:Y:S01]  /*3be0*/  SYNCS.PHASECHK.TRANS64.TRYWAIT P3, [UR6+0x28830], R0 ;  /* 0x02883000ff0075a7 */ /* 0x0000620008060146 */
[----:B------:R-:W-:Y:S05]  /*3bf0*/  @!P0 BRA `(.L_x_2472) ;  /* 0x0000000000048947 */ /* 0x000fea0003800000 */
[----:B------:R-:W-:Y:S01]  /*3c00*/  BPT.TRAP 0x1 ;  /* 0x000000040000795c */ /* 0x000fe20000300000 */
.L_x_2472:
[----:B-1----:R-:W-:Y:S05]  /*3c10*/  @P3 BRA `(.L_x_2470) ;  /* 0x0000000000083947 */ /* 0x002fea0003800000 */
[----:B------:R-:W1:Y:S02]  /*3c20*/  SYNCS.PHASECHK.TRANS64.TRYWAIT P3, [UR6+0x28830], R0 ;  /* 0x02883000ff0075a7 */ /* 0x000e640008060146 */
[----:B-1----:R-:W-:Y:S05]  /*3c30*/  @!P3 BRA `(.L_x_2473) ;  /* 0x000000d000fcb947 */ /* 0x002fea0003800000 */
.L_x_2470:
[----:B-1----:R-:W1:Y:S01]  /*3c40*/  S2R R5, SR_TID.X ;  /* 0x0000000000057919 */ /* 0x002e620000002100 */
[----:B------:R-:W-:Y:S01]  /*3c50*/  ULEA UR34, UR37, UR42, 0xb ;  /* 0x0000002a25227291 */ /* 0x000fe2000f8e583f */
[----:B------:R-:W-:Y:S01]  /*3c60*/  UMOV UR35, 0x40000040 ;  /* 0x4000004000237882 */ /* 0x000fe20000000000 */
[----:B------:R-:W-:Y:S02]  /*3c70*/  UMOV UR7, 0x40000040 ;  /* 0x4000004000077882 */ /* 0x000fe40000000000 */
[----:B------:R-:W-:Y:S02]  /*3c80*/  UIADD3 UR6, UR34, 0x2, URZ ;  /* 0x0000000222067890 */ /* 0x000fe4000fffe03f */
        /* <DEDUP_REMOVED lines=12> */
[----:B-1----:R-:W-:-:S05]  /*3d50*/  SHF.R.U32.HI R5, RZ, 0x7, R5 ;  /* 0x00000007ff057819 */ /* 0x002fca0000011605 */
[----:B0-----:R-:W-:-:S05]  /*3d60*/  VIADD R0, R5, 0x8 ;  /* 0x0000000805007836 */ /* 0x001fca0000000000 */
[----:B------:R0:W-:Y:S06]  /*3d70*/  BAR.SYNC.DEFER_BLOCKING R0, 0x100 ;  /* 0x000400000000751d */ /* 0x0001ec0000010000 */
        /* <DEDUP_REMOVED lines=27> */
.L_x_2475:
[----:B------:R-:W-:Y:S01]  /*3f30*/  ULEA UR6, UR43, UR38, 0x3 ;  /* 0x000000262b067291 */ /* 0x000fe2000f8e183f */
[----:B------:R-:W-:-:S05]  /*3f40*/  IMAD.U32 R0, RZ, RZ, UR44 ;  /* 0x0000002cff007e24 */ /* 0x000fca000f8e00ff */
[----:B------:R-:W-:-:S04]  /*3f50*/  SHF.L.U32 R0, R0, 0x1f, RZ ;  /* 0x0000001f00007819 */ /* 0x000fc800000006ff */
[----:B------:R0:W1:Y:S01]  /*3f60*/  SYNCS.PHASECHK.TRANS64.TRYWAIT P3, [UR6+0x28850], R0 ;  /* 0x02885000ff0075a7 */ /* 0x0000620008060146 */
[----:B------:R-:W-:Y:S05]  /*3f70*/  @!P0 BRA `(.L_x_2476) ;  /* 0x0000000000048947 */ /* 0x000fea0003800000 */
[----:B------:R-:W-:Y:S01]  /*3f80*/  BPT.TRAP 0x1 ;  /* 0x000000040000795c */ /* 0x000fe20000300000 */
.L_x_2476:
[----:B-1----:R-:W-:Y:S05]  /*3f90*/  @P3 BRA `(.L_x_2474) ;  /* 0x0000000000083947 */ /* 0x002fea0003800000 */
[----:B------:R-:W1:Y:S02]  /*3fa0*/  SYNCS.PHASECHK.TRANS64.TRYWAIT P3, [UR6+0x28850], R0 ;  /* 0x02885000ff0075a7 */ /* 0x000e640008060146 */
[----:B-1----:R-:W-:Y:S05]  /*3fb0*/  @!P3 BRA `(.L_x_2477) ;  /* 0x000000d00034b947 */ /* 0x002fea0003800000 */
.L_x_2474:
[----:B------:R-:W-:Y:S01]  /*3fc0*/  UIADD3 UR6, UR38, 0x400, URZ ;  /* 0x0000040026067890 */ /* 0x000fe2000fffe03f */
[----:B------:R-:W-:Y:S01]  /*3fd0*/  WARPGROUP.ARRIVE ;  /* 0x00000000000079c5 */ /* 0x000fe20000000000 */
[----:B------:R-:W-:Y:S01]  /*3fe0*/  UMOV UR7, 0x40000040 ;  /* 0x4000004000077882 */ /* 0x000fe20000000000 */
[----:B------:R-:W-:Y:S01]  /*3ff0*/  UMOV UR11, 0x40000040 ;  /* 0x40000040000b7882 */ /* 0x000fe20000000000 */
[----:B------:R-:W-:Y:S01]  /*4000*/  USHF.R.U32.HI UR6, URZ, 0x4, UR6 ;  /* 0x000000043f067899 */ /* 0x000fe20008011606 */
[----:B-1----:R-:W1:Y:S01]  /*4010*/  @P2 LDC R5, c[0x0][0x44c] ;  /* 0x00011300ff052b82 */ /* 0x002e620000000800 */
[----:B------:R-:W-:Y:S01]  /*4020*/  IMAD.IADD R14, R23, 0x1, R2 ;  /* 0x00000001170e7824 */ /* 0x000fe200078e0202 */
[----:B------:R-:W2:Y:S01]  /*4030*/  S2R R198, SR_TID.X ;  /* 0x0000000000c67919 */ /* 0x000ea20000002100 */
[----:B------:R-:W-:Y:S01]  /*4040*/  ULOP3.LUT UR6, UR6, 0x3fff, URZ, 0xc0, !UPT ;  /* 0x00003fff06067892 */ /* 0x000fe2000f8ec03f */
[----:B------:R-:W-:-:S03]  /*4050*/  UMOV UR44, UR36 ;  /* 0x00000024002c7c82 */ /* 0x000fc60008000000 */
[----:B------:R-:W-:Y:S01]  /*4060*/  ULOP3.LUT UR6, UR6, 0x4000000, URZ, 0xfc, !UPT ;  /* 0x0400000006067892 */ /* 0x000fe2000f8efc3f */
[----:B0-----:R-:W0:Y:S03]  /*4070*/  @P2 LDC R0, c[0x0][0x450] ;  /* 0x00011400ff002b82 */ /* 0x001e260000000800 */
[----:B------:R-:W-:-:S04]  /*4080*/  ULEA UR6, UR43, UR6, 0xb ;  /* 0x000000062b067291 */ /* 0x000fc8000f8e583f */
[----:B------:R-:W-:-:S05]  /*4090*/  UIADD3 UR10, UR6, 0x80, URZ ;  /* 0x00000080060a7890 */ /* 0x000fca000fffe03f */
[----:B------:R-:W-:Y:S01]  /*40a0*/  HGMMA.64x128x16.F32 R88, R180, gdesc[UR4].tnspB, R88, gsb0 ;  /* 0x41e00004b4587df0 */ /* 0x000fe20008000858 */
[----:B------:R-:W-:Y:S01]  /*40b0*/  UMOV UR7, 0x40000040 ;  /* 0x4000004000077882 */ /* 0x000fe20000000000 */
[----:B-1----:R-:W-:-:S05]  /*40c0*/  @P2 IMAD.HI.U32 R5, R14, R5, RZ ;  /* 0x000000050e052227 */ /* 0x002fca00078e00ff */
[----:B0-----:R-:W-:Y:S01]  /*40d0*/  @P2 SHF.R.U32.HI R14, RZ, R0, R5 ;  /* 0x00000000ff0e2219 */ /* 0x001fe20000011605 */
[----:B------:R-:W-:Y:S01]  /*40e0*/  IMAD.MOV.U32 R5, RZ, RZ, -0x80 ;  /* 0xffffff80ff057424 */ /* 0x000fe200078e00ff */
[----:B--2---:R-:W-:-:S03]  /*40f0*/  SHF.R.U32.HI R198, RZ, 0x7, R198 ;  /* 0x00000007ffc67819 */ /* 0x004fc600000116c6 */
[----:B------:R-:W0:Y:S01]  /*4100*/  SHFL.IDX PT, R7, R14, 0x1, 0x1c1f ;  /* 0x003c1f000e077f89 */ /* 0x000e2200000e0000 */
[----:B------:R-:W-:-:S04]  /*4110*/  IMAD R5, R10, R5, 0x1 ;  /* 0x000000010a057424 */ /* 0x000fc800078e0205 */
[----:B------:R-:W-:-:S05]  /*4120*/  IMAD R5, R22, -0x2, R5 ;  /* 0xfffffffe16057824 */ /* 0x000fca00078e0205 */
[----:B------:R-:W-:-:S05]  /*4130*/  IADD3 R12, -R17, R5, R16 ;  /* 0x00000005110c7210 */ /* 0x000fca0007ffe110 */
[----:B0-----:R-:W-:-:S05]  /*4140*/  IMAD.IADD R0, R12, 0x1, R7 ;  /* 0x000000010c007824 */ /* 0x001fca00078e0207 */
[C---:B------:R-:W-:Y:S02]  /*4150*/  ISETP.GT.AND P3, PT, R0.reuse, RZ, PT ;  /* 0x000000ff0000720c */ /* 0x040fe40003f64270 */
[----:B------:R-:W-:Y:S02]  /*4160*/  ISETP.GT.AND P4, PT, R0, 0x1, PT ;  /* 0x000000010000780c */ /* 0x000fe40003f84270 */
[----:B------:R-:W-:Y:S02]  /*4170*/  FSEL R203, R26, -INF , P3 ;  /* 0xff8000001acb7808 */ /* 0x000fe40001800000 */
[----:B------:R-:W-:Y:S02]  /*4180*/  ISETP.GT.AND P3, PT, R0, 0x8, PT ;  /* 0x000000080000780c */ /* 0x000fe40003f64270 */
[----:B------:R-:W-:Y:S01]  /*4190*/  FMNMX.FTZ R20, R203, R8, !PT ;  /* 0x00000008cb147209 */ /* 0x000fe20007810000 */
[----:B------:R-:W-:Y:S02]  /*41a0*/  WARPGROUP.DEPBAR.LE gsb0, 0x0 ;  /* 0x00008000000079c5 */ /* 0x000fe40000010000 */
[----:B------:R-:W-:Y:S01]  /*41b0*/  WARPGROUP.ARRIVE ;  /* 0x00000000000079c5 */ /* 0x000fe20000000000 */
[----:B------:R-:W-:-:S02]  /*41c0*/  FSEL R181, R27, -INF , P4 ;  /* 0xff8000001bb57808 */ /* 0x000fc40002000000 */
[----:B------:R-:W-:Y:S02]  /*41d0*/  ISETP.GT.AND P4, PT, R0, 0x9, PT ;  /* 0x000000090000780c */ /* 0x000fe40003f84270 */
[----:B------:R-:W-:Y:S01]  /*41e0*/  FSEL R183, R30, -INF , P3 ;  /* 0xff8000001eb77808 */ /* 0x000fe20001800000 */
[----:B------:R-:W-:Y:S01]  /*41f0*/  HGMMA.64x128x16.F32 R88, R176, gdesc[UR8].tnspB, R88, gsb0 ;  /* 0x41e00008b0587df0 */ /* 0x000fe20008000858 */
[----:B------:R-:W-:Y:S01]  /*4200*/  UIADD3 UR10, UR6, 0x100, URZ ;  /* 0x00000100060a7890 */ /* 0x000fe2000fffe03f */
[----:B------:R-:W-:Y:S01]  /*4210*/  FMNMX.FTZ R20, R181, R20, !PT ;  /* 0x00000014b5147209 */ /* 0x000fe20007810000 */
[----:B------:R-:W-:Y:S01]  /*4220*/  UMOV UR11, 0x40000040 ;  /* 0x40000040000b7882 */ /* 0x000fe20000000000 */
[----:B------:R-:W-:Y:S02]  /*4230*/  ISETP.GT.AND P3, PT, R0, 0x10, PT ;  /* 0x000000100000780c */ /* 0x000fe40003f64270 */
[----:B------:R-:W-:Y:S02]  /*4240*/  FSEL R201, R31, -INF , P4 ;  /* 0xff8000001fc97808 */ /* 0x000fe40002000000 */
[----:B------:R-:W-:-:S02]  /*4250*/  FMNMX.FTZ R20, R183, R20, !PT ;  /* 0x00000014b7147209 */ /* 0x000fc40007810000 */
[C---:B------:R-:W-:Y:S02]  /*4260*/  ISETP.GT.AND P4, PT, R0.reuse, 0x11, PT ;  /* 0x000000110000780c */ /* 0x040fe40003f84270 */
[----:B------:R-:W-:Y:S02]  /*4270*/  FMNMX.FTZ R20, R201, R20, !PT ;  /* 0x00000014c9147209 */ /* 0x000fe40007810000 */
[----:B------:R-:W-:Y:S02]  /*4280*/  FSEL R199, R35, -INF , P4 ;  /* 0xff80000023c77808 */ /* 0x000fe40002000000 */
[----:B------:R-:W-:Y:S01]  /*4290*/  ISETP.GT.AND P4, PT, R0, 0x19, PT ;  /* 0x000000190000780c */ /* 0x000fe20003f84270 */
[----:B------:R-:W-:Y:S02]  /*42a0*/  WARPGROUP.DEPBAR.LE gsb0, 0x0 ;  /* 0x00008000000079c5 */ /* 0x000fe40000010000 */
[----:B------:R-:W-:Y:S01]  /*42b0*/  WARPGROUP.ARRIVE ;  /* 0x00000000000079c5 */ /* 0x000fe20000000000 */
[----:B------:R-:W-:-:S02]  /*42c0*/  FSEL R177, R34, -INF , P3 ;  /* 0xff80000022b17808 */ /* 0x000fc40001800000 */
[----:B------:R-:W-:Y:S02]  /*42d0*/  ISETP.GT.AND P3, PT, R0, 0x18, PT ;  /* 0x000000180000780c */ /* 0x000fe40003f64270 */
[----:B------:R-:W-:Y:S01]  /*42e0*/  FMNMX.FTZ R20, R177, R20, !PT ;  /* 0x00000014b1147209 */ /* 0x000fe20007810000 */
[----:B------:R-:W-:Y:S01]  /*42f0*/  HGMMA.64x128x16.F32 R88, R172, gdesc[UR8].tnspB, R88, gsb0 ;  /* 0x41e00008ac587df0 */ /* 0x000fe20008000858 */
[----:B------:R-:W-:Y:S01]  /*4300*/  UIADD3 UR10, UR6, 0x180, URZ ;  /* 0x00000180060a7890 */ /* 0x000fe2000fffe03f */
[----:B------:R-:W-:Y:S01]  /*4310*/  FSEL R179, R38, -INF , P3 ;  /* 0xff80000026b37808 */ /* 0x000fe20001800000 */
[----:B------:R-:W-:Y:S01]  /*4320*/  UMOV UR11, 0x40000040 ;  /* 0x40000040000b7882 */ /* 0x000fe20000000000 */
[----:B------:R-:W-:Y:S02]  /*4330*/  FMNMX.FTZ R20, R199, R20, !PT ;  /* 0x00000014c7147209 */ /* 0x000fe40007810000 */
[----:B------:R-:W-:Y:S02]  /*4340*/  ISETP.GT.AND P3, PT, R0, 0x20, PT ;  /* 0x000000200000780c */ /* 0x000fe40003f64270 */
[----:B------:R-:W-:Y:S01]  /*4350*/  FMNMX.FTZ R20, R179, R20, !PT ;  /* 0x00000014b3147209 */ /* 0x000fe20007810000 */
[----:B------:R-:W-:-:S02]  /*4360*/  WARPGROUP.DEPBAR.LE gsb0, 0x0 ;  /* 0x00008000000079c5 */ /* 0x000fc40000010000 */
        /* <DEDUP_REMOVED lines=77> */
[----:B------:R-:W-:Y:S01]  /*4840*/  FSEL R39, R86, -INF , P3 ;  /* 0xff80000056277808 */ /* 0x000fe20001800000 */
[----:B------:R-:W0:Y:S01]  /*4850*/  LDC R0, c[0x0][0x988] ;  /* 0x00026200ff007b82 */ /* 0x000e220000000800 */
[----:B------:R-:W-:Y:S02]  /*4860*/  FMNMX.FTZ R20, R83, R20, !PT ;  /* 0x0000001453147209 */ /* 0x000fe40007810000 */
[----:B------:R-:W-:Y:S02]  /*4870*/  FSEL R87, R87, -INF , P4 ;  /* 0xff80000057577808 */ /* 0x000fe40002000000 */
[----:B------:R-:W-:-:S04]  /*4880*/  FMNMX.FTZ R20, R39, R20, !PT ;  /* 0x0000001427147209 */ /* 0x000fc80007810000 */
[----:B------:R-:W-:-:S05]  /*4890*/  FMNMX.FTZ R20, R87, R20, !PT ;  /* 0x0000001457147209 */ /* 0x000fca0007810000 */
[----:B------:R-:W1:Y:S01]  /*48a0*/  SHFL.BFLY PT, R5, R20, 0x2, 0x1f ;  /* 0x0c401f0014057f89 */ /* 0x000e6200000e0000 */
[----:B------:R-:W-:Y:S02]  /*48b0*/  WARPGROUP.DEPBAR.LE gsb0, 0x0 ;  /* 0x00008000000079c5 */ /* 0x000fe40000010000 */
[----:B------:R-:W-:Y:S01]  /*48c0*/  WARPGROUP.ARRIVE ;  /* 0x00000000000079c5 */ /* 0x000fe20000000000 */
[----:B------:R-:W2:Y:S05]  /*48d0*/  SHFL.IDX PT, R153, R14, RZ, 0x1c1f ;  /* 0x001c1fff0e997589 */ /* 0x000eaa00000e0000 */
[----:B------:R-:W-:Y:S01]  /*48e0*/  HGMMA.64x128x16.F32 R88, R156, gdesc[UR8].tnspB, R88, gsb0 ;  /* 0x41e000089c587df0 */ /* 0x000fe20008000858 */
[----:B------:R-:W-:Y:S01]  /*48f0*/  UIADD3 UR10, UR6, 0x300, URZ ;  /* 0x00000300060a7890 */ /* 0x000fe2000fffe03f */
[----:B------:R-:W-:Y:S01]  /*4900*/  UMOV UR11, 0x40000040 ;  /* 0x40000040000b7882 */ /* 0x000fe20000000000 */
[----:B------:R-:W-:Y:S01]  /*4910*/  UIADD3 UR6, UR6, 0x380, URZ ;  /* 0x0000038006067890 */ /* 0x000fe2000fffe03f */
[----:B-1----:R-:W-:-:S05]  /*4920*/  FMNMX.FTZ R26, R20, R5, !PT ;  /* 0x00000005141a7209 */ /* 0x002fca0007810000 */
[----:B------:R-:W1:Y:S01]  /*4930*/  SHFL.BFLY PT, R5, R26, 0x1, 0x1f ;  /* 0x0c201f001a057f89 */ /* 0x000e6200000e0000 */
[----:B--2---:R-:W-:-:S05]  /*4940*/  IMAD.IADD R34, R12, 0x1, R153 ;  /* 0x000000010c227824 */ /* 0x004fca00078e0299 */
        /* <DEDUP_REMOVED lines=12> */
[----:B-1----:R-:W-:Y:S02]  /*4a10*/  FMNMX.FTZ R5, R26, R5, !PT ;  /* 0x000000051a057209 */ /* 0x002fe40007810000 */
[C---:B------:R-:W-:Y:S02]  /*4a20*/  ISETP.GT.AND P5, PT, R34.reuse, 0x11, PT ;  /* 0x000000112200780c */ /* 0x040fe40003fa4270 */
[----:B------:R-:W-:Y:S01]  /*4a30*/  FMNMX.FTZ R20, R29, R20, !PT ;  /* 0x000000141d147209 */ /* 0x000fe20007810000 */
[----:B0-----:R-:W-:Y:S01]  /*4a40*/  FMUL.FTZ R30, R5, R0 ;  /* 0x00000000051e7220 */ /* 0x001fe20000410000 */
[----:B------:R-:W-:Y:S02]  /*4a50*/  FSEL R33, R33, -INF , P5 ;  /* 0xff80000021217808 */ /* 0x000fe40002800000 */
[----:B------:R-:W-:Y:S02]  /*4a60*/  FSETP.NEU.FTZ.AND P3, PT, R5, -INF , PT ;  /* 0xff8000000500780b */ /* 0x000fe40003f7d000 */
[----:B------:R-:W-:-:S02]  /*4a70*/  ISETP.GT.AND P5, PT, R34, 0x19, PT ;  /* 0x000000192200780c */ /* 0x000fc40003fa4270 */
[----:B------:R-:W-:Y:S02]  /*4a80*/  FSEL R12, R30, RZ, P3 ;  /* 0x000000ff1e0c7208 */ /* 0x000fe40001800000 */
[----:B------:R-:W-:Y:S02]  /*4a90*/  FSEL R37, R37, -INF , P5 ;  /* 0xff80000025257808 */ /* 0x000fe40002800000 */
[C---:B------:R-:W-:Y:S01]  /*4aa0*/  ISETP.GT.AND P5, PT, R34.reuse, 0x21, PT ;  /* 0x000000212200780c */ /* 0x040fe20003fa4270 */
[-CC-:B------:R-:W-:Y:S01]  /*4ab0*/  FFMA.FTZ R26, R201, R0.reuse, -R12.reuse ;  /* 0x00000000c91a7223 */ /* 0x180fe2000001080c */
[-CC-:B------:R-:W-:Y:S01]  /*4ac0*/  FFMA.FTZ R28, R199, R0.reuse, -R12.reuse ;  /* 0x00000000c71c7223 */ /* 0x180fe2000001080c */
[-CC-:B------:R-:W-:Y:S01]  /*4ad0*/  FFMA.FTZ R203, R203, R0.reuse, -R12.reuse ;  /* 0x00000000cbcb7223 */ /* 0x180fe2000001080c */
[----:B------:R-:W-:Y:S01]  /*4ae0*/  FSEL R41, R41, -INF , P5 ;  /* 0xff80000029297808 */ /* 0x000fe20002800000 */
[-CC-:B------:R-:W-:Y:S01]  /*4af0*/  FFMA.FTZ R7, R7, R0.reuse, -R12.reuse ;  /* 0x0000000007077223 */ /* 0x180fe2000001080c */
[C---:B------:R-:W-:Y:S01]  /*4b00*/  ISETP.GT.AND P5, PT, R34.reuse, 0x29, PT ;  /* 0x000000292200780c */ /* 0x040fe20003fa4270 */
[----:B------:R-:W-:Y:S01]  /*4b10*/  MUFU.EX2 R14, R203 ;  /* 0x000000cb000e7308 */ /* 0x000fe20000000800 */
[-CC-:B------:R-:W-:Y:S01]  /*4b20*/  FFMA.FTZ R181, R181, R0.reuse, -R12.reuse ;  /* 0x00000000b5b57223 */ /* 0x180fe2000001080c */
[-CC-:B------:R-:W-:Y:S01]  /*4b30*/  FFMA.FTZ R183, R183, R0.reuse, -R12.reuse ;  /* 0x00000000b7b77223 */ /* 0x180fe2000001080c */
[----:B------:R-:W-:Y:S01]  /*4b40*/  FSEL R45, R45, -INF , P5 ;  /* 0xff8000002d2d7808 */ /* 0x000fe20002800000 */
[-CC-:B------:R-:W-:Y:S01]  /*4b50*/  FFMA.FTZ R177, R177, R0.reuse, -R12.reuse ;  /* 0x00000000b1b17223 */ /* 0x180fe2000001080c */
[C---:B------:R-:W-:Y:S01]  /*4b60*/  ISETP.GT.AND P5, PT, R34.reuse, 0x31, PT ;  /* 0x000000312200780c */ /* 0x040fe20003fa4270 */
[-CC-:B------:R-:W-:Y:S01]  /*4b70*/  FFMA.FTZ R179, R179, R0.reuse, -R12.reuse ;  /* 0x00000000b3b37223 */ /* 0x180fe2000001080c */
[-CC-:B------:R-:W-:Y:S01]  /*4b80*/  FFMA.FTZ R175, R175, R0.reuse, -R12.reuse ;  /* 0x00000000afaf7223 */ /* 0x180fe2000001080c */
[----:B------:R-:W-:Y:S01]  /*4b90*/  MUFU.EX2 R181, R181 ;  /* 0x000000b500b57308 */ /* 0x000fe20000000800 */
[----:B------:R-:W-:Y:S01]  /*4ba0*/  FSEL R49, R49, -INF , P5 ;  /* 0xff80000031317808 */ /* 0x000fe20002800000 */
[-CC-:B------:R-:W-:Y:S01]  /*4bb0*/  FFMA.FTZ R173, R173, R0.reuse, -R12.reuse ;  /* 0x00000000adad7223 */ /* 0x180fe2000001080c */
[C---:B------:R-:W-:Y:S01]  /*4bc0*/  ISETP.GT.AND P5, PT, R34.reuse, 0x39, PT ;  /* 0x000000392200780c */ /* 0x040fe20003fa4270 */
[-CC-:B------:R-:W-:Y:S01]  /*4bd0*/  FFMA.FTZ R11, R11, R0.reuse, -R12.reuse ;  /* 0x000000000b0b7223 */ /* 0x180fe2000001080c */
[-CC-:B------:R-:W-:Y:S01]  /*4be0*/  FFMA.FTZ R15, R15, R0.reuse, -R12.reuse ;  /* 0x000000000f0f7223 */ /* 0x180fe2000001080c */
[----:B------:R-:W-:Y:S01]  /*4bf0*/  FFMA.FTZ R46, R79, R0, -R12 ;  /* 0x000000004f2e7223 */ /* 0x000fe2000001080c */
[----:B------:R-:W-:Y:S01]  /*4c00*/  FSEL R53, R53, -INF , P5 ;  /* 0xff80000035357808 */ /* 0x000fe20002800000 */
[----:B------:R-:W-:Y:S01]  /*4c10*/  MUFU.EX2 R183, R183 ;  /* 0x000000b700b77308 */ /* 0x000fe20000000800 */
[----:B------:R-:W-:-:S04]  /*4c20*/  ISETP.GT.AND P5, PT, R34, 0x41, PT ;  /* 0x000000412200780c */ /* 0x000fc80003fa4270 */
[----:B------:R-:W-:Y:S02]  /*4c30*/  FSEL R57, R57, -INF , P5 ;  /* 0xff80000039397808 */ /* 0x000fe40002800000 */
[C---:B------:R-:W-:Y:S01]  /*4c40*/  ISETP.GT.AND P5, PT, R34.reuse, 0x49, PT ;  /* 0x000000492200780c */ /* 0x040fe20003fa4270 */
[----:B------:R-:W-:Y:S03]  /*4c50*/  MUFU.EX2 R177, R177 ;  /* 0x000000b100b17308 */ /* 0x000fe60000000800 */
[----:B------:R-:W-:Y:S02]  /*4c60*/  FSEL R61, R61, -INF , P5 ;  /* 0xff8000003d3d7808 */ /* 0x000fe40002800000 */
[----:B------:R-:W-:-:S03]  /*4c70*/  ISETP.GT.AND P5, PT, R34, 0x51, PT ;  /* 0x000000512200780c */ /* 0x000fc60003fa4270 */
[----:B------:R-:W-:Y:S01]  /*4c80*/  MUFU.EX2 R179, R179 ;  /* 0x000000b300b37308 */ /* 0x000fe20000000800 */
[----:B------:R-:W-:Y:S02]  /*4c90*/  FSEL R65, R65, -INF , P5 ;  /* 0xff80000041417808 */ /* 0x000fe40002800000 */
[----:B------:R-:W-:-:S04]  /*4ca0*/  ISETP.GT.AND P5, PT, R34, 0x59, PT ;  /* 0x000000592200780c */ /* 0x000fc80003fa4270 */
        /* <DEDUP_REMOVED lines=13> */
[----:B------:R-:W-:Y:S02]  /*4d80*/  WARPGROUP.DEPBAR.LE gsb0, 0x0 ;  /* 0x00008000000079c5 */ /* 0x000fe40000010000 */
[----:B------:R-:W-:Y:S01]  /*4d90*/  FSEL R157, R32, -INF , P4 ;  /* 0xff800000209d7808 */ /* 0x000fe20002000000 */
[----:B------:R-:W-:Y:S01]  /*4da0*/  WARPGROUP.ARRIVE ;  /* 0x00000000000079c5 */ /* 0x000fe20000000000 */
[----:B------:R-:W-:Y:S01]  /*4db0*/  ISETP.GT.AND P4, PT, R34, 0x18, PT ;  /* 0x000000182200780c */ /* 0x000fe20003f84270 */
[--C-:B------:R-:W-:Y:S01]  /*4dc0*/  FFMA.FTZ R32, R171, R0, -R12.reuse ;  /* 0x00000000ab207223 */ /* 0x100fe2000001080c */
[----:B------:R-:W-:Y:S02]  /*4dd0*/  FMNMX.FTZ R24, R157, R20, !PT ;  /* 0x000000149d187209 */ /* 0x000fe40007810000 */
[----:B------:R-:W-:Y:S01]  /*4de0*/  FSEL R159, R36, -INF , P4 ;  /* 0xff800000249f7808 */ /* 0x000fe20002000000 */
[----:B------:R0:W-:Y:S01]  /*4df0*/  MUFU.EX2 R20, R26 ;  /* 0x0000001a00147308 */ /* 0x0001e20000000800 */
[----:B------:R-:W-:Y:S01]  /*4e00*/  FMNMX.FTZ R24, R33, R24, !PT ;  /* 0x0000001821187209 */ /* 0x000fe20007810000 */
[----:B------:R-:W-:Y:S01]  /*4e10*/  HGMMA.64x128x16.F32 R88, R160, gdesc[UR8].tnspB, R88, gsb0 ;  /* 0x41e00008a0587df0 */ /* 0x000fe20008000858 */
[----:B------:R-:W-:Y:S01]  /*4e20*/  ISETP.GT.AND P4, PT, R34, 0x20, PT ;  /* 0x000000202200780c */ /* 0x000fe20003f84270 */
[----:B------:R-:W-:Y:S01]  /*4e30*/  FFMA.FTZ R36, R47, R0, -R12 ;  /* 0x000000002f247223 */ /* 0x000fe2000001080c */
[----:B------:R-:W-:-:S02]  /*4e40*/  FMNMX.FTZ R24, R159, R24, !PT ;  /* 0x000000189f187209 */ /* 0x000fc40007810000 */
[----:B------:R-:W-:Y:S01]  /*4e50*/  FSEL R201, R40, -INF , P4 ;  /* 0xff80000028c97808 */ /* 0x000fe20002000000 */
[--C-:B------:R-:W-:Y:S01]  /*4e60*/  FFMA.FTZ R40, R51, R0, -R12.reuse ;  /* 0x0000000033287223 */ /* 0x100fe2000001080c */
[----:B------:R-:W-:Y:S02]  /*4e70*/  FMNMX.FTZ R24, R37, R24, !PT ;  /* 0x0000001825187209 */ /* 0x000fe40007810000 */
[----:B------:R-:W-:Y:S02]  /*4e80*/  ISETP.GT.AND P4, PT, R34, 0x28, PT ;  /* 0x000000282200780c */ /* 0x000fe40003f84270 */
[----:B0-----:R-:W-:Y:S02]  /*4e90*/  FMNMX.FTZ R26, R201, R24, !PT ;  /* 0x00000018c91a7209 */ /* 0x001fe40007810000 */
[----:B------:R-:W-:Y:S01]  /*4ea0*/  FSEL R199, R44, -INF , P4 ;  /* 0xff8000002cc77808 */ /* 0x000fe20002000000 */
[----:B------:R0:W-:Y:S01]  /*4eb0*/  MUFU.EX2 R24, R28 ;  /* 0x0000001c00187308 */ /* 0x0001e20000000800 */
[----:B------:R-:W-:Y:S01]  /*4ec0*/  FMNMX.FTZ R26, R41, R26, !PT ;  /* 0x0000001a291a7209 */ /* 0x000fe20007810000 */
[----:B------:R-:W-:Y:S01]  /*4ed0*/  FFMA.FTZ R44, R75, R0, -R12 ;  /* 0x000000004b2c7223 */ /* 0x000fe2000001080c */
[----:B------:R-:W-:-:S02]  /*4ee0*/  ISETP.GT.AND P4, PT, R34, 0x30, PT ;  /* 0x000000302200780c */ /* 0x000fc40003f84270 */
[----:B------:R-:W-:Y:S02]  /*4ef0*/  FMNMX.FTZ R26, R199, R26, !PT ;  /* 0x0000001ac71a7209 */ /* 0x000fe40007810000 */
[----:B------:R-:W-:Y:S01]  /*4f00*/  FSEL R203, R48, -INF , P4 ;  /* 0xff80000030cb7808 */ /* 0x000fe20002000000 */
[----:B------:R-:W-:Y:S01]  /*4f10*/  MUFU.EX2 R44, R44 ;  /* 0x0000002c002c7308 */ /* 0x000fe20000000800 */
[----:B------:R-:W-:Y:S02]  /*4f20*/  FMNMX.FTZ R26, R45, R26, !PT ;  /* 0x0000001a2d1a7209 */ /* 0x000fe40007810000 */
[----:B------:R-:W-:Y:S02]  /*4f30*/  ISETP.GT.AND P4, PT, R34, 0x38, PT ;  /* 0x000000382200780c */ /* 0x000fe40003f84270 */
[----:B0-----:R-:W-:Y:S02]  /*4f40*/  FMNMX.FTZ R28, R203, R26, !PT ;  /* 0x0000001acb1c7209 */ /* 0x001fe40007810000 */
[----:B------:R-:W-:Y:S01]  /*4f50*/  FSEL R205, R52, -INF , P4 ;  /* 0xff80000034cd7808 */ /* 0x000fe20002000000 */
[----:B------:R0:W-:Y:S01]  /*4f60*/  MUFU.EX2 R26, R175 ;  /* 0x000000af001a7308 */ /* 0x0001e20000000800 */
[----:B------:R-:W-:Y:S01]  /*4f70*/  FMNMX.FTZ R28, R49, R28, !PT ;  /* 0x0000001c311c7209 */ /* 0x000fe20007810000 */
[----:B------:R-:W-:Y:S01]  /*4f80*/  IMAD.U32 R52, RZ, RZ, UR37 ;  /* 0x00000025ff347e24 */ /* 0x000fe2000f8e00ff */
[----:B------:R-:W-:-:S02]  /*4f90*/  ISETP.GT.AND P4, PT, R34, 0x40, PT ;  /* 0x000000402200780c */ /* 0x000fc40003f84270 */
[----:B------:R-:W-:Y:S02]  /*4fa0*/  FMNMX.FTZ R28, R205, R28, !PT ;  /* 0x0000001ccd1c7209 */ /* 0x000fe40007810000 */
[----:B------:R-:W-:Y:S02]  /*4fb0*/  FSEL R207, R56, -INF , P4 ;  /* 0xff80000038cf7808 */ /* 0x000fe40002000000 */
[----:B------:R-:W-:Y:S01]  /*4fc0*/  FMNMX.FTZ R28, R53, R28, !PT ;  /* 0x0000001c351c7209 */ /* 0x000fe20007810000 */
[-CC-:B0-----:R-:W-:Y:S01]  /*4fd0*/  FFMA.FTZ R175, R169, R0.reuse, -R12.reuse ;  /* 0x00000000a9af7223 */ /* 0x181fe2000001080c */
[----:B------:R-:W-:Y:S01]  /*4fe0*/  ISETP.GT.AND P4, PT, R34, 0x48, PT ;  /* 0x000000482200780c */ /* 0x000fe20003f84270 */
[--C-:B------:R-:W-:Y:S01]  /*4ff0*/  FFMA.FTZ R169, R43, R0, -R12.reuse ;  /* 0x000000002ba97223 */ /* 0x100fe2000001080c */
[----:B------:R-:W-:Y:S01]  /*5000*/  FMNMX.FTZ R30, R207, R28, !PT ;  /* 0x0000001ccf1e7209 */ /* 0x000fe20007810000 */
[--C-:B------:R-:W-:Y:S01]  /*5010*/  FFMA.FTZ R43, R55, R0, -R12.reuse ;  /* 0x00000000372b7223 */ /* 0x100fe2000001080c */
        /* <DEDUP_REMOVED lines=13> */
[----:B------:R-:W-:-:S02]  /*50f0*/  FMNMX.FTZ R32, R65, R32, !PT ;  /* 0x0000002041207209 */ /* 0x000fc40007810000 */
[----:B------:R-:W-:Y:S02]  /*5100*/  ISETP.GT.AND P4, PT, R34, 0x60, PT ;  /* 0x000000602200780c */ /* 0x000fe40003f84270 */
[----:B------:R-:W-:Y:S02]  /*5110*/  FMNMX.FTZ R32, R47, R32, !PT ;  /* 0x000000202f207209 */ /* 0x000fe40007810000 */
[----:B------:R-:W-:Y:S01]  /*5120*/  FSEL R211, R72, -INF , P4 ;  /* 0xff80000048d37808 */ /* 0x000fe20002000000 */
[----:B------:R-:W-:Y:S01]  /*5130*/  MUFU.EX2 R169, R169 ;  /* 0x000000a900a97308 */ /* 0x000fe20000000800 */
[----:B------:R-:W-:Y:S02]  /*5140*/  FMNMX.FTZ R32, R69, R32, !PT ;  /* 0x0000002045207209 */ /* 0x000fe40007810000 */
[----:B------:R-:W-:Y:S02]  /*5150*/  ISETP.GT.AND P4, PT, R34, 0x68, PT ;  /* 0x000000682200780c */ /* 0x000fe40003f84270 */
[----:B0-----:R-:W-:-:S02]  /*5160*/  FMNMX.FTZ R36, R211, R32, !PT ;  /* 0x00000020d3247209 */ /* 0x001fc40007810000 */
[----:B------:R-:W-:Y:S01]  /*5170*/  FSEL R51, R76, -INF , P4 ;  /* 0xff8000004c337808 */ /* 0x000fe20002000000 */
[----:B------:R0:W-:Y:S01]  /*5180*/  MUFU.EX2 R32, R40 ;  /* 0x0000002800207308 */ /* 0x0001e20000000800 */
[----:B------:R-:W-:Y:S02]  /*5190*/  FMNMX.FTZ R36, R73, R36, !PT ;  /* 0x0000002449247209 */ /* 0x000fe40007810000 */
[----:B------:R-:W-:Y:S02]  /*51a0*/  ISETP.GT.AND P4, PT, R34, 0x70, PT ;  /* 0x000000702200780c */ /* 0x000fe40003f84270 */
[----:B------:R-:W-:Y:S02]  /*51b0*/  FMNMX.FTZ R38, R51, R36, !PT ;  /* 0x0000002433267209 */ /* 0x000fe40007810000 */
[----:B------:R-:W-:Y:S01]  /*51c0*/  FSEL R213, R80, -INF , P4 ;  /* 0xff80000050d57808 */ /* 0x000fe20002000000 */
[----:B------:R1:W-:Y:S01]  /*51d0*/  MUFU.EX2 R36, R7 ;  /* 0x0000000700247308 */ /* 0x0003e20000000800 */
[----:B------:R-:W-:Y:S01]  /*51e0*/  FMNMX.FTZ R38, R77, R38, !PT ;  /* 0x000000264d267209 */ /* 0x000fe20007810000 */
[-CC-:B0-----:R-:W-:Y:S01]  /*51f0*/  FFMA.FTZ R40, R67, R0.reuse, -R12.reuse ;  /* 0x0000000043287223 */ /* 0x181fe2000001080c */
[----:B------:R-:W-:Y:S01]  /*5200*/  ISETP.GT.AND P4, PT, R34, 0x78, PT ;  /* 0x000000782200780c */ /* 0x000fe20003f84270 */
[--C-:B------:R-:W-:Y:S01]  /*5210*/  FFMA.FTZ R34, R13, R0, -R12.reuse ;  /* 0x000000000d227223 */ /* 0x100fe2000001080c */
[----:B------:R-:W-:Y:S01]  /*5220*/  FMNMX.FTZ R38, R213, R38, !PT ;  /* 0x00000026d5267209 */ /* 0x000fe20007810000 */
[-CC-:B------:R-:W-:Y:S01]  /*5230*/  FFMA.FTZ R13, R21, R0.reuse, -R12.reuse ;  /* 0x00000000150d7223 */ /* 0x180fe2000001080c */
[----:B------:R-:W-:Y:S01]  /*5240*/  FSEL R215, R84, -INF , P4 ;  /* 0xff80000054d77808 */ /* 0x000fe20002000000 */
[--C-:B------:R-:W-:Y:S01]  /*5250*/  FFMA.FTZ R21, R27, R0, -R12.reuse ;  /* 0x000000001b157223 */ /* 0x100fe2000001080c */
[----:B------:R-:W-:Y:S01]  /*5260*/  FMNMX.FTZ R38, R81, R38, !PT ;  /* 0x0000002651267209 */ /* 0x000fe20007810000 */
[-CC-:B------:R-:W-:Y:S01]  /*5270*/  FFMA.FTZ R27, R31, R0.reuse, -R12.reuse ;  /* 0x000000001f1b7223 */ /* 0x180fe2000001080c */
[-CC-:B------:R-:W-:Y:S01]  /*5280*/  FFMA.FTZ R31, R35, R0.reuse, -R12.reuse ;  /* 0x00000000231f7223 */ /* 0x180fe2000001080c */
[----:B------:R-:W-:Y:S01]  /*5290*/  FFMA.FTZ R35, R39, R0, -R12 ;  /* 0x0000000027237223 */ /* 0x000fe2000001080c */
[----:B------:R-:W-:Y:S01]  /*52a0*/  FMNMX.FTZ R38, R215, R38, !PT ;  /* 0x00000026d7267209 */ /* 0x000fe20007810000 */
[----:B------:R-:W-:Y:S01]  /*52b0*/  MUFU.EX2 R43, R43 ;  /* 0x0000002b002b7308 */ /* 0x000fe20000000800 */
[----:B------:R-:W-:-:S02]  /*52c0*/  @!P1 LEA R52, R52, UR38, 0x3 ;  /* 0x0000002634349c11 */ /* 0x000fc4000f8e18ff */
[----:B-1----:R-:W-:Y:S01]  /*52d0*/  FMNMX.FTZ R7, R85, R38, !PT ;  /* 0x0000002655077209 */ /* 0x002fe20007810000 */
[----:B------:R-:W-:Y:S02]  /*52e0*/  FFMA.FTZ R38, R59, R0, -R12 ;  /* 0x000000003b267223 */ /* 0x000fe4000001080c */
[----:B------:R-:W-:Y:S02]  /*52f0*/  @!P1 VIADD R52, R52, 0x28840 ;  /* 0x0002884034349836 */ /* 0x000fe40000000000 */
[----:B------:R-:W0:Y:S01]  /*5300*/  SHFL.BFLY PT, R42, R7, 0x2, 0x1f ;  /* 0x0c401f00072a7f89 */ /* 0x000e2200000e0000 */
[----:B------:R-:W-:Y:S02]  /*5310*/  MUFU.EX2 R34, R34 ;  /* 0x0000002200227308 */ /* 0x000fe40000000800 */
[----:B------:R-:W-:-:S06]  /*5320*/  @!P1 PRMT R52, RZ, 0x654, R52 ;  /* 0x00000654ff349816 */ /* 0x000fcc0000000034 */
[----:B------:R-:W-:Y:S08]  /*5330*/  MUFU.EX2 R38, R38 ;  /* 0x0000002600267308 */ /* 0x000ff00000000800 */
[----:B------:R-:W-:Y:S01]  /*5340*/  MUFU.EX2 R55, R55 ;  /* 0x0000003700377308 */ /* 0x000fe20000000800 */
[----:B0-----:R-:W-:-:S07]  /*5350*/  FMNMX.FTZ R48, R7, R42, !PT ;  /* 0x0000002a07307209 */ /* 0x001fce0007810000 */
[----:B------:R-:W-:Y:S01]  /*5360*/  MUFU.EX2 R13, R13 ;  /* 0x0000000d000d7308 */ /* 0x000fe20000000800 */
[----:B------:R-:W-:Y:S01]  /*5370*/  FFMA.FTZ R42, R71, R0, -R12 ;  /* 0x00000000472a7223 */ /* 0x000fe2000001080c */
[----:B------:R-:W0:Y:S06]  /*5380*/  SHFL.BFLY PT, R7, R48, 0x1, 0x1f ;  /* 0x0c201f0030077f89 */ /* 0x000e2c00000e0000 */
[----:B------:R-:W-:Y:S01]  /*5390*/  MUFU.EX2 R40, R40 ;  /* 0x0000002800287308 */ /* 0x000fe20000000800 */
[----:B------:R-:W-:Y:S02]  /*53a0*/  WARPGROUP.DEPBAR.LE gsb0, 0x0 ;  /* 0x00008000000079c5 */ /* 0x000fe40000010000 */
[----:B------:R-:W-:-:S05]  /*53b0*/  WARPGROUP.ARRIVE ;  /* 0x00000000000079c5 */ /* 0x000fca0000000000 */
[----:B------:R-:W-:Y:S01]  /*53c0*/  MUFU.EX2 R42, R42 ;  /* 0x0000002a002a7308 */ /* 0x000fe20000000800 */
[----:B------:R-:W-:Y:S07]  /*53d0*/  HGMMA.64x128x16.F32 R88, R164, gdesc[UR4].tnspB, R88, gsb0 ;  /* 0x41e00004a4587df0 */ /* 0x000fee0008000858 */
[----:B------:R-:W1:Y:S01]  /*53e0*/  MUFU.EX2 R21, R21 ;  /* 0x0000001500157308 */ /* 0x000e620000000800 */
[----:B0-----:R-:W-:Y:S01]  /*53f0*/  FMNMX.FTZ R7, R48, R7, !PT ;  /* 0x0000000730077209 */ /* 0x001fe20007810000 */
[-CC-:B------:R-:W-:Y:S01]  /*5400*/  FFMA.FTZ R48, R83, R0.reuse, -R12.reuse ;  /* 0x0000000053307223 */ /* 0x180fe2000001080c */
[----:B------:R-:W-:-:S02]  /*5410*/  FFMA.FTZ R12, R87, R0, -R12 ;  /* 0x00000000570c7223 */ /* 0x000fc4000001080c */
[C---:B------:R-:W-:Y:S01]  /*5420*/  FSETP.NEU.FTZ.AND P4, PT, R7.reuse, -INF , PT ;  /* 0xff8000000700780b */ /* 0x040fe20003f9d000 */
[----:B------:R-:W-:Y:S02]  /*5430*/  FMUL.FTZ R50, R7, R0 ;  /* 0x0000000007327220 */ /* 0x000fe40000410000 */
[----:B------:R-:W-:Y:S03]  /*5440*/  MUFU.EX2 R27, R27 ;  /* 0x0000001b001b7308 */ /* 0x000fe60000000800 */
[----:B------:R-:W-:Y:S02]  /*5450*/  FSEL R50, R50, RZ, P4 ;  /* 0x000000ff32327208 */ /* 0x000fe40002000000 */
[----:B-1----:R-:W-:-:S03]  /*5460*/  F2FP.F16.F32.PACK_AB R161, R44, R21 ;  /* 0x000000152ca1723e */ /* 0x002fc600000000ff */
[----:B------:R-:W-:Y:S01]  /*5470*/  MUFU.EX2 R31, R31 ;  /* 0x0000001f001f7308 */ /* 0x000fe20000000800 */
[-CC-:B------:R-:W-:Y:S01]  /*5480*/  FFMA.FTZ R180, R25, R0.reuse, -R50.reuse ;  /* 0x0000000019b47223 */ /* 0x180fe20000010832 */
[-CC-:B------:R-:W-:Y:S01]  /*5490*/  FFMA.FTZ R25, R29, R0.reuse, -R50.reuse ;  /* 0x000000001d197223 */ /* 0x180fe20000010832 */
[-CC-:B------:R-:W-:Y:S01]  /*54a0*/  FFMA.FTZ R29, R33, R0.reuse, -R50.reuse ;  /* 0x00000000211d7223 */ /* 0x180fe20000010832 */
[-CC-:B------:R-:W-:Y:S01]  /*54b0*/  FFMA.FTZ R33, R37, R0.reuse, -R50.reuse ;  /* 0x0000000025217223 */ /* 0x180fe20000010832 */
[-CC-:B------:R-:W-:Y:S01]  /*54c0*/  FFMA.FTZ R37, R41, R0.reuse, -R50.reuse ;  /* 0x0000000029257223 */ /* 0x180fe20000010832 */
[----:B------:R-:W-:Y:S01]  /*54d0*/  FSEL R41, R5, RZ, P3 ;  /* 0x000000ff05297208 */ /* 0x000fe20001800000 */
[-CC-:B------:R-:W-:Y:S01]  /*54e0*/  FFMA.FTZ R39, R153, R0.reuse, -R50.reuse ;  /* 0x0000000099277223 */ /* 0x180fe20000010832 */
[-CC-:B------:R-:W-:Y:S01]  /*54f0*/  FFMA.FTZ R182, R155, R0.reuse, -R50.reuse ;  /* 0x000000009bb67223 */ /* 0x180fe20000010832 */
[----:B------:R-:W-:Y:S01]  /*5500*/  MUFU.EX2 R180, R180 ;  /* 0x000000b400b47308 */ /* 0x000fe20000000800 */
[-C--:B------:R-:W-:Y:S01]  /*5510*/  FFMA.FTZ R176, R157, R0.reuse, -R50 ;  /* 0x000000009db07223 */ /* 0x080fe20000010832 */
[----:B------:R-:W-:Y:S01]  /*5520*/  FADD.FTZ R59, -R41, R8 ;  /* 0x00000008293b7221 */ /* 0x000fe20000010100 */
[----:B------:R-:W-:Y:S01]  /*5530*/  FSEL R41, R7, RZ, P4 ;  /* 0x000000ff07297208 */ /* 0x000fe20002000000 */
[-CC-:B------:R-:W-:Y:S01]  /*5540*/  FFMA.FTZ R178, R159, R0.reuse, -R50.reuse ;  /* 0x000000009fb27223 */ /* 0x180fe20000010832 */
[----:B------:R-:W-:Y:S01]  /*5550*/  IADD3 R8, -R198, 0xb, RZ ;  /* 0x0000000bc6087810 */ /* 0x000fe20007ffe1ff */
[-C--:B------:R-:W-:Y:S01]  /*5560*/  FMUL.FTZ R54, R59, R0.reuse ;  /* 0x000000003b367220 */ /* 0x080fe20000410000 */
[-C--:B------:R-:W-:Y:S01]  /*5570*/  FFMA.FTZ R172, R201, R0.reuse, -R50 ;  /* 0x00000000c9ac7223 */ /* 0x080fe20000010832 */
[----:B------:R-:W-:Y:S01]  /*5580*/  FADD.FTZ R59, -R41, R6 ;  /* 0x00000006293b7221 */ /* 0x000fe20000010100 */
[----:B------:R-:W-:Y:S01]  /*5590*/  MUFU.EX2 R39, R39 ;  /* 0x0000002700277308 */ /* 0x000fe20000000800 */
[-CC-:B------:R-:W-:Y:S01]  /*55a0*/  FFMA.FTZ R61, R61, R0.reuse, -R50.reuse ;  /* 0x000000003d3d7223 */ /* 0x180fe20000010832 */
[-CC-:B------:R-:W-:Y:S01]  /*55b0*/  FFMA.FTZ R174, R199, R0.reuse, -R50.reuse ;  /* 0x00000000c7ae7223 */ /* 0x180fe20000010832 */
[-C--:B------:R-:W-:Y:S01]  /*55c0*/  FMUL.FTZ R6, R59, R0.reuse ;  /* 0x000000003b067220 */ /* 0x080fe20000410000 */
        /* <DEDUP_REMOVED lines=19> */
[----:B------:R-:W-:Y:S01]  /*5700*/  FFMA.FTZ R215, R215, R0, -R50 ;  /* 0x00000000d7d77223 */ /* 0x000fe20000010832 */
[----:B------:R-:W1:Y:S01]  /*5710*/  MUFU.EX2 R182, R182 ;  /* 0x000000b600b67308 */ /* 0x000e620000000800 */
[C---:B------:R-:W-:Y:S01]  /*5720*/  ISETP.GT.AND P3, PT, R10.reuse, R9, PT ;  /* 0x000000090a00720c */ /* 0x040fe20003f64270 */
[----:B------:R-:W-:Y:S01]  /*5730*/  VIADD R10, R10, 0xffffffff ;  /* 0xffffffff0a0a7836 */ /* 0x000fe20000000000 */
[----:B------:R-:W-:-:S02]  /*5740*/  F2FP.F16.F32.PACK_AB R171, R43, R36 ;  /* 0x000000242bab723e */ /* 0x000fc400000000ff */
[----:B------:R-:W-:Y:S02]  /*5750*/  F2FP.F16.F32.PACK_AB R153, R38, R11 ;  /* 0x0000000b2699723e */ /* 0x000fe400000000ff */
[----:B------:R-:W-:Y:S01]  /*5760*/  F2FP.F16.F32.PACK_AB R155, R55, R34 ;  /* 0x00000022379b723e */ /* 0x000fe200000000ff */
[----:B------:R-:W2:Y:S01]  /*5770*/  MUFU.EX2 R25, R25 ;  /* 0x0000001900197308 */ /* 0x000ea20000000800 */
[----:B0-----:R-:W-:Y:S01]  /*5780*/  FFMA.FTZ R59, R6, R4, R39 ;  /* 0x00000004063b7223 */ /* 0x001fe20000010027 */
[----:B------:R-:W-:Y:S01]  /*5790*/  FFMA.FTZ R4, R41, R3, R14 ;  /* 0x0000000329047223 */ /* 0x000fe2000001000e */
[----:B------:R-:W-:Y:S02]  /*57a0*/  F2FP.F16.F32.PACK_AB R157, R40, R13 ;  /* 0x0000000d289d723e */ /* 0x000fe400000000ff */
[C---:B------:R-:W-:Y:S01]  /*57b0*/  FADD.FTZ R59, R180.reuse, R59 ;  /* 0x0000003bb43b7221 */ /* 0x040fe20000010000 */
[C---:B------:R-:W-:Y:S01]  /*57c0*/  FADD.FTZ R4, R181.reuse, R4 ;  /* 0x00000004b5047221 */ /* 0x040fe20000010000 */
[----:B------:R-:W-:Y:S01]  /*57d0*/  F2FP.F16.F32.PACK_AB R181, R181, R14 ;  /* 0x0000000eb5b5723e */ /* 0x000fe200000000ff */
[----:B------:R-:W0:Y:S01]  /*57e0*/  MUFU.EX2 R176, R176 ;  /* 0x000000b000b07308 */ /* 0x000e220000000800 */
[----:B------:R-:W-:-:S02]  /*57f0*/  F2FP.F16.F32.PACK_AB R180, R180, R39 ;  /* 0x00000027b4b4723e */ /* 0x000fc400000000ff */
[----:B------:R-:W-:Y:S02]  /*5800*/  F2FP.F16.F32.PACK_AB R159, R42, R15 ;  /* 0x0000000f2a9f723e */ /* 0x000fe400000000ff */
[----:B------:R-:W-:-:S03]  /*5810*/  F2FP.F16.F32.PACK_AB R163, R46, R27 ;  /* 0x0000001b2ea3723e */ /* 0x000fc600000000ff */
[----:B------:R-:W3:Y:S08]  /*5820*/  MUFU.EX2 R29, R29 ;  /* 0x0000001d001d7308 */ /* 0x000ef00000000800 */
[----:B------:R-:W4:Y:S08]  /*5830*/  MUFU.EX2 R178, R178 ;  /* 0x000000b200b27308 */ /* 0x000f300000000800 */
[----:B------:R-:W5:Y:S08]  /*5840*/  MUFU.EX2 R33, R33 ;  /* 0x0000002100217308 */ /* 0x000f700000000800 */
[----:B------:R-:W5:Y:S08]  /*5850*/  MUFU.EX2 R172, R172 ;  /* 0x000000ac00ac7308 */ /* 0x000f700000000800 */
[----:B------:R3:W-:Y:S08]  /*5860*/  MUFU.EX2 R3, R61 ;  /* 0x0000003d00037308 */ /* 0x0007f00000000800 */
[----:B------:R-:W5:Y:S08]  /*5870*/  MUFU.EX2 R37, R37 ;  /* 0x0000002500257308 */ /* 0x000f700000000800 */
[----:B------:R-:W5:Y:S01]  /*5880*/  MUFU.EX2 R174, R174 ;  /* 0x000000ae00ae7308 */ /* 0x000f620000000800 */
[----:B------:R-:W-:-:S02]  /*5890*/  WARPGROUP.DEPBAR.LE gsb0, 0x0 ;  /* 0x00008000000079c5 */ /* 0x000fc40000010000 */
[----:B------:R1:W-:Y:S06]  /*58a0*/  BAR.ARV R8, 0x100 ;  /* 0x000400080000751d */ /* 0x0003ec0000002000 */
[----:B------:R-:W5:Y:S01]  /*58b0*/  MUFU.EX2 R45, R45 ;  /* 0x0000002d002d7308 */ /* 0x000f620000000800 */
[----:B------:R4:W-:Y:S01]  /*58c0*/  @!P1 SYNCS.ARRIVE.TRANS64.RED.A1T0 RZ, [R52+URZ], RZ ;  /* 0x000000ff34ff99a7 */ /* 0x0009e2000810043f */
[----:B-1----:R-:W-:Y:S01]  /*58d0*/  FADD.FTZ R8, R182, R59 ;  /* 0x0000003bb6087221 */ /* 0x002fe20000010000 */
[----:B------:R-:W-:Y:S01]  /*58e0*/  FADD.FTZ R59, R183, R4 ;  /* 0x00000004b73b7221 */ /* 0x000fe20000010000 */
[C---:B--2---:R-:W-:Y:S01]  /*58f0*/  F2FP.F16.F32.PACK_AB R182, R25.reuse, R182 ;  /* 0x000000b619b6723e */ /* 0x044fe200000000ff */
[----:B------:R-:W-:Y:S01]  /*5900*/  FMUL.FTZ R88, R88, R6 ;  /* 0x0000000658587220 */ /* 0x000fe20000410000 */
[----:B------:R-:W-:Y:S01]  /*5910*/  FADD.FTZ R63, R25, R8 ;  /* 0x00000008193f7221 */ /* 0x000fe20000010000 */
[----:B------:R-:W-:Y:S01]  /*5920*/  FADD.FTZ R4, R20, R59 ;  /* 0x0000003b14047221 */ /* 0x000fe20000010000 */
[----:B------:R-:W1:Y:S01]  /*5930*/  MUFU.EX2 R168, R168 ;  /* 0x000000a800a87308 */ /* 0x000e620000000800 */
[----:B------:R-:W-:Y:S01]  /*5940*/  FFMA.FTZ R59, R65, R0, -R50 ;  /* 0x00000000413b7223 */ /* 0x000fe20000010832 */
[----:B0-----:R-:W-:Y:S01]  /*5950*/  FADD.FTZ R8, R176, R63 ;  /* 0x0000003fb0087221 */ /* 0x001fe20000010000 */
[----:B---3--:R-:W-:Y:S01]  /*5960*/  FADD.FTZ R61, R177, R4 ;  /* 0x00000004b13d7221 */ /* 0x008fe20000010000 */
[----:B------:R-:W-:Y:S01]  /*5970*/  F2FP.F16.F32.PACK_AB R176, R29, R176 ;  /* 0x000000b01db0723e */ /* 0x000fe200000000ff */
[----:B------:R-:W-:Y:S01]  /*5980*/  FFMA.FTZ R50, R85, R0, -R50 ;  /* 0x0000000055327223 */ /* 0x000fe20000010832 */
[----:B------:R-:W-:Y:S01]  /*5990*/  FADD.FTZ R63, R29, R8 ;  /* 0x000000081d3f7221 */ /* 0x000fe20000010000 */
[----:B------:R-:W-:Y:S01]  /*59a0*/  FADD.FTZ R4, R24, R61 ;  /* 0x0000003d18047221 */ /* 0x000fe20000010000 */
[----:B------:R-:W0:Y:S01]  /*59b0*/  MUFU.EX2 R49, R49 ;  /* 0x0000003100317308 */ /* 0x000e220000000800 */
[----:B----4-:R-:W-:-:S02]  /*59c0*/  IMAD.U32 R52, RZ, RZ, UR43 ;  /* 0x0000002bff347e24 */ /* 0x010fc4000f8e00ff */
[----:B------:R-:W-:Y:S01]  /*59d0*/  FADD.FTZ R8, R178, R63 ;  /* 0x0000003fb2087221 */ /* 0x000fe20000010000 */
[----:B------:R-:W-:Y:S01]  /*59e0*/  FADD.FTZ R47, R179, R4 ;  /* 0x00000004b32f7221 */ /* 0x000fe20000010000 */
[----:B------:R-:W-:Y:S01]  /*59f0*/  UMOV UR43, UR37 ;  /* 0x00000025002b7c82 */ /* 0x000fe20008000000 */
[-C--:B------:R-:W-:Y:S01]  /*5a00*/  FMUL.FTZ R89, R89, R6.reuse ;  /* 0x0000000659597220 */ /* 0x080fe20000410000 */
[----:B-----5:R-:W-:Y:S01]  /*5a10*/  FADD.FTZ R61, R33, R8 ;  /* 0x00000008213d7221 */ /* 0x020fe20000010000 */
[----:B------:R-:W-:Y:S01]  /*5a20*/  FADD.FTZ R4, R26, R47 ;  /* 0x0000002f1a047221 */ /* 0x000fe20000010000 */
[----:B------:R-:W2:Y:S01]  /*5a30*/  MUFU.EX2 R170, R170 ;  /* 0x000000aa00aa7308 */ /* 0x000ea20000000800 */
[----:B------:R-:W-:Y:S01]  /*5a40*/  @!P1 LEA R52, R52, UR38, 0x3 ;  /* 0x0000002634349c11 */ /* 0x000fe2000f8e18ff */
[----:B------:R-:W-:Y:S01]  /*5a50*/  FADD.FTZ R8, R172, R61 ;  /* 0x0000003dac087221 */ /* 0x000fe20000010000 */
[----:B------:R-:W-:Y:S01]  /*5a60*/  FADD.FTZ R47, R173, R4 ;  /* 0x00000004ad2f7221 */ /* 0x000fe20000010000 */
[-C--:B------:R-:W-:Y:S01]  /*5a70*/  FMUL.FTZ R92, R92, R6.reuse ;  /* 0x000000065c5c7220 */ /* 0x080fe20000410000 */
[----:B------:R-:W-:Y:S01]  /*5a80*/  FMUL.FTZ R93, R93, R6 ;  /* 0x000000065d5d7220 */ /* 0x000fe20000410000 */
[----:B------:R-:W-:Y:S01]  /*5a90*/  FADD.FTZ R61, R37, R8 ;  /* 0x00000008253d7221 */ /* 0x000fe20000010000 */
[----:B------:R-:W-:Y:S01]  /*5aa0*/  FADD.FTZ R4, R28, R47 ;  /* 0x0000002f1c047221 */ /* 0x000fe20000010000 */
[----:B------:R-:W3:Y:S01]  /*5ab0*/  MUFU.EX2 R53, R53 ;  /* 0x0000003500357308 */ /* 0x000ee20000000800 */
[----:B------:R-:W-:-:S02]  /*5ac0*/  @!P1 VIADD R52, R52, 0x28860 ;  /* 0x0002886034349836 */ /* 0x000fc40000000000 */
[----:B------:R-:W-:Y:S01]  /*5ad0*/  FADD.FTZ R8, R174, R61 ;  /* 0x0000003dae087221 */ /* 0x000fe20000010000 */
[----:B------:R-:W-:Y:S01]  /*5ae0*/  FADD.FTZ R47, R175, R4 ;  /* 0x00000004af2f7221 */ /* 0x000fe20000010000 */
[-C--:B------:R-:W-:Y:S01]  /*5af0*/  FMUL.FTZ R96, R96, R6.reuse ;  /* 0x0000000660607220 */ /* 0x080fe20000410000 */
[-C--:B------:R-:W-:Y:S01]  /*5b00*/  FMUL.FTZ R97, R97, R6.reuse ;  /* 0x0000000661617220 */ /* 0x080fe20000410000 */
[----:B------:R-:W-:Y:S01]  /*5b10*/  FADD.FTZ R61, R45, R8 ;  /* 0x000000082d3d7221 */ /* 0x000fe20000010000 */
[----:B------:R-:W-:Y:S01]  /*5b20*/  FADD.FTZ R4, R30, R47 ;  /* 0x0000002f1e047221 */ /* 0x000fe20000010000 */
[----:B------:R-:W4:Y:S01]  /*5b30*/  MUFU.EX2 R152, R152 ;  /* 0x0000009800987308 */ /* 0x000f220000000800 */
[----:B------:R-:W-:Y:S01]  /*5b40*/  @!P1 PRMT R52, RZ, 0x654, R52 ;  /* 0x00000654ff349816 */ /* 0x000fe20000000034 */
[----:B-1----:R-:W-:Y:S01]  /*5b50*/  FADD.FTZ R8, R168, R61 ;  /* 0x0000003da8087221 */ /* 0x002fe20000010000 */
[----:B------:R-:W-:Y:S01]  /*5b60*/  FADD.FTZ R47, R169, R4 ;  /* 0x00000004a92f7221 */ /* 0x000fe20000010000 */
[-C--:B------:R-:W-:Y:S01]  /*5b70*/  FMUL.FTZ R100, R100, R6.reuse ;  /* 0x0000000664647220 */ /* 0x080fe20000410000 */
[----:B------:R1:W-:Y:S01]  /*5b80*/  @!P1 SYNCS.ARRIVE.TRANS64.RED.A1T0 RZ, [R52+URZ], RZ ;  /* 0x000000ff34ff99a7 */ /* 0x0003e2000810043f */
[----:B0-----:R-:W-:Y:S01]  /*5b90*/  FADD.FTZ R61, R49, R8 ;  /* 0x00000008313d7221 */ /* 0x001fe20000010000 */
[----:B------:R-:W-:Y:S01]  /*5ba0*/  FADD.FTZ R47, R32, R47 ;  /* 0x0000002f202f7221 */ /* 0x000fe20000010000 */
[----:B------:R-:W0:Y:S01]  /*5bb0*/  MUFU.EX2 R57, R57 ;  /* 0x0000003900397308 */ /* 0x000e220000000800 */
[-C--:B------:R-:W-:Y:S01]  /*5bc0*/  FMUL.FTZ R101, R101, R6.reuse ;  /* 0x0000000665657220 */ /* 0x080fe20000410000 */
[----:B--2---:R-:W-:Y:S01]  /*5bd0*/  FADD.FTZ R4, R170, R61 ;  /* 0x0000003daa047221 */ /* 0x004fe20000010000 */
[----:B------:R-:W-:Y:S01]  /*5be0*/  FADD.FTZ R8, R36, R47 ;  /* 0x0000002f24087221 */ /* 0x000fe20000010000 */
[-C--:B------:R-:W-:Y:S01]  /*5bf0*/  FMUL.FTZ R104, R104, R6.reuse ;  /* 0x0000000668687220 */ /* 0x080fe20000410000 */
[-C--:B------:R-:W-:Y:S01]  /*5c00*/  FMUL.FTZ R105, R105, R6.reuse ;  /* 0x0000000669697220 */ /* 0x080fe20000410000 */
[----:B---3--:R-:W-:Y:S01]  /*5c10*/  FADD.FTZ R25, R53, R4 ;  /* 0x0000000435197221 */ /* 0x008fe20000010000 */
[----:B------:R-:W-:Y:S01]  /*5c20*/  FADD.FTZ R8, R43, R8 ;  /* 0x000000082b087221 */ /* 0x000fe20000010000 */
[----:B------:R-:W2:Y:S01]  /*5c30*/  MUFU.EX2 R154, R154 ;  /* 0x0000009a009a7308 */ /* 0x000ea20000000800 */
[-C--:B------:R-:W-:Y:S01]  /*5c40*/  FMUL.FTZ R108, R108, R6.reuse ;  /* 0x000000066c6c7220 */ /* 0x080fe20000410000 */
[----:B----4-:R-:W-:Y:S01]  /*5c50*/  FADD.FTZ R4, R152, R25 ;  /* 0x0000001998047221 */ /* 0x010fe20000010000 */
[----:B------:R-:W-:Y:S01]  /*5c60*/  FADD.FTZ R25, R11, R8 ;  /* 0x000000080b197221 */ /* 0x000fe20000010000 */
[-C--:B------:R-:W-:Y:S01]  /*5c70*/  FMUL.FTZ R109, R109, R6.reuse ;  /* 0x000000066d6d7220 */ /* 0x080fe20000410000 */
[-C--:B------:R-:W-:Y:S01]  /*5c80*/  FMUL.FTZ R112, R112, R6.reuse ;  /* 0x0000000670707220 */ /* 0x080fe20000410000 */
[-C--:B------:R-:W-:Y:S01]  /*5c90*/  FMUL.FTZ R113, R113, R6.reuse ;  /* 0x0000000671717220 */ /* 0x080fe20000410000 */
[----:B------:R-:W-:Y:S01]  /*5ca0*/  FADD.FTZ R25, R38, R25 ;  /* 0x0000001926197221 */ /* 0x000fe20000010000 */
[----:B------:R-:W3:Y:S01]  /*5cb0*/  MUFU.EX2 R156, R156 ;  /* 0x0000009c009c7308 */ /* 0x000ee20000000800 */
[----:B0-----:R-:W-:Y:S01]  /*5cc0*/  FADD.FTZ R29, R57, R4 ;  /* 0x00000004391d7221 */ /* 0x001fe20000010000 */
[-C--:B------:R-:W-:Y:S01]  /*5cd0*/  FMUL.FTZ R116, R116, R6.reuse ;  /* 0x0000000674747220 */ /* 0x080fe20000410000 */
[----:B------:R-:W-:Y:S01]  /*5ce0*/  FADD.FTZ R8, R34, R25 ;  /* 0x0000001922087221 */ /* 0x000fe20000010000 */
[-C--:B------:R-:W-:Y:S01]  /*5cf0*/  FMUL.FTZ R117, R117, R6.reuse ;  /* 0x0000000675757220 */ /* 0x080fe20000410000 */
[-C--:B------:R-:W-:Y:S01]  /*5d00*/  FMUL.FTZ R120, R120, R6.reuse ;  /* 0x0000000678787220 */ /* 0x080fe20000410000 */
[----:B------:R-:W-:Y:S01]  /*5d10*/  FMUL.FTZ R121, R121, R6 ;  /* 0x0000000679797220 */ /* 0x000fe20000410000 */
[----:B------:R-:W-:Y:S01]  /*5d20*/  FADD.FTZ R8, R55, R8 ;  /* 0x0000000837087221 */ /* 0x000fe20000010000 */
[----:B------:R-:W0:Y:S01]  /*5d30*/  MUFU.EX2 R59, R59 ;  /* 0x0000003b003b7308 */ /* 0x000e220000000800 */
[----:B--2---:R-:W-:Y:S01]  /*5d40*/  FADD.FTZ R4, R154, R29 ;  /* 0x0000001d9a047221 */ /* 0x004fe20000010000 */
[----:B------:R-:W-:Y:S01]  /*5d50*/  F2FP.F16.F32.PACK_AB R154, R3, R154 ;  /* 0x0000009a039a723e */ /* 0x000fe200000000ff */
[-C--:B------:R-:W-:Y:S01]  /*5d60*/  FMUL.FTZ R124, R124, R6.reuse ;  /* 0x000000067c7c7220 */ /* 0x080fe20000410000 */
[-C--:B------:R-:W-:Y:S01]  /*5d70*/  FMUL.FTZ R125, R125, R6.reuse ;  /* 0x000000067d7d7220 */ /* 0x080fe20000410000 */
[----:B------:R-:W-:Y:S01]  /*5d80*/  FADD.FTZ R25, R3, R4 ;  /* 0x0000000403197221 */ /* 0x000fe20000010000 */
[-C--:B------:R-:W-:Y:S01]  /*5d90*/  FMUL.FTZ R128, R128, R6.reuse ;  /* 0x0000000680807220 */ /* 0x080fe20000410000 */
[-C--:B------:R-:W-:Y:S01]  /*5da0*/  FMUL.FTZ R129, R129, R6.reuse ;  /* 0x0000000681817220 */ /* 0x080fe20000410000 */
[----:B------:R-:W2:Y:S01]  /*5db0*/  MUFU.EX2 R158, R158 ;  /* 0x0000009e009e7308 */ /* 0x000ea20000000800 */
[----:B---3--:R-:W-:Y:S01]  /*5dc0*/  FADD.FTZ R4, R156, R25 ;  /* 0x000000199c047221 */ /* 0x008fe20000010000 */
[----:B------:R-:W-:Y:S01]  /*5dd0*/  FADD.FTZ R25, R13, R8 ;  /* 0x000000080d197221 */ /* 0x000fe20000010000 */
[-C--:B------:R-:W-:Y:S01]  /*5de0*/  FMUL.FTZ R132, R132, R6.reuse ;  /* 0x0000000684847220 */ /* 0x080fe20000410000 */
[-C--:B------:R-:W-:Y:S01]  /*5df0*/  FMUL.FTZ R133, R133, R6.reuse ;  /* 0x0000000685857220 */ /* 0x080fe20000410000 */
[-C--:B------:R-:W-:Y:S01]  /*5e00*/  FMUL.FTZ R136, R136, R6.reuse ;  /* 0x0000000688887220 */ /* 0x080fe20000410000 */
[-C--:B------:R-:W-:Y:S01]  /*5e10*/  FMUL.FTZ R137, R137, R6.reuse ;  /* 0x0000000689897220 */ /* 0x080fe20000410000 */
[-C--:B------:R-:W-:Y:S01]  /*5e20*/  FMUL.FTZ R140, R140, R6.reuse ;  /* 0x000000068c8c7220 */ /* 0x080fe20000410000 */
[----:B------:R-:W3:Y:S01]  /*5e30*/  MUFU.EX2 R69, R69 ;  /* 0x0000004500457308 */ /* 0x000ee20000000800 */
[----:B0-----:R-:W-:Y:S01]  /*5e40*/  FADD.FTZ R29, R59, R4 ;  /* 0x000000043b1d7221 */ /* 0x001fe20000010000 */
[----:B------:R-:W-:Y:S01]  /*5e50*/  FADD.FTZ R4, R40, R25 ;  /* 0x0000001928047221 */ /* 0x000fe20000010000 */
[-C--:B------:R-:W-:Y:S01]  /*5e60*/  FMUL.FTZ R141, R141, R6.reuse ;  /* 0x000000068d8d7220 */ /* 0x080fe20000410000 */
[-C--:B------:R-:W-:Y:S01]  /*5e70*/  FMUL.FTZ R144, R144, R6.reuse ;  /* 0x0000000690907220 */ /* 0x080fe20000410000 */
[-C--:B------:R-:W-:Y:S01]  /*5e80*/  FMUL.FTZ R145, R145, R6.reuse ;  /* 0x0000000691917220 */ /* 0x080fe20000410000 */
[----:B------:R-:W-:Y:S01]  /*5e90*/  FADD.FTZ R25, R15, R4 ;  /* 0x000000040f197221 */ /* 0x000fe20000010000 */
[-C--:B------:R-:W-:Y:S01]  /*5ea0*/  FMUL.FTZ R148, R148, R6.reuse ;  /* 0x0000000694947220 */ /* 0x080fe20000410000 */
[----:B------:R-:W0:Y:S01]  /*5eb0*/  MUFU.EX2 R160, R211 ;  /* 0x000000d300a07308 */ /* 0x000e220000000800 */
[----:B--2---:R-:W-:Y:S01]  /*5ec0*/  FADD.FTZ R29, R158, R29 ;  /* 0x0000001d9e1d7221 */ /* 0x004fe20000010000 */
[----:B------:R-:W-:Y:S01]  /*5ed0*/  FADD.FTZ R4, R42, R25 ;  /* 0x000000192a047221 */ /* 0x000fe20000010000 */
[----:B------:R-:W-:Y:S01]  /*5ee0*/  FMUL.FTZ R149, R149, R6 ;  /* 0x0000000695957220 */ /* 0x000fe20000410000 */
[----:B------:R-:W-:Y:S01]  /*5ef0*/  F2FP.F16.F32.PACK_AB R183, R20, R183 ;  /* 0x000000b714b7723e */ /* 0x000fe200000000ff */
[----:B------:R-:W-:Y:S01]  /*5f00*/  FMUL.FTZ R90, R90, R41 ;  /* 0x000000295a5a7220 */ /* 0x000fe20000410000 */
[----:B------:R-:W-:Y:S01]  /*5f10*/  FADD.FTZ R3, R21, R4 ;  /* 0x0000000415037221 */ /* 0x000fe20000010000 */
[----:B------:R-:W-:Y:S01]  /*5f20*/  F2FP.F16.F32.PACK_AB R177, R24, R177 ;  /* 0x000000b118b1723e */ /* 0x000fe200000000ff */
[----:B------:R-:W2:Y:S01]  /*5f30*/  MUFU.EX2 R73, R73 ;  /* 0x0000004900497308 */ /* 0x000ea20000000800 */
[----:B---3--:R-:W-:Y:S01]  /*5f40*/  FADD.FTZ R29, R69, R29 ;  /* 0x0000001d451d7221 */ /* 0x008fe20000010000 */
[----:B------:R-:W-:Y:S01]  /*5f50*/  FADD.FTZ R4, R44, R3 ;  /* 0x000000032c047221 */ /* 0x000fe20000010000 */
[----:B------:R-:W-:Y:S01]  /*5f60*/  F2FP.F16.F32.PACK_AB R178, R33, R178 ;  /* 0x000000b221b2723e */ /* 0x000fe200000000ff */
[----:B------:R-:W-:Y:S01]  /*5f70*/  FMUL.FTZ R91, R91, R41 ;  /* 0x000000295b5b7220 */ /* 0x000fe20000410000 */
[----:B------:R-:W-:Y:S01]  /*5f80*/  F2FP.F16.F32.PACK_AB R179, R26, R179 ;  /* 0x000000b31ab3723e */ /* 0x000fe200000000ff */
[----:B------:R-:W-:Y:S01]  /*5f90*/  FADD.FTZ R3, R27, R4 ;  /* 0x000000041b037221 */ /* 0x000fe20000010000 */
[----:B------:R-:W-:Y:S01]  /*5fa0*/  F2FP.F16.F32.PACK_AB R172, R37, R172 ;  /* 0x000000ac25ac723e */ /* 0x000fe200000000ff */
[----:B------:R-:W3:Y:S01]  /*5fb0*/  MUFU.EX2 R162, R51 ;  /* 0x0000003300a27308 */ /* 0x000ee20000000800 */
[----:B0-----:R-:W-:Y:S01]  /*5fc0*/  FADD.FTZ R29, R160, R29 ;  /* 0x0000001da01d7221 */ /* 0x001fe20000010000 */
[----:B------:R-:W-:Y:S01]  /*5fd0*/  FADD.FTZ R4, R46, R3 ;  /* 0x000000032e047221 */ /* 0x000fe20000010000 */
[----:B------:R-:W-:Y:S01]  /*5fe0*/  F2FP.F16.F32.PACK_AB R173, R28, R173 ;  /* 0x000000ad1cad723e */ /* 0x000fe200000000ff */
[----:B------:R-:W-:Y:S01]  /*5ff0*/  FMUL.FTZ R94, R94, R41 ;  /* 0x000000295e5e7220 */ /* 0x000fe20000410000 */
[----:B------:R-:W-:Y:S01]  /*6000*/  F2FP.F16.F32.PACK_AB R174, R45, R174 ;  /* 0x000000ae2dae723e */ /* 0x000fe200000000ff */
[----:B------:R-:W-:Y:S01]  /*6010*/  FADD.FTZ R3, R31, R4 ;  /* 0x000000041f037221 */ /* 0x000fe20000010000 */
[----:B------:R-:W-:Y:S01]  /*6020*/  F2FP.F16.F32.PACK_AB R175, R30, R175 ;  /* 0x000000af1eaf723e */ /* 0x000fe200000000ff */
[----:B------:R-:W0:Y:S01]  /*6030*/  MUFU.EX2 R77, R77 ;  /* 0x0000004d004d7308 */ /* 0x000e220000000800 */
[----:B--2---:R-:W-:Y:S01]  /*6040*/  FADD.FTZ R29, R73, R29 ;  /* 0x0000001d491d7221 */ /* 0x004fe20000010000 */
[----:B------:R-:W-:Y:S01]  /*6050*/  F2FP.F16.F32.PACK_AB R168, R49, R168 ;  /* 0x000000a831a8723e */ /* 0x000fe200000000ff */
[----:B------:R-:W-:Y:S01]  /*6060*/  FMUL.FTZ R95, R95, R41 ;  /* 0x000000295f5f7220 */ /* 0x000fe20000410000 */
[----:B------:R-:W-:Y:S01]  /*6070*/  F2FP.F16.F32.PACK_AB R169, R32, R169 ;  /* 0x000000a920a9723e */ /* 0x000fe200000000ff */
[-C--:B------:R-:W-:Y:S01]  /*6080*/  FMUL.FTZ R98, R98, R41.reuse ;  /* 0x0000002962627220 */ /* 0x080fe20000410000 */
[----:B------:R-:W-:Y:S01]  /*6090*/  F2FP.F16.F32.PACK_AB R170, R53, R170 ;  /* 0x000000aa35aa723e */ /* 0x000fe200000000ff */
[-C--:B------:R-:W-:Y:S01]  /*60a0*/  FMUL.FTZ R99, R99, R41.reuse ;  /* 0x0000002963637220 */ /* 0x080fe20000410000 */
[----:B------:R-:W2:Y:S01]  /*60b0*/  MUFU.EX2 R164, R213 ;  /* 0x000000d500a47308 */ /* 0x000ea20000000800 */
        /* <DEDUP_REMOVED lines=8> */
[----:B0-----:R-:W-:Y:S01]  /*6140*/  FADD.FTZ R29, R77, R29 ;  /* 0x0000001d4d1d7221 */ /* 0x001fe20000010000 */
[----:B------:R-:W-:Y:S01]  /*6150*/  F2FP.F16.F32.PACK_AB R160, R73, R160 ;  /* 0x000000a049a0723e */ /* 0x000fe200000000ff */
[-C--:B------:R-:W-:Y:S01]  /*6160*/  FMUL.FTZ R107, R107, R41.reuse ;  /* 0x000000296b6b7220 */ /* 0x080fe20000410000 */
[----:B------:R-:W-:Y:S01]  /*6170*/  F2FP.F16.F32.PACK_AB R162, R77, R162 ;  /* 0x000000a24da2723e */ /* 0x000fe200000000ff */
        /* <DEDUP_REMOVED lines=10> */
[----:B------:R-:W-:Y:S01]  /*6220*/  FMUL.FTZ R126, R126, R41 ;  /* 0x000000297e7e7220 */ /* 0x000fe20000410000 */
[----:B------:R-:W2:Y:S01]  /*6230*/  MUFU.EX2 R35, R35 ;  /* 0x0000002300237308 */ /* 0x000ea20000000800 */
[C---:B---3--:R-:W-:Y:S01]  /*6240*/  FADD.FTZ R4, R48.reuse, R3 ;  /* 0x0000000330047221 */ /* 0x048fe20000010000 */
[----:B------:R-:W-:Y:S01]  /*6250*/  F2FP.F16.F32.PACK_AB R165, R48, R31 ;  /* 0x0000001f30a5723e */ /* 0x000fe200000000ff */
[-C--:B------:R-:W-:Y:S01]  /*6260*/  FMUL.FTZ R127, R127, R41.reuse ;  /* 0x000000297f7f7220 */ /* 0x080fe20000410000 */
[-C--:B------:R-:W-:Y:S01]  /*6270*/  FMUL.FTZ R130, R130, R41.reuse ;  /* 0x0000002982827220 */ /* 0x080fe20000410000 */
[-C--:B------:R-:W-:Y:S01]  /*6280*/  FMUL.FTZ R131, R131, R41.reuse ;  /* 0x0000002983837220 */ /* 0x080fe20000410000 */
[-C--:B------:R-:W-:Y:S01]  /*6290*/  FMUL.FTZ R134, R134, R41.reuse ;  /* 0x0000002986867220 */ /* 0x080fe20000410000 */
[-C--:B------:R-:W-:Y:S01]  /*62a0*/  FMUL.FTZ R135, R135, R41.reuse ;  /* 0x0000002987877220 */ /* 0x080fe20000410000 */
[----:B------:R-:W3:Y:S01]  /*62b0*/  MUFU.EX2 R166, R215 ;  /* 0x000000d700a67308 */ /* 0x000ee20000000800 */
        /* <DEDUP_REMOVED lines=11> */
[----:B------:R-:W-:Y:S01]  /*6370*/  FMUL.FTZ R151, R151, R41 ;  /* 0x0000002997977220 */ /* 0x000fe20000410000 */
[----:B------:R-:W-:-:S02]  /*6380*/  IMAD.MOV.U32 R8, RZ, RZ, R5 ;  /* 0x000000ffff087224 */ /* 0x000fc400078e0005 */
[----:B------:R-:W-:Y:S01]  /*6390*/  IMAD.MOV.U32 R6, RZ, RZ, R7 ;  /* 0x000000ffff067224 */ /* 0x000fe200078e0007 */
[----:B------:R-:W2:Y:S01]  /*63a0*/  MUFU.EX2 R12, R12 ;  /* 0x0000000c000c7308 */ /* 0x000ea20000000800 */
[----:B---3--:R-:W-:-:S04]  /*63b0*/  FADD.FTZ R29, R166, R29 ;  /* 0x0000001da61d7221 */ /* 0x008fc80000010000 */
[C---:B0-----:R-:W-:Y:S01]  /*63c0*/  FADD.FTZ R4, R50.reuse, R29 ;  /* 0x0000001d32047221 */ /* 0x041fe20000010000 */
[----:B------:R-:W-:Y:S01]  /*63d0*/  F2FP.F16.F32.PACK_AB R166, R50, R166 ;  /* 0x000000a632a6723e */ /* 0x000fe200000000ff */
[C---:B--2---:R-:W-:Y:S01]  /*63e0*/  FADD.FTZ R3, R12.reuse, R3 ;  /* 0x000000030c037221 */ /* 0x044fe20000010000 */
[----:B------:R-:W-:Y:S01]  /*63f0*/  F2FP.F16.F32.PACK_AB R167, R12, R35 ;  /* 0x000000230ca7723e */ /* 0x000fe200000000ff */
[----:B-1----:R-:W-:Y:S06]  /*6400*/  @P3 BRA `(.L_x_2478) ;  /* 0xffffffd400c43947 */ /* 0x002fec000383ffff */
.L_x_2469:
[----:B------:R-:W-:-:S13]  /*6410*/  ISETP.GE.AND P2, PT, R10, RZ, PT ;  /* 0x000000ff0a00720c */ /* 0x000fda0003f46270 */
[----:B------:R-:W-:Y:S05]  /*6420*/  @!P2 BRA `(.L_x_2479) ;  /* 0x000000200000a947 */ /* 0x000fea0003800000 */
[----:B------:R-:W-:Y:S01]  /*6430*/  IMAD.MOV.U32 R6, RZ, RZ, R5 ;  /* 0x000000ffff067224 */ /* 0x000fe200078e0005 */
[----:B------:R-:W-:Y:S01]  /*6440*/  UMOV UR44, UR36 ;  /* 0x00000024002c7c82 */ /* 0x000fe20008000000 */
[----:B------:R-:W-:Y:S01]  /*6450*/  IMAD.MOV.U32 R8, RZ, RZ, R7 ;  /* 0x000000ffff087224 */ /* 0x000fe200078e0007 */
[----:B------:R-:W-:-:S06]  /*6460*/  UMOV UR43, UR37 ;  /* 0x00000025002b7c82 */ /* 0x000fcc0008000000 */
.L_x_2488:
        /* <DEDUP_REMOVED lines=9> */
.L_x_2481:
[----:B------:R-:W-:Y:S01]  /*6500*/  ULEA UR6, UR37, UR38, 0x3 ;  /* 0x0000002625067291 */ /* 0x000fe2000f8e183f */
[----:B------:R-:W-:-:S05]  /*6510*/  IMAD.U32 R0, RZ, RZ, UR36 ;  /* 0x00000024ff007e24 */ /* 0x000fca000f8e00ff */
[----:B------:R-:W-:-:S04]  /*6520*/  SHF.L.U32 R0, R0, 0x1f, RZ ;  /* 0x0000001f00007819 */ /* 0x000fc800000006ff */
[----:B------:R0:W1:Y:S01]  /*6530*/  SYNCS.PHASECHK.TRANS64.TRYWAIT P2, [UR6+0x28830], R0 ;  /* 0x02883000ff0075a7 */ /* 0x0000620008040146 */
[----:B------:R-:W-:Y:S05]  /*6540*/  @!P0 BRA `(.L_x_2482) ;  /* 0x0000000000048947 */ /* 0x000fea0003800000 */
[----:B------:R-:W-:Y:S01]  /*6550*/  BPT.TRAP 0x1 ;  /* 0x000000040000795c */ /* 0x000fe20000300000 */
.L_x_2482:
[----:B-1----:R-:W-:Y:S05]  /*6560*/  @P2 BRA `(.L_x_2480) ;  /* 0x0000000000082947 */ /* 0x002fea0003800000 */
[----:B------:R-:W1:Y:S02]  /*6570*/  SYNCS.PHASECHK.TRANS64.TRYWAIT P2, [UR6+0x28830], R0 ;  /* 0x02883000ff0075a7 */ /* 0x000e640008040146 */
[----:B-1----:R-:W-:Y:S05]  /*6580*/  @!P2 BRA `(.L_x_2483) ;  /* 0x000000a800d8a947 */ /* 0x002fea0003800000 */
.L_x_2480:
        /* <DEDUP_REMOVED lines=47> */
.L_x_2485:
[----:B------:R-:W-:Y:S01]  /*6880*/  ULEA UR6, UR43, UR38, 0x3 ;  /* 0x000000262b067291 */ /* 0x000fe2000f8e183f */
[----:B------:R-:W-:-:S05]  /*6890*/  IMAD.U32 R0, RZ, RZ, UR44 ;  /* 0x0000002cff007e24 */ /* 0x000fca000f8e00ff */
[----:B------:R-:W-:-:S04]  /*68a0*/  SHF.L.U32 R0, R0, 0x1f, RZ ;  /* 0x0000001f00007819 */ /* 0x000fc800000006ff */
[----:B------:R0:W1:Y:S01]  /*68b0*/  SYNCS.PHASECHK.TRANS64.TRYWAIT P2, [UR6+0x28850], R0 ;  /* 0x02885000ff0075a7 */ /* 0x0000620008040146 */
[----:B------:R-:W-:Y:S05]  /*68c0*/  @!P0 BRA `(.L_x_2486) ;  /* 0x0000000000048947 */ /* 0x000fea0003800000 */
[----:B------:R-:W-:Y:S01]  /*68d0*/  BPT.TRAP 0x1 ;  /* 0x000000040000795c */ /* 0x000fe20000300000 */
.L_x_2486:
[----:B-1----:R-:W-:Y:S05]  /*68e0*/  @P2 BRA `(.L_x_2484) ;  /* 0x0000000000082947 */ /* 0x002fea0003800000 */
[----:B------:R-:W1:Y:S02]  /*68f0*/  SYNCS.PHASECHK.TRANS64.TRYWAIT P2, [UR6+0x28850], R0 ;  /* 0x02885000ff0075a7 */ /* 0x000e640008040146 */
[----:B-1----:R-:W-:Y:S05]  /*6900*/  @!P2 BRA `(.L_x_2487) ;  /* 0x000000a80010a947 */ /* 0x002fea0003800000 */
.L_x_2484:
[----:B------:R-:W-:Y:S01]  /*6910*/  UIADD3 UR6, UR38, 0x400, URZ ;  /* 0x0000040026067890 */ /* 0x000fe2000fffe03f */
[----:B------:R-:W-:Y:S01]  /*6920*/  WARPGROUP.ARRIVE ;  /* 0x00000000000079c5 */ /* 0x000fe20000000000 */
[----:B------:R-:W-:Y:S01]  /*6930*/  UMOV UR7, 0x40000040 ;  /* 0x4000004000077882 */ /* 0x000fe20000000000 */
[----:B------:R-:W-:Y:S01]  /*6940*/  UMOV UR11, 0x40000040 ;  /* 0x40000040000b7882 */ /* 0x000fe20000000000 */
[----:B------:R-:W-:Y:S01]  /*6950*/  USHF.R.U32.HI UR6, URZ, 0x4, UR6 ;  /* 0x000000043f067899 */ /* 0x000fe20008011606 */
[----:B01----:R-:W-:Y:S02]  /*6960*/  FMNMX.FTZ R0, R24, R8, !PT ;  /* 0x0000000818007209 */ /* 0x003fe40007810000 */
[----:B------:R-:W0:Y:S01]  /*6970*/  S2R R198, SR_TID.X ;  /* 0x0000000000c67919 */ /* 0x000e220000002100 */
[C---:B------:R-:W-:Y:S01]  /*6980*/  ISETP.GT.AND P2, PT, R10.reuse, RZ, PT ;  /* 0x000000ff0a00720c */ /* 0x040fe20003f44270 */
[----:B------:R-:W-:Y:S01]  /*6990*/  ULOP3.LUT UR6, UR6, 0x3fff, URZ, 0xc0, !UPT ;  /* 0x00003fff06067892 */ /* 0x000fe2000f8ec03f */
[----:B------:R-:W-:Y:S01]  /*69a0*/  FMNMX.FTZ R5, R25, R0, !PT ;  /* 0x0000000019057209 */ /* 0x000fe20007810000 */
[----:B------:R-:W-:Y:S01]  /*69b0*/  UMOV UR44, UR36 ;  /* 0x00000024002c7c82 */ /* 0x000fe20008000000 */
[----:B------:R-:W-:Y:S01]  /*69c0*/  VIADD R10, R10, 0xffffffff ;  /* 0xffffffff0a0a7836 */ /* 0x000fe20000000000 */
[----:B------:R-:W-:Y:S01]  /*69d0*/  ULOP3.LUT UR6, UR6, 0x4000000, URZ, 0xfc, !UPT ;  /* 0x0400000006067892 */ /* 0x000fe2000f8efc3f */
[----:B------:R-:W-:-:S03]  /*69e0*/  FMNMX.FTZ R0, R28, R5, !PT ;  /* 0x000000051c007209 */ /* 0x000fc60007810000 */
[----:B------:R-:W-:Y:S01]  /*69f0*/  ULEA UR6, UR43, UR6, 0xb ;  /* 0x000000062b067291 */ /* 0x000fe2000f8e583f */
[----:B------:R-:W-:-:S03]  /*6a00*/  FMNMX.FTZ R5, R29, R0, !PT ;  /* 0x000000001d057209 */ /* 0x000fc60007810000 */
[----:B------:R-:W-:Y:S01]  /*6a10*/  UIADD3 UR10, UR6, 0x80, URZ ;  /* 0x00000080060a7890 */ /* 0x000fe2000fffe03f */
[----:B------:R-:W-:-:S04]  /*6a20*/  FMNMX.FTZ R0, R32, R5, !PT ;  /* 0x0000000520007209 */ /* 0x000fc80007810000 */
[----:B------:R-:W-:Y:S01]  /*6a30*/  HGMMA.64x128x16.F32 R88, R180, gdesc[UR4].tnspB, R88, gsb0 ;  /* 0x41e00004b4587df0 */ /* 0x000fe20008000858 */
[----:B------:R-:W-:Y:S01]  /*6a40*/  FMNMX.FTZ R5, R33, R0, !PT ;  /* 0x0000000021057209 */ /* 0x000fe20007810000 */
[----:B------:R-:W-:-:S03]  /*6a50*/  UMOV UR7, 0x40000040 ;  /* 0x4000004000077882 */ /* 0x000fc60000000000 */
[----:B------:R-:W-:-:S04]  /*6a60*/  FMNMX.FTZ R0, R36, R5, !PT ;  /* 0x0000000524007209 */ /* 0x000fc80007810000 */
[----:B------:R-:W-:-:S04]  /*6a70*/  FMNMX.FTZ R5, R37, R0, !PT ;  /* 0x0000000025057209 */ /* 0x000fc80007810000 */
        /* <DEDUP_REMOVED lines=34> */
[----:B-1----:R-:W-:-:S05]  /*6ca0*/  FMNMX.FTZ R7, R11, R12, !PT ;  /* 0x0000000c0b077209 */ /* 0x002fca0007810000 */
        /* <DEDUP_REMOVED lines=36> */
[----:B------:R-:W-:-:S05]  /*6ef0*/  FMNMX.FTZ R5, R87, R8, !PT ;  /* 0x0000000857057209 */ /* 0x000fca0007810000 */
[----:B------:R-:W-:Y:S01]  /*6f00*/  HGMMA.64x128x16.F32 R88, R172, gdesc[UR8].tnspB, R88, gsb0 ;  /* 0x41e00008ac587df0 */ /* 0x000fe20008000858 */
[----:B------:R-:W-:Y:S01]  /*6f10*/  UIADD3 UR10, UR6, 0x180, URZ ;  /* 0x00000180060a7890 */ /* 0x000fe2000fffe03f */
[----:B------:R-:W0:Y:S01]  /*6f20*/  SHFL.BFLY PT, R12, R5, 0x2, 0x1f ;  /* 0x0c401f00050c7f89 */ /* 0x000e2200000e0000 */
        /* <DEDUP_REMOVED lines=18> */
[----:B------:R-:W-:Y:S01]  /*7050*/  FADD.FTZ R69, -R5, R6 ;  /* 0x0000000605457221 */ /* 0x000fe20000010100 */
[-CC-:B------:R-:W-:Y:S01]  /*7060*/  FFMA.FTZ R180, R24, R0.reuse, -R169.reuse ;  /* 0x0000000018b47223 */ /* 0x180fe200000108a9 */
[-CC-:B------:R-:W-:Y:S01]  /*7070*/  FFMA.FTZ R25, R25, R0.reuse, -R169.reuse ;  /* 0x0000000019197223 */ /* 0x180fe200000108a9 */
[-CC-:B------:R-:W-:Y:S01]  /*7080*/  FFMA.FTZ R182, R28, R0.reuse, -R169.reuse ;  /* 0x000000001cb67223 */ /* 0x180fe200000108a9 */
[-C--:B------:R-:W-:Y:S01]  /*7090*/  FMUL.FTZ R6, R69, R0.reuse ;  /* 0x0000000045067220 */ /* 0x080fe20000410000 */
[-C--:B------:R-:W-:Y:S01]  /*70a0*/  FMUL.FTZ R69, R5, R0.reuse ;  /* 0x0000000005457220 */ /* 0x080fe20000410000 */
[----:B------:R-:W-:Y:S01]  /*70b0*/  MUFU.EX2 R11, R25 ;  /* 0x00000019000b7308 */ /* 0x000fe20000000800 */
[-CC-:B------:R-:W-:Y:S01]  /*70c0*/  FFMA.FTZ R176, R32, R0.reuse, -R169.reuse ;  /* 0x0000000020b07223 */ /* 0x180fe200000108a9 */
[-C--:B------:R-:W-:Y:S01]  /*70d0*/  FFMA.FTZ R15, R33, R0.reuse, -R169 ;  /* 0x00000000210f7223 */ /* 0x080fe200000108a9 */
[-CC-:B------:R-:W-:Y:S01]  /*70e0*/  FFMA.FTZ R181, R26, R0.reuse, -R69.reuse ;  /* 0x000000001ab57223 */ /* 0x180fe20000010845 */
[----:B------:R-:W-:Y:S01]  /*70f0*/  FFMA.FTZ R20, R27, R0, -R69 ;  /* 0x000000001b147223 */ /* 0x000fe20000010845 */
[----:B------:R-:W-:-:S02]  /*7100*/  IMAD.U32 R27, RZ, RZ, UR37 ;  /* 0x00000025ff1b7e24 */ /* 0x000fc4000f8e00ff */
[-CC-:B------:R-:W-:Y:S01]  /*7110*/  FFMA.FTZ R183, R30, R0.reuse, -R69.reuse ;  /* 0x000000001eb77223 */ /* 0x180fe20000010845 */
[-CC-:B------:R-:W-:Y:S01]  /*7120*/  FFMA.FTZ R24, R31, R0.reuse, -R69.reuse ;  /* 0x000000001f187223 */ /* 0x180fe20000010845 */
[----:B------:R-:W0:Y:S01]  /*7130*/  MUFU.EX2 R180, R180 ;  /* 0x000000b400b47308 */ /* 0x000e220000000800 */
[-CC-:B------:R-:W-:Y:S01]  /*7140*/  FFMA.FTZ R177, R34, R0.reuse, -R69.reuse ;  /* 0x0000000022b17223 */ /* 0x180fe20000010845 */
[----:B------:R-:W-:Y:S01]  /*7150*/  @!P1 LEA R27, R27, UR38, 0x3 ;  /* 0x000000261b1b9c11 */ /* 0x000fe2000f8e18ff */
[-C--:B------:R-:W-:Y:S01]  /*7160*/  FFMA.FTZ R26, R35, R0.reuse, -R69 ;  /* 0x00000000231a7223 */ /* 0x080fe20000010845 */
[----:B------:R-:W-:Y:S01]  /*7170*/  IADD3 R31, -R198, 0xb, RZ ;  /* 0x0000000bc61f7810 */ /* 0x000fe20007ffe1ff */
[-C--:B------:R-:W-:Y:S01]  /*7180*/  FFMA.FTZ R178, R36, R0.reuse, -R169 ;  /* 0x0000000024b27223 */ /* 0x080fe200000108a9 */
[-C--:B------:R-:W-:Y:S01]  /*7190*/  FFMA.FTZ R179, R38, R0.reuse, -R69 ;  /* 0x0000000026b37223 */ /* 0x080fe20000010845 */
[----:B------:R-:W-:Y:S01]  /*71a0*/  @!P1 VIADD R27, R27, 0x28840 ;  /* 0x000288401b1b9836 */ /* 0x000fe20000000000 */
[----:B------:R-:W-:Y:S01]  /*71b0*/  MUFU.EX2 R6, R6 ;  /* 0x0000000600067308 */ /* 0x000fe20000000800 */
[-CC-:B------:R-:W-:Y:S01]  /*71c0*/  FFMA.FTZ R172, R40, R0.reuse, -R169.reuse ;  /* 0x0000000028ac7223 */ /* 0x180fe200000108a9 */
[-C--:B------:R-:W-:Y:S01]  /*71d0*/  FFMA.FTZ R17, R37, R0.reuse, -R169 ;  /* 0x0000000025117223 */ /* 0x080fe200000108a9 */
[-C--:B------:R-:W-:Y:S01]  /*71e0*/  FFMA.FTZ R28, R39, R0.reuse, -R69 ;  /* 0x00000000271c7223 */ /* 0x080fe20000010845 */
[----:B------:R-:W-:Y:S01]  /*71f0*/  @!P1 PRMT R27, RZ, 0x654, R27 ;  /* 0x00000654ff1b9816 */ /* 0x000fe2000000001b */
[-C--:B------:R-:W-:Y:S01]  /*7200*/  FFMA.FTZ R173, R42, R0.reuse, -R69 ;  /* 0x000000002aad7223 */ /* 0x080fe20000010845 */
[-C--:B------:R-:W-:Y:S01]  /*7210*/  FFMA.FTZ R21, R41, R0.reuse, -R169 ;  /* 0x0000000029157223 */ /* 0x080fe200000108a9 */
[----:B------:R-:W-:Y:S01]  /*7220*/  FFMA.FTZ R30, R43, R0, -R69 ;  /* 0x000000002b1e7223 */ /* 0x000fe20000010845 */
[----:B------:R-:W1:Y:S01]  /*7230*/  MUFU.EX2 R181, R181 ;  /* 0x000000b500b57308 */ /* 0x000e620000000800 */
[----:B0-----:R-:W-:Y:S01]  /*7240*/  FFMA.FTZ R4, R9, R4, R180 ;  /* 0x0000000409047223 */ /* 0x001fe200000100b4 */
[-C--:B------:R-:W-:Y:S01]  /*7250*/  FFMA.FTZ R174, R44, R0.reuse, -R169 ;  /* 0x000000002cae7223 */ /* 0x080fe200000108a9 */
[-C--:B------:R-:W-:Y:S01]  /*7260*/  FFMA.FTZ R175, R46, R0.reuse, -R69 ;  /* 0x000000002eaf7223 */ /* 0x080fe20000010845 */
[-C--:B------:R-:W-:Y:S01]  /*7270*/  FFMA.FTZ R25, R45, R0.reuse, -R169 ;  /* 0x000000002d197223 */ /* 0x080fe200000108a9 */
[-C--:B------:R-:W-:Y:S01]  /*7280*/  FFMA.FTZ R32, R47, R0.reuse, -R69 ;  /* 0x000000002f207223 */ /* 0x080fe20000010845 */
        /* <DEDUP_REMOVED lines=22> */
[--C-:B------:R-:W-:Y:S01]  /*73f0*/  FFMA.FTZ R38, R59, R0, -R69.reuse ;  /* 0x000000003b267223 */ /* 0x100fe20000010845 */
[----:B------:R-:W-:Y:S01]  /*7400*/  F2FP.F16.F32.PACK_AB R180, R11, R180 ;  /* 0x000000b40bb4723e */ /* 0x000fe200000000ff */
[-CC-:B------:R-:W-:Y:S01]  /*7410*/  FFMA.FTZ R67, R67, R0.reuse, -R69.reuse ;  /* 0x0000000043437223 */ /* 0x180fe20000010845 */
[----:B------:R-:W-:Y:S01]  /*7420*/  F2FP.F16.F32.PACK_AB R181, R20, R181 ;  /* 0x000000b514b5723e */ /* 0x000fe200000000ff */
        /* <DEDUP_REMOVED lines=11> */
[----:B------:R-:W-:Y:S01]  /*74e0*/  FFMA.FTZ R86, R86, R0, -R69 ;  /* 0x0000000056567223 */ /* 0x000fe20000010845 */
[----:B------:R-:W-:Y:S01]  /*74f0*/  IMAD.U32 R35, RZ, RZ, UR43 ;  /* 0x0000002bff237e24 */ /* 0x000fe2000f8e00ff */
[----:B------:R-:W-:-:S03]  /*7500*/  UMOV UR43, UR37 ;  /* 0x00000025002b7c82 */ /* 0x000fc60008000000 */
[----:B------:R-:W-:Y:S01]  /*7510*/  MUFU.EX2 R176, R176 ;  /* 0x000000b000b07308 */ /* 0x000fe20000000800 */
[----:B------:R-:W-:-:S07]  /*7520*/  @!P1 LEA R35, R35, UR38, 0x3 ;  /* 0x0000002623239c11 */ /* 0x000fce000f8e18ff */
        /* <DEDUP_REMOVED lines=12> */
[----:B-1----:R-:W-:Y:S01]  /*75f0*/  FADD.FTZ R3, R179, R40 ;  /* 0x00000028b3037221 */ /* 0x002fe20000010000 */
[----:B------:R-:W-:-:S02]  /*7600*/  WARPGROUP.DEPBAR.LE gsb0, 0x0 ;  /* 0x00008000000079c5 */ /* 0x000fc40000010000 */
[----:B------:R-:W-:Y:S01]  /*7610*/  WARPGROUP.ARRIVE ;  /* 0x00000000000079c5 */ /* 0x000fe20000000000 */
[-CC-:B------:R-:W-:Y:S01]  /*7620*/  FFMA.FTZ R152, R56, R0.reuse, -R169.reuse ;  /* 0x0000000038987223 */ /* 0x180fe200000108a9 */
[-C--:B------:R-:W-:Y:S02]  /*7630*/  FFMA.FTZ R154, R60, R0.reuse, -R169 ;  /* 0x000000003c9a7223 */ /* 0x080fe400000108a9 */
[----:B------:R-:W-:Y:S01]  /*7640*/  MUFU.EX2 R172, R172 ;  /* 0x000000ac00ac7308 */ /* 0x000fe20000000800 */
[-CC-:B------:R-:W-:Y:S01]  /*7650*/  FFMA.FTZ R153, R58, R0.reuse, -R69.reuse ;  /* 0x000000003a997223 */ /* 0x180fe20000010845 */
[----:B------:R-:W-:Y:S01]  /*7660*/  FFMA.FTZ R155, R62, R0, -R69 ;  /* 0x000000003e9b7223 */ /* 0x000fe20000010845 */
[----:B------:R-:W-:Y:S01]  /*7670*/  HGMMA.64x128x16.F32 R88, R156, gdesc[UR8].tnspB, R88, gsb0 ;  /* 0x41e000089c587df0 */ /* 0x000fe20008000858 */
[----:B------:R-:W-:Y:S01]  /*7680*/  UIADD3 UR10, UR6, 0x300, URZ ;  /* 0x00000300060a7890 */ /* 0x000fe2000fffe03f */
[----:B------:R-:W-:Y:S01]  /*7690*/  UMOV UR11, 0x40000040 ;  /* 0x40000040000b7882 */ /* 0x000fe20000000000 */
[----:B------:R-:W-:-:S02]  /*76a0*/  UIADD3 UR6, UR6, 0x380, URZ ;  /* 0x0000038006067890 */ /* 0x000fc4000fffe03f */
        /* <DEDUP_REMOVED lines=14> */
[----:B------:R-:W-:Y:S01]  /*7790*/  MUFU.EX2 R29, R29 ;  /* 0x0000001d001d7308 */ /* 0x000fe20000000800 */
[C---:B0-----:R-:W-:Y:S01]  /*77a0*/  FADD.FTZ R40, R32.reuse, R3 ;  /* 0x0000000320287221 */ /* 0x041fe20000010000 */
        /* <DEDUP_REMOVED lines=15> */
[----:B------:R-:W-:Y:S01]  /*78a0*/  FFMA.FTZ R157, R66, R0, -R69 ;  /* 0x00000000429d7223 */ /* 0x000fe20000010845 */
[----:B------:R-:W-:Y:S01]  /*78b0*/  MUFU.EX2 R154, R154 ;  /* 0x0000009a009a7308 */ /* 0x000fe20000000800 */
[----:B------:R-:W-:Y:S07]  /*78c0*/  HGMMA.64x128x16.F32 R88, R160, gdesc[UR8].tnspB, R88, gsb0 ;  /* 0x41e00008a0587df0 */ /* 0x000fee0008000858 */
[----:B------:R-:W0:Y:S08]  /*78d0*/  MUFU.EX2 R169, R169 ;  /* 0x000000a900a97308 */ /* 0x000e300000000800 */
[----:B------:R-:W1:Y:S08]  /*78e0*/  MUFU.EX2 R155, R155 ;  /* 0x0000009b009b7308 */ /* 0x000e700000000800 */
[----:B------:R-:W-:Y:S01]  /*78f0*/  MUFU.EX2 R41, R41 ;  /* 0x0000002900297308 */ /* 0x000fe20000000800 */
[----:B0-----:R-:W-:Y:S01]  /*7900*/  FADD.FTZ R3, R169, R40 ;  /* 0x00000028a9037221 */ /* 0x001fe20000010000 */
[----:B------:R-:W-:-:S03]  /*7910*/  F2FP.F16.F32.PACK_AB R169, R34, R169 ;  /* 0x000000a922a9723e */ /* 0x000fc600000000ff */
[----:B------:R-:W-:-:S03]  /*7920*/  FADD.FTZ R40, R34, R3 ;  /* 0x0000000322287221 */ /* 0x000fc60000010000 */
[----:B------:R-:W-:Y:S01]  /*7930*/  MUFU.EX2 R156, R156 ;  /* 0x0000009c009c7308 */ /* 0x000fe20000000800 */
[----:B------:R-:W-:Y:S01]  /*7940*/  FADD.FTZ R3, R171, R40 ;  /* 0x00000028ab037221 */ /* 0x000fe20000010000 */
[----:B------:R-:W-:-:S03]  /*7950*/  F2FP.F16.F32.PACK_AB R171, R36, R171 ;  /* 0x000000ab24ab723e */ /* 0x000fc600000000ff */
[----:B------:R-:W-:-:S03]  /*7960*/  FADD.FTZ R20, R36, R3 ;  /* 0x0000000324147221 */ /* 0x000fc60000010000 */
[----:B------:R-:W-:Y:S01]  /*7970*/  MUFU.EX2 R157, R157 ;  /* 0x0000009d009d7308 */ /* 0x000fe20000000800 */
[----:B------:R-:W-:Y:S01]  /*7980*/  FADD.FTZ R3, R153, R20 ;  /* 0x0000001499037221 */ /* 0x000fe20000010000 */
[----:B------:R-:W-:-:S03]  /*7990*/  F2FP.F16.F32.PACK_AB R153, R38, R153 ;  /* 0x000000992699723e */ /* 0x000fc600000000ff */
[----:B------:R-:W-:-:S03]  /*79a0*/  FADD.FTZ R20, R38, R3 ;  /* 0x0000000326147221 */ /* 0x000fc60000010000 */
[----:B------:R-:W-:Y:S01]  /*79b0*/  MUFU.EX2 R45, R45 ;  /* 0x0000002d002d7308 */ /* 0x000fe20000000800 */
[----:B-1----:R-:W-:-:S07]  /*79c0*/  FADD.FTZ R3, R155, R20 ;  /* 0x000000149b037221 */ /* 0x002fce0000010000 */
        /* <DEDUP_REMOVED lines=9> */
[----:B------:R-:W1:Y:S08]  /*7a60*/  MUFU.EX2 R57, R57 ;  /* 0x0000003900397308 */ /* 0x000e700000000800 */
[----:B------:R-:W-:Y:S01]  /*7a70*/  MUFU.EX2 R79, R79 ;  /* 0x0000004f004f7308 */ /* 0x000fe20000000800 */
[----:B------:R-:W-:-:S02]  /*7a80*/  WARPGROUP.DEPBAR.LE gsb0, 0x0 ;  /* 0x00008000000079c5 */ /* 0x000fc40000010000 */
[----:B------:R-:W-:-:S05]  /*7a90*/  WARPGROUP.ARRIVE ;  /* 0x00000000000079c5 */ /* 0x000fca0000000000 */
[----:B------:R-:W-:Y:S01]  /*7aa0*/  MUFU.EX2 R161, R74 ;  /* 0x0000004a00a17308 */ /* 0x000fe20000000800 */
[----:B0-----:R-:W-:Y:S02]  /*7ab0*/  F2FP.F16.F32.PACK_AB R160, R53, R8 ;  /* 0x0000000835a0723e */ /* 0x001fe400000000ff */
[----:B-1----:R-:W-:Y:S01]  /*7ac0*/  F2FP.F16.F32.PACK_AB R162, R57, R12 ;  /* 0x0000000c39a2723e */ /* 0x002fe200000000ff */
[----:B------:R-:W-:Y:S04]  /*7ad0*/  HGMMA.64x128x16.F32 R88, R164, gdesc[UR4].tnspB, R88, gsb0 ;  /* 0x41e00004a4587df0 */ /* 0x000fe80008000858 */
        /* <DEDUP_REMOVED lines=10> */
[----:B0-----:R-:W-:Y:S02]  /*7b80*/  @!P1 VIADD R31, R35, 0x28860 ;  /* 0x00028860231f9836 */ /* 0x001fe40000000000 */
[-C--:B------:R-:W-:Y:S01]  /*7b90*/  FMUL.FTZ R90, R90, R6.reuse ;  /* 0x000000065a5a7220 */ /* 0x080fe20000410000 */
[-C--:B------:R-:W-:Y:S01]  /*7ba0*/  FMUL.FTZ R91, R91, R6.reuse ;  /* 0x000000065b5b7220 */ /* 0x080fe20000410000 */
[-C--:B------:R-:W-:Y:S01]  /*7bb0*/  FMUL.FTZ R94, R94, R6.reuse ;  /* 0x000000065e5e7220 */ /* 0x080fe20000410000 */
[----:B------:R-:W-:Y:S01]  /*7bc0*/  FMUL.FTZ R95, R95, R6 ;  /* 0x000000065f5f7220 */ /* 0x000fe20000410000 */
[----:B------:R-:W-:Y:S01]  /*7bd0*/  @!P1 PRMT R31, RZ, 0x654, R31 ;  /* 0x00000654ff1f9816 */ /* 0x000fe2000000001f */
[----:B-1----:R-:W-:Y:S01]  /*7be0*/  FADD.FTZ R27, R11, R4 ;  /* 0x000000040b1b7221 */ /* 0x002fe20000010000 */
[-CC-:B------:R-:W-:Y:S01]  /*7bf0*/  FFMA.FTZ R4, R63, R0.reuse, -R69.reuse ;  /* 0x000000003f047223 */ /* 0x180fe20000010845 */
[----:B------:R-:W-:Y:S01]  /*7c00*/  FFMA.FTZ R69, R87, R0, -R69 ;  /* 0x0000000057457223 */ /* 0x000fe20000010845 */
[----:B------:R-:W-:Y:S01]  /*7c10*/  MUFU.EX2 R167, R86 ;  /* 0x0000005600a77308 */ /* 0x000fe20000000800 */
[----:B------:R-:W-:Y:S01]  /*7c20*/  FADD.FTZ R42, R182, R27 ;  /* 0x0000001bb62a7221 */ /* 0x000fe20000010000 */
[----:B------:R0:W-:Y:S01]  /*7c30*/  @!P1 SYNCS.ARRIVE.TRANS64.RED.A1T0 RZ, [R31+URZ], RZ ;  /* 0x000000ff1fff99a7 */ /* 0x0001e2000810043f */
        /* <DEDUP_REMOVED lines=23> */
[C---:B-1----:R-:W-:Y:S01]  /*7db0*/  FADD.FTZ R20, R4.reuse, R3 ;  /* 0x0000000304147221 */ /* 0x042fe20000010000 */
[----:B------:R-:W-:Y:S01]  /*7dc0*/  F2FP.F16.F32.PACK_AB R155, R4, R155 ;  /* 0x0000009b049b723e */ /* 0x000fe200000000ff */
        /* <DEDUP_REMOVED lines=46> */
[----:B------:R-:W-:Y:S01]  /*80b0*/  F2FP.F16.F32.PACK_AB R168, R29, R168 ;  /* 0x000000a81da8723e */ /* 0x000fe200000000ff */
[-C--:B------:R-:W-:Y:S01]  /*80c0*/  FMUL.FTZ R97, R97, R9.reuse ;  /* 0x0000000961617220 */ /* 0x080fe20000410000 */
[----:B------:R-:W-:Y:S01]  /*80d0*/  F2FP.F16.F32.PACK_AB R170, R33, R170 ;  /* 0x000000aa21aa723e */ /* 0x000fe200000000ff */
[----:B------:R-:W-:Y:S01]  /*80e0*/  FADD.FTZ R3, R45, R24 ;  /* 0x000000182d037221 */ /* 0x000fe20000010000 */
[----:B------:R-:W-:Y:S01]  /*80f0*/  F2FP.F16.F32.PACK_AB R152, R37, R152 ;  /* 0x000000982598723e */ /* 0x000fe200000000ff */
[-C--:B------:R-:W-:Y:S01]  /*8100*/  FMUL.FTZ R100, R100, R9.reuse ;  /* 0x0000000964647220 */ /* 0x080fe20000410000 */
[----:B------:R-:W-:Y:S01]  /*8110*/  F2FP.F16.F32.PACK_AB R154, R41, R154 ;  /* 0x0000009a299a723e */ /* 0x000fe200000000ff */
[----:B------:R-:W-:Y:S01]  /*8120*/  FADD.FTZ R24, R158, R3 ;  /* 0x000000039e187221 */ /* 0x000fe20000010000 */
[----:B------:R-:W-:Y:S01]  /*8130*/  F2FP.F16.F32.PACK_AB R156, R45, R156 ;  /* 0x0000009c2d9c723e */ /* 0x000fe200000000ff */
[----:B------:R-:W-:Y:S01]  /*8140*/  FMUL.FTZ R101, R101, R9 ;  /* 0x0000000965657220 */ /* 0x000fe20000410000 */
[----:B------:R-:W-:Y:S01]  /*8150*/  F2FP.F16.F32.PACK_AB R157, R67, R157 ;  /* 0x0000009d439d723e */ /* 0x000fe200000000ff */
[C---:B------:R-:W-:Y:S01]  /*8160*/  FADD.FTZ R3, R49.reuse, R24 ;  /* 0x0000001831037221 */ /* 0x040fe20000010000 */
[----:B------:R-:W-:Y:S01]  /*8170*/  F2FP.F16.F32.PACK_AB R158, R49, R158 ;  /* 0x0000009e319e723e */ /* 0x000fe200000000ff */
[----:B------:R-:W-:Y:S01]  /*8180*/  FMUL.FTZ R104, R104, R9 ;  /* 0x0000000968687220 */ /* 0x000fe20000410000 */
[----:B------:R-:W-:Y:S01]  /*8190*/  F2FP.F16.F32.PACK_AB R159, R71, R159 ;  /* 0x0000009f479f723e */ /* 0x000fe200000000ff */
[----:B------:R-:W-:Y:S01]  /*81a0*/  FADD.FTZ R24, R8, R3 ;  /* 0x0000000308187221 */ /* 0x000fe20000010000 */
        /* <DEDUP_REMOVED lines=10> */
[----:B--2---:R-:W-:Y:S01]  /*8250*/  F2FP.F16.F32.PACK_AB R167, R69, R167 ;  /* 0x000000a745a7723e */ /* 0x004fe200000000ff */
        /* <DEDUP_REMOVED lines=27> */
[----:B------:R-:W-:Y:S01]  /*8410*/  IMAD.MOV.U32 R8, RZ, RZ, R7 ;  /* 0x000000ffff087224 */ /* 0x000fe200078e0007 */
[----:B0-----:R-:W-:Y:S06]  /*8420*/  @P2 BRA `(.L_x_2488) ;  /* 0xffffffe000102947 */ /* 0x001fec000383ffff */
.L_x_2479:
[----:B------:R-:W-:Y:S06]  /*8430*/  BAR.ARV 0x8, 0x180 ;  /* 0x0206000000007b1d */ /* 0x000fec0000002000 */
[----:B------:R-:W-:Y:S05]  /*8440*/  @!P0 BRA `(.L_x_2489) ;  /* 0x0000000000048947 */ /* 0x000fea0003800000 */
[----:B------:R-:W-:Y:S01]  /*8450*/  BPT.TRAP 0x1 ;  /* 0x000000040000795c */ /* 0x000fe20000300000 */
.L_x_2489:
[----:B------:R-:W-:Y:S01]  /*8460*/  ULEA UR5, UR37, UR38, 0x3 ;  /* 0x0000002625057291 */ /* 0x000fe2000f8e183f */
[----:B------:R-:W-:-:S05]  /*8470*/  IMAD.U32 R6, RZ, RZ, UR36 ;  /* 0x00000024ff067e24 */ /* 0x000fca000f8e00ff */
[----:B------:R-:W-:-:S04]  /*8480*/  SHF.L.U32 R6, R6, 0x1f, RZ ;  /* 0x0000001f06067819 */ /* 0x000fc800000006ff */
[----:B------:R0:W1:Y:S01]  /*8490*/  SYNCS.PHASECHK.TRANS64.TRYWAIT P2, [UR5+0x28850], R6 ;  /* 0x02885006ff0075a7 */ /* 0x0000620008040145 */
[----:B------:R-:W-:Y:S05]  /*84a0*/  @!P0 BRA `(.L_x_2490) ;  /* 0x0000000000048947 */ /* 0x000fea0003800000 */
[----:B------:R-:W-:Y:S01]  /*84b0*/  BPT.TRAP 0x1 ;  /* 0x000000040000795c */ /* 0x000fe20000300000 */
.L_x_2490:
[----:B-1----:R-:W-:Y:S05]  /*84c0*/  @P2 BRA `(.L_x_2491) ;  /* 0x0000000000082947 */ /* 0x002fea0003800000 */
[----:B------:R-:W1:Y:S02]  /*84d0*/  SYNCS.PHASECHK.TRANS64.TRYWAIT P0, [UR5+0x28850], R6 ;  /* 0x02885006ff0075a7 */ /* 0x000e640008000145 */
[----:B-1----:R-:W-:Y:S05]  /*84e0*/  @!P0 BRA `(.L_x_2492) ;  /* 0x0000008c00308947 */ /* 0x002fea0003800000 */
.L_x_2491:
[----:B------:R-:W-:Y:S01]  /*84f0*/  UIADD3 UR38, UR38, 0x400, URZ ;  /* 0x0000040026267890 */ /* 0x000fe2000fffe03f */
[----:B------:R-:W-:Y:S01]  /*8500*/  WARPGROUP.ARRIVE ;  /* 0x00000000000079c5 */ /* 0x000fe20000000000 */
[----:B------:R-:W-:Y:S01]  /*8510*/  UMOV UR7, 0x40000040 ;  /* 0x4000004000077882 */ /* 0x000fe20000000000 */
[----:B-1----:R-:W1:Y:S01]  /*8520*/  SHFL.BFLY PT, R9, R4, 0x2, 0x1f ;  /* 0x0c401f0004097f89 */ /* 0x002e6200000e0000 */
[----:B------:R-:W-:Y:S01]  /*8530*/  USHF.R.U32.HI UR38, URZ, 0x4, UR38 ;  /* 0x000000043f267899 */ /* 0x000fe20008011626 */
[----:B------:R-:W-:Y:S02]  /*8540*/  IMAD.MOV.U32 R20, RZ, RZ, -0x800000 ;  /* 0xff800000ff147424 */ /* 0x000fe400078e00ff */
[----:B0-----:R-:W0:Y:S01]  /*8550*/  SHFL.BFLY PT, R6, R3, 0x2, 0x1f ;  /* 0x0c401f0003067f89 */ /* 0x001e2200000e0000 */
[----:B------:R-:W-:Y:S01]  /*8560*/  ULOP3.LUT UR38, UR38, 0x3fff, URZ, 0xc0, !UPT ;  /* 0x00003fff26267892 */ /* 0x000fe2000f8ec03f */
[----:B------:R-:W-:-:S03]  /*8570*/  VIADD R190, R190, 0x1 ;  /* 0x00000001bebe7836 */ /* 0x000fc60000000000 */
        /* <DEDUP_REMOVED lines=136> */
.L_x_2462:
        /* <DEDUP_REMOVED lines=11> */
[----:B------:R-:W-:Y:S01]  /*8eb0*/  F2FP.F16.F32.PACK_AB R7, R7, R94 ;  /* 0x0000005e0707723e */ /* 0x000fe200000000ff */
[----:B------:R-:W-:Y:S01]  /*8ec0*/  IMAD.MOV.U32 R48, RZ, RZ, RZ ;  /* 0x000000ffff307224 */ /* 0x000fe200078e00ff */
[----:B------:R-:W-:Y:S01]  /*8ed0*/  F2FP.F16.F32.PACK_AB R128, R129, R128 ;  /* 0x000000808180723e */ /* 0x000fe200000000ff */
[----:B-1----:R-:W1:Y:S01]  /*8ee0*/  LDC R44, c[0x0][0xbe8] ;  /* 0x0002fa00ff2c7b82 */ /* 0x002e620000000800 */
        /* <DEDUP_REMOVED lines=12> */
[----:B--2---:R-:W-:-:S03]  /*8fb0*/  MOV R17, R5 ;  /* 0x0000000500117202 */ /* 0x004fc60000000f00 */
[----:B------:R-:W-:-:S03]  /*8fc0*/  IMAD.WIDE R4, R194, 0x2, R16 ;  /* 0x00000002c2047825 */ /* 0x000fc600078e0210 */
[C---:B------:R-:W-:Y:S02]  /*8fd0*/  IADD3 R35, P4, R4.reuse, 0x60, RZ ;  /* 0x0000006004237810 */ /* 0x040fe40007f9e0ff */
[C---:B------:R-:W-:Y:S02]  /*8fe0*/  LOP3.LUT R9, R4.reuse, 0x380, RZ, 0xc0, !PT ;  /* 0x0000038004097812 */ /* 0x040fe400078ec0ff */
[C---:B------:R-:W-:Y:S01]  /*8ff0*/  IADD3 R31, P6, R4.reuse, 0x20, RZ ;  /* 0x00000020041f7810 */ /* 0x040fe20007fde0ff */
[--C-:B------:R-:W-:Y:S01]  /*9000*/  IMAD.X R15, RZ, RZ, R5.reuse, P4 ;  /* 0x000000ffff0f7224 */ /* 0x100fe200020e0605 */
[----:B------:R-:W-:Y:S02]  /*9010*/  LOP3.LUT R14, R35, 0x380, RZ, 0xc0, !PT ;  /* 0x00000380230e7812 */ /* 0x000fe400078ec0ff */
[----:B------:R-:W-:Y:S01]  /*9020*/  SHF.R.U64 R9, R9, 0x3, RZ ;  /* 0x0000000309097819 */ /* 0x000fe200000012ff */
[----:B------:R-:W-:Y:S01]  /*9030*/  IMAD.X R27, RZ, RZ, R5, P6 ;  /* 0x000000ffff1b7224 */ /* 0x000fe200030e0605 */
[----:B------:R-:W-:Y:S01]  /*9040*/  LOP3.LUT R10, R31, 0x380, RZ, 0xc0, !PT ;  /* 0x000003801f0a7812 */ /* 0x000fe200078ec0ff */
[----:B------:R-:W-:Y:S01]  /*9050*/  BAR.SYNC.DEFER_BLOCKING 0x1, 0x100 ;  /* 0x0044000000007b1d */ /* 0x000fe20000010000 */
[----:B------:R-:W-:-:S02]  /*9060*/  IADD3 R33, P5, R4, 0x40, RZ ;  /* 0x0000004004217810 */ /* 0x000fc40007fbe0ff */
[C---:B------:R-:W-:Y:S02]  /*9070*/  IADD3 R37, P3, R4.reuse, 0x4000, RZ ;  /* 0x0000400004257810 */ /* 0x040fe40007f7e0ff */
[C---:B------:R-:W-:Y:S01]  /*9080*/  IADD3 R39, P2, R4.reuse, 0x4020, RZ ;  /* 0x0000402004277810 */ /* 0x040fe20007f5e0ff */
[--C-:B------:R-:W-:Y:S01]  /*9090*/  IMAD.X R25, RZ, RZ, R5.reuse, P5 ;  /* 0x000000ffff197224 */ /* 0x100fe200028e0605 */
[C---:B------:R-:W-:Y:S01]  /*90a0*/  IADD3 R30, P1, R4.reuse, 0x4040, RZ ;  /* 0x00004040041e7810 */ /* 0x040fe20007f3e0ff */
[--C-:B------:R-:W-:Y:S01]  /*90b0*/  IMAD.X R13, RZ, RZ, R5.reuse, P3 ;  /* 0x000000ffff0d7224 */ /* 0x100fe200018e0605 */
[----:B------:R-:W-:Y:S01]  /*90c0*/  IADD3 R41, P0, R4, 0x4060, RZ ;  /* 0x0000406004297810 */ /* 0x000fe20007f1e0ff */
[--C-:B------:R-:W-:Y:S01]  /*90d0*/  IMAD.X R11, RZ, RZ, R5.reuse, P2 ;  /* 0x000000ffff0b7224 */ /* 0x100fe200010e0605 */
[----:B------:R-:W-:Y:S02]  /*90e0*/  SHF.R.U64 R14, R14, 0x3, RZ ;  /* 0x000000030e0e7819 */ /* 0x000fe400000012ff */
[----:B------:R-:W-:Y:S01]  /*90f0*/  LOP3.LUT R4, R9, R4, RZ, 0x3c, !PT ;  /* 0x0000000409047212 */ /* 0x000fe200078e3cff */
[--C-:B------:R-:W-:Y:S01]  /*9100*/  IMAD.X R9, RZ, RZ, R5.reuse, P1 ;  /* 0x000000ffff097224 */ /* 0x100fe200008e0605 */
[----:B------:R-:W-:Y:S01]  /*9110*/  SHF.R.U64 R10, R10, 0x3, RZ ;  /* 0x000000030a0a7819 */ /* 0x000fe200000012ff */
[----:B------:R-:W-:Y:S01]  /*9120*/  IMAD.X R29, RZ, RZ, R5, P0 ;  /* 0x000000ffff1d7224 */ /* 0x000fe200000e0605 */
[----:B------:R-:W-:-:S02]  /*9130*/  LOP3.LUT R14, R14, R35, RZ, 0x3c, !PT ;  /* 0x000000230e0e7212 */ /* 0x000fc400078e3cff */
[----:B------:R-:W-:Y:S02]  /*9140*/  LOP3.LUT R12, R33, 0x380, RZ, 0xc0, !PT ;  /* 0x00000380210c7812 */ /* 0x000fe400078ec0ff */
[----:B------:R-:W-:Y:S02]  /*9150*/  MOV R35, R4 ;  /* 0x0000000400237202 */ /* 0x000fe40000000f00 */
[----:B------:R-:W-:Y:S02]  /*9160*/  LOP3.LUT R28, R37, 0x380, RZ, 0xc0, !PT ;  /* 0x00000380251c7812 */ /* 0x000fe400078ec0ff */
[----:B------:R-:W-:Y:S02]  /*9170*/  F2FP.F16.F32.PACK_AB R4, R89, R8 ;  /* 0x000000085904723e */ /* 0x000fe400000000ff */
[----:B------:R-:W-:Y:S02]  /*9180*/  LOP3.LUT R26, R10, R31, RZ, 0x3c, !PT ;  /* 0x0000001f0a1a7212 */ /* 0x000fe400078e3cff */
[----:B------:R-:W-:-:S02]  /*9190*/  LOP3.LUT R8, R39, 0x380, RZ, 0xc0, !PT ;  /* 0x0000038027087812 */ /* 0x000fc400078ec0ff */
[----:B------:R-:W-:Y:S02]  /*91a0*/  LOP3.LUT R10, R30, 0x380, RZ, 0xc0, !PT ;  /* 0x000003801e0a7812 */ /* 0x000fe400078ec0ff */
[----:B------:R-:W-:Y:S02]  /*91b0*/  SHF.R.U64 R12, R12, 0x3, RZ ;  /* 0x000000030c0c7819 */ /* 0x000fe400000012ff */
[----:B------:R-:W-:Y:S02]  /*91c0*/  SHF.R.U64 R28, R28, 0x3, RZ ;  /* 0x000000031c1c7819 */ /* 0x000fe400000012ff */
[----:B------:R-:W-:Y:S02]  /*91d0*/  SHF.R.U64 R8, R8, 0x3, RZ ;  /* 0x0000000308087819 */ /* 0x000fe400000012ff */
[----:B------:R-:W-:Y:S02]  /*91e0*/  SHF.R.U64 R21, R10, 0x3, RZ ;  /* 0x000000030a157819 */ /* 0x000fe400000012ff */
[----:B------:R-:W-:-:S02]  /*91f0*/  LOP3.LUT R24, R12, R33, RZ, 0x3c, !PT ;  /* 0x000000210c187212 */ /* 0x000fc400078e3cff */
[----:B------:R-:W-:Y:S02]  /*9200*/  LOP3.LUT R12, R28, R37, RZ, 0x3c, !PT ;  /* 0x000000251c0c7212 */ /* 0x000fe400078e3cff */
[----:B------:R-:W-:Y:S01]  /*9210*/  LOP3.LUT R28, R41, 0x380, RZ, 0xc0, !PT ;  /* 0x00000380291c7812 */ /* 0x000fe200078ec0ff */
[----:B------:R-:W2:Y:S01]  /*9220*/  LDC.64 R36, c[0x0][0xc00] ;  /* 0x00030000ff247b82 */ /* 0x000ea20000000a00 */
[----:B------:R-:W-:Y:S02]  /*9230*/  LOP3.LUT R10, R8, R39, RZ, 0x3c, !PT ;  /* 0x00000027080a7212 */ /* 0x000fe400078e3cff */
[----:B------:R-:W-:Y:S02]  /*9240*/  F2FP.F16.F32.PACK_AB R5, R91, R90 ;  /* 0x0000005a5b05723e */ /* 0x000fe400000000ff */
[----:B------:R-:W-:Y:S02]  /*9250*/  LOP3.LUT R8, R21, R30, RZ, 0x3c, !PT ;  /* 0x0000001e15087212 */ /* 0x000fe400078e3cff */
[----:B------:R-:W-:Y:S01]  /*9260*/  SHF.R.U64 R28, R28, 0x3, RZ ;  /* 0x000000031c1c7819 */ /* 0x000fe200000012ff */
[----:B------:R3:W-:Y:S01]  /*9270*/  STSM.16.M88.4 [R35], R4 ;  /* 0x0000000423007844 */ /* 0x0007e20000000200 */
[----:B------:R-:W-:-:S02]  /*9280*/  MOV R30, R10 ;  /* 0x0000000a001e7202 */ /* 0x000fc40000000f00 */
[----:B------:R-:W-:Y:S02]  /*9290*/  MOV R21, R8 ;  /* 0x0000000800157202 */ /* 0x000fe40000000f00 */
[----:B------:R-:W-:Y:S02]  /*92a0*/  MOV R34, R26 ;  /* 0x0000001a00227202 */ /* 0x000fe40000000f00 */
[----:B------:R-:W-:Y:S02]  /*92b0*/  F2FP.F16.F32.PACK_AB R8, R97, R96 ;  /* 0x000000606108723e */ /* 0x000fe400000000ff */
[----:B------:R-:W-:Y:S02]  /*92c0*/  F2FP.F16.F32.PACK_AB R9, R99, R98 ;  /* 0x000000626309723e */ /* 0x000fe400000000ff */
[----:B------:R-:W-:Y:S02]  /*92d0*/  F2FP.F16.F32.PACK_AB R10, R101, R100 ;  /* 0x00000064650a723e */ /* 0x000fe400000000ff */
[----:B------:R-:W-:-:S02]  /*92e0*/  F2FP.F16.F32.PACK_AB R11, R103, R102 ;  /* 0x00000066670b723e */ /* 0x000fc400000000ff */
[----:B------:R-:W-:Y:S02]  /*92f0*/  MOV R33, R24 ;  /* 0x0000001800217202 */ /* 0x000fe40000000f00 */
[----:B------:R-:W-:Y:S01]  /*9300*/  MOV R32, R14 ;  /* 0x0000000e00207202 */ /* 0x000fe20000000f00 */
[----:B------:R-:W-:Y:S01]  /*9310*/  STSM.16.M88.4 [R34], R8 ;  /* 0x0000000822007844 */ /* 0x000fe20000000200 */
[----:B------:R-:W-:Y:S02]  /*9320*/  MOV R31, R12 ;  /* 0x0000000c001f7202 */ /* 0x000fe40000000f00 */
[----:B---3--:R-:W-:Y:S02]  /*9330*/  F2FP.F16.F32.PACK_AB R4, R105, R104 ;  /* 0x000000686904723e */ /* 0x008fe400000000ff */
[----:B------:R-:W-:Y:S02]  /*9340*/  F2FP.F16.F32.PACK_AB R5, R107, R106 ;  /* 0x0000006a6b05723e */ /* 0x000fe400000000ff */
[----:B------:R-:W-:-:S02]  /*9350*/  F2FP.F16.F32.PACK_AB R6, R109, R108 ;  /* 0x0000006c6d06723e */ /* 0x000fc400000000ff */
[----:B------:R-:W-:Y:S02]  /*9360*/  F2FP.F16.F32.PACK_AB R7, R111, R110 ;  /* 0x0000006e6f07723e */ /* 0x000fe400000000ff */
[----:B------:R-:W-:Y:S02]  /*9370*/  LOP3.LUT R28, R28, R41, RZ, 0x3c, !PT ;  /* 0x000000291c1c7212 */ /* 0x000fe400078e3cff */
[----:B------:R-:W-:Y:S01]  /*9380*/  F2FP.F16.F32.PACK_AB R12, R113, R112 ;  /* 0x00000070710c723e */ /* 0x000fe200000000ff */
[----:B------:R3:W-:Y:S01]  /*9390*/  STSM.16.M88.4 [R33], R4 ;  /* 0x0000000421007844 */ /* 0x0007e20000000200 */
[----:B------:R-:W-:Y:S02]  /*93a0*/  F2FP.F16.F32.PACK_AB R13, R115, R114 ;  /* 0x00000072730d723e */ /* 0x000fe400000000ff */
[----:B------:R-:W-:Y:S02]  /*93b0*/  F2FP.F16.F32.PACK_AB R14, R117, R116 ;  /* 0x00000074750e723e */ /* 0x000fe400000000ff */
[----:B------:R-:W-:-:S02]  /*93c0*/  F2FP.F16.F32.PACK_AB R15, R119, R118 ;  /* 0x00000076770f723e */ /* 0x000fc400000000ff */
[----:B------:R-:W-:Y:S02]  /*93d0*/  F2FP.F16.F32.PACK_AB R24, R121, R120 ;  /* 0x000000787918723e */ /* 0x000fe400000000ff */
[----:B------:R-:W-:Y:S01]  /*93e0*/  F2FP.F16.F32.PACK_AB R25, R123, R122 ;  /* 0x0000007a7b19723e */ /* 0x000fe200000000ff */
[----:B------:R4:W-:Y:S01]  /*93f0*/  STSM.16.M88.4 [R32], R12 ;  /* 0x0000000c20007844 */ /* 0x0009e20000000200 */
[----:B------:R-:W-:Y:S02]  /*9400*/  F2FP.F16.F32.PACK_AB R26, R125, R124 ;  /* 0x0000007c7d1a723e */ /* 0x000fe400000000ff */
[----:B------:R-:W-:Y:S02]  /*9410*/  F2FP.F16.F32.PACK_AB R27, R127, R126 ;  /* 0x0000007e7f1b723e */ /* 0x000fe400000000ff */
[----:B------:R-:W-:Y:S01]  /*9420*/  MOV R28, R28 ;  /* 0x0000001c001c7202 */ /* 0x000fe20000000f00 */
[----:B---3--:R-:W-:Y:S01]  /*9430*/  IMAD.SHL.U32 R5, R184, 0x4, RZ ;  /* 0x00000004b8057824 */ /* 0x008fe200078e00ff */
[----:B------:R-:W-:Y:S01]  /*9440*/  ISETP.NE.U32.AND P2, PT, RZ, UR4, PT ;  /* 0x00000004ff007c0c */ /* 0x000fe2000bf45070 */
[----:B------:R4:W-:Y:S01]  /*9450*/  STSM.16.M88.4 [R31], R24 ;  /* 0x000000181f007844 */ /* 0x0009e20000000200 */
[----:B--2---:R-:W-:-:S02]  /*9460*/  ISETP.NE.U32.AND P0, PT, R36, RZ, PT ;  /* 0x000000ff2400720c */ /* 0x004fc40003f05070 */
[----:B------:R-:W-:Y:S01]  /*9470*/  SHF.L.U64.HI R10, R184, 0x2, R188 ;  /* 0x00000002b80a7819 */ /* 0x000fe200000102bc */
[----:B------:R4:W-:Y:S01]  /*9480*/  STSM.16.M88.4 [R30], R128 ;  /* 0x000000801e007844 */ /* 0x0009e20000000200 */
[----:B------:R-:W-:Y:S02]  /*9490*/  ISETP.NE.AND.EX P2, PT, RZ, UR5, PT, P2 ;  /* 0x00000005ff007c0c */ /* 0x000fe4000bf45320 */
[----:B------:R-:W-:Y:S01]  /*94a0*/  ISETP.NE.AND.EX P0, PT, R37, RZ, PT, P0 ;  /* 0x000000ff2500720c */ /* 0x000fe20003f05300 */
[----:B------:R4:W-:Y:S01]  /*94b0*/  STSM.16.M88.4 [R21], R136 ;  /* 0x0000008815007844 */ /* 0x0009e20000000200 */
[----:B------:R-:W-:-:S03]  /*94c0*/  IADD3 R6, P1, R5, R36, RZ ;  /* 0x0000002405067210 */ /* 0x000fc60007f3e0ff */
[----:B------:R4:W-:Y:S02]  /*94d0*/  STSM.16.M88.4 [R28], R144 ;  /* 0x000000901c007844 */ /* 0x0009e40000000200 */
[----:B------:R-:W-:Y:S01]  /*94e0*/  IMAD.X R7, R10, 0x1, R37, P1 ;  /* 0x000000010a077824 */ /* 0x000fe200008e0625 */
[----:B------:R-:W-:Y:S03]  /*94f0*/  BAR.SYNC.DEFER_BLOCKING 0x1, 0x100 ;  /* 0x0044000000007b1d */ /* 0x000fe60000010000 */
[----:B------:R-:W-:-:S03]  /*9500*/  @P2 IADD3 R4, P3, R5, UR4, RZ ;  /* 0x0000000405042c10 */ /* 0x000fc6000ff7e0ff */
[----:B------:R-:W-:Y:S01]  /*9510*/  ULDC UR4, c[0x0][0xa88] ;  /* 0x0002a20000047ab9 */ /* 0x000fe20000000800 */
[----:B------:R-:W-:Y:S01]  /*9520*/  @P2 IADD3.X R5, R10, UR5, RZ, P3, !PT ;  /* 0x000000050a052c10 */ /* 0x000fe20009ffe4ff */
[----:B------:R-:W-:Y:S01]  /*9530*/  IMAD.U32 R9, RZ, RZ, UR4 ;  /* 0x00000004ff097e24 */ /* 0x000fe2000f8e00ff */
[----:B------:R4:W5:Y:S01]  /*9540*/  @P0 LDG.E R48, desc[UR40][R6.64] ;  /* 0x0000002806300981 */ /* 0x000962000c1e1900 */
[----:B-1----:R-:W-:-:S04]  /*9550*/  ISETP.NE.AND P1, PT, R44, 0x1, PT ;  /* 0x000000012c00780c */ /* 0x002fc80003f25270 */
[----:B------:R4:W5:Y:S09]  /*9560*/  @P2 LDG.E R9, desc[UR40][R4.64] ;  /* 0x0000002804092981 */ /* 0x000972000c1e1900 */
[----:B------:R-:W1:Y:S08]  /*9570*/  @P1 LDC R8, c[0x0][0xbec] ;  /* 0x0002fb00ff081b82 */ /* 0x000e700000000800 */
[----:B------:R-:W2:Y:S01]  /*9580*/  @P1 LDC R11, c[0x0][0xbf0] ;  /* 0x0002fc00ff0b1b82 */ /* 0x000ea20000000800 */
[----:B----4-:R-:W-:Y:S05]  /*9590*/  @P2 BRA `(.L_x_2495) ;  /* 0x0000000000102947 */ /* 0x010fea0003800000 */
[----:B------:R-:W-:Y:S05]  /*95a0*/  @!P0 BRA `(.L_x_2495) ;  /* 0x00000000000c8947 */ /* 0x000fea0003800000 */
[----:B------:R-:W3:Y:S04]  /*95b0*/  LDG.E R4, desc[UR40][R6.64] ;  /* 0x0000002806047981 */ /* 0x000ee8000c1e1900 */
[----:B-----5:R-:W3:Y:S02]  /*95c0*/  LDG.E R9, desc[UR40][R6.64+0x4] ;  /* 0x0000042806097981 */ /* 0x020ee4000c1e1900 */
[----:B---3--:R-:W-:-:S07]  /*95d0*/  IMAD.IADD R9, R9, 0x1, -R4 ;  /* 0x0000000109097824 */ /* 0x008fce00078e0a04 */
.L_x_2495:
[----:B------:R-:W-:Y:S01]  /*95e0*/  SHF.R.S32.HI R54, RZ, 0x1f, R187 ;  /* 0x0000001fff367819 */ /* 0x000fe200000114bb */
[----:B------:R-:W-:Y:S01]  /*95f0*/  IMAD.IADD R15, R23, 0x1, R2 ;  /* 0x00000001170f7824 */ /* 0x000fe200078e0202 */
[----:B------:R-:W-:Y:S01]  /*9600*/  ULDC.64 UR4, c[0x0][0xb90] ;  /* 0x0002e40000047ab9 */ /* 0x000fe20000000a00 */
[----:B-----5:R-:W-:Y:S01]  /*9610*/  SHF.R.S32.HI R49, RZ, 0x1f, R48 ;  /* 0x0000001fff317819 */ /* 0x020fe20000011430 */
[----:B------:R-:W-:Y:S01]  /*9620*/  IMAD.IADD R24, R193, 0x1, R2 ;  /* 0x00000001c1187824 */ /* 0x000fe200078e0202 */
        /* <DEDUP_REMOVED lines=92> */
[----:B------:R-:W-:Y:S01]  /*9bf0*/  IMAD.IADD R48, R2, 0x1, R3 ;  /* 0x0000000102307824 */ /* 0x000fe200078e0203 */
        /* <DEDUP_REMOVED lines=32> */
[----:B------:R-:W-:Y:S02]  /*9e00*/  IMAD.IADD R17, R17, 0x1, R49 ;  /* 0x0000000111117824 */ /* 0x000fe400078e0231 */
[C---:B------:R-:W-:Y:S02]  /*9e10*/  VIADD R20, R44.reuse, 0x20 ;  /* 0x000000202c147836 */ /* 0x040fe40000000000 */
[C---:B------:R-:W-:Y:S02]  /*9e20*/  IMAD R49, R21.reuse, UR5, R2 ;  /* 0x0000000515317c24 */ /* 0x040fe4000f8e0202 */
[----:B------:R-:W-:Y:S01]  /*9e30*/  IMAD.WIDE.U32 R2, R21, UR4, R16 ;  /* 0x0000000415027c25 */ /* 0x000fe2000f8e0010 */
[-C--:B------:R-:W-:Y:S01]  /*9e40*/  ISETP.GE.AND P2, PT, R44, R57.reuse, PT ;  /* 0x000000392c00720c */ /* 0x080fe20003f46270 */
[----:B------:R-:W-:Y:S01]  /*9e50*/  ULDC.64 UR4, c[0x0][0xa80] ;  /* 0x0002a00000047ab9 */ /* 0x000fe20000000a00 */
[----:B------:R-:W-:Y:S01]  /*9e60*/  ISETP.GE.AND P0, PT, R20, R57, PT ;  /* 0x000000391400720c */ /* 0x000fe20003f06270 */
[----:B0-----:R-:W-:Y:S01]  /*9e70*/  VIADD R0, R0, 0x28820 ;  /* 0x0002882000007836 */ /* 0x001fe20000000000 */
[----:B------:R-:W-:Y:S01]  /*9e80*/  LEA R20, P3, R2, UR4, 0x1 ;  /* 0x0000000402147c11 */ /* 0x000fe2000f8608ff */
[----:B------:R-:W-:-:S02]  /*9e90*/  IMAD.IADD R3, R3, 0x1, R49 ;  /* 0x0000000103037824 */ /* 0x000fc400078e0231 */
[----:B------:R-:W-:Y:S01]  /*9ea0*/  VIADD R16, R44, 0x40 ;  /* 0x000000402c107836 */ /* 0x000fe20000000000 */
[----:B------:R-:W-:Y:S02]  /*9eb0*/  PRMT R0, RZ, 0x654, R0 ;  /* 0x00000654ff007816 */ /* 0x000fe40000000000 */
[----:B------:R-:W-:Y:S01]  /*9ec0*/  LEA.HI.X R21, R2, UR5, R3, 0x1, P3 ;  /* 0x0000000502157c11 */ /* 0x000fe200098f0c03 */
[----:B------:R-:W-:Y:S01]  /*9ed0*/  BSSY B1, `(.L_x_2496) ;  /* 0x000000f000017945 */ /* 0x000fe20003800000 */
[----:B------:R-:W-:Y:S01]  /*9ee0*/  ISETP.GE.AND P1, PT, R16, R57, PT ;  /* 0x000000391000720c */ /* 0x000fe20003f26270 */
[----:B-1----:R0:W-:Y:S01]  /*9ef0*/  SYNCS.ARRIVE.TRANS64.RED.A1T0 RZ, [R0+URZ], RZ ;  /* 0x000000ff00ff79a7 */ /* 0x0021e2000810043f */
[----:B------:R1:W2:Y:S04]  /*9f00*/  SHFL.IDX PT, R16, R20, RZ, 0x181f ;  /* 0x00181fff14107589 */ /* 0x0002a800000e0000 */
[----:B0-----:R1:W0:Y:S01]  /*9f10*/  SHFL.IDX PT, R0, R21, RZ, 0x181f ;  /* 0x00181fff15007589 */ /* 0x00122200000e0000 */
[----:B------:R-:W-:Y:S06]  /*9f20*/  @P2 BRA `(.L_x_2497) ;  /* 0x0000000000242947 */ /* 0x000fec0003800000 */
[----:B------:R-:W-:Y:S02]  /*9f30*/  ULDC UR4, c[0x0][0xac8] ;  /* 0x0002b20000047ab9 */ /* 0x000fe40000000800 */
[----:B------:R-:W-:Y:S02]  /*9f40*/  ISETP.GE.AND P2, PT, R19, UR4, PT ;  /* 0x0000000413007c0c */ /* 0x000fe4000bf46270 */
[----:B------:R-:W-:-:S11]  /*9f50*/  ISETP.GE.AND P3, PT, R185, UR4, PT ;  /* 0x00000004b9007c0c */ /* 0x000fd6000bf66270 */
[-C--:B--2---:R-:W-:Y:S02]  /*9f60*/  @!P2 LEA R2, P4, R19, R16.reuse, 0x1 ;  /* 0x000000101302a211 */ /* 0x084fe400078808ff */
[----:B------:R-:W-:Y:S02]  /*9f70*/  @!P3 LEA R16, P5, R185, R16, 0x1 ;  /* 0x00000010b910b211 */ /* 0x000fe400078a08ff */
[-C--:B0-----:R-:W-:Y:S02]  /*9f80*/  @!P2 LEA.HI.X R3, R19, R0.reuse, R196, 0x1, P4 ;  /* 0x000000001303a211 */ /* 0x081fe400020f0cc4 */
[----:B------:R-:W-:-:S03]  /*9f90*/  @!P3 LEA.HI.X R17, R185, R0, R195, 0x1, P5 ;  /* 0x00000000b911b211 */ /* 0x000fc600028f0cc3 */
[----:B-----5:R3:W-:Y:S04]  /*9fa0*/  @!P2 ST.E.128 desc[UR40][R2.64], R24 ;  /* 0x000000180200a985 */ /* 0x0207e8000c101d28 */
[----:B------:R3:W-:Y:S02]  /*9fb0*/  @!P3 ST.E.128 desc[UR40][R16.64], R40 ;  /* 0x000000281000b985 */ /* 0x0007e4000c101d28 */
.L_x_2497:
[----:B------:R-:W-:Y:S05]  /*9fc0*/  BSYNC B1 ;  /* 0x0000000000017941 */ /* 0x000fea0003800000 */
.L_x_2496:
[----:B0-----:R0:W4:Y:S01]  /*9fd0*/  SHFL.IDX PT, R0, R21, 0x1, 0x181f ;  /* 0x00381f0015007f89 */ /* 0x00112200000e0000 */
[----:B------:R-:W-:Y:S03]  /*9fe0*/  BSSY B1, `(.L_x_2498) ;  /* 0x000000c000017945 */ /* 0x000fe60003800000 */
[----:B--23--:R0:W2:Y:S01]  /*9ff0*/  SHFL.IDX PT, R16, R20, 0x1, 0x181f ;  /* 0x00381f0014107f89 */ /* 0x00c0a200000e0000 */
[----:B------:R-:W-:Y:S05]  /*a000*/  @P0 BRA `(.L_x_2499) ;  /* 0x0000000000240947 */ /* 0x000fea0003800000 */
[----:B------:R-:W-:Y:S02]  /*a010*/  ULDC UR4, c[0x0][0xac8] ;  /* 0x0002b20000047ab9 */ /* 0x000fe40000000800 */
[----:B------:R-:W-:Y:S02]  /*a020*/  ISETP.GE.AND P3, PT, R19, UR4, PT ;  /* 0x0000000413007c0c */ /* 0x000fe4000bf66270 */
[----:B------:R-:W-:-:S11]  /*a030*/  ISETP.GE.AND P4, PT, R185, UR4, PT ;  /* 0x00000004b9007c0c */ /* 0x000fd6000bf86270 */
[-C--:B--2---:R-:W-:Y:S02]  /*a040*/  @!P3 LEA R2, P0, R19, R16.reuse, 0x1 ;  /* 0x000000101302b211 */ /* 0x084fe400078008ff */
[----:B------:R-:W-:Y:S02]  /*a050*/  @!P4 LEA R16, P2, R185, R16, 0x1 ;  /* 0x00000010b910c211 */ /* 0x000fe400078408ff */
[-C--:B----4-:R-:W-:Y:S02]  /*a060*/  @!P3 LEA.HI.X R3, R19, R0.reuse, R196, 0x1, P0 ;  /* 0x000000001303b211 */ /* 0x090fe400000f0cc4 */
[----:B------:R-:W-:-:S03]  /*a070*/  @!P4 LEA.HI.X R17, R185, R0, R195, 0x1, P2 ;  /* 0x00000000b911c211 */ /* 0x000fc600010f0cc3 */
[----:B-----5:R3:W-:Y:S04]  /*a080*/  @!P3 ST.E.128 desc[UR40][R2.64], R12 ;  /* 0x0000000c0200b985 */ /* 0x0207e8000c101d28 */
[----:B------:R3:W-:Y:S02]  /*a090*/  @!P4 ST.E.128 desc[UR40][R16.64], R36 ;  /* 0x000000241000c985 */ /* 0x0007e4000c101d28 */
.L_x_2499:
[----:B------:R-:W-:Y:S05]  /*a0a0*/  BSYNC B1 ;  /* 0x0000000000017941 */ /* 0x000fea0003800000 */
.L_x_2498:
[----:B----4-:R4:W0:Y:S01]  /*a0b0*/  SHFL.IDX PT, R0, R21, 0x2, 0x181f ;  /* 0x00581f0015007f89 */ /* 0x01082200000e0000 */
[----:B------:R-:W-:Y:S03]  /*a0c0*/  BSSY B1, `(.L_x_2500) ;  /* 0x000000c000017945 */ /* 0x000fe60003800000 */
[----:B---3-5:R4:W3:Y:S01]  /*a0d0*/  SHFL.IDX PT, R12, R20, 0x2, 0x181f ;  /* 0x00581f00140c7f89 */ /* 0x0288e200000e0000 */
[----:B------:R-:W-:Y:S05]  /*a0e0*/  @P1 BRA `(.L_x_2501) ;  /* 0x0000000000241947 */ /* 0x000fea0003800000 */
[----:B------:R-:W-:Y:S02]  /*a0f0*/  ULDC UR4, c[0x0][0xac8] ;  /* 0x0002b20000047ab9 */ /* 0x000fe40000000800 */
[----:B------:R-:W-:Y:S02]  /*a100*/  ISETP.GE.AND P2, PT, R19, UR4, PT ;  /* 0x0000000413007c0c */ /* 0x000fe4000bf46270 */
[----:B------:R-:W-:-:S11]  /*a110*/  ISETP.GE.AND P3, PT, R185, UR4, PT ;  /* 0x00000004b9007c0c */ /* 0x000fd6000bf66270 */
[-C--:B---3--:R-:W-:Y:S02]  /*a120*/  @!P2 LEA R2, P0, R19, R12.reuse, 0x1 ;  /* 0x0000000c1302a211 */ /* 0x088fe400078008ff */
[----:B------:R-:W-:Y:S02]  /*a130*/  @!P3 LEA R12, P1, R185, R12, 0x1 ;  /* 0x0000000cb90cb211 */ /* 0x000fe400078208ff */
[-C--:B0-----:R-:W-:Y:S02]  /*a140*/  @!P2 LEA.HI.X R3, R19, R0.reuse, R196, 0x1, P0 ;  /* 0x000000001303a211 */ /* 0x081fe400000f0cc4 */
[----:B------:R-:W-:-:S03]  /*a150*/  @!P3 LEA.HI.X R13, R185, R0, R195, 0x1, P1 ;  /* 0x00000000b90db211 */ /* 0x000fc600008f0cc3 */
[----:B------:R0:W-:Y:S04]  /*a160*/  @!P2 ST.E.128 desc[UR40][R2.64], R4 ;  /* 0x000000040200a985 */ /* 0x0001e8000c101d28 */
[----:B------:R0:W-:Y:S02]  /*a170*/  @!P3 ST.E.128 desc[UR40][R12.64], R32 ;  /* 0x000000200c00b985 */ /* 0x0001e4000c101d28 */
.L_x_2501:
[----:B------:R-:W-:Y:S05]  /*a180*/  BSYNC B1 ;  /* 0x0000000000017941 */ /* 0x000fea0003800000 */
.L_x_2500:
[----:B0-----:R-:W-:Y:S01]  /*a190*/  VIADD R0, R44, 0x60 ;  /* 0x000000602c007836 */ /* 0x001fe20000000000 */
[----:B------:R0:W0:Y:S04]  /*a1a0*/  SHFL.IDX PT, R4, R21, 0x3, 0x181f ;  /* 0x00781f0015047f89 */ /* 0x00002800000e0000 */
[----:B------:R-:W-:Y:S01]  /*a1b0*/  ISETP.GE.AND P0, PT, R0, R57, PT ;  /* 0x000000390000720c */ /* 0x000fe20003f06270 */
[----:B-1--4-:R-:W1:-:S12]  /*a1c0*/  SHFL.IDX PT, R20, R20, 0x3, 0x181f ;  /* 0x00781f0014147f89 */ /* 0x012e5800000e0000 */
        /* <DEDUP_REMOVED lines=12> */
.L_x_2494:
        /* <DEDUP_REMOVED lines=12> */
[----:B0-----:R-:W-:-:S05]  /*a350*/  IMAD.U32 R0, RZ, RZ, UR4 ;  /* 0x00000004ff007e24 */ /* 0x001fca000f8e00ff */
[----:B------:R0:W5:Y:S01]  /*a360*/  @P0 LDG.E R3, desc[UR40][R6.64] ;  /* 0x0000002806030981 */ /* 0x000162000c1e1900 */
[----:B--2---:R-:W-:-:S05]  /*a370*/  @P1 IMAD.WIDE R4, R184, 0x4, R4 ;  /* 0x00000004b8041825 */ /* 0x004fca00078e0204 */
[----:B------:R0:W5:Y:S01]  /*a380*/  @P1 LDG.E R0, desc[UR40][R4.64] ;  /* 0x0000002804001981 */ /* 0x000162000c1e1900 */
[----:B----4-:R-:W-:Y:S02]  /*a390*/  ISETP.NE.AND P2, PT, R17, 0x1, PT ;  /* 0x000000011100780c */ /* 0x010fe40003f45270 */
[----:B------:R-:W-:-:S11]  /*a3a0*/  ISETP.GE.AND P3, PT, R197, 0x80, PT ;  /* 0x00000080c500780c */ /* 0x000fd60003f66270 */
[----:B------:R-:W2:Y:S08]  /*a3b0*/  @P2 LDC R16, c[0x0][0xbec] ;  /* 0x0002fb00ff102b82 */ /* 0x000eb00000000800 */
[----:B------:R-:W3:Y:S01]  /*a3c0*/  @P2 LDC R21, c[0x0][0xbf0] ;  /* 0x0002fc00ff152b82 */ /* 0x000ee20000000800 */
[----:B0-----:R-:W-:Y:S05]  /*a3d0*/  @P1 BRA `(.L_x_2503) ;  /* 0x0000000000101947 */ /* 0x001fea0003800000 */
[----:B------:R-:W-:Y:S05]  /*a3e0*/  @!P0 BRA `(.L_x_2503) ;  /* 0x00000000000c8947 */ /* 0x000fea0003800000 */
[----:B------:R-:W4:Y:S04]  /*a3f0*/  LDG.E R5, desc[UR40][R6.64] ;  /* 0x0000002806057981 */ /* 0x000f28000c1e1900 */
[----:B-----5:R-:W4:Y:S02]  /*a400*/  LDG.E R0, desc[UR40][R6.64+0x4] ;  /* 0x0000042806007981 */ /* 0x020f24000c1e1900 */
[----:B----4-:R-:W-:-:S07]  /*a410*/  IMAD.IADD R0, R0, 0x1, -R5 ;  /* 0x0000000100007824 */ /* 0x010fce00078e0a05 */
.L_x_2503:
[----:B------:R-:W-:Y:S01]  /*a420*/  BSSY B1, `(.L_x_2504) ;  /* 0x000002d000017945 */ /* 0x000fe20003800000 */
[----:B------:R-:W-:Y:S02]  /*a430*/  SHF.R.S32.HI R12, RZ, 0x1f, R187 ;  /* 0x0000001fff0c7819 */ /* 0x000fe400000114bb */
[----:B------:R-:W-:Y:S02]  /*a440*/  SEL R13, R184, RZ, !P0 ;  /* 0x000000ffb80d7207 */ /* 0x000fe40004000000 */
[----:B------:R-:W-:Y:S02]  /*a450*/  SEL R188, R188, RZ, !P0 ;  /* 0x000000ffbcbc7207 */ /* 0x000fe40004000000 */
[----:B-----5:R-:W-:Y:S01]  /*a460*/  SHF.R.S32.HI R10, RZ, 0x1f, R3 ;  /* 0x0000001fff0a7819 */ /* 0x020fe20000011403 */
[----:B------:R-:W-:Y:S06]  /*a470*/  @P3 BRA `(.L_x_2505) ;  /* 0x00000000009c3947 */ /* 0x000fec0003800000 */
[----:B------:R-:W0:Y:S01]  /*a480*/  S2R R5, SR_TID.X ;  /* 0x0000000000057919 */ /* 0x000e220000002100 */
[----:B------:R-:W4:Y:S02]  /*a490*/  LDC R14, c[0x0][0xbe8] ;  /* 0x0002fa00ff0e7b82 */ /* 0x000f240000000800 */
[----:B----4-:R-:W-:Y:S01]  /*a4a0*/  IMAD R4, R0, R14, RZ ;  /* 0x0000000e00047224 */ /* 0x010fe200078e02ff */
[----:B0-----:R-:W-:-:S04]  /*a4b0*/  IADD3 R11, R2, -0x80, R5 ;  /* 0xffffff80020b7810 */ /* 0x001fc80007ffe005 */
        /* <DEDUP_REMOVED lines=9> */
[----:B------:R-:W0:Y:S01]  /*a550*/  @P0 LDC R6, c[0x0][0xbec] ;  /* 0x0002fb00ff060b82 */ /* 0x000e220000000800 */
[----:B------:R-:W-:Y:S01]  /*a560*/  IMAD R9, R187, UR5, R8 ;  /* 0x00000005bb097c24 */ /* 0x000fe2000f8e0208 */
[----:B------:R-:W-:-:S03]  /*a570*/  ULDC.64 UR4, c[0x0][0xb98] ;  /* 0x0002e60000047ab9 */ /* 0x000fc60000000a00 */
[----:B------:R-:W-:-:S03]  /*a580*/  IMAD.IADD R5, R5, 0x1, R9 ;  /* 0x0000000105057824 */ /* 0x000fc600078e0209 */
[----:B------:R-:W4:Y:S01]  /*a590*/  @P0 LDC R15, c[0x0][0xbf0] ;  /* 0x0002fc00ff0f0b82 */ /* 0x000f220000000800 */
[----:B------:R-:W-:-:S04]  /*a5a0*/  IMAD.WIDE.U32 R4, R13, UR4, R4 ;  /* 0x000000040d047c25 */ /* 0x000fc8000f8e0004 */
[----:B0-----:R-:W-:-:S05]  /*a5b0*/  @P0 IMAD.HI.U32 R6, R11, R6, RZ ;  /* 0x000000060b060227 */ /* 0x001fca00078e00ff */
[----:B----4-:R-:W-:Y:S01]  /*a5c0*/  @P0 SHF.R.U32.HI R7, RZ, R15, R6 ;  /* 0x0000000fff070219 */ /* 0x010fe20000011606 */
        /* <DEDUP_REMOVED lines=18> */
.L_x_2505:
[----:B------:R-:W-:Y:S05]  /*a6f0*/  BSYNC B1 ;  /* 0x0000000000017941 */ /* 0x000fea0003800000 */
.L_x_2504:
[----:B------:R-:W-:Y:S01]  /*a700*/  ULDC.64 UR4, c[0x0][0xaa0] ;  /* 0x0002a80000047ab9 */ /* 0x000fe20000000a00 */
[----:B------:R-:W-:Y:S01]  /*a710*/  BSSY B1, `(.L_x_2506) ;  /* 0x0000038000017945 */ /* 0x000fe20003800000 */
[----:B------:R-:W-:-:S04]  /*a720*/  IMAD R4, R10, UR4, RZ ;  /* 0x000000040a047c24 */ /* 0x000fc8000f8e02ff */
[C---:B0-----:R-:W-:Y:S02]  /*a730*/  IMAD R7, R3.reuse, UR5, R4 ;  /* 0x0000000503077c24 */ /* 0x041fe4000f8e0204 */
[----:B------:R-:W-:Y:S01]  /*a740*/  IMAD.WIDE.U32 R4, R3, UR4, RZ ;  /* 0x0000000403047c25 */ /* 0x000fe2000f8e00ff */
[----:B------:R-:W-:-:S03]  /*a750*/  ULDC.64 UR4, c[0x0][0xae8] ;  /* 0x0002ba0000047ab9 */ /* 0x000fc60000000a00 */
        /* <DEDUP_REMOVED lines=9> */
[----:B---3--:R-:W-:Y:S01]  /*a7f0*/  @P2 SHF.R.U32.HI R3, RZ, R21, R6 ;  /* 0x00000015ff032219 */ /* 0x008fe20000011606 */
        /* <DEDUP_REMOVED lines=28> */
[----:B------:R0:W2:Y:S02]  /*a9c0*/  SHFL.IDX PT, R2, R4, RZ, 0x181f ;  /* 0x00181fff04027589 */ /* 0x0000a400000e0000 */
[----:B------:R-:W-:Y:S02]  /*a9d0*/  ISETP.GE.AND P0, PT, R0, R17, PT ;  /* 0x000000110000720c */ /* 0x000fe40003f06270 */
[----:B------:R0:W3:Y:S01]  /*a9e0*/  SHFL.IDX PT, R0, R5, RZ, 0x181f ;  /* 0x00181fff05007589 */ /* 0x0000e200000e0000 */
[----:B------:R-:W-:Y:S10]  /*a9f0*/  @P2 BRA `(.L_x_2507) ;  /* 0x0000000000242947 */ /* 0x000ff40003800000 */
[----:B------:R-:W-:Y:S02]  /*aa00*/  ULDC UR4, c[0x0][0xac8] ;  /* 0x0002b20000047ab9 */ /* 0x000fe40000000800 */
[----:B------:R-:W-:Y:S02]  /*aa10*/  ISETP.GE.AND P4, PT, R19, UR4, PT ;  /* 0x0000000413007c0c */ /* 0x000fe4000bf86270 */
[----:B------:R-:W-:-:S11]  /*aa20*/  ISETP.GE.AND P5, PT, R185, UR4, PT ;  /* 0x00000004b9007c0c */ /* 0x000fd6000bfa6270 */
[-C--:B--2---:R-:W-:Y:S02]  /*aa30*/  @!P4 LEA R6, P2, R19, R2.reuse, 0x1 ;  /* 0x000000021306c211 */ /* 0x084fe400078408ff */
[----:B------:R-:W-:Y:S02]  /*aa40*/  @!P5 LEA R2, P3, R185, R2, 0x1 ;  /* 0x00000002b902d211 */ /* 0x000fe400078608ff */
[-C--:B---3--:R-:W-:Y:S02]  /*aa50*/  @!P4 LEA.HI.X R7, R19, R0.reuse, R196, 0x1, P2 ;  /* 0x000000001307c211 */ /* 0x088fe400010f0cc4 */
[----:B------:R-:W-:-:S03]  /*aa60*/  @!P5 LEA.HI.X R3, R185, R0, R195, 0x1, P3 ;  /* 0x00000000b903d211 */ /* 0x000fc600018f0cc3 */
[----:B------:R4:W-:Y:S04]  /*aa70*/  @!P4 ST.E.128 desc[UR40][R6.64], RZ ;  /* 0x000000ff0600c985 */ /* 0x0009e8000c101d28 */
[----:B------:R4:W-:Y:S02]  /*aa80*/  @!P5 ST.E.128 desc[UR40][R2.64], RZ ;  /* 0x000000ff0200d985 */ /* 0x0009e4000c101d28 */
.L_x_2507:
[----:B------:R-:W-:Y:S05]  /*aa90*/  BSYNC B1 ;  /* 0x0000000000017941 */ /* 0x000fea0003800000 */
.L_x_2506:
[----:B---3--:R3:W0:Y:S01]  /*aaa0*/  SHFL.IDX PT, R0, R5, 0x1, 0x181f ;  /* 0x00381f0005007f89 */ /* 0x00862200000e0000 */
[----:B------:R-:W-:Y:S03]  /*aab0*/  BSSY B1, `(.L_x_2508) ;  /* 0x000000c000017945 */ /* 0x000fe60003800000 */
[----:B--2-4-:R3:W2:Y:S01]  /*aac0*/  SHFL.IDX PT, R2, R4, 0x1, 0x181f ;  /* 0x00381f0004027f89 */ /* 0x0146a200000e0000 */
[----:B------:R-:W-:Y:S05]  /*aad0*/  @P1 BRA `(.L_x_2509) ;  /* 0x0000000000241947 */ /* 0x000fea0003800000 */
[----:B------:R-:W-:Y:S02]  /*aae0*/  ULDC UR4, c[0x0][0xac8] ;  /* 0x0002b20000047ab9 */ /* 0x000fe40000000800 */
[----:B------:R-:W-:Y:S02]  /*aaf0*/  ISETP.GE.AND P3, PT, R19, UR4, PT ;  /* 0x0000000413007c0c */ /* 0x000fe4000bf66270 */
[----:B------:R-:W-:-:S11]  /*ab00*/  ISETP.GE.AND P4, PT, R185, UR4, PT ;  /* 0x00000004b9007c0c */ /* 0x000fd6000bf86270 */
[-C--:B--2---:R-:W-:Y:S02]  /*ab10*/  @!P3 LEA R6, P1, R19, R2.reuse, 0x1 ;  /* 0x000000021306b211 */ /* 0x084fe400078208ff */
[----:B------:R-:W-:Y:S02]  /*ab20*/  @!P4 LEA R2, P2, R185, R2, 0x1 ;  /* 0x00000002b902c211 */ /* 0x000fe400078408ff */
[-C--:B0-----:R-:W-:Y:S02]  /*ab30*/  @!P3 LEA.HI.X R7, R19, R0.reuse, R196, 0x1, P1 ;  /* 0x000000001307b211 */ /* 0x081fe400008f0cc4 */
[----:B------:R-:W-:-:S03]  /*ab40*/  @!P4 LEA.HI.X R3, R185, R0, R195, 0x1, P2 ;  /* 0x00000000b903c211 */ /* 0x000fc600010f0cc3 */
[----:B------:R4:W-:Y:S04]  /*ab50*/  @!P3 ST.E.128 desc[UR40][R6.64], RZ ;  /* 0x000000ff0600b985 */ /* 0x0009e8000c101d28 */
[----:B------:R4:W-:Y:S02]  /*ab60*/  @!P4 ST.E.128 desc[UR40][R2.64], RZ ;  /* 0x000000ff0200c985 */ /* 0x0009e4000c101d28 */
.L_x_2509:
[----:B------:R-:W-:Y:S05]  /*ab70*/  BSYNC B1 ;  /* 0x0000000000017941 */ /* 0x000fea0003800000 */
.L_x_2508:
[----:B0-----:R0:W0:Y:S01]  /*ab80*/  SHFL.IDX PT, R0, R5, 0x2, 0x181f ;  /* 0x00581f0005007f89 */ /* 0x00102200000e0000 */
[----:B------:R-:W-:Y:S03]  /*ab90*/  BSSY B1, `(.L_x_2510) ;  /* 0x000000c000017945 */ /* 0x000fe60003800000 */
[----:B--2-4-:R2:W4:Y:S01]  /*aba0*/  SHFL.IDX PT, R2, R4, 0x2, 0x181f ;  /* 0x00581f0004027f89 */ /* 0x01452200000e0000 */
        /* <DEDUP_REMOVED lines=10> */
.L_x_2511:
[----:B------:R-:W-:Y:S05]  /*ac50*/  BSYNC B1 ;  /* 0x0000000000017941 */ /* 0x000fea0003800000 */
.L_x_2510:
[----:B0-----:R-:W-:Y:S01]  /*ac60*/  VIADD R0, R8, 0x60 ;  /* 0x0000006008007836 */ /* 0x001fe20000000000 */
[----:B------:R0:W0:Y:S04]  /*ac70*/  SHFL.IDX PT, R6, R5, 0x3, 0x181f ;  /* 0x00781f0005067f89 */ /* 0x00002800000e0000 */
[----:B------:R-:W-:Y:S01]  /*ac80*/  ISETP.GE.AND P0, PT, R0, R17, PT ;  /* 0x000000110000720c */ /* 0x000fe20003f06270 */
[----:B----4-:R4:W0:-:S12]  /*ac90*/  SHFL.IDX PT, R2, R4, 0x3, 0x181f ;  /* 0x00781f0004027f89 */ /* 0x01081800000e0000 */
[----:B----4-:R-:W-:Y:S05]  /*aca0*/  @P0 BRA `(.L_x_2502) ;  /* 0x0000000000240947 */ /* 0x010fea0003800000 */
[----:B------:R-:W-:Y:S02]  /*acb0*/  ULDC UR4, c[0x0][0xac8] ;  /* 0x0002b20000047ab9 */ /* 0x000fe40000000800 */
[----:B------:R-:W-:Y:S02]  /*acc0*/  ISETP.GE.AND P2, PT, R19, UR4, PT ;  /* 0x0000000413007c0c */ /* 0x000fe4000bf46270 */
[----:B------:R-:W-:-:S11]  /*acd0*/  ISETP.GE.AND P3, PT, R185, UR4, PT ;  /* 0x00000004b9007c0c */ /* 0x000fd6000bf66270 */
[-C--:B0-23--:R-:W-:Y:S02]  /*ace0*/  @!P2 LEA R4, P0, R19, R2.reuse, 0x1 ;  /* 0x000000021304a211 */ /* 0x08dfe400078008ff */
[----:B------:R-:W-:Y:S02]  /*acf0*/  @!P3 LEA R2, P1, R185, R2, 0x1 ;  /* 0x00000002b902b211 */ /* 0x000fe400078208ff */
[-C--:B------:R-:W-:Y:S02]  /*ad00*/  @!P2 LEA.HI.X R5, R19, R6.reuse, R196, 0x1, P0 ;  /* 0x000000061305a211 */ /* 0x080fe400000f0cc4 */
[----:B------:R-:W-:-:S03]  /*ad10*/  @!P3 LEA.HI.X R3, R185, R6, R195, 0x1, P1 ;  /* 0x00000006b903b211 */ /* 0x000fc600008f0cc3 */
[----:B------:R0:W-:Y:S04]  /*ad20*/  @!P2 ST.E.128 desc[UR40][R4.64], RZ ;  /* 0x000000ff0400a985 */ /* 0x0001e8000c101d28 */
[----:B------:R0:W-:Y:S02]  /*ad30*/  @!P3 ST.E.128 desc[UR40][R2.64], RZ ;  /* 0x000000ff0200b985 */ /* 0x0001e4000c101d28 */
.L_x_2502:
[----:B------:R-:W-:Y:S05]  /*ad40*/  BSYNC B0 ;  /* 0x0000000000007941 */ /* 0x000fea0003800000 */
.L_x_2493:
[----:B------:R-:W-:Y:S02]  /*ad50*/  ULDC UR4, c[0x0][0xc3c] ;  /* 0x00030f0000047ab9 */ /* 0x000fe40000000800 */
[----:B-1----:R-:W-:-:S13]  /*ad60*/  ISETP.GE.AND P0, PT, R47, UR4, PT ;  /* 0x000000042f007c0c */ /* 0x002fda000bf06270 */
[----:B------:R-:W-:Y:S05]  /*ad70*/  @!P0 BRA `(.L_x_2512) ;  /* 0xffffff6000188947 */ /* 0x000fea000383ffff */
[----:B------:R-:W-:Y:S05]  /*ad80*/  EXIT ;  /* 0x000000000000794d */ /* 0x000fea0003800000 */
.L_x_2457:
[----:B------:R-:W-:-:S08]  /*ad90*/  NOP ;  /* 0x0000000000007918 */ /* 0x000fd00000000000 */
[----:B--2---:R-:W0:-:S00]  /*ada0*/  USETMAXREG.DEALLOC.CTAPOOL 0x18 ;  /* 0x00000018000079c8 */ /* 0x004e0000080e0500 */
[----:B0-----:R-:W-:Y:S01]  /*adb0*/  LOP3.LUT R0, R0, 0x3, RZ, 0xc0, !PT ;  /* 0x0000000300007812 */ /* 0x001fe200078ec0ff */
[----:B------:R-:W-:-:S05]  /*adc0*/  IMAD.MOV.U32 R5, RZ, RZ, RZ ;  /* 0x000000ffff057224 */ /* 0x000fca00078e00ff */
[----:B------:R-:W0:Y:S02]  /*add0*/  SHFL.IDX PT, R0, R0, RZ, 0x1f ;  /* 0x00001fff00007589 */ /* 0x000e2400000e0000 */
[----:B0-----:R-:W-:-:S04]  /*ade0*/  ISETP.NE.AND P0, PT, R0, RZ, PT ;  /* 0x000000ff0000720c */ /* 0x001fc80003f05270 */
[----:B------:R-:W-:-:S05]  /*adf0*/  P2R R0, PR, RZ, 0x1 ;  /* 0x00000001ff007803 */ /* 0x000fca0000000000 */
[----:B------:R0:W-:Y:S04]  /*ae00*/  STL [R1+0x50], R0 ;  /* 0x0000500001007387 */ /* 0x0001e80000100800 */
        /* <DEDUP_REMOVED lines=8> */
.L_x_2513:
        /* <DEDUP_REMOVED lines=42> */
.L_x_2519:
        /* <DEDUP_REMOVED lines=12> */
.L_x_2518:
[----:B------:R-:W-:Y:S05]  /*b1f0*/  BSYNC B0 ;  /* 0x0000000000007941 */ /* 0x000fea0003800000 */
.L_x_2517:
        /* <DEDUP_REMOVED lines=21> */
.L_x_2515:
        /* <DEDUP_REMOVED lines=18> */
[----:B------:R-:W-:-:S05]  /*b470*/  VIADD R11, R6, 0xffffffff ;  /* 0xffffffff060b7836 */ /* 0x000fca0000000000 */
[----:B------:R2:W3:Y:S02]  /*b480*/  SHFL.IDX PT, R16, R4, R11, 0x1f ;  /* 0x00001f0b04107589 */ /* 0x0004e400000e0000 */
.L_x_2520:
[----:B-1----:R-:W-:Y:S01]  /*b490*/  IMAD.MOV R2, RZ, RZ, -R3 ;  /* 0x000000ffff027224 */ /* 0x002fe200078e0a03 */
[----:B--2---:R-:W-:Y:S01]  /*b4a0*/  IABS R4, R8 ;  /* 0x0000000800047213 */ /* 0x004fe20000000000 */
        /* <DEDUP_REMOVED lines=8> */
[----:B------:R-:W-:Y:S01]  /*b530*/  IMAD R4, R2, R4, R3 ;  /* 0x0000000402047224 */ /* 0x000fe200078e0203 */
[----:B------:R-:W-:-:S04]  /*b540*/  LOP3.LUT R3, R7, R8, RZ, 0x3c, !PT ;  /* 0x0000000807037212 */ /* 0x000fc800078e3cff */
[----:B------:R-:W-:Y:S02]  /*b550*/  ISETP.GT.U32.AND P1, PT, R9, R4, PT ;  /* 0x000000040900720c */ /* 0x000fe40003f24070 */
[----:B------:R-:W-:-:S11]  /*b560*/  ISETP.GE.AND P2, PT, R3, RZ, PT ;  /* 0x000000ff0300720c */ /* 0x000fd60003f46270 */
[----:B------:R-:W-:Y:S02]  /*b570*/  @!P1 IMAD.IADD R4, R4, 0x1, -R9 ;  /* 0x0000000104049824 */ /* 0x000fe400078e0a09 */
[----:B------:R-:W-:Y:S01]  /*b580*/  @!P1 VIADD R2, R2, 0x1 ;  /* 0x0000000102029836 */ /* 0x000fe20000000000 */
[----:B------:R-:W-:Y:S02]  /*b590*/  ISETP.NE.AND P1, PT, R8, RZ, PT ;  /* 0x000000ff0800720c */ /* 0x000fe40003f25270 */
[----:B------:R-:W-:-:S13]  /*b5a0*/  ISETP.GE.U32.AND P0, PT, R4, R9, PT ;  /* 0x000000090400720c */ /* 0x000fda0003f06070 */
[----:B------:R-:W-:-:S04]  /*b5b0*/  @P0 VIADD R2, R2, 0x1 ;  /* 0x0000000102020836 */ /* 0x000fc80000000000 */
[----:B------:R-:W-:-:S04]  /*b5c0*/  IMAD.MOV.U32 R9, RZ, RZ, R2 ;  /* 0x000000ffff097224 */ /* 0x000fc800078e0002 */
[----:B------:R-:W-:Y:S01]  /*b5d0*/  @!P2 IMAD.MOV R9, RZ, RZ, -R9 ;  /* 0x000000ffff09a224 */ /* 0x000fe200078e0a09 */
[----:B------:R-:W-:-:S05]  /*b5e0*/  @!P1 LOP3.LUT R9, RZ, R8, RZ, 0x33, !PT ;  /* 0x00000008ff099212 */ /* 0x000fca00078e33ff */
[----:B------:R-:W-:Y:S02]  /*b5f0*/  IMAD R4, R10, R9, RZ ;  /* 0x000000090a047224 */ /* 0x000fe400078e02ff */
[----:B------:R-:W-:Y:S02]  /*b600*/  IMAD.MOV R9, RZ, RZ, -R9 ;  /* 0x000000ffff097224 */ /* 0x000fe400078e0a09 */
[----:B------:R-:W-:Y:S02]  /*b610*/  IMAD.MOV R3, RZ, RZ, -R4 ;  /* 0x000000ffff037224 */ /* 0x000fe400078e0a04 */
[----:B------:R-:W-:-:S03]  /*b620*/  IMAD R7, R8, R9, R7 ;  /* 0x0000000908077224 */ /* 0x000fc600078e0207 */
[----:B------:R-:W-:Y:S01]  /*b630*/  VIADDMNMX R10, R3, UR5, R10, PT ;  /* 0x00000005030a7c46 */ /* 0x000fe2000b80010a */
[----:B------:R-:W-:Y:S01]  /*b640*/  IMAD.IADD R4, R7, 0x1, R4 ;  /* 0x0000000107047824 */ /* 0x000fe200078e0204 */
[----:B------:R-:W-:Y:S02]  /*b650*/  IABS R8, R7 ;  /* 0x0000000700087213 */ /* 0x000fe40000000000 */
[----:B------:R-:W-:-:S04]  /*b660*/  IABS R6, R10 ;  /* 0x0000000a00067213 */ /* 0x000fc80000000000 */
[----:B------:R-:W1:Y:S08]  /*b670*/  I2F.RP R11, R6 ;  /* 0x00000006000b7306 */ /* 0x000e700000209400 */
[----:B-1----:R-:W1:Y:S02]  /*b680*/  MUFU.RCP R11, R11 ;  /* 0x0000000b000b7308 */ /* 0x002e640000001000 */
[----:B-1----:R-:W-:-:S06]  /*b690*/  VIADD R2, R11, 0xffffffe ;  /* 0x0ffffffe0b027836 */ /* 0x002fcc0000000000 */
[----:B------:R1:W2:Y:S02]  /*b6a0*/  F2I.FTZ.U32.TRUNC.NTZ R3, R2 ;  /* 0x0000000200037305 */ /* 0x0002a4000021f000 */
[----:B-1----:R-:W-:Y:S02]  /*b6b0*/  IMAD.MOV.U32 R2, RZ, RZ, RZ ;  /* 0x000000ffff027224 */ /* 0x002fe400078e00ff */
[----:B--2---:R-:W-:-:S04]  /*b6c0*/  IMAD.MOV R9, RZ, RZ, -R3 ;  /* 0x000000ffff097224 */ /* 0x004fc800078e0a03 */
[----:B------:R-:W-:-:S04]  /*b6d0*/  IMAD R9, R9, R6, RZ ;  /* 0x0000000609097224 */ /* 0x000fc800078e02ff */
[----:B------:R-:W-:Y:S01]  /*b6e0*/  IMAD.HI.U32 R3, R3, R9, R2 ;  /* 0x0000000903037227 */ /* 0x000fe200078e0002 */
[-C--:B------:R-:W-:Y:S02]  /*b6f0*/  IABS R9, R10.reuse ;  /* 0x0000000a00097213 */ /* 0x080fe40000000000 */
[----:B------:R-:W-:-:S03]  /*b700*/  LOP3.LUT R2, R7, R10, RZ, 0x3c, !PT ;  /* 0x0000000a07027212 */ /* 0x000fc600078e3cff */
[----:B------:R-:W-:Y:S01]  /*b710*/  IMAD.MOV R9, RZ, RZ, -R9 ;  /* 0x000000ffff097224 */ /* 0x000fe200078e0a09 */
[----:B------:R-:W-:Y:S01]  /*b720*/  ISETP.GE.AND P2, PT, R2, RZ, PT ;  /* 0x000000ff0200720c */ /* 0x000fe20003f46270 */
[----:B------:R-:W-:-:S04]  /*b730*/  IMAD.HI.U32 R3, R3, R8, RZ ;  /* 0x0000000803037227 */ /* 0x000fc800078e00ff */
        /* <DEDUP_REMOVED lines=14> */
.L_x_2516:
[----:B------:R-:W-:Y:S02]  /*b820*/  IMAD.MOV.U32 R17, RZ, RZ, RZ ;  /* 0x000000ffff117224 */ /* 0x000fe400078e00ff */
[----:B------:R-:W-:Y:S02]  /*b830*/  IMAD.U32 R16, RZ, RZ, UR6 ;  /* 0x00000006ff107e24 */ /* 0x000fe4000f8e00ff */
[----:B------:R-:W-:-:S07]  /*b840*/  IMAD.MOV.U32 R18, RZ, RZ, RZ ;  /* 0x000000ffff127224 */ /* 0x000fce00078e00ff */
.L_x_2521:
[----:B------:R-:W-:-:S13]  /*b850*/  ISETP.NE.AND P0, PT, R0, RZ, PT ;  /* 0x000000ff0000720c */ /* 0x000fda0003f05270 */
[----:B------:R-:W1:Y:S01]  /*b860*/  @!P0 S2R R3, SR_CgaCtaId ;  /* 0x0000000000038919 */ /* 0x000e620000008800 */
[----:B------:R-:W-:-:S04]  /*b870*/  @!P0 MOV R0, 0x400 ;  /* 0x0000040000008802 */ /* 0x000fc80000000f00 */
[----:B-1----:R-:W-:-:S05]  /*b880*/  @!P0 LEA R0, R3, R0, 0x18 ;  /* 0x0000000003008211 */ /* 0x002fca00078ec0ff */
[----:B------:R2:W-:Y:S01]  /*b890*/  @!P0 STS.128 [R0+0x288d0], R16 ;  /* 0x0288d01000008388 */ /* 0x0005e20000000c00 */
[----:B------:R-:W-:Y:S06]  /*b8a0*/  BAR.ARV 0x5, 0x180 ;  /* 0x0146000000007b1d */ /* 0x000fec0000002000 */
.L_x_2514:
[----:B0-2---:R-:W-:Y:S01]  /*b8b0*/  IMAD.MOV.U32 R0, RZ, RZ, 0x1 ;  /* 0x00000001ff007424 */ /* 0x005fe200078e00ff */
        /* <DEDUP_REMOVED lines=32> */
.L_x_2621:
[----:B0---4-:R-:W0:Y:S02]  /*bac0*/  LDC.64 R2, c[0x0][0xc88] ;  /* 0x00032200ff027b82 */ /* 0x011e240000000a00 */
[----:B0-----:R-:W-:-:S05]  /*bad0*/  IMAD.WIDE R2, R19, 0x4, R2 ;  /* 0x0000000413027825 */ /* 0x001fca00078e0202 */
[----:B--2---:R-:W2:Y:S01]  /*bae0*/  LDG.E R12, desc[UR40][R2.64] ;  /* 0x00000028020c7981 */ /* 0x004ea2000c1e1900 */
        /* <DEDUP_REMOVED lines=17> */
[----:B-1---5:R1:W5:Y:S01]  /*bc00*/  @P0 LDG.E R0, desc[UR40][R2.64] ;  /* 0x0000002802000981 */ /* 0x022362000c1e1900 */
[----:B------:R-:W-:Y:S01]  /*bc10*/  ISETP.NE.AND.EX P1, PT, RZ, UR5, PT, P1 ;  /* 0x00000005ff007c0c */ /* 0x000fe2000bf25310 */
[----:B---3--:R-:W-:Y:S01]  /*bc20*/  IMAD.MOV.U32 R8, RZ, RZ, RZ ;  /* 0x000000ffff087224 */ /* 0x008fe200078e00ff */
        /* <DEDUP_REMOVED lines=33> */
.L_x_2523:
[----:B------:R-:W-:Y:S01]  /*be40*/  IMAD.MOV.U32 R2, RZ, RZ, R12 ;  /* 0x000000ffff027224 */ /* 0x000fe200078e000c */
[----:B------:R-:W-:Y:S01]  /*be50*/  ULDC.64 UR4, c[0x0][0xa20] ;  /* 0x0002880000047ab9 */ /* 0x000fe20000000a00 */
[----:B-----5:R-:W-:Y:S01]  /*be60*/  IMAD.IADD R3, R8, 0x1, R0 ;  /* 0x0000000108037824 */ /* 0x020fe200078e0200 */
[----:B------:R-:W-:Y:S02]  /*be70*/  ISETP.NE.U32.AND P1, PT, RZ, UR4, PT ;  /* 0x00000004ff007c0c */ /* 0x000fe4000bf25070 */
[----:B------:R2:W-:Y:S02]  /*be80*/  STL [R1+0x10], R2 ;  /* 0x0000100201007387 */ /* 0x0005e40000100800 */
[----:B------:R-:W-:Y:S02]  /*be90*/  ISETP.NE.AND.EX P1, PT, RZ, UR5, PT, P1 ;  /* 0x00000005ff007c0c */ /* 0x000fe4000bf25310 */
[----:B------:R2:W-:Y:S11]  /*bea0*/  STL [R1+0x18], R3 ;  /* 0x0000180301007387 */ /* 0x0005f60000100800 */
[----:B--2---:R-:W-:Y:S05]  /*beb0*/  @!P1 BRA `(.L_x_2524) ;  /* 0x0000000000109947 */ /* 0x004fea0003800000 */
[----:B------:R-:W-:-:S04]  /*bec0*/  IADD3 R6, P0, R11, UR4, RZ ;  /* 0x000000040b067c10 */ /* 0x000fc8000ff1e0ff */
[----:B------:R-:W-:-:S05]  /*bed0*/  IADD3.X R7, R10, UR5, RZ, P0, !PT ;  /* 0x000000050a077c10 */ /* 0x000fca00087fe4ff */
[----:B------:R2:W5:Y:S01]  /*bee0*/  LDG.E R6, desc[UR40][R6.64] ;  /* 0x0000002806067981 */ /* 0x000562000c1e1900 */
[----:B------:R-:W-:Y:S05]  /*bef0*/  BRA `(.L_x_2525) ;  /* 0x0000000000107947 */ /* 0x000fea0003800000 */
.L_x_2524:
[----:B------:R-:W-:Y:S05]  /*bf00*/  @!P0 BRA `(.L_x_2525) ;  /* 0x00000000000c8947 */ /* 0x000fea0003800000 */
[----:B------:R-:W2:Y:S04]  /*bf10*/  LDG.E R6, desc[UR40][R4.64] ;  /* 0x0000002804067981 */ /* 0x000ea8000c1e1900 */
[----:B------:R-:W2:Y:S02]  /*bf20*/  LDG.E R4, desc[UR40][R4.64+0x4] ;  /* 0x0000042804047981 */ /* 0x000ea4000c1e1900 */
[----:B--2---:R-:W-:-:S07]  /*bf30*/  IMAD.IADD R6, R4, 0x1, -R6 ;  /* 0x0000000104067824 */ /* 0x004fce00078e0a06 */
.L_x_2525:
[----:B-----5:R-:W-:Y:S01]  /*bf40*/  IMAD.IADD R6, R6, 0x1, -R0 ;  /* 0x0000000106067824 */ /* 0x020fe200078e0a00 */
[----:B------:R-:W-:Y:S01]  /*bf50*/  BSSY B7, `(.L_x_2526) ;  /* 0x00003ff000077945 */ /* 0x000fe20003800000 */
[----:B------:R-:W3:Y:S02]  /*bf60*/  LDC R0, c[0x0][0x448] ;  /* 0x00011200ff007b82 */ /* 0x000ee40000000800 */
[----:B---3--:R-:W-:Y:S01]  /*bf70*/  ISETP.NE.AND P0, PT, R0, 0x1, PT ;  /* 0x000000010000780c */ /* 0x008fe20003f05270 */
[----:B------:R-:W-:-:S04]  /*bf80*/  IMAD.SHL.U32 R0, R17, 0x80, RZ ;  /* 0x0000008011007824 */ /* 0x000fc800078e00ff */
[----:B------:R-:W-:-:S08]  /*bf90*/  VIADD R0, R0, 0x7f ;  /* 0x0000007f00007836 */ /* 0x000fd00000000000 */
[----:B------:R-:W3:Y:S08]  /*bfa0*/  @P0 LDC R2, c[0x0][0x44c] ;  /* 0x00011300ff020b82 */ /* 0x000ef00000000800 */
[----:B------:R-:W4:Y:S01]  /*bfb0*/  @P0 LDC R3, c[0x0][0x450] ;  /* 0x00011400ff030b82 */ /* 0x000f220000000800 */
[----:B---3--:R-:W-:-:S05]  /*bfc0*/  @P0 IMAD.HI.U32 R2, R0, R2, RZ ;  /* 0x0000000200020227 */ /* 0x008fca00078e00ff */
[----:B----4-:R-:W-:Y:S02]  /*bfd0*/  @P0 SHF.R.U32.HI R0, RZ, R3, R2 ;  /* 0x00000003ff000219 */ /* 0x010fe40000011602 */
[C---:B------:R-:W-:Y:S01]  /*bfe0*/  IADD3 R2, R6.reuse, 0x80, -R9 ;  /* 0x0000008006027810 */ /* 0x040fe20007ffe809 */
[----:B------:R-:W-:-:S04]  /*bff0*/  VIADD R6, R6, 0x7f ;  /* 0x0000007f06067836 */ /* 0x000fc80000000000 */
[----:B------:R-:W-:Y:S01]  /*c000*/  IMAD.IADD R0, R2, 0x1, R0 ;  /* 0x0000000102007824 */ /* 0x000fe200078e0200 */
[----:B------:R-:W-:-:S04]  /*c010*/  SHF.R.S32.HI R2, RZ, 0x1f, R6 ;  /* 0x0000001fff027819 */ /* 0x000fc80000011406 */
[----:B------:R-:W-:Y:S02]  /*c020*/  SHF.R.S32.HI R3, RZ, 0x1f, R0 ;  /* 0x0000001fff037819 */ /* 0x000fe40000011400 */
[----:B------:R-:W-:Y:S02]  /*c030*/  LEA.HI R2, R2, R6, RZ, 0x7 ;  /* 0x0000000602027211 */ /* 0x000fe400078f38ff */
[----:B------:R-:W-:Y:S02]  /*c040*/  LEA.HI R3, R3, R0, RZ, 0x7 ;  /* 0x0000000003037211 */ /* 0x000fe400078f38ff */
[----:B------:R-:W-:Y:S02]  /*c050*/  SHF.R.S32.HI R2, RZ, 0x7, R2 ;  /* 0x00000007ff027819 */ /* 0x000fe40000011402 */
[----:B------:R-:W-:-:S04]  /*c060*/  SHF.R.S32.HI R3, RZ, 0x7, R3 ;  /* 0x00000007ff037819 */ /* 0x000fc80000011403 */
[----:B------:R-:W-:-:S04]  /*c070*/  VIMNMX R4, R2, R3, PT ;  /* 0x0000000302047248 */ /* 0x000fc80003fe0100 */
[----:B------:R-:W-:Y:S01]  /*c080*/  ISETP.GT.AND P0, PT, R4, RZ, PT ;  /* 0x000000ff0400720c */ /* 0x000fe20003f04270 */
        /* <DEDUP_REMOVED lines=19> */
.L_x_2527:
[----:B------:R-:W3:Y:S01]  /*c1c0*/  LDL R0, [R1+0x4] ;  /* 0x0000040001007983 */ /* 0x000ee20000100800 */
        /* <DEDUP_REMOVED lines=20> */
.L_x_2530:
[----:B------:R-:W-:Y:S05]  /*c310*/  BSYNC B6 ;  /* 0x0000000000067941 */ /* 0x000fea0003800000 */
.L_x_2529:
        /* <DEDUP_REMOVED lines=21> */
.L_x_2533:
        /* <DEDUP_REMOVED lines=16> */
.L_x_2532:
[----:B------:R-:W-:Y:S05]  /*c570*/  BSYNC B6 ;  /* 0x0000000000067941 */ /* 0x000fea0003800000 */
.L_x_2531:
[----:B------:R-:W3:Y:S01]  /*c580*/  LDL.LU R2, [R1] ;  /* 0x0000000001027983 */ /* 0x000ee20000300800 */
[----:B------:R-:W-:-:S03]  /*c590*/  ULDC.64 UR4, c[0x0][0x9f8] ;  /* 0x00027e0000047ab9 */ /* 0x000fc60000000a00 */
[----:B------:R-:W4:Y:S04]  /*c5a0*/  LDL.LU R4, [R1+0xc] ;  /* 0x00000c0001047983 */ /* 0x000f280000300800 */
[----:B--2---:R-:W2:Y:S01]  /*c5b0*/  LDL R7, [R1+0x10] ;  /* 0x0000100001077983 */ /* 0x004ea20000100800 */
[----:B------:R-:W-:-:S03]  /*c5c0*/  ISETP.NE.U32.AND P0, PT, RZ, UR4, PT ;  /* 0x00000004ff007c0c */ /* 0x000fc6000bf05070 */
[----:B------:R-:W5:Y:S01]  /*c5d0*/  LDL R0, [R1+0x2c] ;  /* 0x00002c0001007983 */ /* 0x000f620000100800 */
[----:B------:R-:W-:-:S13]  /*c5e0*/  ISETP.NE.AND.EX P0, PT, RZ, UR5, PT, P0 ;  /* 0x00000005ff007c0c */ /* 0x000fda000bf05300 */
[----:B---3--:R-:W-:-:S04]  /*c5f0*/  @P0 IADD3 R2, P1, R2, UR4, RZ ;  /* 0x0000000402020c10 */ /* 0x008fc8000ff3e0ff */
[----:B----4-:R-:W-:Y:S01]  /*c600*/  @P0 IADD3.X R3, R4, UR5, RZ, P1, !PT ;  /* 0x0000000504030c10 */ /* 0x010fe20008ffe4ff */
[----:B------:R-:W-:-:S04]  /*c610*/  ULDC.64 UR4, c[0x0][0xa08] ;  /* 0x0002820000047ab9 */ /* 0x000fc80000000a00 */
[----:B--2---:R2:W3:Y:S02]  /*c620*/  @P0 LDG.E R7, desc[UR40][R2.64] ;  /* 0x0000002802070981 */ /* 0x0044e4000c1e1900 */
[----:B--2---:R-:W2:Y:S01]  /*c630*/  LDC.64 R2, c[0x0][0x418] ;  /* 0x00010600ff027b82 */ /* 0x004ea20000000a00 */
[----:B-----5:R-:W-:Y:S01]  /*c640*/  VIADD R4, R0, 0xffffffff ;  /* 0xffffffff00047836 */ /* 0x020fe20000000000 */
[----:B---3--:R-:W-:Y:S01]  /*c650*/  SHF.R.S32.HI R8, RZ, 0x1f, R7 ;  /* 0x0000001fff087819 */ /* 0x008fe20000011407 */
[----:B------:R3:W-:Y:S04]  /*c660*/  @P0 STL [R1+0x10], R7 ;  /* 0x0000100701000387 */ /* 0x0007e80000100800 */
[----:B------:R3:W-:Y:S01]  /*c670*/  STL [R1+0x1c], R8 ;  /* 0x00001c0801007387 */ /* 0x0007e20000100800 */
[----:B--2---:R-:W-:Y:S01]  /*c680*/  LOP3.LUT P0, RZ, R2, UR4, RZ, 0xfc, !PT ;  /* 0x0000000402ff7c12 */ /* 0x004fe2000f80fcff */
[----:B------:R-:W-:-:S03]  /*c690*/  UMOV UR4, 0xffffffff ;  /* 0xffffffff00047882 */ /* 0x000fc60000000000 */
[----:B------:R-:W-:-:S04]  /*c6a0*/  LOP3.LUT P0, RZ, R3, UR5, RZ, 0xfc, P0 ;  /* 0x0000000503ff7c12 */ /* 0x000fc8000800fcff */
[----:B------:R-:W-:Y:S01]  /*c6b0*/  SEL R0, R7, RZ, !P0 ;  /* 0x000000ff07007207 */ /* 0x000fe20004000000 */
[----:B---3--:R-:W-:Y:S08]  /*c6c0*/  BRA.DIV UR4, `(.L_x_2534) ;  /* 0x0000004a04d07947 */ /* 0x008ff0000b800000 */
[----:B------:R-:W2:Y:S02]  /*c6d0*/  S2R R5, SR_TID.X ;  /* 0x0000000000057919 */ /* 0x000ea40000002100 */
[----:B--2---:R-:W-:-:S04]  /*c6e0*/  SHF.R.U32.HI R5, RZ, 0x5, R5 ;  /* 0x00000005ff057819 */ /* 0x004fc80000011605 */
[----:B------:R-:W-:-:S05]  /*c6f0*/  LOP3.LUT R5, R5, 0x3, RZ, 0xc0, !PT ;  /* 0x0000000305057812 */ /* 0x000fca00078ec0ff */
[----:B------:R2:W3:Y:S02]  /*c700*/  SHFL.IDX PT, R14, R5, RZ, 0x1f ;  /* 0x00001fff050e7589 */ /* 0x0004e400000e0000 */
.L_x_2637:
[----:B------:R-:W-:Y:S01]  /*c710*/  PLOP3.LUT P1, PT, PT, PT, PT, 0x8, 0x0 ;  /* 0x000000000000781c */ /* 0x000fe20003f2e170 */
[----:B------:R4:W-:Y:S01]  /*c720*/  STL [R1], R0 ;  /* 0x0000000001007387 */ /* 0x0009e20000100800 */
[----:B---3--:R-:W-:-:S03]  /*c730*/  ISETP.NE.AND P0, PT, R14, RZ, PT ;  /* 0x000000ff0e00720c */ /* 0x008fc60003f05270 */
[----:B------:R3:W-:Y:S01]  /*c740*/  STL [R1+0xc], R4 ;  /* 0x00000c0401007387 */ /* 0x0007e20000100800 */
[----:B----4-:R-:W-:-:S05]  /*c750*/  P2R R0, PR, RZ, 0x2 ;  /* 0x00000002ff007803 */ /* 0x010fca0000000000 */
[----:B------:R3:W-:Y:S04]  /*c760*/  STL [R1+0x20], R0 ;  /* 0x0000200001007387 */ /* 0x0007e80000100800 */
[----:B------:R-:W-:Y:S05]  /*c770*/  @P0 BRA `(.L_x_2535) ;  /* 0x0000000400300947 */ /* 0x000fea0003800000 */
[----:B------:R-:W-:-:S03]  /*c780*/  UMOV UR4, 0xffffffff ;  /* 0xffffffff00047882 */ /* 0x000fc60000000000 */
[----:B------:R-:W-:Y:S05]  /*c790*/  BRA.DIV UR4, `(.L_x_2536) ;  /* 0x0000004a04d07947 */ /* 0x000fea000b800000 */
[----:B------:R-:W-:-:S13]  /*c7a0*/  ELECT P6, URZ, PT ;  /* 0x00000000003f782f */ /* 0x000fda00038c0000 */
.L_x_2640:
[----:B------:R-:W-:Y:S05]  /*c7b0*/  @!P6 BRA `(.L_x_2535) ;  /* 0x000000040020e947 */ /* 0x000fea0003800000 */
[----:B------:R-:W-:-:S04]  /*c7c0*/  ISETP.NE.U32.AND P0, PT, R2, RZ, PT ;  /* 0x000000ff0200720c */ /* 0x000fc80003f05070 */
[----:B------:R-:W-:-:S13]  /*c7d0*/  ISETP.NE.AND.EX P0, PT, R3, RZ, PT, P0 ;  /* 0x000000ff0300720c */ /* 0x000fda0003f05300 */
[----:B------:R-:W-:Y:S05]  /*c7e0*/  @!P0 BRA `(.L_x_2537) ;  /* 0x0000000000548947 */ /* 0x000fea0003800000 */
[----:B------:R-:W4:Y:S01]  /*c7f0*/  LDC R6, c[0x0][0x43c] ;  /* 0x00010f00ff067b82 */ /* 0x000f220000000800 */
[----:B01----:R-:W-:Y:S01]  /*c800*/  IMAD.MOV.U32 R9, RZ, RZ, R4 ;  /* 0x000000ffff097224 */ /* 0x003fe200078e0004 */
[----:B------:R-:W-:-:S03]  /*c810*/  ULDC.64 UR4, c[0x0][0x428] ;  /* 0x00010a0000047ab9 */ /* 0x000fc60000000a00 */
[----:B---3--:R-:W-:Y:S01]  /*c820*/  IMAD.MOV.U32 R0, RZ, RZ, R9 ;  /* 0x000000ffff007224 */ /* 0x008fe200078e0009 */
[----:B----4-:R-:W-:-:S13]  /*c830*/  ISETP.NE.AND P0, PT, R6, 0x1, PT ;  /* 0x000000010600780c */ /* 0x010fda0003f05270 */
[----:B--2---:R-:W0:Y:S02]  /*c840*/  @P0 LDC.64 R4, c[0x0][0x440] ;  /* 0x00011000ff040b82 */ /* 0x004e240000000a00 */
        /* <DEDUP_REMOVED lines=13> */
[----:B------:R-:W2:Y:S04]  /*c920*/  LDG.E R0, desc[UR40][R2.64] ;  /* 0x0000002802007981 */ /* 0x000ea8000c1e1900 */
[----:B--2---:R4:W-:Y:S02]  /*c930*/  STL [R1], R0 ;  /* 0x0000000001007387 */ /* 0x0049e40000100800 */
.L_x_2537:
[----:B------:R-:W5:Y:S04]  /*c940*/  LDL R7, [R1+0x4] ;  /* 0x0000040001077983 */ /* 0x000f680000100800 */
[----:B---34-:R-:W5:Y:S04]  /*c950*/  LDL R0, [R1+0x8] ;  /* 0x0000080001007983 */ /* 0x018f680000100800 */
[----:B------:R-:W3:Y:S01]  /*c960*/  LDL R2, [R1+0x14] ;  /* 0x0000140001027983 */ /* 0x000ee20000100800 */
[----:B-----5:R-:W-:Y:S01]  /*c970*/  IMAD R0, R0, 0x8, R7 ;  /* 0x0000000800007824 */ /* 0x020fe200078e0207 */
[----:B---3--:R-:W-:-:S04]  /*c980*/  SHF.L.U32 R2, R2, 0x1f, RZ ;  /* 0x0000001f02027819 */ /* 0x008fc800000006ff */
[----:B------:R-:W3:Y:S02]  /*c990*/  SYNCS.PHASECHK.TRANS64.TRYWAIT P0, [R0+URZ+0x28840], R2 ;  /* 0x02884002000075a7 */ /* 0x000ee4000800017f */
[----:B---3--:R-:W-:Y:S05]  /*c9a0*/  @!P0 BRA `(.L_x_2538) ;  /* 0x00000048006c8947 */ /* 0x008fea0003800000 */
.L_x_2641:
[----:B------:R-:W4:Y:S02]  /*c9b0*/  S2R R3, SR_TID.X ;  /* 0x0000000000037919 */ /* 0x000f240000002100 */
        /* <DEDUP_REMOVED lines=10> */
.L_x_2539:
[----:B--2---:R-:W2:Y:S04]  /*ca60*/  LDL R5, [R1+0x4] ;  /* 0x0000040001057983 */ /* 0x004ea80000100800 */
[----:B------:R-:W2:Y:S04]  /*ca70*/  LDL R4, [R1+0x8] ;  /* 0x0000080001047983 */ /* 0x000ea80000100800 */
[----:B------:R-:W4:Y:S04]  /*ca80*/  LDL R6, [R1+0xc] ;  /* 0x00000c0001067983 */ /* 0x000f280000100800 */
[----:B------:R-:W5:Y:S04]  /*ca90*/  LDL R3, [R1+0x18] ;  /* 0x0000180001037983 */ /* 0x000f680000100800 */
[----:B---3--:R-:W3:Y:S01]  /*caa0*/  LDL R2, [R1] ;  /* 0x0000000001027983 */ /* 0x008ee20000100800 */
[----:B------:R-:W-:Y:S01]  /*cab0*/  R2UR UR9, R0 ;  /* 0x00000000000972ca */ /* 0x000fe200000e0000 */
[----:B------:R-:W-:Y:S01]  /*cac0*/  UIADD3 UR4, UP0, UR38, 0x370, URZ ;  /* 0x0000037026047890 */ /* 0x000fe2000ff1e03f */
[----:B------:R-:W-:-:S02]  /*cad0*/  R2UR UR12, R18 ;  /* 0x00000000120c72ca */ /* 0x000fc400000e0000 */
[----:B------:R-:W-:Y:S01]  /*cae0*/  PLOP3.LUT P0, PT, PT, PT, PT, 0x80, 0x0 ;  /* 0x000000000000781c */ /* 0x000fe20003f0f070 */
[----:B------:R-:W-:Y:S01]  /*caf0*/  UMOV UR10, URZ ;  /* 0x0000003f000a7c82 */ /* 0x000fe20008000000 */
[----:B------:R-:W-:-:S07]  /*cb00*/  UMOV UR7, 0x14f00000 ;  /* 0x14f0000000077882 */ /* 0x000fce0000000000 */
[----:B------:R-:W-:Y:S01]  /*cb10*/  UIADD3 UR9, UR9, 0x28830, URZ ;  /* 0x0002883009097890 */ /* 0x000fe2000fffe03f */
[----:B------:R-:W-:Y:S01]  /*cb20*/  UMOV UR15, 0x40 ;  /* 0x00000040000f7882 */ /* 0x000fe20000000000 */
[----:B--2---:R-:W-:Y:S01]  /*cb30*/  IMAD R0, R4, 0x8000, R5 ;  /* 0x0000800004007824 */ /* 0x004fe200078e0205 */
[----:B----4-:R-:W-:-:S04]  /*cb40*/  R2UR UR11, R6 ;  /* 0x00000000060b72ca */ /* 0x010fc800000e0000 */
[----:B------:R-:W-:Y:S02]  /*cb50*/  R2UR UR6, R0 ;  /* 0x00000000000672ca */ /* 0x000fe400000e0000 */
[----:B-----5:R-:W-:Y:S02]  /*cb60*/  R2UR UR5, R3 ;  /* 0x00000000030572ca */ /* 0x020fe400000e0000 */
[----:B---3--:R-:W-:-:S09]  /*cb70*/  R2UR UR13, R2 ;  /* 0x00000000020d72ca */ /* 0x008fd200000e0000 */
[----:B------:R-:W-:Y:S02]  /*cb80*/  UIADD3 UR8, UR6, 0x18400, URZ ;  /* 0x0001840006087890 */ /* 0x000fe4000fffe03f */
[----:B------:R-:W-:Y:S02]  /*cb90*/  ULEA UR11, UR11, UR5, 0x7 ;  /* 0x000000050b0b7291 */ /* 0x000fe4000f8e383f */
[----:B------:R-:W-:Y:S02]  /*cba0*/  UIADD3.X UR5, URZ, UR39, URZ, UP0, !UPT ;  /* 0x000000273f057290 */ /* 0x000fe400087fe43f */
[----:B------:R-:W-:Y:S01]  /*cbb0*/  UIADD3 UR14, UR6, 0x1c400, URZ ;  /* 0x0001c400060e7890 */ /* 0x000fe2000fffe03f */
[----:B------:R-:W-:Y:S02]  /*cbc0*/  P2R R0, PR, RZ, 0x1 ;  /* 0x00000001ff007803 */ /* 0x000fe40000000000 */
[----:B------:R-:W-:-:S04]  /*cbd0*/  UMOV UR6, 0x0 ;  /* 0x0000000000067882 */ /* 0x000fc80000000000 */
[----:B------:R2:W-:Y:S01]  /*cbe0*/  UTMALDG.4D [UR8], [UR4], desc[UR6] ;  /* 0x00000608040075b4 */ /* 0x0005e20008019000 */
[----:B------:R4:W-:Y:S01]  /*cbf0*/  STL [R1+0x20], R0 ;  /* 0x0000200001007387 */ /* 0x0009e20000100800 */
[----:B--2---:R-:W-:Y:S01]  /*cc00*/  UMOV UR8, UR14 ;  /* 0x0000000e00087c82 */ /* 0x004fe20008000000 */
[----:B------:R-:W-:Y:S02]  /*cc10*/  UMOV UR10, UR15 ;  /* 0x0000000f000a7c82 */ /* 0x000fe40008000000 */
[----:B------:R4:W-:Y:S01]  /*cc20*/  UTMALDG.4D [UR8], [UR4], desc[UR6] ;  /* 0x00000608040075b4 */ /* 0x0009e20008019000 */
[----:B------:R-:W-:Y:S02]  /*cc30*/  NOP ;  /* 0x0000000000007918 */ /* 0x000fe40000000000 */
.L_x_2535:
[----:B------:R-:W5:Y:S04]  /*cc40*/  LDL R2, [R1+0x4] ;  /* 0x0000040001027983 */ /* 0x000f680000100800 */
[----:B------:R-:W5:Y:S04]  /*cc50*/  LDL.LU R3, [R1+0x30] ;  /* 0x0000300001037983 */ /* 0x000f680000300800 */
[----:B--2---:R-:W2:Y:S04]  /*cc60*/  LDL.LU R5, [R1+0x28] ;  /* 0x0000280001057983 */ /* 0x004ea80000300800 */
[----:B---3--:R-:W3:Y:S01]  /*cc70*/  LDL.LU R4, [R1+0x38] ;  /* 0x0000380001047983 */ /* 0x008ee20000300800 */
[----:B------:R-:W-:Y:S05]  /*cc80*/  WARPSYNC.ALL ;  /* 0x0000000000007948 */ /* 0x000fea0003800000 */
[----:B----4-:R-:W-:Y:S01]  /*cc90*/  ULDC.64 UR4, c[0x0][0x298] ;  /* 0x0000a60000047ab9 */ /* 0x010fe20000000a00 */
[----:B------:R-:W-:Y:S01]  /*cca0*/  ULDC.64 UR6, c[0x0][0xa00] ;  /* 0x0002800000067ab9 */ /* 0x000fe20000000a00 */
[----:B------:R-:W-:Y:S01]  /*ccb0*/  BSSY B6, `(.L_x_2540) ;  /* 0x0000024000067945 */ /* 0x000fe20003800000 */
[----:B------:R-:W-:Y:S01]  /*ccc0*/  BAR.SYNC.DEFER_BLOCKING 0x8, 0x180 ;  /* 0x0206000000007b1d */ /* 0x000fe20000010000 */
[----:B------:R-:W-:-:S04]  /*ccd0*/  ISETP.NE.U32.AND P0, PT, RZ, UR6, PT ;  /* 0x00000006ff007c0c */ /* 0x000fc8000bf05070 */
[----:B------:R-:W-:Y:S01]  /*cce0*/  ISETP.NE.AND.EX P0, PT, RZ, UR7, PT, P0 ;  /* 0x00000007ff007c0c */ /* 0x000fe2000bf05300 */
[----:B-----5:R-:W-:Y:S01]  /*ccf0*/  VIADD R2, R2, 0x10400 ;  /* 0x0001040002027836 */ /* 0x020fe20000000000 */
[----:B------:R-:W-:-:S04]  /*cd00*/  SHF.R.S32.HI R0, RZ, 0x1f, R3 ;  /* 0x0000001fff007819 */ /* 0x000fc80000011403 */
[----:B------:R-:W-:Y:S02]  /*cd10*/  LOP3.LUT P1, RZ, R2, 0x3ff, RZ, 0xc0, !PT ;  /* 0x000003ff02ff7812 */ /* 0x000fe4000782c0ff */
[----:B--2---:R-:W-:Y:S01]  /*cd20*/  SEL R5, R5, RZ, !P0 ;  /* 0x000000ff05057207 */ /* 0x004fe20004000000 */
[----:B------:R-:W-:Y:S01]  /*cd30*/  IMAD R0, R0, UR4, RZ ;  /* 0x0000000400007c24 */ /* 0x000fe2000f8e02ff */
[----:B---3--:R-:W-:-:S03]  /*cd40*/  SEL R4, R4, RZ, !P0 ;  /* 0x000000ff04047207 */ /* 0x008fc60004000000 */
[C---:B------:R-:W-:Y:S02]  /*cd50*/  IMAD R0, R3.reuse, UR5, R0 ;  /* 0x0000000503007c24 */ /* 0x040fe4000f8e0200 */
[----:B------:R-:W-:-:S05]  /*cd60*/  IMAD.WIDE.U32 R2, R3, UR4, RZ ;  /* 0x0000000403027c25 */ /* 0x000fca000f8e00ff */
[----:B------:R2:W-:Y:S04]  /*cd70*/  STL.64 [R1+0x40], R2 ;  /* 0x0000400201007387 */ /* 0x0005e80000100a00 */
[----:B------:R3:W-:Y:S04]  /*cd80*/  STL [R1+0x28], R5 ;  /* 0x0000280501007387 */ /* 0x0007e80000100800 */
[----:B------:R3:W-:Y:S01]  /*cd90*/  STL [R1+0x4c], R4 ;  /* 0x00004c0401007387 */ /* 0x0007e20000100800 */
[----:B--2---:R-:W-:Y:S01]  /*cda0*/  IMAD.IADD R2, R3, 0x1, R0 ;  /* 0x0000000103027824 */ /* 0x004fe200078e0200 */
[----:B------:R-:W-:-:S05]  /*cdb0*/  SHF.R.S32.HI R0, RZ, 0x1f, R18 ;  /* 0x0000001fff007819 */ /* 0x000fca0000011412 */
[----:B------:R3:W-:Y:S04]  /*cdc0*/  STL [R1+0x38], R0 ;  /* 0x0000380001007387 */ /* 0x0007e80000100800 */
[----:B------:R3:W-:Y:S01]  /*cdd0*/  STL [R1+0x30], R2 ;  /* 0x0000300201007387 */ /* 0x0007e20000100800 */
[----:B------:R-:W-:Y:S05]  /*cde0*/  @!P1 BRA `(.L_x_2541) ;  /* 0x0000000000409947 */ /* 0x000fea0003800000 */
[----:B---3--:R-:W-:Y:S01]  /*cdf0*/  MOV R2, 0x0 ;  /* 0x0000000000027802 */ /* 0x008fe20000000f00 */
[----:B------:R-:W-:Y:S01]  /*ce00*/  ULDC.64 UR4, c[0x4][0xa0] ;  /* 0x0100280000047ab9 */ /* 0x000fe20000000a00 */
[----:B------:R-:W-:Y:S01]  /*ce10*/  ULDC.64 UR6, c[0x4][0xa8] ;  /* 0x01002a0000067ab9 */ /* 0x000fe20000000a00 */
[----:B------:R-:W-:Y:S01]  /*ce20*/  ULDC.64 UR8, c[0x4][0x20] ;  /* 0x0100080000087ab9 */ /* 0x000fe20000000a00 */
[----:B------:R-:W-:Y:S02]  /*ce30*/  IMAD.U32 R4, RZ, RZ, UR4 ;  /* 0x00000004ff047e24 */ /* 0x000fe4000f8e00ff */
[----:B------:R-:W2:Y:S01]  /*ce40*/  LDC.64 R2, c[0x4][R2] ;  /* 0x0100000002027b82 */ /* 0x000ea20000000a00 */
        /* <DEDUP_REMOVED lines=9> */
[----:B012---:R-:W-:Y:S05]  /*cee0*/  CALL.ABS.NOINC R2 ;  /* 0x0000000002007343 */ /* 0x007fea0003c00000 */
.L_x_2541:
[----:B------:R-:W-:Y:S05]  /*cef0*/  BSYNC B6 ;  /* 0x0000000000067941 */ /* 0x000fea0003800000 */
.L_x_2540:
[----:B---3--:R-:W2:Y:S01]  /*cf00*/  LDL.LU R5, [R1+0x30] ;  /* 0x0000300001057983 */ /* 0x008ea20000300800 */
[----:B------:R-:W-:Y:S01]  /*cf10*/  ULDC.64 UR4, c[0x0][0x2d8] ;  /* 0x0000b60000047ab9 */ /* 0x000fe20000000a00 */
[----:B------:R-:W3:Y:S01]  /*cf20*/  LDC R7, c[0x0][0x448] ;  /* 0x00011200ff077b82 */ /* 0x000ee20000000800 */
[----:B------:R-:W-:Y:S01]  /*cf30*/  ULDC.64 UR6, c[0x0][0x280] ;  /* 0x0000a00000067ab9 */ /* 0x000fe20000000a00 */
[----:B------:R-:W2:Y:S04]  /*cf40*/  LDL.LU.64 R2, [R1+0x40] ;  /* 0x0000400001027983 */ /* 0x000ea80000300a00 */
[----:B------:R-:W4:Y:S04]  /*cf50*/  LDL.LU R0, [R1+0x38] ;  /* 0x0000380001007983 */ /* 0x000f280000300800 */
[----:B------:R-:W4:Y:S04]  /*cf60*/  LDL.LU R6, [R1+0x4c] ;  /* 0x00004c0001067983 */ /* 0x000f280000300800 */
[----:B------:R-:W4:Y:S01]  /*cf70*/  LDL.LU R4, [R1+0x28] ;  /* 0x0000280001047983 */ /* 0x000f220000300800 */
[----:B01----:R-:W0:Y:S03]  /*cf80*/  S2R R9, SR_TID.X ;  /* 0x0000000000097919 */ /* 0x003e260000002100 */
[----:B------:R1:W5:Y:S01]  /*cf90*/  LDL R10, [R1+0x34] ;  /* 0x00003400010a7983 */ /* 0x0003620000100800 */
[----:B---3--:R-:W-:Y:S01]  /*cfa0*/  ISETP.NE.AND P0, PT, R7, 0x1, PT ;  /* 0x000000010700780c */ /* 0x008fe20003f05270 */
[----:B0-----:R-:W-:-:S05]  /*cfb0*/  IMAD.SHL.U32 R8, R9, 0x8, RZ ;  /* 0x0000000809087824 */ /* 0x001fca00078e00ff */
[----:B------:R-:W-:-:S04]  /*cfc0*/  LOP3.LUT R8, R8, 0x38, RZ, 0xc0, !PT ;  /* 0x0000003808087812 */ /* 0x000fc800078ec0ff */
[----:B------:R-:W-:Y:S01]  /*cfd0*/  LOP3.LUT R8, R8, 0x40, RZ, 0xfc, !PT ;  /* 0x0000004008087812 */ /* 0x000fe200078efcff */
[----:B--2---:R-:W-:Y:S02]  /*cfe0*/  IMAD.MOV.U32 R3, RZ, RZ, R5 ;  /* 0x000000ffff037224 */ /* 0x004fe400078e0005 */
[----:B------:R-:W0:Y:S01]  /*cff0*/  S2R R5, SR_TID.X ;  /* 0x0000000000057919 */ /* 0x000e220000002100 */
[----:B----4-:R-:W-:Y:S02]  /*d000*/  IMAD R0, R0, UR4, RZ ;  /* 0x0000000400007c24 */ /* 0x010fe4000f8e02ff */
[----:B------:R-:W-:-:S04]  /*d010*/  IMAD.WIDE.U32 R2, R18, UR4, R2 ;  /* 0x0000000412027c25 */ /* 0x000fc8000f8e0002 */
[----:B------:R-:W-:Y:S01]  /*d020*/  IMAD R0, R18, UR5, R0 ;  /* 0x0000000512007c24 */ /* 0x000fe2000f8e0200 */
[----:B------:R-:W-:-:S03]  /*d030*/  ULDC.64 UR4, c[0x0][0x2e0] ;  /* 0x0000b80000047ab9 */ /* 0x000fc60000000a00 */
[----:B------:R-:W-:Y:S02]  /*d040*/  IMAD.IADD R3, R3, 0x1, R0 ;  /* 0x0000000103037824 */ /* 0x000fe400078e0200 */
[----:B------:R-:W-:Y:S02]  /*d050*/  IMAD R0, R6, UR4, RZ ;  /* 0x0000000406007c24 */ /* 0x000fe4000f8e02ff */
[C---:B------:R-:W-:Y:S01]  /*d060*/  IMAD.WIDE.U32 R2, R4.reuse, UR4, R2 ;  /* 0x0000000404027c25 */ /* 0x040fe2000f8e0002 */
[----:B------:R-:W2:Y:S03]  /*d070*/  @P0 LDC R6, c[0x0][0x450] ;  /* 0x00011400ff060b82 */ /* 0x000ea60000000800 */
[----:B------:R-:W-:Y:S01]  /*d080*/  IMAD R0, R4, UR5, R0 ;  /* 0x0000000504007c24 */ /* 0x000fe2000f8e0200 */
[----:B------:R-:W-:Y:S01]  /*d090*/  ULDC.64 UR4, c[0x0][0x2d0] ;  /* 0x0000b40000047ab9 */ /* 0x000fe20000000a00 */
[----:B------:R-:W3:Y:S02]  /*d0a0*/  S2R R4, SR_TID.X ;  /* 0x0000000000047919 */ /* 0x000ee40000002100 */
[----:B------:R-:W-:Y:S01]  /*d0b0*/  IMAD.IADD R3, R3, 0x1, R0 ;  /* 0x0000000103037824 */ /* 0x000fe200078e0200 */
[----:B0-----:R-:W-:-:S04]  /*d0c0*/  LOP3.LUT R5, R5, 0x7f, RZ, 0xc0, !PT ;  /* 0x0000007f05057812 */ /* 0x001fc800078ec0ff */
[----:B------:R-:W-:Y:S01]  /*d0d0*/  SHF.R.U32.HI R5, RZ, 0x3, R5 ;  /* 0x00000003ff057819 */ /* 0x000fe20000011605 */
[----:B---3--:R-:W-:-:S05]  /*d0e0*/  IMAD.SHL.U32 R4, R4, 0x10, RZ ;  /* 0x0000001004047824 */ /* 0x008fca00078e00ff */
[----:B------:R-:W-:Y:S02]  /*d0f0*/  LOP3.LUT R4, R5, 0x70, R4, 0xf8, !PT ;  /* 0x0000007005047812 */ /* 0x000fe400078ef804 */
[----:B------:R-:W0:Y:S03]  /*d100*/  @P0 LDC R5, c[0x0][0x44c] ;  /* 0x00011300ff050b82 */ /* 0x000e260000000800 */
[----:B------:R-:W-:-:S04]  /*d110*/  IMAD R0, R17, 0x80, R4 ;  /* 0x0000008011007824 */ /* 0x000fc800078e0204 */
[----:B------:R-:W-:Y:S02]  /*d120*/  IMAD.MOV.U32 R4, RZ, RZ, R0 ;  /* 0x000000ffff047224 */ /* 0x000fe400078e0000 */
[----:B0-----:R-:W-:-:S05]  /*d130*/  @P0 IMAD.HI.U32 R5, R0, R5, RZ ;  /* 0x0000000500050227 */ /* 0x001fca00078e00ff */
[----:B--2---:R-:W-:-:S05]  /*d140*/  @P0 SHF.R.U32.HI R4, RZ, R6, R5 ;  /* 0x00000006ff040219 */ /* 0x004fca0000011605 */
[----:B------:R-:W-:-:S04]  /*d150*/  IMAD.MOV R5, RZ, RZ, -R4 ;  /* 0x000000ffff057224 */ /* 0x000fc800078e0a04 */
[----:B------:R-:W-:Y:S01]  /*d160*/  IMAD R0, R7, R5, R0 ;  /* 0x0000000507007224 */ /* 0x000fe200078e0200 */
[----:B------:R-:W-:Y:S01]  /*d170*/  SHF.R.S32.HI R5, RZ, 0x1f, R4 ;  /* 0x0000001fff057819 */ /* 0x000fe20000011404 */
[----:B------:R-:W-:-:S04]  /*d180*/  IMAD.WIDE.U32 R2, R4, UR4, R2 ;  /* 0x0000000404027c25 */ /* 0x000fc8000f8e0002 */
[----:B------:R-:W-:-:S04]  /*d190*/  IMAD R5, R5, UR4, RZ ;  /* 0x0000000405057c24 */ /* 0x000fc8000f8e02ff */
[----:B------:R-:W-:Y:S01]  /*d1a0*/  IMAD R4, R4, UR5, R5 ;  /* 0x0000000504047c24 */ /* 0x000fe2000f8e0205 */
[----:B------:R-:W-:-:S03]  /*d1b0*/  ULDC.64 UR4, c[0x0][0x2c8] ;  /* 0x0000b20000047ab9 */ /* 0x000fc60000000a00 */
[----:B------:R-:W-:Y:S01]  /*d1c0*/  IMAD.IADD R3, R3, 0x1, R4 ;  /* 0x0000000103037824 */ /* 0x000fe200078e0204 */
[----:B------:R-:W-:-:S05]  /*d1d0*/  SHF.R.S32.HI R4, RZ, 0x1f, R0 ;  /* 0x0000001fff047819 */ /* 0x000fca0000011400 */
[----:B------:R-:W-:Y:S02]  /*d1e0*/  IMAD R6, R4, UR4, RZ ;  /* 0x0000000404067c24 */ /* 0x000fe4000f8e02ff */
[----:B------:R-:W-:Y:S01]  /*d1f0*/  IMAD.WIDE.U32 R4, R0, UR4, R2 ;  /* 0x0000000400047c25 */ /* 0x000fe2000f8e0002 */
[----:B------:R-:W-:Y:S02]  /*d200*/  ULDC UR4, c[0x0][0x2b8] ;  /* 0x0000ae0000047ab9 */ /* 0x000fe40000000800 */
[----:B------:R-:W-:Y:S02]  /*d210*/  ISETP.GE.AND P1, PT, R8, UR4, PT ;  /* 0x0000000408007c0c */ /* 0x000fe4000bf26270 */
[----:B------:R1:W5:Y:S01]  /*d220*/  LDL R8, [R1+0x24] ;  /* 0x0000240001087983 */ /* 0x0003620000100800 */
[----:B------:R-:W-:Y:S02]  /*d230*/  IMAD.SHL.U32 R9, R9, 0x8, RZ ;  /* 0x0000000809097824 */ /* 0x000fe400078e00ff */
[----:B------:R-:W-:-:S03]  /*d240*/  IMAD R0, R0, UR5, R6 ;  /* 0x0000000500007c24 */ /* 0x000fc6000f8e0206 */
[----:B------:R-:W-:Y:S01]  /*d250*/  LOP3.LUT R9, R9, 0x38, RZ, 0xc0, !PT ;  /* 0x0000003809097812 */ /* 0x000fe200078ec0ff */
[----:B------:R-:W-:Y:S01]  /*d260*/  IMAD.IADD R0, R5, 0x1, R0 ;  /* 0x0000000105007824 */ /* 0x000fe200078e0200 */
[C---:B------:R-:W-:Y:S02]  /*d270*/  LEA R3, P2, R4.reuse, UR6, 0x1 ;  /* 0x0000000604037c11 */ /* 0x040fe4000f8408ff */
[----:B------:R-:W-:Y:S01]  /*d280*/  ISETP.GE.AND P0, PT, R9, UR4, PT ;  /* 0x0000000409007c0c */ /* 0x000fe2000bf06270 */
[----:B------:R-:W-:Y:S01]  /*d290*/  UMOV UR4, 0xffffffff ;  /* 0xffffffff00047882 */ /* 0x000fe20000000000 */
[----:B------:R-:W-:Y:S02]  /*d2a0*/  LEA.HI.X R0, R4, UR7, R0, 0x1, P2 ;  /* 0x0000000704007c11 */ /* 0x000fe400090f0c00 */
[----:B-1----:R-:W-:Y:S09]  /*d2b0*/  BRA.DIV UR4, `(.L_x_2542) ;  /* 0x00000042043c7947 */ /* 0x002ff2000b800000 */
[----:B------:R-:W0:Y:S01]  /*d2c0*/  S2R R4, SR_TID.X ;  /* 0x0000000000047919 */ /* 0x000e220000002100 */
[----:B-----5:R-:W-:Y:S01]  /*d2d0*/  IMAD R2, R10, R7, RZ ;  /* 0x000000070a027224 */ /* 0x020fe200078e02ff */
[----:B------:R-:W1:Y:S04]  /*d2e0*/  SHFL.IDX PT, R5, R3, RZ, 0x181f ;  /* 0x00181fff03057589 */ /* 0x000e6800000e0000 */
[----:B------:R-:W-:Y:S04]  /*d2f0*/  SHFL.IDX PT, R6, R3, 0x1, 0x181f ;  /* 0x00381f0003067f89 */ /* 0x000fe800000e0000 */
        /* <DEDUP_REMOVED lines=9> */
[----:B0-----:R-:W-:-:S05]  /*d390*/  @!P4 IMAD.X R4, RZ, RZ, R4, P3 ;  /* 0x000000ffff04c224 */ /* 0x001fca00018e0604 */
[----:B------:R-:W-:-:S04]  /*d3a0*/  @!P4 LOP3.LUT R5, R5, R4, RZ, 0x3c, !PT ;  /* 0x000000040505c212 */ /* 0x000fc800078e3cff */
[----:B------:R-:W-:-:S04]  /*d3b0*/  @!P4 LOP3.LUT R4, R5, R4, RZ, 0x3c, !PT ;  /* 0x000000040504c212 */ /* 0x000fc800078e3cff */
[----:B------:R-:W-:-:S05]  /*d3c0*/  @!P4 LOP3.LUT R5, R5, R4, RZ, 0x3c, !PT ;  /* 0x000000040505c212 */ /* 0x000fca00078e3cff */
[----:B------:R-:W-:Y:S04]  /*d3d0*/  @!P4 LDGSTS.E.BYPASS.LTC128B.128 [R8+0x10400], desc[UR40][R4.64], !P0 ;  /* 0x104000000408cfae */ /* 0x000fe8000c101d68 */
[----:B------:R0:W-:Y:S02]  /*d3e0*/  @!P4 LDGSTS.E.BYPASS.LTC128B.128 [R8+0x14400], desc[UR40][R4.64+0x80], !P1 ;  /* 0x144000800408cfae */ /* 0x0001e4000c901d68 */
[----:B0-----:R-:W-:-:S05]  /*d3f0*/  @!P2 LEA R5, P3, R9, R6, 0x1 ;  /* 0x000000060905a211 */ /* 0x001fca00078608ff */
[----:B------:R-:W-:-:S05]  /*d400*/  @!P2 IMAD.X R4, RZ, RZ, R7, P3 ;  /* 0x000000ffff04a224 */ /* 0x000fca00018e0607 */
[----:B------:R-:W-:-:S04]  /*d410*/  @!P2 LOP3.LUT R5, R5, R4, RZ, 0x3c, !PT ;  /* 0x000000040505a212 */ /* 0x000fc800078e3cff */
[----:B------:R-:W-:-:S04]  /*d420*/  @!P2 LOP3.LUT R4, R5, R4, RZ, 0x3c, !PT ;  /* 0x000000040504a212 */ /* 0x000fc800078e3cff */
[----:B------:R-:W-:-:S05]  /*d430*/  @!P2 LOP3.LUT R5, R5, R4, RZ, 0x3c, !PT ;  /* 0x000000040505a212 */ /* 0x000fca00078e3cff */
[----:B------:R-:W-:Y:S04]  /*d440*/  @!P2 LDGSTS.E.BYPASS.LTC128B.128 [R8+0x10c00], desc[UR40][R4.64], !P0 ;  /* 0x10c000000408afae */ /* 0x000fe8000c101d68 */
[----:B------:R0:W-:Y:S02]  /*d450*/  @!P2 LDGSTS.E.BYPASS.LTC128B.128 [R8+0x14c00], desc[UR40][R4.64+0x80], !P1 ;  /* 0x14c000800408afae */ /* 0x0001e4000c901d68 */
[----:B0-----:R-:W-:Y:S02]  /*d460*/  VIADD R4, R17, 0x20 ;  /* 0x0000002011047836 */ /* 0x001fe40000000000 */
[----:B------:R-:W0:Y:S03]  /*d470*/  SHFL.IDX PT, R5, R3, 0x2, 0x181f ;  /* 0x00581f0003057f89 */ /* 0x000e2600000e0000 */
[----:B------:R-:W-:-:S02]  /*d480*/  ISETP.GE.AND P2, PT, R4, R2, PT ;  /* 0x000000020400720c */ /* 0x000fc40003f46270 */
[----:B------:R-:W1:Y:S11]  /*d490*/  SHFL.IDX PT, R4, R0, 0x2, 0x181f ;  /* 0x00581f0000047f89 */ /* 0x000e7600000e0000 */
[----:B0-----:R-:W-:-:S05]  /*d4a0*/  @!P2 LEA R5, P3, R9, R5, 0x1 ;  /* 0x000000050905a211 */ /* 0x001fca00078608ff */
[----:B-1----:R-:W-:-:S05]  /*d4b0*/  @!P2 IMAD.X R4, RZ, RZ, R4, P3 ;  /* 0x000000ffff04a224 */ /* 0x002fca00018e0604 */
        /* <DEDUP_REMOVED lines=40> */
[----:B------:R-:W-:Y:S01]  /*d740*/  ISETP.GE.AND P2, PT, R4, R2, PT ;  /* 0x000000020400720c */ /* 0x000fe20003f46270 */
[----:B------:R-:W-:Y:S04]  /*d750*/  SHFL.IDX PT, R3, R3, 0x7, 0x181f ;  /* 0x00f81f0003037f89 */ /* 0x000fe800000e0000 */
[----:B------:R-:W1:Y:S04]  /*d760*/  SHFL.IDX PT, R4, R0, 0x6, 0x181f ;  /* 0x00d81f0000047f89 */ /* 0x000e6800000e0000 */
[----:B------:R-:W2:Y:S04]  /*d770*/  SHFL.IDX PT, R0, R0, 0x7, 0x181f ;  /* 0x00f81f0000007f89 */ /* 0x000ea800000e0000 */
[----:B0-----:R-:W-:-:S05]  /*d780*/  @!P2 LEA R5, P3, R9, R5, 0x1 ;  /* 0x000000050905a211 */ /* 0x001fca00078608ff */
[----:B-1----:R-:W-:-:S05]  /*d790*/  @!P2 IMAD.X R4, RZ, RZ, R4, P3 ;  /* 0x000000ffff04a224 */ /* 0x002fca00018e0604 */
[----:B------:R-:W-:-:S04]  /*d7a0*/  @!P2 LOP3.LUT R5, R5, R4, RZ, 0x3c, !PT ;  /* 0x000000040505a212 */ /* 0x000fc800078e3cff */
[----:B------:R-:W-:-:S04]  /*d7b0*/  @!P2 LOP3.LUT R4, R5, R4, RZ, 0x3c, !PT ;  /* 0x000000040504a212 */ /* 0x000fc800078e3cff */
[----:B------:R-:W-:-:S05]  /*d7c0*/  @!P2 LOP3.LUT R5, R5, R4, RZ, 0x3c, !PT ;  /* 0x000000040505a212 */ /* 0x000fca00078e3cff */
[----:B------:R1:W-:Y:S04]  /*d7d0*/  @!P2 LDGSTS.E.BYPASS.LTC128B.128 [R8+0x13400], desc[UR40][R4.64], !P0 ;  /* 0x134000000408afae */ /* 0x0003e8000c101d68 */
[----:B--2---:R1:W-:Y:S02]  /*d7e0*/  @!P2 LDGSTS.E.BYPASS.LTC128B.128 [R8+0x17400], desc[UR40][R4.64+0x80], !P1 ;  /* 0x174000800408afae */ /* 0x0043e4000c901d68 */
.L_x_2658:
        /* <DEDUP_REMOVED lines=11> */
.L_x_2544:
[----:B------:R-:W-:Y:S05]  /*d8a0*/  BSYNC B0 ;  /* 0x0000000000007941 */ /* 0x000fea0003800000 */
.L_x_2543:
[----:B012---:R-:W2:Y:S01]  /*d8b0*/  LDL R8, [R1+0x4] ;  /* 0x0000040001087983 */ /* 0x007ea20000100800 */
[----:B------:R-:W-:Y:S01]  /*d8c0*/  PLOP3.LUT P0, PT, PT, PT, PT, 0x80, 0x0 ;  /* 0x000000000000781c */ /* 0x000fe20003f0f070 */
[----:B------:R-:W-:Y:S01]  /*d8d0*/  NOP ;  /* 0x0000000000007918 */ /* 0x000fe20000000000 */
[----:B--2---:R-:W-:-:S11]  /*d8e0*/  VIADD R6, R8, 0x28800 ;  /* 0x0002880008067836 */ /* 0x004fd60000000000 */
.L_x_2545:
        /* <DEDUP_REMOVED lines=19> */
.L_x_2659:
[----:B------:R-:W-:Y:S05]  /*da20*/  BSYNC B0 ;  /* 0x0000000000007941 */ /* 0x000fea0003800000 */
.L_x_2546:
[----:B0-----:R-:W2:Y:S01]  /*da30*/  LDL R2, [R1+0x2c] ;  /* 0x00002c0001027983 */ /* 0x001ea20000100800 */
[----:B------:R-:W-:Y:S01]  /*da40*/  BSSY B0, `(.L_x_2548) ;  /* 0x00001f2000007945 */ /* 0x000fe20003800000 */
[----:B--2---:R-:W-:-:S13]  /*da50*/  ISETP.GE.AND P0, PT, R2, 0x2, PT ;  /* 0x000000020200780c */ /* 0x004fda0003f06270 */
[----:B------:R-:W-:Y:S05]  /*da60*/  @!P0 BRA `(.L_x_2549) ;  /* 0x0000001c00bc8947 */ /* 0x000fea0003800000 */
[C---:B------:R-:W-:Y:S01]  /*da70*/  LOP3.LUT R0, R2.reuse, 0x1, RZ, 0xc0, !PT ;  /* 0x0000000102007812 */ /* 0x040fe200078ec0ff */
[----:B------:R-:W-:Y:S01]  /*da80*/  VIADD R4, R2, 0xfffffffe ;  /* 0xfffffffe02047836 */ /* 0x000fe20000000000 */
[----:B------:R-:W-:Y:S02]  /*da90*/  BSSY B2, `(.L_x_2550) ;  /* 0x00000aa000027945 */ /* 0x000fe40003800000 */
[----:B------:R-:W-:Y:S01]  /*daa0*/  ISETP.NE.U32.AND P0, PT, R0, 0x1, PT ;  /* 0x000000010000780c */ /* 0x000fe20003f05070 */
[----:B------:R-:W-:-:S12]  /*dab0*/  IMAD.MOV.U32 R0, RZ, RZ, R4 ;  /* 0x000000ffff007224 */ /* 0x000fd800078e0004 */
[----:B------:R-:W-:Y:S05]  /*dac0*/  @!P0 BRA `(.L_x_2551) ;  /* 0x0000000800988947 */ /* 0x000fea0003800000 */
[----:B------:R-:W2:Y:S04]  /*dad0*/  LDL R5, [R1+0x20] ;  /* 0x0000200001057983 */ /* 0x000ea80000100800 */
[----:B------:R-:W3:Y:S04]  /*dae0*/  LDL R3, [R1+0x8] ;  /* 0x0000080001037983 */ /* 0x000ee80000100800 */
[----:B------:R-:W4:Y:S01]  /*daf0*/  LDL R2, [R1+0x14] ;  /* 0x0000140001027983 */ /* 0x000f220000100800 */
[----:B------:R-:W-:Y:S01]  /*db00*/  BSSY B1, `(.L_x_2552) ;  /* 0x000009e000017945 */ /* 0x000fe20003800000 */
[----:B--2---:R-:W-:Y:S01]  /*db10*/  ISETP.NE.AND P1, PT, R5, RZ, PT ;  /* 0x000000ff0500720c */ /* 0x004fe20003f25270 */
        /* <DEDUP_REMOVED lines=9> */
[----:B------:R-:W-:Y:S01]  /*dbb0*/  ISETP.NE.AND.EX P0, PT, RZ, UR5, PT, P0 ;  /* 0x00000005ff007c0c */ /* 0x000fe2000bf05300 */
[----:B------:R-:W-:-:S12]  /*dbc0*/  IMAD.MOV.U32 R7, RZ, RZ, R4 ;  /* 0x000000ffff077224 */ /* 0x000fd800078e0004 */
[----:B0-----:R-:W-:Y:S05]  /*dbd0*/  @!P0 BRA `(.L_x_2554) ;  /* 0x0000000000508947 */ /* 0x001fea0003800000 */
[----:B------:R-:W2:Y:S01]  /*dbe0*/  LDL R10, [R1+0x1c] ;  /* 0x00001c00010a7983 */ /* 0x000ea20000100800 */
[----:B------:R-:W0:Y:S03]  /*dbf0*/  LDC R5, c[0x0][0x43c] ;  /* 0x00010f00ff057b82 */ /* 0x000e260000000800 */
[----:B------:R-:W3:Y:S01]  /*dc00*/  LDL R9, [R1+0x10] ;  /* 0x0000100001097983 */ /* 0x000ee20000100800 */
[----:B------:R-:W-:Y:S01]  /*dc10*/  IMAD.MOV.U32 R0, RZ, RZ, R4 ;  /* 0x000000ffff007224 */ /* 0x000fe200078e0004 */
[----:B------:R-:W-:Y:S01]  /*dc20*/  ULDC.64 UR6, c[0x0][0x428] ;  /* 0x00010a0000067ab9 */ /* 0x000fe20000000a00 */
[----:B0-----:R-:W-:-:S13]  /*dc30*/  ISETP.NE.AND P0, PT, R5, 0x1, PT ;  /* 0x000000010500780c */ /* 0x001fda0003f05270 */
[----:B-----5:R-:W0:Y:S02]  /*dc40*/  @P0 LDC.64 R2, c[0x0][0x440] ;  /* 0x00011000ff020b82 */ /* 0x020e240000000a00 */
[----:B0-----:R-:W-:-:S05]  /*dc50*/  @P0 IMAD.HI.U32 R2, R4, R2, RZ ;  /* 0x0000000204020227 */ /* 0x001fca00078e00ff */
[----:B------:R-:W-:-:S04]  /*dc60*/  @P0 SHF.R.U32.HI R0, RZ, R3, R2 ;  /* 0x00000003ff000219 */ /* 0x000fc80000011602 */
[--C-:B------:R-:W-:Y:S01]  /*dc70*/  SHF.R.S32.HI R3, RZ, 0x1f, R0.reuse ;  /* 0x0000001fff037819 */ /* 0x100fe20000011400 */
[----:B------:R-:W-:-:S04]  /*dc80*/  IMAD.MOV R7, RZ, RZ, -R0 ;  /* 0x000000ffff077224 */ /* 0x000fc800078e0a00 */
[----:B------:R-:W-:Y:S02]  /*dc90*/  IMAD R7, R5, R7, R4 ;  /* 0x0000000705077224 */ /* 0x000fe400078e0204 */
[----:B--2---:R-:W-:-:S04]  /*dca0*/  IMAD R2, R10, UR6, RZ ;  /* 0x000000060a027c24 */ /* 0x004fc8000f8e02ff */
[----:B---3--:R-:W-:Y:S02]  /*dcb0*/  IMAD R5, R9, UR7, R2 ;  /* 0x0000000709057c24 */ /* 0x008fe4000f8e0202 */
[----:B------:R-:W-:-:S04]  /*dcc0*/  IMAD.MOV.U32 R2, RZ, RZ, R0 ;  /* 0x000000ffff027224 */ /* 0x000fc800078e0000 */
[----:B------:R-:W-:-:S04]  /*dcd0*/  IMAD.WIDE.U32 R2, R9, UR6, R2 ;  /* 0x0000000609027c25 */ /* 0x000fc8000f8e0002 */
[----:B------:R-:W-:Y:S01]  /*dce0*/  IMAD.IADD R0, R5, 0x1, R3 ;  /* 0x0000000105007824 */ /* 0x000fe200078e0203 */
[----:B------:R-:W-:-:S04]  /*dcf0*/  LEA R10, P0, R2, UR4, 0x2 ;  /* 0x00000004020a7c11 */ /* 0x000fc8000f8010ff */
[----:B------:R-:W-:-:S05]  /*dd00*/  LEA.HI.X R11, R2, UR5, R0, 0x2, P0 ;  /* 0x00000005020b7c11 */ /* 0x000fca00080f1400 */
[----:B------:R0:W5:Y:S04]  /*dd10*/  LDG.E R3, desc[UR40][R10.64] ;  /* 0x000000280a037981 */ /* 0x000168000c1e1900 */
.L_x_2554:
[----:B------:R-:W2:Y:S01]  /*dd20*/  LDL R0, [R1+0x4] ;  /* 0x0000040001007983 */ /* 0x000ea20000100800 */
[----:B------:R-:W-:Y:S01]  /*dd30*/  BSSY B3, `(.L_x_2555) ;  /* 0x0000005000037945 */ /* 0x000fe20003800000 */
[----:B--2---:R-:W-:Y:S01]  /*dd40*/  IMAD R2, R8, 0x8, R0 ;  /* 0x0000000808027824 */ /* 0x004fe200078e0200 */
[----:B------:R-:W-:-:S04]  /*dd50*/  SHF.L.U32 R0, R12, 0x1f, RZ ;  /* 0x0000001f0c007819 */ /* 0x000fc800000006ff */
[----:B------:R-:W1:Y:S02]  /*dd60*/  SYNCS.PHASECHK.TRANS64.TRYWAIT P0, [R2+URZ+0x28840], R0 ;  /* 0x02884000020075a7 */ /* 0x000e64000800017f */
[----:B-1----:R-:W-:Y:S05]  /*dd70*/  @!P0 BRA `(.L_x_2556) ;  /* 0x0000004000708947 */ /* 0x002fea0003800000 */
.L_x_2660:
[----:B------:R-:W-:Y:S05]  /*dd80*/  BSYNC B3 ;  /* 0x0000000000037941 */ /* 0x000fea0003800000 */
.L_x_2555:
[----:B------:R-:W2:Y:S01]  /*dd90*/  S2R R5, SR_TID.X ;  /* 0x0000000000057919 */ /* 0x000ea20000002100 */
        /* <DEDUP_REMOVED lines=11> */
.L_x_2558:
[----:B------:R-:W-:Y:S05]  /*de50*/  BSYNC B3 ;  /* 0x0000000000037941 */ /* 0x000fea0003800000 */
.L_x_2557:
        /* <DEDUP_REMOVED lines=13> */
.L_x_2559:
        /* <DEDUP_REMOVED lines=16> */
.L_x_2560:
        /* <DEDUP_REMOVED lines=10> */
[----:B0-----:R-:W2:Y:S04]  /*e0d0*/  LDL.LU R10, [R1+0x14] ;  /* 0x00001400010a7983 */ /* 0x001ea80000300800 */
[----:B------:R-:W3:Y:S01]  /*e0e0*/  LDL R9, [R1+0x8] ;  /* 0x0000080001097983 */ /* 0x000ee20000100800 */
[----:B------:R-:W-:Y:S01]  /*e0f0*/  BSSY B3, `(.L_x_2561) ;  /* 0x0000005000037945 */ /* 0x000fe20003800000 */
[----:B--2---:R-:W-:Y:S01]  /*e100*/  SHF.L.U32 R0, R10, 0x1f, RZ ;  /* 0x0000001f0a007819 */ /* 0x004fe200000006ff */
[----:B---3--:R-:W-:-:S04]  /*e110*/  IMAD R2, R9, 0x8, R6 ;  /* 0x0000000809027824 */ /* 0x008fc800078e0206 */
[----:B------:R-:W0:Y:S02]  /*e120*/  SYNCS.PHASECHK.TRANS64.TRYWAIT P0, [R2+URZ+0x60], R0 ;  /* 0x00006000020075a7 */ /* 0x000e24000800017f */
[----:B0-----:R-:W-:Y:S05]  /*e130*/  @!P0 BRA `(.L_x_2562) ;  /* 0x0000003c00948947 */ /* 0x001fea0003800000 */
.L_x_2661:
[----:B------:R-:W-:Y:S05]  /*e140*/  BSYNC B3 ;  /* 0x0000000000037941 */ /* 0x000fea0003800000 */
.L_x_2561:
        /* <DEDUP_REMOVED lines=14> */
.L_x_2564:
[----:B------:R-:W-:Y:S05]  /*e230*/  BSYNC B3 ;  /* 0x0000000000037941 */ /* 0x000fea0003800000 */
.L_x_2563:
        /* <DEDUP_REMOVED lines=13> */
.L_x_2565:
        /* <DEDUP_REMOVED lines=16> */
.L_x_2566:
        /* <DEDUP_REMOVED lines=13> */
.L_x_2553:
[----:B------:R-:W-:Y:S05]  /*e4e0*/  BSYNC B1 ;  /* 0x0000000000017941 */ /* 0x000fea0003800000 */
.L_x_2552:
[----:B------:R-:W2:Y:S04]  /*e4f0*/  LDL.LU R0, [R1+0x2c] ;  /* 0x00002c0001007983 */ /* 0x000ea80000300800 */
[----:B------:R3:W-:Y:S04]  /*e500*/  STL [R1+0x8], R8 ;  /* 0x0000080801007387 */ /* 0x0007e80000100800 */
[----:B------:R3:W-:Y:S02]  /*e510*/  STL [R1+0x14], R12 ;  /* 0x0000140c01007387 */ /* 0x0007e40000100800 */
[----:B--23--:R-:W-:-:S07]  /*e520*/  VIADD R0, R0, 0xfffffffd ;  /* 0xfffffffd00007836 */ /* 0x00cfce0000000000 */
.L_x_2551:
[----:B------:R-:W-:Y:S05]  /*e530*/  BSYNC B2 ;  /* 0x0000000000027941 */ /* 0x000fea0003800000 */
.L_x_2550:
[----:B------:R-:W-:-:S13]  /*e540*/  ISETP.NE.AND P0, PT, R4, RZ, PT ;  /* 0x000000ff0400720c */ /* 0x000fda0003f05270 */
[----:B------:R-:W-:Y:S05]  /*e550*/  @!P0 BRA `(.L_x_2549) ;  /* 0x0000001400008947 */ /* 0x000fea0003800000 */
[----:B------:R2:W5:Y:S02]  /*e560*/  LDL R8, [R1] ;  /* 0x0000000001087983 */ /* 0x0005640000100800 */
.L_x_2597:
[----:B---3--:R-:W3:Y:S04]  /*e570*/  LDL R4, [R1+0x20] ;  /* 0x0000200001047983 */ /* 0x008ee80000100800 */
[----:B0-----:R-:W4:Y:S04]  /*e580*/  LDL R3, [R1+0x8] ;  /* 0x0000080001037983 */ /* 0x001f280000100800 */
[----:B--2---:R-:W2:Y:S01]  /*e590*/  LDL R2, [R1+0x14] ;  /* 0x0000140001027983 */ /* 0x004ea20000100800 */
[----:B------:R-:W-:Y:S05]  /*e5a0*/  YIELD ;  /* 0x0000000000007946 */ /* 0x000fea0003800000 */
[----:B------:R-:W-:Y:S01]  /*e5b0*/  BSSY B1, `(.L_x_2567) ;  /* 0x000009a000017945 */ /* 0x000fe20003800000 */
[----:B---3--:R-:W-:Y:S01]  /*e5c0*/  ISETP.NE.AND P1, PT, R4, RZ, PT ;  /* 0x000000ff0400720c */ /* 0x008fe20003f25270 */
[----:B----4-:R-:W-:-:S05]  /*e5d0*/  VIADD R4, R3, 0x1 ;  /* 0x0000000103047836 */ /* 0x010fca0000000000 */
[----:B------:R-:W-:-:S04]  /*e5e0*/  ISETP.NE.AND P0, PT, R4, 0x2, PT ;  /* 0x000000020400780c */ /* 0x000fc80003f05270 */
[----:B------:R-:W-:Y:S02]  /*e5f0*/  SEL R5, RZ, 0x1, P0 ;  /* 0x00000001ff057807 */ /* 0x000fe40000000000 */
[----:B------:R-:W-:Y:S02]  /*e600*/  SEL R4, R4, RZ, P0 ;  /* 0x000000ff04047207 */ /* 0x000fe40000000000 */
[----:B--2---:R-:W-:Y:S01]  /*e610*/  LOP3.LUT R5, R2, R5, RZ, 0x3c, !PT ;  /* 0x0000000502057212 */ /* 0x004fe200078e3cff */
[----:B------:R-:W-:Y:S06]  /*e620*/  @!P1 BRA `(.L_x_2568) ;  /* 0x0000000800489947 */ /* 0x000fec0003800000 */
[----:B------:R-:W-:Y:S01]  /*e630*/  ULDC.64 UR4, c[0x0][0x418] ;  /* 0x0001060000047ab9 */ /* 0x000fe20000000a00 */
[----:B------:R-:W-:Y:S01]  /*e640*/  IMAD.MOV.U32 R7, RZ, RZ, R0 ;  /* 0x000000ffff077224 */ /* 0x000fe200078e0000 */
[----:B------:R-:W-:-:S04]  /*e650*/  ISETP.NE.U32.AND P0, PT, RZ, UR4, PT ;  /* 0x00000004ff007c0c */ /* 0x000fc8000bf05070 */
[----:B------:R-:W-:-:S13]  /*e660*/  ISETP.NE.AND.EX P0, PT, RZ, UR5, PT, P0 ;  /* 0x00000005ff007c0c */ /* 0x000fda000bf05300 */
[----:B------:R-:W-:Y:S05]  /*e670*/  @!P0 BRA `(.L_x_2569) ;  /* 0x00000000004c8947 */ /* 0x000fea0003800000 */
[----:B------:R-:W2:Y:S01]  /*e680*/  LDL R10, [R1+0x1c] ;  /* 0x00001c00010a7983 */ /* 0x000ea20000100800 */
[----:B-----5:R-:W0:Y:S01]  /*e690*/  LDC R8, c[0x0][0x43c] ;  /* 0x00010f00ff087b82 */ /* 0x020e220000000800 */
        /* <DEDUP_REMOVED lines=17> */
.L_x_2569:
[----:B------:R-:W2:Y:S01]  /*e7b0*/  LDL R2, [R1+0x4] ;  /* 0x0000040001027983 */ /* 0x000ea20000100800 */
[----:B------:R-:W-:Y:S01]  /*e7c0*/  BSSY B2, `(.L_x_2570) ;  /* 0x0000005000027945 */ /* 0x000fe20003800000 */
[----:B--2---:R-:W-:Y:S01]  /*e7d0*/  IMAD R3, R4, 0x8, R2 ;  /* 0x0000000804037824 */ /* 0x004fe200078e0202 */
[----:B------:R-:W-:-:S04]  /*e7e0*/  SHF.L.U32 R2, R5, 0x1f, RZ ;  /* 0x0000001f05027819 */ /* 0x000fc800000006ff */
[----:B------:R-:W2:Y:S02]  /*e7f0*/  SYNCS.PHASECHK.TRANS64.TRYWAIT P0, [R3+URZ+0x28840], R2 ;  /* 0x02884002030075a7 */ /* 0x000ea4000800017f */
[----:B--2---:R-:W-:Y:S05]  /*e800*/  @!P0 BRA `(.L_x_2571) ;  /* 0x0000003400f48947 */ /* 0x004fea0003800000 */
.L_x_2662:
[----:B------:R-:W-:Y:S05]  /*e810*/  BSYNC B2 ;  /* 0x0000000000027941 */ /* 0x000fea0003800000 */
.L_x_2570:
        /* <DEDUP_REMOVED lines=12> */
.L_x_2573:
[----:B------:R-:W-:Y:S05]  /*e8e0*/  BSYNC B2 ;  /* 0x0000000000027941 */ /* 0x000fea0003800000 */
.L_x_2572:
[----:B--2---:R-:W2:Y:S04]  /*e8f0*/  LDL R2, [R1+0x4] ;  /* 0x0000040001027983 */ /* 0x004ea80000100800 */
        /* <DEDUP_REMOVED lines=12> */
.L_x_2574:
        /* <DEDUP_REMOVED lines=16> */
.L_x_2575:
        /* <DEDUP_REMOVED lines=17> */
.L_x_2663:
[----:B------:R-:W-:Y:S05]  /*ebd0*/  BSYNC B2 ;  /* 0x0000000000027941 */ /* 0x000fea0003800000 */
.L_x_2576:
        /* <DEDUP_REMOVED lines=11> */
.L_x_2579:
[----:B------:R-:W-:Y:S05]  /*ec90*/  BSYNC B2 ;  /* 0x0000000000027941 */ /* 0x000fea0003800000 */
.L_x_2578:
[----:B------:R-:W2:Y:S04]  /*eca0*/  LDL R15, [R1+0x4] ;  /* 0x00000400010f7983 */ /* 0x000ea80000100800 */
        /* <DEDUP_REMOVED lines=13> */
.L_x_2580:
        /* <DEDUP_REMOVED lines=16> */
.L_x_2581:
        /* <DEDUP_REMOVED lines=11> */
[----:B------:R0:W-:Y:S04]  /*ef30*/  STL [R1+0xc], R7 ;  /* 0x00000c0701007387 */ /* 0x0001e80000100800 */
[----:B------:R0:W-:Y:S02]  /*ef40*/  STL [R1], R8 ;  /* 0x0000000801007387 */ /* 0x0001e40000100800 */
.L_x_2568:
[----:B------:R-:W-:Y:S05]  /*ef50*/  BSYNC B1 ;  /* 0x0000000000017941 */ /* 0x000fea0003800000 */
.L_x_2567:
        /* <DEDUP_REMOVED lines=8> */
[----:B------:R2:W-:Y:S04]  /*efe0*/  STL [R1+0x14], R10 ;  /* 0x0000140a01007387 */ /* 0x0005e80000100800 */
[----:B------:R2:W-:Y:S01]  /*eff0*/  STL [R1+0x8], R11 ;  /* 0x0000080b01007387 */ /* 0x0005e20000100800 */
[----:B------:R-:W-:Y:S05]  /*f000*/  @!P1 BRA `(.L_x_2583) ;  /* 0x0000000800449947 */ /* 0x000fea0003800000 */
[----:B------:R-:W-:Y:S01]  /*f010*/  ULDC.64 UR4, c[0x0][0x418] ;  /* 0x0001060000047ab9 */ /* 0x000fe20000000a00 */
[----:B0-----:R-:W-:Y:S01]  /*f020*/  VIADD R7, R0, 0xffffffff ;  /* 0xffffffff00077836 */ /* 0x001fe20000000000 */
[----:B------:R-:W-:-:S04]  /*f030*/  ISETP.NE.U32.AND P0, PT, RZ, UR4, PT ;  /* 0x00000004ff007c0c */ /* 0x000fc8000bf05070 */
[----:B------:R-:W-:-:S13]  /*f040*/  ISETP.NE.AND.EX P0, PT, RZ, UR5, PT, P0 ;  /* 0x00000005ff007c0c */ /* 0x000fda000bf05300 */
[----:B------:R-:W-:Y:S05]  /*f050*/  @!P0 BRA `(.L_x_2584) ;  /* 0x00000000004c8947 */ /* 0x000fea0003800000 */
[----:B------:R-:W3:Y:S01]  /*f060*/  LDL R13, [R1+0x1c] ;  /* 0x00001c00010d7983 */ /* 0x000ee20000100800 */
[----:B------:R-:W0:Y:S01]  /*f070*/  LDC R9, c[0x0][0x43c] ;  /* 0x00010f00ff097b82 */ /* 0x000e220000000800 */
[----:B------:R-:W-:Y:S02]  /*f080*/  ULDC.64 UR6, c[0x0][0x428] ;  /* 0x00010a0000067ab9 */ /* 0x000fe40000000a00 */
[----:B------:R-:W4:Y:S01]  /*f090*/  LDL R12, [R1+0x10] ;  /* 0x00001000010c7983 */ /* 0x000f220000100800 */
        /* <DEDUP_REMOVED lines=15> */
.L_x_2584:
[----:B------:R-:W3:Y:S01]  /*f190*/  LDL R2, [R1+0x4] ;  /* 0x0000040001027983 */ /* 0x000ee20000100800 */
[----:B------:R-:W-:Y:S01]  /*f1a0*/  SHF.L.U32 R3, R10, 0x1f, RZ ;  /* 0x0000001f0a037819 */ /* 0x000fe200000006ff */
[----:B------:R-:W-:Y:S01]  /*f1b0*/  BSSY B2, `(.L_x_2585) ;  /* 0x0000004000027945 */ /* 0x000fe20003800000 */
[----:B---3--:R-:W-:-:S04]  /*f1c0*/  IMAD R2, R11, 0x8, R2 ;  /* 0x000000080b027824 */ /* 0x008fc800078e0202 */
[----:B------:R-:W3:Y:S02]  /*f1d0*/  SYNCS.PHASECHK.TRANS64.TRYWAIT P0, [R2+URZ+0x28840], R3 ;  /* 0x02884003020075a7 */ /* 0x000ee4000800017f */
[----:B---3--:R-:W-:Y:S05]  /*f1e0*/  @!P0 BRA `(.L_x_2586) ;  /* 0x0000002c00a48947 */ /* 0x008fea0003800000 */
.L_x_2664:
[----:B------:R-:W-:Y:S05]  /*f1f0*/  BSYNC B2 ;  /* 0x0000000000027941 */ /* 0x000fea0003800000 */
.L_x_2585:
[----:B0-----:R-:W0:Y:S01]  /*f200*/  S2R R9, SR_TID.X ;  /* 0x0000000000097919 */ /* 0x001e220000002100 */
        /* <DEDUP_REMOVED lines=9> */
[----:B----4-:R-:W-:Y:S05]  /*f2a0*/  @!P0 BRA `(.L_x_2588) ;  /* 0x0000000000048947 */ /* 0x010fea0003800000 */
[----:B------:R-:W-:Y:S01]  /*f2b0*/  BPT.TRAP 0x1 ;  /* 0x000000040000795c */ /* 0x000fe20000300000 */
.L_x_2588:
[----:B------:R-:W-:Y:S05]  /*f2c0*/  BSYNC B2 ;  /* 0x0000000000027941 */ /* 0x000fea0003800000 */
.L_x_2587:
[----:B---3--:R-:W3:Y:S04]  /*f2d0*/  LDL R2, [R1+0x8] ;  /* 0x0000080001027983 */ /* 0x008ee80000100800 */
[----:B--2---:R-:W2:Y:S04]  /*f2e0*/  LDL R10, [R1+0x4] ;  /* 0x00000400010a7983 */ /* 0x004ea80000100800 */
        /* <DEDUP_REMOVED lines=13> */
.L_x_2589:
        /* <DEDUP_REMOVED lines=16> */
.L_x_2590:
        /* <DEDUP_REMOVED lines=15> */
.L_x_2665:
[----:B------:R-:W-:Y:S05]  /*f5b0*/  BSYNC B2 ;  /* 0x0000000000027941 */ /* 0x000fea0003800000 */
.L_x_2591:
        /* <DEDUP_REMOVED lines=11> */
.L_x_2594:
[----:B------:R-:W-:Y:S05]  /*f670*/  BSYNC B2 ;  /* 0x0000000000027941 */ /* 0x000fea0003800000 */
.L_x_2593:
[----:B------:R-:W2:Y:S04]  /*f680*/  LDL R9, [R1+0x4] ;  /* 0x0000040001097983 */ /* 0x000ea80000100800 */
        /* <DEDUP_REMOVED lines=12> */
.L_x_2595:
        /* <DEDUP_REMOVED lines=16> */
.L_x_2596:
        /* <DEDUP_REMOVED lines=13> */
.L_x_2583:
[----:B------:R-:W-:Y:S05]  /*f920*/  BSYNC B1 ;  /* 0x0000000000017941 */ /* 0x000fea0003800000 */
.L_x_2582:
[C---:B------:R-:W-:Y:S01]  /*f930*/  ISETP.GT.AND P0, PT, R0.reuse, 0x1, PT ;  /* 0x000000010000780c */ /* 0x040fe20003f04270 */
[----:B------:R-:W-:-:S12]  /*f940*/  VIADD R0, R0, 0xfffffffe ;  /* 0xfffffffe00007836 */ /* 0x000fd80000000000 */
[----:B------:R-:W-:Y:S05]  /*f950*/  @P0 BRA `(.L_x_2597) ;  /* 0xffffffec00040947 */ /* 0x000fea000383ffff */
.L_x_2549:
[----:B------:R-:W-:Y:S05]  /*f960*/  BSYNC B0 ;  /* 0x0000000000007941 */ /* 0x000fea0003800000 */
.L_x_2548:
[----:B------:R-:W0:Y:S01]  /*f970*/  S2R R2, SR_TID.X ;  /* 0x0000000000027919 */ /* 0x000e220000002100 */
[----:B------:R-:W-:Y:S01]  /*f980*/  BSSY B0, `(.L_x_2598) ;  /* 0x0000010000007945 */ /* 0x000fe20003800000 */
[----:B0-----:R-:W-:-:S04]  /*f990*/  LOP3.LUT R3, R2, 0x7f, RZ, 0xc0, !PT ;  /* 0x0000007f02037812 */ /* 0x001fc800078ec0ff */
[----:B------:R-:W-:-:S13]  /*f9a0*/  ISETP.NE.AND P0, PT, R3, RZ, PT ;  /* 0x000000ff0300720c */ /* 0x000fda0003f05270 */
[----:B------:R-:W-:Y:S05]  /*f9b0*/  @P0 BRA `(.L_x_2599) ;  /* 0x0000000000300947 */ /* 0x000fea0003800000 */
[----:B------:R-:W0:Y:S01]  /*f9c0*/  S2R R2, SR_LANEID ;  /* 0x0000000000027919 */ /* 0x000e220000000000 */
[----:B------:R-:W-:Y:S01]  /*f9d0*/  VOTEU.ANY UR4, UPT, PT ;  /* 0x0000000000047886 */ /* 0x000fe200038e0100 */
[----:B------:R-:W4:Y:S01]  /*f9e0*/  LDC.64 R4, c[0x0][0xc60] ;  /* 0x00031800ff047b82 */ /* 0x000f220000000a00 */
[----:B------:R-:W0:Y:S02]  /*f9f0*/  FLO.U32 R0, UR4 ;  /* 0x0000000400007d00 */ /* 0x000e2400080e0000 */
[----:B0-----:R-:W-:-:S06]  /*fa00*/  ISETP.EQ.U32.AND P0, PT, R0, R2, PT ;  /* 0x000000020000720c */ /* 0x001fcc0003f02070 */
[----:B------:R-:W4:Y:S07]  /*fa10*/  POPC R2, UR4 ;  /* 0x0000000400027d09 */ /* 0x000f2e0008000000 */
[----:B----4-:R-:W4:Y:S04]  /*fa20*/  @P0 ATOMG.E.ADD.STRONG.GPU PT, R2, desc[UR40][R4.64], R2 ;  /* 0x00000002040209a8 */ /* 0x010f2800081ee1e8 */
[----:B----4-:R0:W4:Y:S02]  /*fa30*/  SHFL.IDX PT, R2, R2, R0, 0x1f ;  /* 0x00001f0002027589 */ /* 0x01012400000e0000 */
[----:B0-----:R-:W0:Y:S02]  /*fa40*/  S2R R0, SR_LTMASK ;  /* 0x0000000000007919 */ /* 0x001e240000003900 */
[----:B0-----:R-:W-:-:S06]  /*fa50*/  LOP3.LUT R0, R0, UR4, RZ, 0xc0, !PT ;  /* 0x0000000400007c12 */ /* 0x001fcc000f8ec0ff */
[----:B------:R-:W4:Y:S02]  /*fa60*/  POPC R0, R0 ;  /* 0x0000000000007309 */ /* 0x000f240000000000 */
[----:B----4-:R-:W-:-:S07]  /*fa70*/  IADD3 R16, R2, UR36, R0 ;  /* 0x0000002402107c10 */ /* 0x010fce000fffe000 */
.L_x_2599:
[----:B------:R-:W-:Y:S05]  /*fa80*/  BSYNC B0 ;  /* 0x0000000000007941 */ /* 0x000fea0003800000 */
.L_x_2598:
[----:B------:R-:W4:Y:S01]  /*fa90*/  LDL.LU R0, [R1+0x20] ;  /* 0x0000200001007983 */ /* 0x000f220000300800 */
[----:B------:R-:W-:Y:S01]  /*faa0*/  BSSY B0, `(.L_x_2600) ;  /* 0x0000040000007945 */ /* 0x000fe20003800000 */
[----:B----4-:R-:W-:-:S13]  /*fab0*/  ISETP.NE.AND P0, PT, R0, RZ, PT ;  /* 0x000000ff0000720c */ /* 0x010fda0003f05270 */
        /* <DEDUP_REMOVED lines=8> */
[----:B------:R-:W0:Y:S02]  /*fb40*/  SYNCS.PHASECHK.TRANS64.TRYWAIT P0, [R0+URZ+0x28860], R2 ;  /* 0x02886002000075a7 */ /* 0x000e24000800017f */
[----:B0-----:R-:W-:Y:S05]  /*fb50*/  @!P0 BRA `(.L_x_2603) ;  /* 0x0000002400708947 */ /* 0x001fea0003800000 */
.L_x_2666:
[----:B------:R-:W-:Y:S05]  /*fb60*/  BSYNC B1 ;  /* 0x0000000000017941 */ /* 0x000fea0003800000 */
.L_x_2602:
[----:B------:R-:W-:Y:S04]  /*fb70*/  BSSY B1, `(.L_x_2604) ;  /* 0x0000009000017945 */ /* 0x000fe80003800000 */
[----:B------:R-:W-:Y:S05]  /*fb80*/  @P1 BRA `(.L_x_2605) ;  /* 0x00000000001c1947 */ /* 0x000fea0003800000 */
[----:B------:R-:W2:Y:S01]  /*fb90*/  S2R R3, SR_TID.X ;  /* 0x0000000000037919 */ /* 0x000ea20000002100 */
[----:B0-----:R-:W-:-:S04]  /*fba0*/  IMAD.MOV.U32 R2, RZ, RZ, 0x8000 ;  /* 0x00008000ff027424 */ /* 0x001fc800078e00ff */
[----:B------:R4:W-:Y:S01]  /*fbb0*/  SYNCS.ARRIVE.TRANS64 RZ, [R0+URZ+0x28850], R2 ;  /* 0x0288500200ff79a7 */ /* 0x0009e2000800003f */
[----:B--2---:R-:W-:-:S04]  /*fbc0*/  LOP3.LUT R3, R3, 0x1f, RZ, 0xc0, !PT ;  /* 0x0000001f03037812 */ /* 0x004fc800078ec0ff */
[----:B------:R-:W-:-:S13]  /*fbd0*/  ISETP.NE.AND P0, PT, R3, RZ, PT ;  /* 0x000000ff0300720c */ /* 0x000fda0003f05270 */
[----:B----4-:R-:W-:Y:S05]  /*fbe0*/  @!P0 BRA `(.L_x_2605) ;  /* 0x0000000000048947 */ /* 0x010fea0003800000 */
[----:B------:R-:W-:Y:S01]  /*fbf0*/  BPT.TRAP 0x1 ;  /* 0x000000040000795c */ /* 0x000fe20000300000 */
.L_x_2605:
[----:B------:R-:W-:Y:S05]  /*fc00*/  BSYNC B1 ;  /* 0x0000000000017941 */ /* 0x000fea0003800000 */
.L_x_2604:
[----:B------:R-:W2:Y:S04]  /*fc10*/  LDL.LU R5, [R1+0x18] ;  /* 0x0000180001057983 */ /* 0x000ea80000300800 */
[----:B------:R-:W2:Y:S04]  /*fc20*/  LDL.LU R3, [R1+0xc] ;  /* 0x00000c0001037983 */ /* 0x000ea80000300800 */
[----:B------:R-:W4:Y:S04]  /*fc30*/  LDL R4, [R1+0x4] ;  /* 0x0000040001047983 */ /* 0x000f280000100800 */
[----:B0-----:R-:W4:Y:S01]  /*fc40*/  LDL R2, [R1+0x8] ;  /* 0x0000080001027983 */ /* 0x001f220000100800 */
[----:B------:R-:W-:Y:S01]  /*fc50*/  UIADD3 UR4, UP0, UR38, 0x470, URZ ;  /* 0x0000047026047890 */ /* 0x000fe2000ff1e03f */
[----:B------:R-:W-:Y:S01]  /*fc60*/  PLOP3.LUT P0, PT, PT, PT, PT, 0x80, 0x0 ;  /* 0x000000000000781c */ /* 0x000fe20003f0f070 */
[----:B------:R-:W-:Y:S01]  /*fc70*/  VIADD R0, R0, 0x28850 ;  /* 0x0002885000007836 */ /* 0x000fe20000000000 */
[----:B------:R-:W-:Y:S01]  /*fc80*/  UMOV UR6, 0x0 ;  /* 0x0000000000067882 */ /* 0x000fe20000000000 */
[----:B------:R-:W-:Y:S01]  /*fc90*/  UIADD3.X UR5, URZ, UR39, URZ, UP0, !UPT ;  /* 0x000000273f057290 */ /* 0x000fe200087fe43f */
[----:B------:R-:W-:Y:S01]  /*fca0*/  UMOV UR7, 0x14f00000 ;  /* 0x14f0000000077882 */ /* 0x000fe20000000000 */
[----:B------:R-:W-:Y:S01]  /*fcb0*/  UMOV UR10, URZ ;  /* 0x0000003f000a7c82 */ /* 0x000fe20008000000 */
[----:B--2---:R-:W-:-:S02]  /*fcc0*/  IMAD R3, R3, 0x80, R5 ;  /* 0x0000008003037824 */ /* 0x004fc400078e0205 */
[----:B----4-:R-:W-:-:S04]  /*fcd0*/  IMAD R2, R2, 0x8000, R4 ;  /* 0x0000800002027824 */ /* 0x010fc800078e0204 */
[----:B------:R-:W-:-:S07]  /*fce0*/  VIADD R4, R2, 0x400 ;  /* 0x0000040002047836 */ /* 0x000fce0000000000 */
.L_x_2606:
        /* <DEDUP_REMOVED lines=11> */
[----:B------:R-:W-:Y:S01]  /*fda0*/  PLOP3.LUT P0, PT, PT, PT, PT, 0x80, 0x0 ;  /* 0x000000000000781c */ /* 0x000fe20003f0f070 */
[----:B------:R-:W-:Y:S01]  /*fdb0*/  VIADD R2, R2, 0x4400 ;  /* 0x0000440002027836 */ /* 0x000fe20000000000 */
[----:B------:R-:W-:Y:S01]  /*fdc0*/  UMOV UR6, 0x0 ;  /* 0x0000000000067882 */ /* 0x000fe20000000000 */
[----:B------:R-:W-:Y:S01]  /*fdd0*/  UMOV UR7, 0x14f00000 ;  /* 0x14f0000000077882 */ /* 0x000fe20000000000 */
[----:B------:R-:W-:-:S09]  /*fde0*/  UMOV UR10, 0x40 ;  /* 0x00000040000a7882 */ /* 0x000fd20000000000 */
.L_x_2607:
        /* <DEDUP_REMOVED lines=11> */
.L_x_2601:
[----:B------:R-:W-:Y:S05]  /*fea0*/  BSYNC B0 ;  /* 0x0000000000007941 */ /* 0x000fea0003800000 */
.L_x_2600:
[----:B------:R-:W4:Y:S04]  /*feb0*/  LDL.LU R5, [R1+0x8] ;  /* 0x0000080001057983 */ /* 0x000f280000300800 */
        /* <DEDUP_REMOVED lines=8> */
.L_x_2528:
[----:B------:R-:W-:Y:S05]  /*ff40*/  BSYNC B7 ;  /* 0x0000000000077941 */ /* 0x000fea0003800000 */
.L_x_2526:
[----:B----4-:R-:W4:Y:S02]  /*ff50*/  LDL R0, [R1+0x50] ;  /* 0x0000500001007983 */ /* 0x010f240000100800 */
[----:B----4-:R-:W-:-:S13]  /*ff60*/  ISETP.NE.AND P0, PT, R0, RZ, PT ;  /* 0x000000ff0000720c */ /* 0x010fda0003f05270 */
[----:B------:R-:W-:Y:S05]  /*ff70*/  @!P0 BRA `(.L_x_2608) ;  /* 0x0000000000288947 */ /* 0x000fea0003800000 */
[----:B------:R-:W-:Y:S05]  /*ff80*/  WARPSYNC.ALL ;  /* 0x0000000000007948 */ /* 0x000fea0003800000 */
[----:B------:R-:W4:Y:S08]  /*ff90*/  S2UR UR5, SR_CgaCtaId ;  /* 0x00000000000579c3 */ /* 0x000f300000008800 */
[----:B------:R-:W-:Y:S06]  /*ffa0*/  BAR.SYNC.DEFER_BLOCKING 0x5, 0x180 ;  /* 0x0146000000007b1d */ /* 0x000fec0000010000 */
[----:B------:R-:W-:-:S02]  /*ffb0*/  UMOV UR4, 0x400 ;  /* 0x0000040000047882 */ /* 0x000fc40000000000 */
[----:B----4-:R-:W-:-:S06]  /*ffc0*/  ULEA UR4, UR5, UR4, 0x18 ;  /* 0x0000000405047291 */ /* 0x010fcc000f8ec03f */
[----:B------:R-:W-:-:S05]  /*ffd0*/  IMAD.U32 R0, RZ, RZ, UR4 ;  /* 0x00000004ff007e24 */ /* 0x000fca000f8e00ff */
[----:B------:R4:W0:Y:S04]  /*ffe0*/  LDS.128 R16, [R0+0x288d0] ;  /* 0x0288d00000107984 */ /* 0x0008280000000c00 */
[----:B------:R4:W-:Y:S01]  /*fff0*/  STL [R1+0x4], R0 ;  /* 0x0000040001007387 */ /* 0x0009e20000100800 */
[----:B------:R-:W-:Y:S06]  /*10000*/  BAR.ARV 0x4, 0x180 ;  /* 0x0106000000007b1d */ /* 0x000fec0000002000 */
[----:B------:R-:W-:Y:S05]  /*10010*/  BRA `(.L_x_2609) ;  /* 0x0000000800d47947 */ /* 0x000fea0003800000 */
.L_x_2608:
[----:B------:R-:W4:Y:S01]  /*10020*/  S2R R0, SR_TID.X ;  /* 0x0000000000007919 */ /* 0x000f220000002100 */
[----:B------:R-:W-:Y:S01]  /*10030*/  UMOV UR4, 0xffffffff ;  /* 0xffffffff00047882 */ /* 0x000fe20000000000 */
[----:B----4-:R-:W-:-:S04]  /*10040*/  LOP3.LUT R4, R0, 0x1f, RZ, 0xc0, !PT ;  /* 0x0000001f00047812 */ /* 0x010fc800078ec0ff */
[----:B------:R-:W-:Y:S01]  /*10050*/  ISETP.NE.AND P0, PT, R4, 0x1f, PT ;  /* 0x0000001f0400780c */ /* 0x000fe20003f05270 */
[----:B------:R-:W-:-:S12]  /*10060*/  BRA.DIV UR4, `(.L_x_2610) ;  /* 0x0000002204407947 */ /* 0x000fd8000b800000 */
[----:B------:R-:W-:Y:S01]  /*10070*/  IMAD.IADD R5, R19, 0x1, R4 ;  /* 0x0000000113057824 */ /* 0x000fe200078e0204 */
[----:B------:R-:W-:-:S04]  /*10080*/  ULDC UR4, c[0x0][0xc3c] ;  /* 0x00030f0000047ab9 */ /* 0x000fc80000000800 */
[----:B------:R-:W-:-:S13]  /*10090*/  ISETP.GE.OR P1, PT, R5, UR4, !P0 ;  /* 0x0000000405007c0c */ /* 0x000fda000c726670 */
[----:B------:R-:W4:Y:S02]  /*100a0*/  @!P1 LDC.64 R2, c[0x0][0xc80] ;  /* 0x00032000ff029b82 */ /* 0x000f240000000a00 */
[----:B----4-:R-:W-:-:S06]  /*100b0*/  @!P1 IMAD.WIDE R2, R5, 0x4, R2 ;  /* 0x0000000405029825 */ /* 0x010fcc00078e0202 */
[----:B------:R4:W2:Y:S01]  /*100c0*/  @!P1 LDG.E R3, desc[UR40][R2.64] ;  /* 0x0000002802039981 */ /* 0x0008a2000c1e1900 */
[C---:B------:R-:W-:Y:S02]  /*100d0*/  ISETP.GE.U32.AND P2, PT, R4.reuse, 0x2, PT ;  /* 0x000000020400780c */ /* 0x040fe40003f46070 */
[C---:B------:R-:W-:Y:S01]  /*100e0*/  ISETP.GE.U32.AND P3, PT, R4.reuse, 0x4, PT ;  /* 0x000000040400780c */ /* 0x040fe20003f66070 */
[----:B------:R-:W-:Y:S01]  /*100f0*/  SHFL.IDX PT, R0, R16, RZ, 0x1f ;  /* 0x00001fff10007589 */ /* 0x000fe200000e0000 */
[C---:B------:R-:W-:Y:S02]  /*10100*/  ISETP.GE.U32.AND P4, PT, R4.reuse, 0x8, PT ;  /* 0x000000080400780c */ /* 0x040fe40003f86070 */
[C---:B------:R-:W-:Y:S01]  /*10110*/  ISETP.GE.U32.AND P5, PT, R4.reuse, 0x10, PT ;  /* 0x000000100400780c */ /* 0x040fe20003fa6070 */
[----:B----4-:R-:W-:Y:S02]  /*10120*/  IMAD.MOV.U32 R2, RZ, RZ, RZ ;  /* 0x000000ffff027224 */ /* 0x010fe400078e00ff */
[----:B--2---:R-:W-:Y:S01]  /*10130*/  @!P1 IMAD.MOV.U32 R2, RZ, RZ, R3 ;  /* 0x000000ffff029224 */ /* 0x004fe200078e0003 */
        /* <DEDUP_REMOVED lines=18> */
.L_x_2676:
[----:B------:R-:W-:Y:S02]  /*10260*/  ULDC UR4, c[0x0][0xc38] ;  /* 0x00030e0000047ab9 */ /* 0x000fe40000000800 */
[----:B------:R-:W-:-:S04]  /*10270*/  IMAD.U32 R4, RZ, RZ, UR4 ;  /* 0x00000004ff047e24 */ /* 0x000fc8000f8e00ff */
[----:B----4-:R-:W-:-:S04]  /*10280*/  IMAD R16, R14, R4, RZ ;  /* 0x000000040e107224 */ /* 0x010fc800078e02ff */
[----:B------:R-:W-:-:S05]  /*10290*/  IMAD.IADD R5, R5, 0x1, R16 ;  /* 0x0000000105057824 */ /* 0x000fca00078e0210 */
[----:B------:R-:W-:-:S13]  /*102a0*/  ISETP.GT.AND P6, PT, R5, R0, PT ;  /* 0x000000000500720c */ /* 0x000fda0003fc4270 */
[----:B------:R-:W-:Y:S05]  /*102b0*/  @P6 BRA `(.L_x_2611) ;  /* 0x00000000009c6947 */ /* 0x000fea0003800000 */
.L_x_2616:
[----:B------:R-:W4:Y:S01]  /*102c0*/  LDC R2, c[0x0][0xc3c] ;  /* 0x00030f00ff027b82 */ /* 0x000f220000000800 */
[----:B------:R-:W-:-:S05]  /*102d0*/  VIADD R19, R19, 0x1f ;  /* 0x0000001f13137836 */ /* 0x000fca0000000000 */
[----:B----4-:R-:W-:-:S13]  /*102e0*/  ISETP.GE.AND P6, PT, R19, R2, PT ;  /* 0x000000021300720c */ /* 0x010fda0003fc6270 */
[----:B------:R-:W-:Y:S05]  /*102f0*/  @P6 BRA `(.L_x_2612) ;  /* 0x0000000400d06947 */ /* 0x000fea0003800000 */
[----:B--2---:R-:W2:Y:S01]  /*10300*/  S2R R3, SR_TID.X ;  /* 0x0000000000037919 */ /* 0x004ea20000002100 */
[----:B------:R-:W-:Y:S01]  /*10310*/  BSSY B0, `(.L_x_2613) ;  /* 0x0000009000007945 */ /* 0x000fe20003800000 */
[----:B--2---:R-:W-:-:S05]  /*10320*/  LOP3.LUT R3, R3, 0x1f, RZ, 0xc0, !PT ;  /* 0x0000001f03037812 */ /* 0x004fca00078ec0ff */
[----:B---3--:R-:W-:-:S05]  /*10330*/  IMAD.IADD R7, R19, 0x1, R3 ;  /* 0x0000000113077824 */ /* 0x008fca00078e0203 */
[----:B------:R-:W-:Y:S01]  /*10340*/  ISETP.GE.OR P6, PT, R7, R2, !P0 ;  /* 0x000000020700720c */ /* 0x000fe200047c6670 */
[----:B------:R-:W-:-:S12]  /*10350*/  IMAD.MOV.U32 R2, RZ, RZ, RZ ;  /* 0x000000ffff027224 */ /* 0x000fd800078e00ff */
[----:B------:R-:W-:Y:S05]  /*10360*/  @P6 BRA `(.L_x_2614) ;  /* 0x00000000000c6947 */ /* 0x000fea0003800000 */
[----:B------:R-:W2:Y:S02]  /*10370*/  LDC.64 R2, c[0x0][0xc80] ;  /* 0x00032000ff027b82 */ /* 0x000ea40000000a00 */
[----:B--2---:R-:W-:-:S06]  /*10380*/  IMAD.WIDE R2, R7, 0x4, R2 ;  /* 0x0000000407027825 */ /* 0x004fcc00078e0202 */
[----:B------:R2:W5:Y:S02]  /*10390*/  LDG.E R2, desc[UR40][R2.64] ;  /* 0x0000002802027981 */ /* 0x000564000c1e1900 */
.L_x_2614:
[----:B------:R-:W-:Y:S05]  /*103a0*/  BSYNC B0 ;  /* 0x0000000000007941 */ /* 0x000fea0003800000 */
.L_x_2613:
[----:B------:R-:W-:-:S03]  /*103b0*/  UMOV UR4, 0xffffffff ;  /* 0xffffffff00047882 */ /* 0x000fc60000000000 */
[----:B------:R-:W-:Y:S05]  /*103c0*/  BRA.DIV UR4, `(.L_x_2615) ;  /* 0x00000022048c7947 */ /* 0x000fea000b800000 */
[----:B-----5:R-:W2:Y:S02]  /*103d0*/  SHFL.UP PT, R14, R2, 0x1, RZ ;  /* 0x04200000020e7989 */ /* 0x020ea400000e00ff */
        /* <DEDUP_REMOVED lines=15> */
.L_x_2684:
[----:B------:R-:W-:Y:S02]  /*104d0*/  ULDC UR4, c[0x0][0xc38] ;  /* 0x00030e0000047ab9 */ /* 0x000fe40000000800 */
[----:B------:R-:W-:-:S04]  /*104e0*/  IMAD.U32 R4, RZ, RZ, UR4 ;  /* 0x00000004ff047e24 */ /* 0x000fc8000f8e00ff */
[----:B---3--:R-:W-:-:S04]  /*104f0*/  IMAD R16, R14, R4, RZ ;  /* 0x000000040e107224 */ /* 0x008fc800078e02ff */
[----:B------:R-:W-:-:S05]  /*10500*/  IMAD.IADD R5, R16, 0x1, R5 ;  /* 0x0000000110057824 */ /* 0x000fca00078e0205 */
[----:B------:R-:W-:-:S13]  /*10510*/  ISETP.GT.AND P6, PT, R5, R0, PT ;  /* 0x000000000500720c */ /* 0x000fda0003fc4270 */
[----:B------:R-:W-:Y:S05]  /*10520*/  @!P6 BRA `(.L_x_2616) ;  /* 0xfffffffc0064e947 */ /* 0x000fea000383ffff */
.L_x_2611:
        /* <DEDUP_REMOVED lines=8> */
.L_x_2688:
[----:B------:R-:W-:Y:S01]  /*105b0*/  ISETP.NE.AND P0, PT, R5, RZ, PT ;  /* 0x000000ff0500720c */ /* 0x000fe20003f05270 */
[----:B------:R-:W-:-:S12]  /*105c0*/  IMAD.MOV.U32 R5, RZ, RZ, RZ ;  /* 0x000000ffff057224 */ /* 0x000fd800078e00ff */
[----:B------:R-:W-:Y:S05]  /*105d0*/  @!P0 BRA `(.L_x_2618) ;  /* 0x0000000000108947 */ /* 0x000fea0003800000 */
[----:B------:R-:W-:Y:S01]  /*105e0*/  UMOV UR4, 0xffffffff ;  /* 0xffffffff00047882 */ /* 0x000fe20000000000 */
[----:B------:R-:W-:Y:S02]  /*105f0*/  VIADD R12, R6, 0xffffffff ;  /* 0xffffffff060c7836 */ /* 0x000fe40000000000 */
[----:B------:R-:W-:Y:S05]  /*10600*/  BRA.DIV UR4, `(.L_x_2619) ;  /* 0x0000002604047947 */ /* 0x000fea000b800000 */
[----:B------:R0:W0:Y:S02]  /*10610*/  SHFL.IDX PT, R5, R3, R12, 0x1f ;  /* 0x00001f0c03057589 */ /* 0x00002400000e0000 */
.L_x_2618:
[----:B0-2-4-:R-:W0:Y:S01]  /*10620*/  LDC.64 R2, c[0x0][0xc90] ;  /* 0x00032400ff027b82 */ /* 0x015e220000000a00 */
[----:B------:R-:W-:-:S04]  /*10630*/  IMAD.IADD R19, R6, 0x1, R19 ;  /* 0x0000000106137824 */ /* 0x000fc800078e0213 */
[----:B0-----:R-:W-:-:S05]  /*10640*/  IMAD.WIDE R2, R19, 0x4, R2 ;  /* 0x0000000413027825 */ /* 0x001fca00078e0202 */
[----:B---3--:R-:W2:Y:S01]  /*10650*/  LDG.E R7, desc[UR40][R2.64] ;  /* 0x0000002802077981 */ /* 0x008ea2000c1e1900 */
[----:B------:R-:W-:-:S04]  /*10660*/  IMAD R16, R5, R4, R16 ;  /* 0x0000000405107224 */ /* 0x000fc800078e0210 */
[----:B------:R-:W-:Y:S02]  /*10670*/  IMAD.IADD R0, R0, 0x1, -R16 ;  /* 0x0000000100007824 */ /* 0x000fe400078e0a10 */
[----:B--2---:R-:W-:-:S05]  /*10680*/  IMAD R6, R17, R7, RZ ;  /* 0x0000000711067224 */ /* 0x004fca00078e02ff */
[----:B-----5:R-:W-:-:S04]  /*10690*/  IABS R8, R6 ;  /* 0x0000000600087213 */ /* 0x020fc80000000000 */
        /* <DEDUP_REMOVED lines=58> */
.L_x_2612:
[----:B------:R-:W-:Y:S01]  /*10a40*/  UMOV UR4, URZ ;  /* 0x0000003f00047c82 */ /* 0x000fe20008000000 */
[----:B------:R-:W-:Y:S01]  /*10a50*/  UMOV UR5, URZ ;  /* 0x0000003f00057c82 */ /* 0x000fe20008000000 */
[----:B------:R-:W-:Y:S01]  /*10a60*/  ULDC UR6, c[0x0][0xc3c] ;  /* 0x00030f0000067ab9 */ /* 0x000fe20000000800 */
[----:B------:R-:W-:Y:S02]  /*10a70*/  IMAD.MOV.U32 R16, RZ, RZ, R0 ;  /* 0x000000ffff107224 */ /* 0x000fe400078e0000 */
[----:B------:R-:W-:Y:S02]  /*10a80*/  IMAD.U32 R17, RZ, RZ, UR4 ;  /* 0x00000004ff117e24 */ /* 0x000fe4000f8e00ff */
[----:B------:R-:W-:Y:S02]  /*10a90*/  IMAD.U32 R18, RZ, RZ, UR5 ;  /* 0x00000005ff127e24 */ /* 0x000fe4000f8e00ff */
[----:B------:R-:W-:-:S07]  /*10aa0*/  IMAD.U32 R19, RZ, RZ, UR6 ;  /* 0x00000006ff137e24 */ /* 0x000fce000f8e00ff */
.L_x_2620:
[----:B------:R4:W3:Y:S01]  /*10ab0*/  LDL R2, [R1+0x4] ;  /* 0x0000040001027983 */ /* 0x0008e20000100800 */
[----:B------:R-:W0:Y:S01]  /*10ac0*/  S2R R0, SR_TID.X ;  /* 0x0000000000007919 */ /* 0x000e220000002100 */
[----:B------:R-:W-:Y:S05]  /*10ad0*/  WARPSYNC.ALL ;  /* 0x0000000000007948 */ /* 0x000fea0003800000 */
[----:B0-----:R-:W-:Y:S01]  /*10ae0*/  LOP3.LUT R0, R0, 0x1f, RZ, 0xc0, !PT ;  /* 0x0000001f00007812 */ /* 0x001fe200078ec0ff */
[----:B------:R-:W-:Y:S03]  /*10af0*/  BAR.SYNC.DEFER_BLOCKING 0x4, 0x180 ;  /* 0x0106000000007b1d */ /* 0x000fe60000010000 */
[----:B------:R-:W-:-:S13]  /*10b00*/  ISETP.NE.AND P0, PT, R0, RZ, PT ;  /* 0x000000ff0000720c */ /* 0x000fda0003f05270 */
[----:B--2---:R-:W3:Y:S01]  /*10b10*/  @!P0 S2R R3, SR_CgaCtaId ;  /* 0x0000000000038919 */ /* 0x004ee20000008800 */
[----:B------:R-:W-:-:S04]  /*10b20*/  @!P0 MOV R0, 0x400 ;  /* 0x0000040000008802 */ /* 0x000fc80000000f00 */
[----:B---3--:R-:W-:-:S05]  /*10b30*/  @!P0 LEA R2, R3, R0, 0x18 ;  /* 0x0000000003028211 */ /* 0x008fca00078ec0ff */
[----:B------:R4:W-:Y:S04]  /*10b40*/  @!P0 STS.128 [R2+0x288d0], R16 ;  /* 0x0288d01002008388 */ /* 0x0009e80000000c00 */
[----:B------:R4:W-:Y:S01]  /*10b50*/  @!P0 STL [R1+0x4], R2 ;  /* 0x0000040201008387 */ /* 0x0009e20000100800 */
[----:B------:R-:W-:Y:S06]  /*10b60*/  BAR.ARV 0x5, 0x180 ;  /* 0x0146000000007b1d */ /* 0x000fec0000002000 */
.L_x_2609:
[----:B------:R-:W-:Y:S02]  /*10b70*/  ULDC UR4, c[0x0][0xc3c] ;  /* 0x00030f0000047ab9 */ /* 0x000fe40000000800 */
[----:B0-----:R-:W-:-:S13]  /*10b80*/  ISETP.GE.AND P0, PT, R19, UR4, PT ;  /* 0x0000000413007c0c */ /* 0x001fda000bf06270 */
[----:B------:R-:W-:Y:S05]  /*10b90*/  @!P0 BRA `(.L_x_2621) ;  /* 0xffffffac00c88947 */ /* 0x000fea000383ffff */
[----:B------:R-:W-:Y:S05]  /*10ba0*/  BSYNC B8 ;  /* 0x0000000000087941 */ /* 0x000fea0003800000 */
.L_x_2522:
[----:B----4-:R-:W4:Y:S01]  /*10bb0*/  LDL.LU R0, [R1+0x48] ;  /* 0x0000480001007983 */ /* 0x010f220000300800 */
[----:B------:R-:W-:Y:S01]  /*10bc0*/  BSSY B0, `(.L_x_2622) ;  /* 0x000000b000007945 */ /* 0x000fe20003800000 */
[----:B------:R-:W0:Y:S01]  /*10bd0*/  S2R R5, SR_CgaCtaId ;  /* 0x0000000000057919 */ /* 0x000e220000008800 */
[----:B----4-:R-:W-:-:S05]  /*10be0*/  VIADD R0, R0, 0x1 ;  /* 0x0000000100007836 */ /* 0x010fca0000000000 */
[----:B------:R-:W-:-:S04]  /*10bf0*/  LEA.HI R2, R0, R0, RZ, 0x1 ;  /* 0x0000000000027211 */ /* 0x000fc800078f08ff */
[----:B------:R-:W-:-:S05]  /*10c00*/  LOP3.LUT R3, R2, 0xfffffffe, RZ, 0xc0, !PT ;  /* 0xfffffffe02037812 */ /* 0x000fca00078ec0ff */
[----:B------:R-:W-:Y:S01]  /*10c10*/  IMAD.IADD R3, R0, 0x1, -R3 ;  /* 0x0000000100037824 */ /* 0x000fe200078e0a03 */
[----:B------:R-:W-:-:S04]  /*10c20*/  MOV R0, 0x400 ;  /* 0x0000040000007802 */ /* 0x000fc80000000f00 */
[----:B0-----:R-:W-:Y:S02]  /*10c30*/  LEA R0, R5, R0, 0x18 ;  /* 0x0000000005007211 */ /* 0x001fe400078ec0ff */
[----:B------:R-:W-:-:S04]  /*10c40*/  SHF.L.U32 R3, R3, 0x1f, RZ ;  /* 0x0000001f03037819 */ /* 0x000fc800000006ff */
[----:B------:R-:W0:Y:S02]  /*10c50*/  SYNCS.PHASECHK.TRANS64.TRYWAIT P0, [R0+URZ+0x28820], R3 ;  /* 0x02882003000075a7 */ /* 0x000e24000800017f */
[----:B0-----:R-:W-:Y:S05]  /*10c60*/  @!P0 BRA `(.L_x_2623) ;  /* 0x0000001c00948947 */ /* 0x001fea0003800000 */
.L_x_2691:
[----:B------:R-:W-:Y:S05]  /*10c70*/  BSYNC B0 ;  /* 0x0000000000007941 */ /* 0x000fea0003800000 */
.L_x_2622:
[----:B------:R-:W-:-:S03]  /*10c80*/  UMOV UR4, 0xffffffff ;  /* 0xffffffff00047882 */ /* 0x000fc60000000000 */
[----:B------:R-:W-:Y:S05]  /*10c90*/  BRA.DIV UR4, `(.L_x_2624) ;  /* 0x0000001e049c7947 */ /* 0x000fea000b800000 */
[----:B------:R-:W4:Y:S02]  /*10ca0*/  S2R R2, SR_TID.X ;  /* 0x0000000000027919 */ /* 0x000f240000002100 */
[----:B----4-:R-:W-:-:S04]  /*10cb0*/  SHF.R.U32.HI R2, RZ, 0x5, R2 ;  /* 0x00000005ff027819 */ /* 0x010fc80000011602 */
[----:B------:R-:W-:-:S05]  /*10cc0*/  LOP3.LUT R2, R2, 0x3, RZ, 0xc0, !PT ;  /* 0x0000000302027812 */ /* 0x000fca00078ec0ff */
[----:B------:R4:W0:Y:S02]  /*10cd0*/  SHFL.IDX PT, R14, R2, RZ, 0x1f ;  /* 0x00001fff020e7589 */ /* 0x00082400000e0000 */
.L_x_2694:
[----:B0-----:R-:W-:Y:S01]  /*10ce0*/  ISETP.NE.AND P0, PT, R14, RZ, PT ;  /* 0x000000ff0e00720c */ /* 0x001fe20003f05270 */
[----:B------:R-:W-:-:S12]  /*10cf0*/  BSSY B0, `(.L_x_2625) ;  /* 0x0000027000007945 */ /* 0x000fd80003800000 */
[----:B------:R-:W-:Y:S05]  /*10d00*/  @P0 BRA `(.L_x_2626) ;  /* 0x0000000000940947 */ /* 0x000fea0003800000 */
[----:B------:R-:W-:-:S03]  /*10d10*/  UMOV UR4, 0xffffffff ;  /* 0xffffffff00047882 */ /* 0x000fc60000000000 */
[----:B------:R-:W-:Y:S05]  /*10d20*/  BRA.DIV UR4, `(.L_x_2627) ;  /* 0x0000001e04ac7947 */ /* 0x000fea000b800000 */
[----:B------:R-:W-:-:S13]  /*10d30*/  ELECT P6, URZ, PT ;  /* 0x00000000003f782f */ /* 0x000fda00038c0000 */
.L_x_2697:
[----:B------:R-:W-:Y:S05]  /*10d40*/  @!P6 BRA `(.L_x_2626) ;  /* 0x000000000084e947 */ /* 0x000fea0003800000 */
[----:B----4-:R-:W4:Y:S02]  /*10d50*/  LDL.LU R2, [R1+0x54] ;  /* 0x0000540001027983 */ /* 0x010f240000300800 */
[----:B----4-:R-:W-:-:S04]  /*10d60*/  LOP3.LUT R2, R2, 0x2, RZ, 0xfc, !PT ;  /* 0x0000000202027812 */ /* 0x010fc800078efcff */
[----:B------:R-:W-:-:S13]  /*10d70*/  ISETP.NE.AND P2, PT, R2, 0x3, PT ;  /* 0x000000030200780c */ /* 0x000fda0003f45270 */
[----:B------:R-:W-:Y:S05]  /*10d80*/  @!P2 BRA `(.L_x_2628) ;  /* 0x000000000004a947 */ /* 0x000fea0003800000 */
[----:B------:R-:W-:Y:S01]  /*10d90*/  BPT.TRAP 0x1 ;  /* 0x000000040000795c */ /* 0x000fe20000300000 */
.L_x_2628:
[----:B------:R-:W4:Y:S04]  /*10da0*/  LDL R3, [R1+0x8] ;  /* 0x0000080001037983 */ /* 0x000f280000100800 */
[----:B--23--:R-:W2:Y:S01]  /*10db0*/  LDL.LU R7, [R1+0x14] ;  /* 0x0000140001077983 */ /* 0x00cea20000300800 */
[----:B------:R-:W-:-:S04]  /*10dc0*/  VIADD R2, R0, 0x28840 ;  /* 0x0002884000027836 */ /* 0x000fc80000000000 */
[C---:B----4-:R-:W-:Y:S02]  /*10dd0*/  IMAD R6, R3.reuse, 0x8, R2 ;  /* 0x0000000803067824 */ /* 0x050fe400078e0202 */
        /* <DEDUP_REMOVED lines=10> */
.L_x_2698:
[----:B------:R-:W2:Y:S02]  /*10e80*/  SYNCS.PHASECHK.TRANS64.TRYWAIT P0, [R7+URZ], R2 ;  /* 0x00000002070075a7 */ /* 0x000ea4000800017f */
[----:B--2---:R-:W-:Y:S05]  /*10e90*/  @!P0 BRA `(.L_x_2630) ;  /* 0x0000001c00848947 */ /* 0x004fea0003800000 */
.L_x_2699:
[----:B------:R-:W-:Y:S05]  /*10ea0*/  @!P2 BRA `(.L_x_2631) ;  /* 0x000000000004a947 */ /* 0x000fea0003800000 */
[----:B------:R-:W-:Y:S01]  /*10eb0*/  BPT.TRAP 0x1 ;  /* 0x000000040000795c */ /* 0x000fe20000300000 */
.L_x_2631:
[----:B------:R-:W3:Y:S01]  /*10ec0*/  LDL.LU R4, [R1+0x8] ;  /* 0x0000080001047983 */ /* 0x000ee20000300800 */
[----:B------:R-:W-:-:S04]  /*10ed0*/  VIADD R0, R0, 0x28860 ;  /* 0x0002886000007836 */ /* 0x000fc80000000000 */
[----:B---3--:R-:W-:-:S04]  /*10ee0*/  IMAD R4, R4, 0x8, R0 ;  /* 0x0000000804047824 */ /* 0x008fc800078e0200 */
[----:B------:R-:W3:Y:S02]  /*10ef0*/  SYNCS.PHASECHK.TRANS64.TRYWAIT P0, [R4+URZ], R5 ;  /* 0x00000005040075a7 */ /* 0x000ee4000800017f */
[----:B---3--:R-:W-:Y:S05]  /*10f00*/  @!P0 BRA `(.L_x_2632) ;  /* 0x0000001c007c8947 */ /* 0x008fea0003800000 */
.L_x_2700:
[----:B------:R-:W-:-:S07]  /*10f10*/  IMAD R3, R3, 0x8, R0 ;  /* 0x0000000803037824 */ /* 0x000fce00078e0200 */
.L_x_2633:
[----:B----4-:R4:W0:Y:S02]  /*10f20*/  SYNCS.PHASECHK.TRANS64.TRYWAIT P0, [R3+URZ], R2 ;  /* 0x00000002030075a7 */ /* 0x010824000800017f */
[----:B0-----:R-:W-:Y:S05]  /*10f30*/  @!P0 NANOSLEEP.SYNCS 0x989680 ;  /* 0x009896800000895d */ /* 0x001fea0003900000 */
[----:B------:R-:W0:Y:S02]  /*10f40*/  @!P0 SYNCS.PHASECHK.TRANS64 P0, [R3+URZ], R2 ;  /* 0x00000002030085a7 */ /* 0x000e24000800007f */
[----:B0-----:R-:W-:Y:S05]  /*10f50*/  @!P0 BRA `(.L_x_2633) ;  /* 0xfffffffc00f08947 */ /* 0x001fea000383ffff */
.L_x_2626:
[----:B------:R-:W-:Y:S05]  /*10f60*/  BSYNC B0 ;  /* 0x0000000000007941 */ /* 0x000fea0003800000 */
.L_x_2625:
[----:B------:R-:W-:Y:S05]  /*10f70*/  EXIT ;  /* 0x000000000000794d */ /* 0x000fea0003800000 */
.L_x_2464:
[----:B0-----:R-:W-:-:S04]  /*10f80*/  IMAD.U32 R3, RZ, RZ, UR38 ;  /* 0x00000026ff037e24 */ /* 0x001fc8000f8e00ff */
[----:B------:R0:W1:Y:S03]  /*10f90*/  SYNCS.PHASECHK.TRANS64.TRYWAIT P1, [R3+URZ+0x28800], R0 ;  /* 0x02880000030075a7 */ /* 0x000066000802017f */
[----:B-1----:R-:W-:Y:S05]  /*10fa0*/  @!P1 NANOSLEEP.SYNCS 0x989680 ;  /* 0x009896800000995d */ /* 0x002fea0003900000 */
[----:B------:R-:W1:Y:S02]  /*10fb0*/  @!P1 SYNCS.PHASECHK.TRANS64 P1, [R3+URZ+0x28800], R0 ;  /* 0x02880000030095a7 */ /* 0x000e64000802007f */
[----:B-1----:R-:W-:Y:S05]  /*10fc0*/  @!P1 BRA `(.L_x_2464) ;  /* 0xfffffffc00ec9947 */ /* 0x002fea000383ffff */
[----:B------:R-:W-:Y:S05]  /*10fd0*/  BRA `(.L_x_2634) ;  /* 0xffffff0400d87947 */ /* 0x000fea000383ffff */
.L_x_2468:
[----:B-1----:R1:W2:Y:S02]  /*10fe0*/  SYNCS.PHASECHK.TRANS64.TRYWAIT P2, [R3+URZ+0x28830], R0 ;  /* 0x02883000030075a7 */ /* 0x0022a4000804017f */
[----:B--2---:R-:W-:Y:S05]  /*10ff0*/  @!P2 NANOSLEEP.SYNCS 0x989680 ;  /* 0x009896800000a95d */ /* 0x004fea0003900000 */
[----:B------:R-:W2:Y:S02]  /*11000*/  @!P2 SYNCS.PHASECHK.TRANS64 P2, [R3+URZ+0x28830], R0 ;  /* 0x028830000300a5a7 */ /* 0x000ea4000804007f */
[----:B--2---:R-:W-:Y:S05]  /*11010*/  @!P2 BRA `(.L_x_2468) ;  /* 0xfffffffc00f0a947 */ /* 0x004fea000383ffff */
[----:B------:R-:W-:Y:S05]  /*11020*/  BRA `(.L_x_2467) ;  /* 0xffffff0400fc7947 */ /* 0x000fea000383ffff */
.L_x_2473:
[----:B-1----:R-:W-:-:S04]  /*11030*/  IMAD.U32 R5, RZ, RZ, UR6 ;  /* 0x00000006ff057e24 */ /* 0x002fc8000f8e00ff */
[----:B------:R1:W2:Y:S03]  /*11040*/  SYNCS.PHASECHK.TRANS64.TRYWAIT P3, [R5+URZ+0x28830], R0 ;  /* 0x02883000050075a7 */ /* 0x0002a6000806017f */
[----:B--2---:R-:W-:Y:S05]  /*11050*/  @!P3 NANOSLEEP.SYNCS 0x989680 ;  /* 0x009896800000b95d */ /* 0x004fea0003900000 */
[----:B------:R-:W2:Y:S02]  /*11060*/  @!P3 SYNCS.PHASECHK.TRANS64 P3, [R5+URZ+0x28830], R0 ;  /* 0x028830000500b5a7 */ /* 0x000ea4000806007f */
[----:B--2---:R-:W-:Y:S05]  /*11070*/  @!P3 BRA `(.L_x_2473) ;  /* 0xfffffffc00ecb947 */ /* 0x004fea000383ffff */
[----:B------:R-:W-:Y:S05]  /*11080*/  BRA `(.L_x_2470) ;  /* 0xffffff2800ec7947 */ /* 0x000fea000383ffff */
.L_x_2477:
[----:B-1----:R-:W-:-:S04]  /*11090*/  IMAD.U32 R5, RZ, RZ, UR6 ;  /* 0x00000006ff057e24 */ /* 0x002fc8000f8e00ff */
[----:B------:R1:W2:Y:S03]  /*110a0*/  SYNCS.PHASECHK.TRANS64.TRYWAIT P3, [R5+URZ+0x28850], R0 ;  /* 0x02885000050075a7 */ /* 0x0002a6000806017f */
[----:B--2---:R-:W-:Y:S05]  /*110b0*/  @!P3 NANOSLEEP.SYNCS 0x989680 ;  /* 0x009896800000b95d */ /* 0x004fea0003900000 */
[----:B------:R-:W2:Y:S02]  /*110c0*/  @!P3 SYNCS.PHASECHK.TRANS64 P3, [R5+URZ+0x28850], R0 ;  /* 0x028850000500b5a7 */ /* 0x000ea4000806007f */
[----:B--2---:R-:W-:Y:S05]  /*110d0*/  @!P3 BRA `(.L_x_2477) ;  /* 0xfffffffc00ecb947 */ /* 0x004fea000383ffff */
[----:B------:R-:W-:Y:S05]  /*110e0*/  BRA `(.L_x_2474) ;  /* 0xffffff2c00b47947 */ /* 0x000fea000383ffff */
.L_x_2483:
[----:B-1----:R-:W-:-:S04]  /*110f0*/  IMAD.U32 R5, RZ, RZ, UR6 ;  /* 0x00000006ff057e24 */ /* 0x002fc8000f8e00ff */
[----:B------:R1:W2:Y:S03]  /*11100*/  SYNCS.PHASECHK.TRANS64.TRYWAIT P2, [R5+URZ+0x28830], R0 ;  /* 0x02883000050075a7 */ /* 0x0002a6000804017f */
[----:B--2---:R-:W-:Y:S05]  /*11110*/  @!P2 NANOSLEEP.SYNCS 0x989680 ;  /* 0x009896800000a95d */ /* 0x004fea0003900000 */
[----:B------:R-:W2:Y:S02]  /*11120*/  @!P2 SYNCS.PHASECHK.TRANS64 P2, [R5+URZ+0x28830], R0 ;  /* 0x028830000500a5a7 */ /* 0x000ea4000804007f */
[----:B--2---:R-:W-:Y:S05]  /*11130*/  @!P2 BRA `(.L_x_2483) ;  /* 0xfffffffc00eca947 */ /* 0x004fea000383ffff */
[----:B------:R-:W-:Y:S05]  /*11140*/  BRA `(.L_x_2480) ;  /* 0xffffff5400107947 */ /* 0x000fea000383ffff */
.L_x_2487:
[----:B-1----:R-:W-:-:S04]  /*11150*/  IMAD.U32 R5, RZ, RZ, UR6 ;  /* 0x00000006ff057e24 */ /* 0x002fc8000f8e00ff */
[----:B------:R1:W2:Y:S03]  /*11160*/  SYNCS.PHASECHK.TRANS64.TRYWAIT P2, [R5+URZ+0x28850], R0 ;  /* 0x02885000050075a7 */ /* 0x0002a6000804017f */
[----:B--2---:R-:W-:Y:S05]  /*11170*/  @!P2 NANOSLEEP.SYNCS 0x989680 ;  /* 0x009896800000a95d */ /* 0x004fea0003900000 */
[----:B------:R-:W2:Y:S02]  /*11180*/  @!P2 SYNCS.PHASECHK.TRANS64 P2, [R5+URZ+0x28850], R0 ;  /* 0x028850000500a5a7 */ /* 0x000ea4000804007f */
[----:B--2---:R-:W-:Y:S05]  /*11190*/  @!P2 BRA `(.L_x_2487) ;  /* 0xfffffffc00eca947 */ /* 0x004fea000383ffff */
[----:B------:R-:W-:Y:S05]  /*111a0*/  BRA `(.L_x_2484) ;  /* 0xffffff5400d87947 */ /* 0x000fea000383ffff */
.L_x_2492:
[----:B-1----:R-:W-:-:S04]  /*111b0*/  IMAD.U32 R9, RZ, RZ, UR5 ;  /* 0x00000005ff097e24 */ /* 0x002fc8000f8e00ff */
[----:B------:R1:W2:Y:S03]  /*111c0*/  SYNCS.PHASECHK.TRANS64.TRYWAIT P0, [R9+URZ+0x28850], R6 ;  /* 0x02885006090075a7 */ /* 0x0002a6000800017f */
[----:B--2---:R-:W-:Y:S05]  /*111d0*/  @!P0 NANOSLEEP.SYNCS 0x989680 ;  /* 0x009896800000895d */ /* 0x004fea0003900000 */
[----:B------:R-:W2:Y:S02]  /*111e0*/  @!P0 SYNCS.PHASECHK.TRANS64 P0, [R9+URZ+0x28850], R6 ;  /* 0x02885006090085a7 */ /* 0x000ea4000800007f */
[----:B--2---:R-:W-:Y:S05]  /*111f0*/  @!P0 BRA `(.L_x_2492) ;  /* 0xfffffffc00ec8947 */ /* 0x004fea000383ffff */
[----:B------:R-:W-:Y:S05]  /*11200*/  BRA `(.L_x_2491) ;  /* 0xffffff7000b87947 */ /* 0x000fea000383ffff */
.L_x_2534:
        /* <DEDUP_REMOVED lines=11> */
.L_x_2636:
[----:B------:R-:W-:Y:S05]  /*112c0*/  BSYNC B0 ;  /* 0x0000000000007941 */ /* 0x000fea0003800000 */
.L_x_2635:
[----:B------:R-:W-:Y:S05]  /*112d0*/  BRA `(.L_x_2637) ;  /* 0xffffffb4000c7947 */ /* 0x000fea000383ffff */
.L_x_2536:
[----:B------:R-:W-:Y:S01]  /*112e0*/  BSSY B0, `(.L_x_2638) ;  /* 0x0000006000007945 */ /* 0x000fe20003800000 */
[----:B------:R-:W-:-:S07]  /*112f0*/  IMAD.MOV.U32 R15, RZ, RZ, -0x1 ;  /* 0xffffffffff0f7424 */ /* 0x000fce00078e00ff */
[----:B0123--:R-:W-:Y:S05]  /*11300*/  WARPSYNC.COLLECTIVE R15, `(.L_x_2639) ;  /* 0x000000000f0c7348 */ /* 0x00ffea0003c00000 */
[----:B------:R-:W-:Y:S02]  /*11310*/  ELECT P6, UR62, PT ;  /* 0x00000000003e782f */ /* 0x000fe400038c0000 */
[----:B------:R-:W-:Y:S01]  /*11320*/  MOV R14, UR62 ;  /* 0x0000003e000e7c02 */ /* 0x000fe20008000f00 */
[----:B0123--:R-:W-:Y:S10]  /*11330*/  ENDCOLLECTIVE ;  /* 0x000000000000791b */ /* 0x00fff40003800000 */
.L_x_2639:
[----:B------:R-:W-:Y:S05]  /*11340*/  BSYNC B0 ;  /* 0x0000000000007941 */ /* 0x000fea0003800000 */
.L_x_2638:
[----:B------:R-:W-:Y:S05]  /*11350*/  BRA `(.L_x_2640) ;  /* 0xffffffb400147947 */ /* 0x000fea000383ffff */
.L_x_2538:
[----:B---3--:R3:W4:Y:S02]  /*11360*/  SYNCS.PHASECHK.TRANS64.TRYWAIT P0, [R0+URZ+0x28840], R2 ;  /* 0x02884002000075a7 */ /* 0x008724000800017f */
[----:B----4-:R-:W-:Y:S05]  /*11370*/  @!P0 NANOSLEEP.SYNCS 0x989680 ;  /* 0x009896800000895d */ /* 0x010fea0003900000 */
[----:B------:R-:W4:Y:S02]  /*11380*/  @!P0 SYNCS.PHASECHK.TRANS64 P0, [R0+URZ+0x28840], R2 ;  /* 0x02884002000085a7 */ /* 0x000f24000800007f */
[----:B----4-:R-:W-:Y:S05]  /*11390*/  @!P0 BRA `(.L_x_2538) ;  /* 0xfffffffc00f08947 */ /* 0x010fea000383ffff */
[----:B------:R-:W-:Y:S05]  /*113a0*/  BRA `(.L_x_2641) ;  /* 0xffffffb400807947 */ /* 0x000fea000383ffff */
.L_x_2542:
[----:B------:R-:W-:Y:S01]  /*113b0*/  IMAD.MOV.U32 R13, RZ, RZ, R0 ;  /* 0x000000ffff0d7224 */ /* 0x000fe200078e0000 */
[----:B------:R-:W0:Y:S01]  /*113c0*/  S2R R6, SR_TID.X ;  /* 0x0000000000067919 */ /* 0x000e220000002100 */
[----:B------:R-:W-:Y:S02]  /*113d0*/  IMAD.MOV.U32 R12, RZ, RZ, RZ ;  /* 0x000000ffff0c7224 */ /* 0x000fe400078e00ff */
[----:B------:R-:W-:Y:S02]  /*113e0*/  IMAD.MOV.U32 R11, RZ, RZ, 0x181f ;  /* 0x0000181fff0b7424 */ /* 0x000fe400078e00ff */
[----:B------:R-:W-:Y:S02]  /*113f0*/  IMAD.MOV.U32 R15, RZ, RZ, -0x1 ;  /* 0xffffffffff0f7424 */ /* 0x000fe400078e00ff */
[----:B-----5:R-:W-:-:S07]  /*11400*/  IMAD R2, R10, R7, RZ ;  /* 0x000000070a027224 */ /* 0x020fce00078e02ff */
[----:B0-----:R-:W-:Y:S05]  /*11410*/  WARPSYNC.COLLECTIVE R15, `(.L_x_2642) ;  /* 0x000000000f087348 */ /* 0x001fea0003c00000 */
[----:B------:R1:W2:Y:S02]  /*11420*/  SHFL.IDX P6, R14, R13, R12, R11 ;  /* 0x0000000c0d0e7389 */ /* 0x0002a400000c000b */
[----:B012---:R-:W-:Y:S01]  /*11430*/  ENDCOLLECTIVE ;  /* 0x000000000000791b */ /* 0x007fe20003800000 */
.L_x_2642:
[----:B------:R-:W-:Y:S01]  /*11440*/  IMAD.MOV.U32 R13, RZ, RZ, R3 ;  /* 0x000000ffff0d7224 */ /* 0x000fe200078e0003 */
[----:B------:R-:W-:Y:S01]  /*11450*/  LOP3.LUT R6, R6, 0x7f, RZ, 0xc0, !PT ;  /* 0x0000007f06067812 */ /* 0x000fe200078ec0ff */
[----:B------:R-:W-:-:S07]  /*11460*/  IMAD.MOV.U32 R4, RZ, RZ, R14 ;  /* 0x000000ffff047224 */ /* 0x000fce00078e000e */
[----:B------:R-:W-:Y:S05]  /*11470*/  WARPSYNC.COLLECTIVE R15, `(.L_x_2643) ;  /* 0x000000000f087348 */ /* 0x000fea0003c00000 */
[----:B------:R0:W1:Y:S02]  /*11480*/  SHFL.IDX P6, R14, R13, R12, R11 ;  /* 0x0000000c0d0e7389 */ /* 0x00006400000c000b */
[----:B01----:R-:W-:Y:S01]  /*11490*/  ENDCOLLECTIVE ;  /* 0x000000000000791b */ /* 0x003fe20003800000 */
.L_x_2643:
[----:B------:R-:W-:-:S05]  /*114a0*/  SHF.R.U32.HI R6, RZ, 0x3, R6 ;  /* 0x00000003ff067819 */ /* 0x000fca0000011606 */
[----:B------:R-:W-:-:S05]  /*114b0*/  IMAD R17, R17, 0x80, R6 ;  /* 0x0000008011117824 */ /* 0x000fca00078e0206 */
[----:B------:R-:W-:Y:S01]  /*114c0*/  ISETP.GE.AND P2, PT, R17, R2, PT ;  /* 0x000000021100720c */ /* 0x000fe20003f46270 */
[----:B------:R-:W-:Y:S02]  /*114d0*/  IMAD.MOV.U32 R13, RZ, RZ, R0 ;  /* 0x000000ffff0d7224 */ /* 0x000fe400078e0000 */
[----:B------:R-:W-:Y:S02]  /*114e0*/  IMAD.MOV.U32 R12, RZ, RZ, 0x1 ;  /* 0x00000001ff0c7424 */ /* 0x000fe400078e00ff */
[----:B------:R-:W-:-:S08]  /*114f0*/  IMAD.MOV.U32 R5, RZ, RZ, R14 ;  /* 0x000000ffff057224 */ /* 0x000fd000078e000e */
[----:B------:R-:W-:Y:S05]  /*11500*/  WARPSYNC.COLLECTIVE R15, `(.L_x_2644) ;  /* 0x000000000f087348 */ /* 0x000fea0003c00000 */
[----:B------:R0:W1:Y:S02]  /*11510*/  SHFL.IDX P6, R14, R13, R12, R11 ;  /* 0x0000000c0d0e7389 */ /* 0x00006400000c000b */
[----:B01----:R-:W-:Y:S01]  /*11520*/  ENDCOLLECTIVE ;  /* 0x000000000000791b */ /* 0x003fe20003800000 */
.L_x_2644:
        /* <DEDUP_REMOVED lines=10> */
.L_x_2645:
[----:B------:R-:W-:Y:S01]  /*115d0*/  @!PT LDS RZ, [RZ] ;  /* 0x00000000fffff984 */ /* 0x000fe20000000800 */
[----:B------:R-:W-:Y:S01]  /*115e0*/  @!PT LDS RZ, [RZ] ;  /* 0x00000000fffff984 */ /* 0x000fe20000000800 */
[----:B------:R-:W-:Y:S01]  /*115f0*/  @!PT LDS RZ, [RZ] ;  /* 0x00000000fffff984 */ /* 0x000fe20000000800 */
[----:B------:R-:W-:Y:S04]  /*11600*/  @!P2 LDGSTS.E.BYPASS.LTC128B.128 [R8+0x10400], desc[UR40][R4.64], !P0 ;  /* 0x104000000408afae */ /* 0x000fe8000c101d68 */
[----:B------:R0:W-:Y:S01]  /*11610*/  @!P2 LDGSTS.E.BYPASS.LTC128B.128 [R8+0x14400], desc[UR40][R4.64+0x80], !P1 ;  /* 0x144000800408afae */ /* 0x0001e2000c901d68 */
[----:B------:R-:W-:Y:S02]  /*11620*/  IMAD.MOV.U32 R13, RZ, RZ, R0 ;  /* 0x000000ffff0d7224 */ /* 0x000fe400078e0000 */
[----:B------:R-:W-:Y:S02]  /*11630*/  IMAD.MOV.U32 R12, RZ, RZ, 0x2 ;  /* 0x00000002ff0c7424 */ /* 0x000fe400078e00ff */
[----:B0-----:R-:W-:Y:S02]  /*11640*/  VIADD R4, R17, 0x10 ;  /* 0x0000001011047836 */ /* 0x001fe40000000000 */
[----:B------:R-:W-:-:S03]  /*11650*/  IMAD.MOV.U32 R6, RZ, RZ, R14 ;  /* 0x000000ffff067224 */ /* 0x000fc600078e000e */
[----:B------:R-:W-:-:S13]  /*11660*/  ISETP.GE.AND P2, PT, R4, R2, PT ;  /* 0x000000020400720c */ /* 0x000fda0003f46270 */
[----:B------:R-:W-:Y:S05]  /*11670*/  WARPSYNC.COLLECTIVE R15, `(.L_x_2646) ;  /* 0x000000000f087348 */ /* 0x000fea0003c00000 */
[----:B------:R0:W1:Y:S02]  /*11680*/  SHFL.IDX P6, R14, R13, R12, R11 ;  /* 0x0000000c0d0e7389 */ /* 0x00006400000c000b */
[----:B01----:R-:W-:Y:S01]  /*11690*/  ENDCOLLECTIVE ;  /* 0x000000000000791b */ /* 0x003fe20003800000 */
.L_x_2646:
[----:B------:R-:W-:Y:S01]  /*116a0*/  @!P2 LEA R5, P3, R9, R6, 0x1 ;  /* 0x000000060905a211 */ /* 0x000fe200078608ff */
[----:B------:R-:W-:-:S04]  /*116b0*/  IMAD.MOV.U32 R13, RZ, RZ, R3 ;  /* 0x000000ffff0d7224 */ /* 0x000fc800078e0003 */
[----:B------:R-:W-:Y:S02]  /*116c0*/  @!P2 IMAD.X R4, RZ, RZ, R7, P3 ;  /* 0x000000ffff04a224 */ /* 0x000fe400018e0607 */
[----:B------:R-:W-:-:S03]  /*116d0*/  VIADD R7, R17, 0x60 ;  /* 0x0000006011077836 */ /* 0x000fc60000000000 */
[----:B------:R-:W-:-:S04]  /*116e0*/  @!P2 LOP3.LUT R5, R5, R4, RZ, 0x3c, !PT ;  /* 0x000000040505a212 */ /* 0x000fc800078e3cff */
[----:B------:R-:W-:-:S04]  /*116f0*/  @!P2 LOP3.LUT R4, R5, R4, RZ, 0x3c, !PT ;  /* 0x000000040504a212 */ /* 0x000fc800078e3cff */
[----:B------:R-:W-:-:S05]  /*11700*/  @!P2 LOP3.LUT R5, R5, R4, RZ, 0x3c, !PT ;  /* 0x000000040505a212 */ /* 0x000fca00078e3cff */
[----:B------:R-:W-:Y:S01]  /*11710*/  @!PT LDS RZ, [RZ] ;  /* 0x00000000fffff984 */ /* 0x000fe20000000800 */
[----:B------:R-:W-:Y:S01]  /*11720*/  @!PT LDS RZ, [RZ] ;  /* 0x00000000fffff984 */ /* 0x000fe20000000800 */
[----:B------:R-:W-:Y:S01]  /*11730*/  @!PT LDS RZ, [RZ] ;  /* 0x00000000fffff984 */ /* 0x000fe20000000800 */
[----:B------:R-:W-:Y:S04]  /*11740*/  @!P2 LDGSTS.E.BYPASS.LTC128B.128 [R8+0x10c00], desc[UR40][R4.64], !P0 ;  /* 0x10c000000408afae */ /* 0x000fe8000c101d68 */
[----:B------:R0:W-:Y:S02]  /*11750*/  @!P2 LDGSTS.E.BYPASS.LTC128B.128 [R8+0x14c00], desc[UR40][R4.64+0x80], !P1 ;  /* 0x14c000800408afae */ /* 0x0001e4000c901d68 */
[----:B0-----:R-:W-:-:S05]  /*11760*/  VIADD R4, R17, 0x20 ;  /* 0x0000002011047836 */ /* 0x001fca0000000000 */
[----:B------:R-:W-:Y:S01]  /*11770*/  ISETP.GE.AND P2, PT, R4, R2, PT ;  /* 0x000000020400720c */ /* 0x000fe20003f46270 */
[----:B------:R-:W-:-:S12]  /*11780*/  IMAD.MOV.U32 R4, RZ, RZ, R14 ;  /* 0x000000ffff047224 */ /* 0x000fd800078e000e */
[----:B------:R-:W-:Y:S05]  /*11790*/  WARPSYNC.COLLECTIVE R15, `(.L_x_2647) ;  /* 0x000000000f087348 */ /* 0x000fea0003c00000 */
[----:B------:R0:W1:Y:S02]  /*117a0*/  SHFL.IDX P6, R14, R13, R12, R11 ;  /* 0x0000000c0d0e7389 */ /* 0x00006400000c000b */
[----:B01----:R-:W-:Y:S01]  /*117b0*/  ENDCOLLECTIVE ;  /* 0x000000000000791b */ /* 0x003fe20003800000 */
.L_x_2647:
[----:B------:R-:W-:Y:S02]  /*117c0*/  IMAD.MOV.U32 R13, RZ, RZ, R0 ;  /* 0x000000ffff0d7224 */ /* 0x000fe400078e0000 */
[----:B------:R-:W-:Y:S02]  /*117d0*/  IMAD.MOV.U32 R12, RZ, RZ, 0x3 ;  /* 0x00000003ff0c7424 */ /* 0x000fe400078e00ff */
[----:B------:R-:W-:-:S07]  /*117e0*/  IMAD.MOV.U32 R5, RZ, RZ, R14 ;  /* 0x000000ffff057224 */ /* 0x000fce00078e000e */
[----:B------:R-:W-:Y:S05]  /*117f0*/  WARPSYNC.COLLECTIVE R15, `(.L_x_2648) ;  /* 0x000000000f087348 */ /* 0x000fea0003c00000 */
[----:B------:R0:W1:Y:S02]  /*11800*/  SHFL.IDX P6, R14, R13, R12, R11 ;  /* 0x0000000c0d0e7389 */ /* 0x00006400000c000b */
[----:B01----:R-:W-:Y:S01]  /*11810*/  ENDCOLLECTIVE ;  /* 0x000000000000791b */ /* 0x003fe20003800000 */
.L_x_2648:
[----:B------:R-:W-:-:S05]  /*11820*/  @!P2 LEA R5, P3, R9, R5, 0x1 ;  /* 0x000000050905a211 */ /* 0x000fca00078608ff */
        /* <DEDUP_REMOVED lines=16> */
.L_x_2649:
[----:B------:R-:W-:Y:S02]  /*11930*/  IMAD.MOV.U32 R13, RZ, RZ, R0 ;  /* 0x000000ffff0d7224 */ /* 0x000fe400078e0000 */
[----:B------:R-:W-:Y:S02]  /*11940*/  IMAD.MOV.U32 R12, RZ, RZ, 0x4 ;  /* 0x00000004ff0c7424 */ /* 0x000fe400078e00ff */
[----:B------:R-:W-:-:S07]  /*11950*/  IMAD.MOV.U32 R5, RZ, RZ, R14 ;  /* 0x000000ffff057224 */ /* 0x000fce00078e000e */
[----:B------:R-:W-:Y:S05]  /*11960*/  WARPSYNC.COLLECTIVE R15, `(.L_x_2650) ;  /* 0x000000000f087348 */ /* 0x000fea0003c00000 */
[----:B------:R0:W1:Y:S02]  /*11970*/  SHFL.IDX P6, R14, R13, R12, R11 ;  /* 0x0000000c0d0e7389 */ /* 0x00006400000c000b */
[----:B01----:R-:W-:Y:S01]  /*11980*/  ENDCOLLECTIVE ;  /* 0x000000000000791b */ /* 0x003fe20003800000 */
.L_x_2650:
        /* <DEDUP_REMOVED lines=17> */
.L_x_2651:
[----:B------:R-:W-:Y:S02]  /*11aa0*/  IMAD.MOV.U32 R13, RZ, RZ, R0 ;  /* 0x000000ffff0d7224 */ /* 0x000fe400078e0000 */
[----:B------:R-:W-:Y:S02]  /*11ab0*/  IMAD.MOV.U32 R12, RZ, RZ, 0x5 ;  /* 0x00000005ff0c7424 */ /* 0x000fe400078e00ff */
[----:B------:R-:W-:-:S07]  /*11ac0*/  IMAD.MOV.U32 R5, RZ, RZ, R14 ;  /* 0x000000ffff057224 */ /* 0x000fce00078e000e */
[----:B------:R-:W-:Y:S05]  /*11ad0*/  WARPSYNC.COLLECTIVE R15, `(.L_x_2652) ;  /* 0x000000000f087348 */ /* 0x000fea0003c00000 */
[----:B------:R0:W1:Y:S02]  /*11ae0*/  SHFL.IDX P6, R14, R13, R12, R11 ;  /* 0x0000000c0d0e7389 */ /* 0x00006400000c000b */
[----:B01----:R-:W-:Y:S01]  /*11af0*/  ENDCOLLECTIVE ;  /* 0x000000000000791b */ /* 0x003fe20003800000 */
.L_x_2652:
        /* <DEDUP_REMOVED lines=17> */
.L_x_2653:
[----:B------:R-:W-:Y:S02]  /*11c10*/  IMAD.MOV.U32 R13, RZ, RZ, R0 ;  /* 0x000000ffff0d7224 */ /* 0x000fe400078e0000 */
[----:B------:R-:W-:Y:S02]  /*11c20*/  IMAD.MOV.U32 R12, RZ, RZ, 0x6 ;  /* 0x00000006ff0c7424 */ /* 0x000fe400078e00ff */
[----:B------:R-:W-:-:S07]  /*11c30*/  IMAD.MOV.U32 R5, RZ, RZ, R14 ;  /* 0x000000ffff057224 */ /* 0x000fce00078e000e */
[----:B------:R-:W-:Y:S05]  /*11c40*/  WARPSYNC.COLLECTIVE R15, `(.L_x_2654) ;  /* 0x000000000f087348 */ /* 0x000fea0003c00000 */
[----:B------:R0:W1:Y:S02]  /*11c50*/  SHFL.IDX P6, R14, R13, R12, R11 ;  /* 0x0000000c0d0e7389 */ /* 0x00006400000c000b */
[----:B01----:R-:W-:Y:S01]  /*11c60*/  ENDCOLLECTIVE ;  /* 0x000000000000791b */ /* 0x003fe20003800000 */
.L_x_2654:
        /* <DEDUP_REMOVED lines=16> */
.L_x_2655:
[----:B------:R-:W-:Y:S02]  /*11d70*/  IMAD.MOV.U32 R13, RZ, RZ, R0 ;  /* 0x000000ffff0d7224 */ /* 0x000fe400078e0000 */
[----:B------:R-:W-:Y:S02]  /*11d80*/  IMAD.MOV.U32 R12, RZ, RZ, 0x7 ;  /* 0x00000007ff0c7424 */ /* 0x000fe400078e00ff */
[----:B------:R-:W-:-:S07]  /*11d90*/  IMAD.MOV.U32 R5, RZ, RZ, R14 ;  /* 0x000000ffff057224 */ /* 0x000fce00078e000e */
[----:B------:R-:W-:Y:S05]  /*11da0*/  WARPSYNC.COLLECTIVE R15, `(.L_x_2656) ;  /* 0x000000000f087348 */ /* 0x000fea0003c00000 */
[----:B------:R0:W1:Y:S02]  /*11db0*/  SHFL.IDX P6, R14, R13, R12, R11 ;  /* 0x0000000c0d0e7389 */ /* 0x00006400000c000b */
[----:B01----:R-:W-:Y:S01]  /*11dc0*/  ENDCOLLECTIVE ;  /* 0x000000000000791b */ /* 0x003fe20003800000 */
.L_x_2656:
        /* <DEDUP_REMOVED lines=10> */
.L_x_2657:
[----:B------:R-:W-:Y:S01]  /*11e70*/  @!PT LDS RZ, [RZ] ;  /* 0x00000000fffff984 */ /* 0x000fe20000000800 */
[----:B------:R-:W-:Y:S01]  /*11e80*/  @!PT LDS RZ, [RZ] ;  /* 0x00000000fffff984 */ /* 0x000fe20000000800 */
[----:B------:R-:W-:Y:S01]  /*11e90*/  @!PT LDS RZ, [RZ] ;  /* 0x00000000fffff984 */ /* 0x000fe20000000800 */
[----:B------:R0:W-:Y:S04]  /*11ea0*/  @!P2 LDGSTS.E.BYPASS.LTC128B.128 [R8+0x13400], desc[UR40][R4.64], !P0 ;  /* 0x134000000408afae */ /* 0x0001e8000c101d68 */
[----:B------:R0:W-:Y:S01]  /*11eb0*/  @!P2 LDGSTS.E.BYPASS.LTC128B.128 [R8+0x17400], desc[UR40][R4.64+0x80], !P1 ;  /* 0x174000800408afae */ /* 0x0001e2000c901d68 */
[----:B------:R-:W-:Y:S01]  /*11ec0*/  IMAD.MOV.U32 R3, RZ, RZ, R14 ;  /* 0x000000ffff037224 */ /* 0x000fe200078e000e */
[----:B------:R-:W-:Y:S06]  /*11ed0*/  BRA `(.L_x_2658) ;  /* 0xffffffb800447947 */ /* 0x000fec000383ffff */
.L_x_2547:
[----:B0-----:R-:W2:Y:S02]  /*11ee0*/  LDL R2, [R1+0x4] ;  /* 0x0000040001027983 */ /* 0x001ea40000100800 */
[----:B--2---:R0:W1:Y:S02]  /*11ef0*/  SYNCS.PHASECHK.TRANS64.TRYWAIT P0, [R2+URZ+0x28820], R0 ;  /* 0x02882000020075a7 */ /* 0x004064000800017f */
[----:B-1----:R-:W-:Y:S05]  /*11f00*/  @!P0 NANOSLEEP.SYNCS 0x989680 ;  /* 0x009896800000895d */ /* 0x002fea0003900000 */
[----:B------:R-:W1:Y:S02]  /*11f10*/  @!P0 SYNCS.PHASECHK.TRANS64 P0, [R2+URZ+0x28820], R0 ;  /* 0x02882000020085a7 */ /* 0x000e64000800007f */
[----:B-1----:R-:W-:Y:S05]  /*11f20*/  @!P0 BRA `(.L_x_2547) ;  /* 0xfffffffc00ec8947 */ /* 0x002fea000383ffff */
[----:B------:R-:W-:Y:S05]  /*11f30*/  BRA `(.L_x_2659) ;  /* 0xffffffb800b87947 */ /* 0x000fea000383ffff */
.L_x_2556:
[----:B-1----:R1:W2:Y:S02]  /*11f40*/  SYNCS.PHASECHK.TRANS64.TRYWAIT P0, [R2+URZ+0x28840], R0 ;  /* 0x02884000020075a7 */ /* 0x0022a4000800017f */
[----:B--2---:R-:W-:Y:S05]  /*11f50*/  @!P0 NANOSLEEP.SYNCS 0x989680 ;  /* 0x009896800000895d */ /* 0x004fea0003900000 */
[----:B------:R-:W2:Y:S02]  /*11f60*/  @!P0 SYNCS.PHASECHK.TRANS64 P0, [R2+URZ+0x28840], R0 ;  /* 0x02884000020085a7 */ /* 0x000ea4000800007f */
[----:B--2---:R-:W-:Y:S05]  /*11f70*/  @!P0 BRA `(.L_x_2556) ;  /* 0xfffffffc00f08947 */ /* 0x004fea000383ffff */
[----:B------:R-:W-:Y:S05]  /*11f80*/  BRA `(.L_x_2660) ;  /* 0xffffffbc007c7947 */ /* 0x000fea000383ffff */
.L_x_2562:
[----:B0-----:R0:W1:Y:S02]  /*11f90*/  SYNCS.PHASECHK.TRANS64.TRYWAIT P0, [R2+URZ+0x60], R0 ;  /* 0x00006000020075a7 */ /* 0x001064000800017f */
[----:B-1----:R-:W-:Y:S05]  /*11fa0*/  @!P0 NANOSLEEP.SYNCS 0x989680 ;  /* 0x009896800000895d */ /* 0x002fea0003900000 */
[----:B------:R-:W1:Y:S02]  /*11fb0*/  @!P0 SYNCS.PHASECHK.TRANS64 P0, [R2+URZ+0x60], R0 ;  /* 0x00006000020085a7 */ /* 0x000e64000800007f */
[----:B-1----:R-:W-:Y:S05]  /*11fc0*/  @!P0 BRA `(.L_x_2562) ;  /* 0xfffffffc00f08947 */ /* 0x002fea000383ffff */
[----:B------:R-:W-:Y:S05]  /*11fd0*/  BRA `(.L_x_2661) ;  /* 0xffffffc000587947 */ /* 0x000fea000383ffff */
.L_x_2571:
[----:B--2---:R2:W3:Y:S02]  /*11fe0*/  SYNCS.PHASECHK.TRANS64.TRYWAIT P0, [R3+URZ+0x28840], R2 ;  /* 0x02884002030075a7 */ /* 0x0044e4000800017f */
[----:B---3--:R-:W-:Y:S05]  /*11ff0*/  @!P0 NANOSLEEP.SYNCS 0x989680 ;  /* 0x009896800000895d */ /* 0x008fea0003900000 */
[----:B------:R-:W3:Y:S02]  /*12000*/  @!P0 SYNCS.PHASECHK.TRANS64 P0, [R3+URZ+0x28840], R2 ;  /* 0x02884002030085a7 */ /* 0x000ee4000800007f */
[----:B---3--:R-:W-:Y:S05]  /*12010*/  @!P0 BRA `(.L_x_2571) ;  /* 0xfffffffc00f08947 */ /* 0x008fea000383ffff */
[----:B------:R-:W-:Y:S05]  /*12020*/  BRA `(.L_x_2662) ;  /* 0xffffffc400f87947 */ /* 0x000fea000383ffff */
.L_x_2577:
[----:B0-----:R0:W2:Y:S02]  /*12030*/  SYNCS.PHASECHK.TRANS64.TRYWAIT P0, [R2+URZ+0x60], R3 ;  /* 0x00006003020075a7 */ /* 0x0010a4000800017f */
[----:B--2---:R-:W-:Y:S05]  /*12040*/  @!P0 NANOSLEEP.SYNCS 0x989680 ;  /* 0x009896800000895d */ /* 0x004fea0003900000 */
[----:B------:R-:W2:Y:S02]  /*12050*/  @!P0 SYNCS.PHASECHK.TRANS64 P0, [R2+URZ+0x60], R3 ;  /* 0x00006003020085a7 */ /* 0x000ea4000800007f */
[----:B--2---:R-:W-:Y:S05]  /*12060*/  @!P0 BRA `(.L_x_2577) ;  /* 0xfffffffc00f08947 */ /* 0x004fea000383ffff */
[----:B------:R-:W-:Y:S05]  /*12070*/  BRA `(.L_x_2663) ;  /* 0xffffffc800d47947 */ /* 0x000fea000383ffff */
.L_x_2586:
[----:B---3--:R3:W4:Y:S02]  /*12080*/  SYNCS.PHASECHK.TRANS64.TRYWAIT P0, [R2+URZ+0x28840], R3 ;  /* 0x02884003020075a7 */ /* 0x008724000800017f */
[----:B----4-:R-:W-:Y:S05]  /*12090*/  @!P0 NANOSLEEP.SYNCS 0x989680 ;  /* 0x009896800000895d */ /* 0x010fea0003900000 */
[----:B------:R-:W4:Y:S02]  /*120a0*/  @!P0 SYNCS.PHASECHK.TRANS64 P0, [R2+URZ+0x28840], R3 ;  /* 0x02884003020085a7 */ /* 0x000f24000800007f */
[----:B----4-:R-:W-:Y:S05]  /*120b0*/  @!P0 BRA `(.L_x_2586) ;  /* 0xfffffffc00f08947 */ /* 0x010fea000383ffff */
[----:B------:R-:W-:Y:S05]  /*120c0*/  BRA `(.L_x_2664) ;  /* 0xffffffd000487947 */ /* 0x000fea000383ffff */
.L_x_2592:
[----:B0-----:R0:W2:Y:S02]  /*120d0*/  SYNCS.PHASECHK.TRANS64.TRYWAIT P0, [R2+URZ+0x60], R5 ;  /* 0x00006005020075a7 */ /* 0x0010a4000800017f */
[----:B--2---:R-:W-:Y:S05]  /*120e0*/  @!P0 NANOSLEEP.SYNCS 0x989680 ;  /* 0x009896800000895d */ /* 0x004fea0003900000 */
[----:B------:R-:W2:Y:S02]  /*120f0*/  @!P0 SYNCS.PHASECHK.TRANS64 P0, [R2+URZ+0x60], R5 ;  /* 0x00006005020085a7 */ /* 0x000ea4000800007f */
[----:B--2---:R-:W-:Y:S05]  /*12100*/  @!P0 BRA `(.L_x_2592) ;  /* 0xfffffffc00f08947 */ /* 0x004fea000383ffff */
[----:B------:R-:W-:Y:S05]  /*12110*/  BRA `(.L_x_2665) ;  /* 0xffffffd400247947 */ /* 0x000fea000383ffff */
.L_x_2603:
[----:B0-----:R0:W2:Y:S02]  /*12120*/  SYNCS.PHASECHK.TRANS64.TRYWAIT P0, [R0+URZ+0x28860], R2 ;  /* 0x02886002000075a7 */ /* 0x0010a4000800017f */
[----:B--2---:R-:W-:Y:S05]  /*12130*/  @!P0 NANOSLEEP.SYNCS 0x989680 ;  /* 0x009896800000895d */ /* 0x004fea0003900000 */
[----:B------:R-:W2:Y:S02]  /*12140*/  @!P0 SYNCS.PHASECHK.TRANS64 P0, [R0+URZ+0x28860], R2 ;  /* 0x02886002000085a7 */ /* 0x000ea4000800007f */
[----:B--2---:R-:W-:Y:S05]  /*12150*/  @!P0 BRA `(.L_x_2603) ;  /* 0xfffffffc00f08947 */ /* 0x004fea000383ffff */
[----:B------:R-:W-:Y:S05]  /*12160*/  BRA `(.L_x_2666) ;  /* 0xffffffd8007c7947 */ /* 0x000fea000383ffff */
.L_x_2610:
[----:B------:R-:W-:Y:S01]  /*12170*/  BSSY B0, `(.L_x_2667) ;  /* 0x0000008000007945 */ /* 0x000fe20003800000 */
[----:B------:R-:W-:Y:S02]  /*12180*/  IMAD.MOV.U32 R13, RZ, RZ, R16 ;  /* 0x000000ffff0d7224 */ /* 0x000fe400078e0010 */
[----:B------:R-:W-:Y:S02]  /*12190*/  IMAD.MOV.U32 R12, RZ, RZ, RZ ;  /* 0x000000ffff0c7224 */ /* 0x000fe400078e00ff */
[----:B------:R-:W-:Y:S02]  /*121a0*/  IMAD.MOV.U32 R11, RZ, RZ, 0x1f ;  /* 0x0000001fff0b7424 */ /* 0x000fe400078e00ff */
[----:B------:R-:W-:-:S07]  /*121b0*/  IMAD.MOV.U32 R15, RZ, RZ, -0x1 ;  /* 0xffffffffff0f7424 */ /* 0x000fce00078e00ff */
[----:B0123-5:R-:W-:Y:S05]  /*121c0*/  WARPSYNC.COLLECTIVE R15, `(.L_x_2668) ;  /* 0x000000000f087348 */ /* 0x02ffea0003c00000 */
[----:B------:R4:W0:Y:S02]  /*121d0*/  SHFL.IDX P6, R14, R13, R12, R11 ;  /* 0x0000000c0d0e7389 */ /* 0x00082400000c000b */
[----:B012345:R-:W-:Y:S01]  /*121e0*/  ENDCOLLECTIVE ;  /* 0x000000000000791b */ /* 0x03ffe20003800000 */
.L_x_2668:
[----:B------:R-:W-:Y:S05]  /*121f0*/  BSYNC B0 ;  /* 0x0000000000007941 */ /* 0x000fea0003800000 */
.L_x_2667:
        /* <DEDUP_REMOVED lines=9> */
.L_x_2669:
        /* <DEDUP_REMOVED lines=18> */
.L_x_2670:
[----:B------:R-:W-:Y:S01]  /*123b0*/  IMAD.MOV.U32 R12, RZ, RZ, 0x2 ;  /* 0x00000002ff0c7424 */ /* 0x000fe200078e00ff */
[----:B------:R-:W-:-:S05]  /*123c0*/  SEL R7, R14, RZ, P1 ;  /* 0x000000ff0e077207 */ /* 0x000fca0000800000 */
[----:B------:R-:W-:-:S04]  /*123d0*/  IMAD.IADD R3, R2, 0x1, R7 ;  /* 0x0000000102037824 */ /* 0x000fc800078e0207 */
[----:B------:R-:W-:-:S07]  /*123e0*/  IMAD.MOV.U32 R13, RZ, RZ, R3 ;  /* 0x000000ffff0d7224 */ /* 0x000fce00078e0003 */
[----:B------:R-:W-:Y:S05]  /*123f0*/  WARPSYNC.COLLECTIVE R15, `(.L_x_2671) ;  /* 0x000000000f087348 */ /* 0x000fea0003c00000 */
[----:B------:R0:W1:Y:S02]  /*12400*/  SHFL.UP P6, R14, R13, R12, R11 ;  /* 0x0400000c0d0e7389 */ /* 0x00006400000c000b */
[----:B01----:R-:W-:Y:S01]  /*12410*/  ENDCOLLECTIVE ;  /* 0x000000000000791b */ /* 0x003fe20003800000 */
.L_x_2671:
[----:B------:R-:W-:Y:S01]  /*12420*/  IMAD.MOV.U32 R12, RZ, RZ, 0x4 ;  /* 0x00000004ff0c7424 */ /* 0x000fe200078e00ff */
[----:B------:R-:W-:-:S05]  /*12430*/  SEL R14, R14, RZ, P2 ;  /* 0x000000ff0e0e7207 */ /* 0x000fca0001000000 */
[----:B------:R-:W-:-:S04]  /*12440*/  IMAD.IADD R3, R3, 0x1, R14 ;  /* 0x0000000103037824 */ /* 0x000fc800078e020e */
[----:B------:R-:W-:-:S07]  /*12450*/  IMAD.MOV.U32 R13, RZ, RZ, R3 ;  /* 0x000000ffff0d7224 */ /* 0x000fce00078e0003 */
[----:B------:R-:W-:Y:S05]  /*12460*/  WARPSYNC.COLLECTIVE R15, `(.L_x_2672) ;  /* 0x000000000f087348 */ /* 0x000fea0003c00000 */
[----:B------:R0:W1:Y:S02]  /*12470*/  SHFL.UP P6, R14, R13, R12, R11 ;  /* 0x0400000c0d0e7389 */ /* 0x00006400000c000b */
[----:B01----:R-:W-:Y:S01]  /*12480*/  ENDCOLLECTIVE ;  /* 0x000000000000791b */ /* 0x003fe20003800000 */
.L_x_2672:
[----:B------:R-:W-:Y:S01]  /*12490*/  IMAD.MOV.U32 R12, RZ, RZ, 0x8 ;  /* 0x00000008ff0c7424 */ /* 0x000fe200078e00ff */
[----:B------:R-:W-:-:S05]  /*124a0*/  SEL R14, R14, RZ, P3 ;  /* 0x000000ff0e0e7207 */ /* 0x000fca0001800000 */
[----:B------:R-:W-:-:S04]  /*124b0*/  IMAD.IADD R3, R3, 0x1, R14 ;  /* 0x0000000103037824 */ /* 0x000fc800078e020e */
[----:B------:R-:W-:-:S07]  /*124c0*/  IMAD.MOV.U32 R13, RZ, RZ, R3 ;  /* 0x000000ffff0d7224 */ /* 0x000fce00078e0003 */
[----:B------:R-:W-:Y:S05]  /*124d0*/  WARPSYNC.COLLECTIVE R15, `(.L_x_2673) ;  /* 0x000000000f087348 */ /* 0x000fea0003c00000 */
[----:B------:R0:W1:Y:S02]  /*124e0*/  SHFL.UP P6, R14, R13, R12, R11 ;  /* 0x0400000c0d0e7389 */ /* 0x00006400000c000b */
[----:B01----:R-:W-:Y:S01]  /*124f0*/  ENDCOLLECTIVE ;  /* 0x000000000000791b */ /* 0x003fe20003800000 */
.L_x_2673:
[----:B------:R-:W-:Y:S01]  /*12500*/  IMAD.MOV.U32 R12, RZ, RZ, 0x10 ;  /* 0x00000010ff0c7424 */ /* 0x000fe200078e00ff */
[----:B------:R-:W-:-:S05]  /*12510*/  SEL R14, R14, RZ, P4 ;  /* 0x000000ff0e0e7207 */ /* 0x000fca0002000000 */
[----:B------:R-:W-:-:S04]  /*12520*/  IMAD.IADD R3, R3, 0x1, R14 ;  /* 0x0000000103037824 */ /* 0x000fc800078e020e */
[----:B------:R-:W-:-:S07]  /*12530*/  IMAD.MOV.U32 R13, RZ, RZ, R3 ;  /* 0x000000ffff0d7224 */ /* 0x000fce00078e0003 */
[----:B------:R-:W-:Y:S05]  /*12540*/  WARPSYNC.COLLECTIVE R15, `(.L_x_2674) ;  /* 0x000000000f087348 */ /* 0x000fea0003c00000 */
[----:B------:R0:W1:Y:S02]  /*12550*/  SHFL.UP P6, R14, R13, R12, R11 ;  /* 0x0400000c0d0e7389 */ /* 0x00006400000c000b */
[----:B01----:R-:W-:Y:S01]  /*12560*/  ENDCOLLECTIVE ;  /* 0x000000000000791b */ /* 0x003fe20003800000 */
.L_x_2674:
        /* <DEDUP_REMOVED lines=8> */
.L_x_2675:
[----:B------:R-:W-:Y:S05]  /*125f0*/  BRA `(.L_x_2676) ;  /* 0xffffffdc00187947 */ /* 0x000fea000383ffff */
.L_x_2615:
[----:B------:R-:W-:Y:S01]  /*12600*/  BSSY B0, `(.L_x_2677) ;  /* 0x0000008000007945 */ /* 0x000fe20003800000 */
[----:B-----5:R-:W-:Y:S02]  /*12610*/  IMAD.MOV.U32 R13, RZ, RZ, R2 ;  /* 0x000000ffff0d7224 */ /* 0x020fe400078e0002 */
[----:B------:R-:W-:Y:S02]  /*12620*/  IMAD.MOV.U32 R12, RZ, RZ, 0x1 ;  /* 0x00000001ff0c7424 */ /* 0x000fe400078e00ff */
[----:B------:R-:W-:Y:S02]  /*12630*/  IMAD.MOV.U32 R11, RZ, RZ, RZ ;  /* 0x000000ffff0b7224 */ /* 0x000fe400078e00ff */
[----:B------:R-:W-:-:S07]  /*12640*/  IMAD.MOV.U32 R15, RZ, RZ, -0x1 ;  /* 0xffffffffff0f7424 */ /* 0x000fce00078e00ff */
[----:B012---:R-:W-:Y:S05]  /*12650*/  WARPSYNC.COLLECTIVE R15, `(.L_x_2678) ;  /* 0x000000000f087348 */ /* 0x007fea0003c00000 */
[----:B------:R3:W4:Y:S02]  /*12660*/  SHFL.UP P6, R14, R13, R12, R11 ;  /* 0x0400000c0d0e7389 */ /* 0x00072400000c000b */
[----:B01234-:R-:W-:Y:S01]  /*12670*/  ENDCOLLECTIVE ;  /* 0x000000000000791b */ /* 0x01ffe20003800000 */
.L_x_2678:
[----:B------:R-:W-:Y:S05]  /*12680*/  BSYNC B0 ;  /* 0x0000000000007941 */ /* 0x000fea0003800000 */
.L_x_2677:
        /* <DEDUP_REMOVED lines=9> */
.L_x_2679:
[----:B------:R-:W-:Y:S01]  /*12720*/  IMAD.MOV.U32 R12, RZ, RZ, 0x4 ;  /* 0x00000004ff0c7424 */ /* 0x000fe200078e00ff */
[----:B------:R-:W-:-:S05]  /*12730*/  SEL R14, R14, RZ, P2 ;  /* 0x000000ff0e0e7207 */ /* 0x000fca0001000000 */
[----:B------:R-:W-:-:S04]  /*12740*/  IMAD.IADD R3, R3, 0x1, R14 ;  /* 0x0000000103037824 */ /* 0x000fc800078e020e */
[----:B------:R-:W-:-:S07]  /*12750*/  IMAD.MOV.U32 R13, RZ, RZ, R3 ;  /* 0x000000ffff0d7224 */ /* 0x000fce00078e0003 */
[----:B------:R-:W-:Y:S05]  /*12760*/  WARPSYNC.COLLECTIVE R15, `(.L_x_2680) ;  /* 0x000000000f087348 */ /* 0x000fea0003c00000 */
[----:B------:R0:W1:Y:S02]  /*12770*/  SHFL.UP P6, R14, R13, R12, R11 ;  /* 0x0400000c0d0e7389 */ /* 0x00006400000c000b */
[----:B01----:R-:W-:Y:S01]  /*12780*/  ENDCOLLECTIVE ;  /* 0x000000000000791b */ /* 0x003fe20003800000 */
.L_x_2680:
[----:B------:R-:W-:Y:S01]  /*12790*/  IMAD.MOV.U32 R12, RZ, RZ, 0x8 ;  /* 0x00000008ff0c7424 */ /* 0x000fe200078e00ff */
[----:B------:R-:W-:-:S05]  /*127a0*/  SEL R14, R14, RZ, P3 ;  /* 0x000000ff0e0e7207 */ /* 0x000fca0001800000 */
[----:B------:R-:W-:-:S04]  /*127b0*/  IMAD.IADD R3, R3, 0x1, R14 ;  /* 0x0000000103037824 */ /* 0x000fc800078e020e */
[----:B------:R-:W-:-:S07]  /*127c0*/  IMAD.MOV.U32 R13, RZ, RZ, R3 ;  /* 0x000000ffff0d7224 */ /* 0x000fce00078e0003 */
[----:B------:R-:W-:Y:S05]  /*127d0*/  WARPSYNC.COLLECTIVE R15, `(.L_x_2681) ;  /* 0x000000000f087348 */ /* 0x000fea0003c00000 */
[----:B------:R0:W1:Y:S02]  /*127e0*/  SHFL.UP P6, R14, R13, R12, R11 ;  /* 0x0400000c0d0e7389 */ /* 0x00006400000c000b */
[----:B01----:R-:W-:Y:S01]  /*127f0*/  ENDCOLLECTIVE ;  /* 0x000000000000791b */ /* 0x003fe20003800000 */
.L_x_2681:
[----:B------:R-:W-:Y:S01]  /*12800*/  IMAD.MOV.U32 R12, RZ, RZ, 0x10 ;  /* 0x00000010ff0c7424 */ /* 0x000fe200078e00ff */
[----:B------:R-:W-:-:S05]  /*12810*/  SEL R14, R14, RZ, P4 ;  /* 0x000000ff0e0e7207 */ /* 0x000fca0002000000 */
[----:B------:R-:W-:-:S04]  /*12820*/  IMAD.IADD R3, R3, 0x1, R14 ;  /* 0x0000000103037824 */ /* 0x000fc800078e020e */
[----:B------:R-:W-:-:S07]  /*12830*/  IMAD.MOV.U32 R13, RZ, RZ, R3 ;  /* 0x000000ffff0d7224 */ /* 0x000fce00078e0003 */
[----:B------:R-:W-:Y:S05]  /*12840*/  WARPSYNC.COLLECTIVE R15, `(.L_x_2682) ;  /* 0x000000000f087348 */ /* 0x000fea0003c00000 */
[----:B------:R0:W1:Y:S02]  /*12850*/  SHFL.UP P6, R14, R13, R12, R11 ;  /* 0x0400000c0d0e7389 */ /* 0x00006400000c000b */
[----:B01----:R-:W-:Y:S01]  /*12860*/  ENDCOLLECTIVE ;  /* 0x000000000000791b */ /* 0x003fe20003800000 */
.L_x_2682:
        /* <DEDUP_REMOVED lines=8> */
.L_x_2683:
[----:B------:R-:W-:Y:S05]  /*128f0*/  BRA `(.L_x_2684) ;  /* 0xffffffd800f47947 */ /* 0x000fea000383ffff */
.L_x_2617:
[----:B------:R-:W-:Y:S01]  /*12900*/  BSSY B0, `(.L_x_2685) ;  /* 0x0000006000007945 */ /* 0x000fe20003800000 */
[----:B------:R-:W-:Y:S01]  /*12910*/  PLOP3.LUT P6, PT, P6, PT, PT, 0x8, 0x0 ;  /* 0x000000000000781c */ /* 0x000fe200037ce170 */
[----:B------:R-:W-:-:S12]  /*12920*/  IMAD.MOV.U32 R15, RZ, RZ, -0x1 ;  /* 0xffffffffff0f7424 */ /* 0x000fd800078e00ff */
[----:B0123-5:R-:W-:Y:S05]  /*12930*/  WARPSYNC.COLLECTIVE R15, `(.L_x_2686) ;  /* 0x000000000f087348 */ /* 0x02ffea0003c00000 */
[----:B------:R-:W-:Y:S01]  /*12940*/  VOTE.ANY R14, PT, P6 ;  /* 0x00000000000e7806 */ /* 0x000fe200030e0100 */
[----:B0123-5:R-:W-:Y:S06]  /*12950*/  ENDCOLLECTIVE ;  /* 0x000000000000791b */ /* 0x02ffec0003800000 */
.L_x_2686:
[----:B------:R-:W-:Y:S05]  /*12960*/  BSYNC B0 ;  /* 0x0000000000007941 */ /* 0x000fea0003800000 */
.L_x_2685:
        /* <DEDUP_REMOVED lines=9> */
.L_x_2687:
[----:B------:R-:W-:Y:S01]  /*12a00*/  IMAD.MOV.U32 R17, RZ, RZ, R14 ;  /* 0x000000ffff117224 */ /* 0x000fe200078e000e */
[----:B------:R-:W-:Y:S06]  /*12a10*/  BRA `(.L_x_2688) ;  /* 0xffffffd800e47947 */ /* 0x000fec000383ffff */
.L_x_2619:
[----:B------:R-:W-:Y:S01]  /*12a20*/  BSSY B0, `(.L_x_2689) ;  /* 0x0000007000007945 */ /* 0x000fe20003800000 */
[----:B------:R-:W-:Y:S02]  /*12a30*/  IMAD.MOV.U32 R13, RZ, RZ, R3 ;  /* 0x000000ffff0d7224 */ /* 0x000fe400078e0003 */
[----:B------:R-:W-:Y:S02]  /*12a40*/  IMAD.MOV.U32 R11, RZ, RZ, 0x1f ;  /* 0x0000001fff0b7424 */ /* 0x000fe400078e00ff */
[----:B------:R-:W-:-:S07]  /*12a50*/  IMAD.MOV.U32 R15, RZ, RZ, -0x1 ;  /* 0xffffffffff0f7424 */ /* 0x000fce00078e00ff */
[----:B012345:R-:W-:Y:S05]  /*12a60*/  WARPSYNC.COLLECTIVE R15, `(.L_x_2690) ;  /* 0x000000000f087348 */ /* 0x03ffea0003c00000 */
[----:B------:R0:W0:Y:S02]  /*12a70*/  SHFL.IDX P6, R14, R13, R12, R11 ;  /* 0x0000000c0d0e7389 */ /* 0x00002400000c000b */
[----:B012345:R-:W-:Y:S01]  /*12a80*/  ENDCOLLECTIVE ;  /* 0x000000000000791b */ /* 0x03ffe20003800000 */
.L_x_2690:
[----:B------:R-:W-:Y:S05]  /*12a90*/  BSYNC B0 ;  /* 0x0000000000007941 */ /* 0x000fea0003800000 */
.L_x_2689:
[----:B------:R-:W-:Y:S01]  /*12aa0*/  IMAD.MOV.U32 R5, RZ, RZ, R14 ;  /* 0x000000ffff057224 */ /* 0x000fe200078e000e */
[----:B------:R-:W-:Y:S06]  /*12ab0*/  BRA `(.L_x_2618) ;  /* 0xffffffd800d87947 */ /* 0x000fec000383ffff */
.L_x_2623:
[----:B0-----:R0:W4:Y:S02]  /*12ac0*/  SYNCS.PHASECHK.TRANS64.TRYWAIT P0, [R0+URZ+0x28820], R3 ;  /* 0x02882003000075a7 */ /* 0x001124000800017f */
[----:B----4-:R-:W-:Y:S05]  /*12ad0*/  @!P0 NANOSLEEP.SYNCS 0x989680 ;  /* 0x009896800000895d */ /* 0x010fea0003900000 */
[----:B------:R-:W4:Y:S02]  /*12ae0*/  @!P0 SYNCS.PHASECHK.TRANS64 P0, [R0+URZ+0x28820], R3 ;  /* 0x02882003000085a7 */ /* 0x000f24000800007f */
[----:B----4-:R-:W-:Y:S05]  /*12af0*/  @!P0 BRA `(.L_x_2623) ;  /* 0xfffffffc00f08947 */ /* 0x010fea000383ffff */
[----:B------:R-:W-:Y:S05]  /*12b00*/  BRA `(.L_x_2691) ;  /* 0xffffffe000587947 */ /* 0x000fea000383ffff */
.L_x_2624:
[----:B------:R-:W4:Y:S01]  /*12b10*/  S2R R2, SR_TID.X ;  /* 0x0000000000027919 */ /* 0x000f220000002100 */
[----:B------:R-:W-:Y:S01]  /*12b20*/  BSSY B0, `(.L_x_2692) ;  /* 0x000000a000007945 */ /* 0x000fe20003800000 */
[----:B------:R-:W-:Y:S02]  /*12b30*/  IMAD.MOV.U32 R12, RZ, RZ, RZ ;  /* 0x000000ffff0c7224 */ /* 0x000fe400078e00ff */
[----:B------:R-:W-:Y:S02]  /*12b40*/  IMAD.MOV.U32 R11, RZ, RZ, 0x1f ;  /* 0x0000001fff0b7424 */ /* 0x000fe400078e00ff */
[----:B------:R-:W-:Y:S01]  /*12b50*/  IMAD.MOV.U32 R15, RZ, RZ, -0x1 ;  /* 0xffffffffff0f7424 */ /* 0x000fe200078e00ff */
[----:B----4-:R-:W-:-:S04]  /*12b60*/  SHF.R.U32.HI R2, RZ, 0x5, R2 ;  /* 0x00000005ff027819 */ /* 0x010fc80000011602 */
[----:B------:R-:W-:-:S05]  /*12b70*/  LOP3.LUT R2, R2, 0x3, RZ, 0xc0, !PT ;  /* 0x0000000302027812 */ /* 0x000fca00078ec0ff */
[----:B------:R-:W-:-:S07]  /*12b80*/  IMAD.MOV.U32 R13, RZ, RZ, R2 ;  /* 0x000000ffff0d7224 */ /* 0x000fce00078e0002 */
[----:B0123-5:R-:W-:Y:S05]  /*12b90*/  WARPSYNC.COLLECTIVE R15, `(.L_x_2693) ;  /* 0x000000000f087348 */ /* 0x02ffea0003c00000 */
[----:B------:R4:W0:Y:S02]  /*12ba0*/  SHFL.IDX P6, R14, R13, R12, R11 ;  /* 0x0000000c0d0e7389 */ /* 0x00082400000c000b */
[----:B012345:R-:W-:Y:S01]  /*12bb0*/  ENDCOLLECTIVE ;  /* 0x000000000000791b */ /* 0x03ffe20003800000 */
.L_x_2693:
[----:B------:R-:W-:Y:S05]  /*12bc0*/  BSYNC B0 ;  /* 0x0000000000007941 */ /* 0x000fea0003800000 */
.L_x_2692:
[----:B------:R-:W-:Y:S05]  /*12bd0*/  BRA `(.L_x_2694) ;  /* 0xffffffe000407947 */ /* 0x000fea000383ffff */
.L_x_2627:
[----:B------:R-:W-:Y:S01]  /*12be0*/  BSSY B1, `(.L_x_2695) ;  /* 0x0000006000017945 */ /* 0x000fe20003800000 */
[----:B------:R-:W-:-:S07]  /*12bf0*/  IMAD.MOV.U32 R15, RZ, RZ, -0x1 ;  /* 0xffffffffff0f7424 */ /* 0x000fce00078e00ff */
[----:B-12345:R-:W-:Y:S05]  /*12c00*/  WARPSYNC.COLLECTIVE R15, `(.L_x_2696) ;  /* 0x000000000f0c7348 */ /* 0x03efea0003c00000 */
[----:B------:R-:W-:Y:S02]  /*12c10*/  ELECT P6, UR62, PT ;  /* 0x00000000003e782f */ /* 0x000fe400038c0000 */
[----:B------:R-:W-:Y:S01]  /*12c20*/  MOV R14, UR62 ;  /* 0x0000003e000e7c02 */ /* 0x000fe20008000f00 */
[----:B-12345:R-:W-:Y:S10]  /*12c30*/  ENDCOLLECTIVE ;  /* 0x000000000000791b */ /* 0x03eff40003800000 */
.L_x_2696:
[----:B------:R-:W-:Y:S05]  /*12c40*/  BSYNC B1 ;  /* 0x0000000000017941 */ /* 0x000fea0003800000 */
.L_x_2695:
[----:B------:R-:W-:Y:S05]  /*12c50*/  BRA `(.L_x_2697) ;  /* 0xffffffe000387947 */ /* 0x000fea000383ffff */
.L_x_2629:
[----:B0-----:R0:W2:Y:S02]  /*12c60*/  SYNCS.PHASECHK.TRANS64.TRYWAIT P0, [R6+URZ], R5 ;  /* 0x00000005060075a7 */ /* 0x0010a4000800017f */
[----:B--2---:R-:W-:Y:S05]  /*12c70*/  @!P0 NANOSLEEP.SYNCS 0x989680 ;  /* 0x009896800000895d */ /* 0x004fea0003900000 */
[----:B------:R-:W2:Y:S02]  /*12c80*/  @!P0 SYNCS.PHASECHK.TRANS64 P0, [R6+URZ], R5 ;  /* 0x00000005060085a7 */ /* 0x000ea4000800007f */
[----:B--2---:R-:W-:Y:S05]  /*12c90*/  @!P0 BRA `(.L_x_2629) ;  /* 0xfffffffc00f08947 */ /* 0x004fea000383ffff */
[----:B------:R-:W-:Y:S05]  /*12ca0*/  BRA `(.L_x_2698) ;  /* 0xffffffe000747947 */ /* 0x000fea000383ffff */
.L_x_2630:
[----:B--2---:R2:W3:Y:S02]  /*12cb0*/  SYNCS.PHASECHK.TRANS64.TRYWAIT P0, [R7+URZ], R2 ;  /* 0x00000002070075a7 */ /* 0x0044e4000800017f */
[----:B---3--:R-:W-:Y:S05]  /*12cc0*/  @!P0 NANOSLEEP.SYNCS 0x989680 ;  /* 0x009896800000895d */ /* 0x008fea0003900000 */
[----:B------:R-:W3:Y:S02]  /*12cd0*/  @!P0 SYNCS.PHASECHK.TRANS64 P0, [R7+URZ], R2 ;  /* 0x00000002070085a7 */ /* 0x000ee4000800007f */
[----:B---3--:R-:W-:Y:S05]  /*12ce0*/  @!P0 BRA `(.L_x_2630) ;  /* 0xfffffffc00f08947 */ /* 0x008fea000383ffff */
[----:B------:R-:W-:Y:S05]  /*12cf0*/  BRA `(.L_x_2699) ;  /* 0xffffffe000687947 */ /* 0x000fea000383ffff */
.L_x_2632:
[----:B---3--:R3:W4:Y:S02]  /*12d00*/  SYNCS.PHASECHK.TRANS64.TRYWAIT P0, [R4+URZ], R5 ;  /* 0x00000005040075a7 */ /* 0x008724000800017f */
[----:B----4-:R-:W-:Y:S05]  /*12d10*/  @!P0 NANOSLEEP.SYNCS 0x989680 ;  /* 0x009896800000895d */ /* 0x010fea0003900000 */
[----:B------:R-:W4:Y:S02]  /*12d20*/  @!P0 SYNCS.PHASECHK.TRANS64 P0, [R4+URZ], R5 ;  /* 0x00000005040085a7 */ /* 0x000f24000800007f */
[----:B----4-:R-:W-:Y:S05]  /*12d30*/  @!P0 BRA `(.L_x_2632) ;  /* 0xfffffffc00f08947 */ /* 0x010fea000383ffff */
[----:B------:R-:W-:Y:S05]  /*12d40*/  BRA `(.L_x_2700) ;  /* 0xffffffe000707947 */ /* 0x000fea000383ffff */
.L_x_2701:
        /* <DEDUP_REMOVED lines=11> */
.L_x_3225:


//--------------------- .text._ZN7cutlass13device_kernelIN5flash11enable_sm90INS1_16FlashAttnFwdSm90INS1_25CollectiveMainloopFwdSm90ILi2EN4cute5tupleIJNS5_1CILi1EEES8_S8_EEENS6_IJNS7_ILi128EEESA_SA_EEELi128ENS_6half_tEfNS_4arch4Sm90ELb1ELb0ELb0ELb1ELb0ELb1ELb0ELb1ELb1ELb1ELb0ELb0EEENS1_21CollectiveEpilogueFwdISB_S9_SC_SE_Li256ELb1ELb1ELb0ELb0EEENS1_36VarlenDynamicPersistentTileSchedulerILi128ELi128ELi256ELi128ELb0ELb1ELb1ELb1ELb1ELb1EEEEEEEEEvNT_6ParamsE --------------------------
	.section	.text._ZN7cutlass13device_kernelIN5flash11enable_sm90INS1_16FlashAttnFwdSm90INS1_25CollectiveMainloopFwdSm90ILi2EN4cute5tupleIJNS5_1CILi1EEES8_S8_EEENS6_IJNS7_ILi128EEESA_SA_EEELi128ENS_6half_tEfNS_4arch4Sm90ELb1ELb0ELb0ELb1ELb0ELb1ELb0ELb1ELb1ELb1ELb0ELb0EEENS1_21CollectiveEpilogueFwdISB_S9_SC_SE_Li256ELb1ELb1ELb0ELb0EEENS1_36VarlenDynamicPersistentTileSchedulerILi128ELi128ELi256ELi128ELb0ELb1ELb1ELb1ELb1ELb1EEEEEEEEEvNT_6ParamsE,"ax",@progbits
	.align	128
.text._ZN7cutlass13device_kernelIN5flash11enable_sm90INS1_16FlashAttnFwdSm90INS1_25CollectiveMainloopFwdSm90ILi2EN4cute5tupleIJNS5_1CILi1EEES8_S8_EEENS6_IJNS7_ILi128EEESA_SA_EEELi128ENS_6half_tEfNS_4arch4Sm90ELb1ELb0ELb0ELb1ELb0ELb1ELb0ELb1ELb1ELb1ELb0ELb0EEENS1_21CollectiveEpilogueFwdISB_S9_SC_SE_Li256ELb1ELb1ELb0ELb0EEENS1_36VarlenDynamicPersistentTileSchedulerILi128ELi128ELi256ELi128ELb0ELb1ELb1ELb1ELb1ELb1EEEEEEEEEvNT_6ParamsE:
        .type           _ZN7cutlass13device_kernelIN5flash11enable_sm90INS1_16FlashAttnFwdSm90INS1_25CollectiveMainloopFwdSm90ILi2EN4cute5tupleIJNS5_1CILi1EEES8_S8_EEENS6_IJNS7_ILi128EEESA_SA_EEELi128ENS_6half_tEfNS_4arch4Sm90ELb1ELb0ELb0ELb1ELb0ELb1ELb0ELb1ELb1ELb1ELb0ELb0EEENS1_21CollectiveEpilogueFwdISB_S9_SC_SE_Li256ELb1ELb1ELb0ELb0EEENS1_36VarlenDynamicPersistentTileSchedulerILi128ELi128ELi256ELi128ELb0ELb1ELb1ELb1ELb1ELb1EEEEEEEEEvNT_6ParamsE,@function
        .size           _ZN7cutlass13device_kernelIN5flash11enable_sm90INS1_16FlashAttnFwdSm90INS1_25CollectiveMainloopFwdSm90ILi2EN4cute5tupleIJNS5_1CILi1EEES8_S8_EEENS6_IJNS7_ILi128EEESA_SA_EEELi128ENS_6half_tEfNS_4arch4Sm90ELb1ELb0ELb0ELb1ELb0ELb1ELb0ELb1ELb1ELb1ELb0ELb0EEENS1_21CollectiveEpilogueFwdISB_S9_SC_SE_Li256ELb1ELb1ELb0ELb0EEENS1_36VarlenDynamicPersistentTileSchedulerILi128ELi128ELi256ELi128ELb0ELb1ELb1ELb1ELb1ELb1EEEEEEEEEvNT_6ParamsE,(.L_x_3226 - _ZN7cutlass13device_kernelIN5flash11enable_sm90INS1_16FlashAttnFwdSm90INS1_25CollectiveMainloopFwdSm90ILi2EN4cute5tupleIJNS5_1CILi1EEES8_S8_EEENS6_IJNS7_ILi128EEESA_SA_EEELi128ENS_6half_tEfNS_4arch4Sm90ELb1ELb0ELb0ELb1ELb0ELb1ELb0ELb1ELb1ELb1ELb0ELb0EEENS1_21CollectiveEpilogueFwdISB_S9_SC_SE_Li256ELb1ELb1ELb0ELb0EEENS1_36VarlenDynamicPersistentTileSchedulerILi128ELi128ELi256ELi128ELb0ELb1ELb1ELb1ELb1ELb1EEEEEEEEEvNT_6ParamsE)
        .other          _ZN7cutlass13device_kernelIN5flash11enable_sm90INS1_16FlashAttnFwdSm90INS1_25CollectiveMainloopFwdSm90ILi2EN4cute5tupleIJNS5_1CILi1EEES8_S8_EEENS6_IJNS7_ILi128EEESA_SA_EEELi128ENS_6half_tEfNS_4arch4Sm90ELb1ELb0ELb0ELb1ELb0ELb1ELb0ELb1ELb1ELb1ELb0ELb0EEENS1_21CollectiveEpilogueFwdISB_S9_SC_SE_Li256ELb1ELb1ELb0ELb0EEENS1_36VarlenDynamicPersistentTileSchedulerILi128ELi128ELi256ELi128ELb0ELb1ELb1ELb1ELb1ELb1EEEEEEEEEvNT_6ParamsE,@"STO_CUDA_ENTRY STV_DEFAULT"
_ZN7cutlass13device_kernelIN5flash11enable_sm90INS1_16FlashAttnFwdSm90INS1_25CollectiveMainloopFwdSm90ILi2EN4cute5tupleIJNS5_1CILi1EEES8_S8_EEENS6_IJNS7_ILi128EEESA_SA_EEELi128ENS_6half_tEfNS_4arch4Sm90ELb1ELb0ELb0ELb1ELb0ELb1ELb0ELb1ELb1ELb1ELb0ELb0EEENS1_21CollectiveEpilogueFwdISB_S9_SC_SE_Li256ELb1ELb1ELb0ELb0EEENS1_36VarlenDynamicPersistentTileSchedulerILi128ELi128ELi256ELi128ELb0ELb1ELb1ELb1ELb1ELb1EEEEEEEEEvNT_6ParamsE:
        /* <DEDUP_REMOVED lines=23> */
.L_x_2703:
[----:B------:R-:W-:Y:S05]  /*0170*/  BSYNC B0 ;  /* 0x0000000000007941 */ /* 0x000fea0003800000 */
.L_x_2702:
        /* <DEDUP_REMOVED lines=40> */
.L_x_2704:
        /* <DEDUP_REMOVED lines=22> */
.L_x_2705:
        /* <DEDUP_REMOVED lines=18> */
.L_x_2706:
        /* <DEDUP_REMOVED lines=22> */
.L_x_2707:
        /* <DEDUP_REMOVED lines=22> */
.L_x_2708:
        /* <DEDUP_REMOVED lines=9> */
.L_x_2711:
        /* <DEDUP_REMOVED lines=20> */
[----:B------:R-:W-:Y:S01]  /*0b10*/  MOV R186, RZ ;  /* 0x000000ff00ba7202 */ /* 0x000fe20000000f00 */
[----:B------:R-:W-:Y:S02]  /*0b20*/  VIADD R219, R2, 0x10400 ;  /* 0x0001040002db7836 */ /* 0x000fe40000000000 */
        /* <DEDUP_REMOVED lines=8> */
[CC--:B------:R-:W-:Y:S01]  /*0bb0*/  LEA.HI R4, R0.reuse, R231.reuse, RZ, 0x4 ;  /* 0x000000e700047211 */ /* 0x0c0fe200078f20ff */
[----:B------:R-:W-:Y:S01]  /*0bc0*/  IMAD.SHL.U32 R5, R5, 0x20, RZ ;  /* 0x0000002005057824 */ /* 0x000fe200078e00ff */
[----:B------:R-:W-:Y:S01]  /*0bd0*/  LEA.HI R12, R0, R231, RZ, 0x2 ;  /* 0x000000e7000c7211 */ /* 0x000fe200078f10ff */
[----:B------:R-:W-:Y:S01]  /*0be0*/  IMAD.IADD R220, R231, 0x1, -R220 ;  /* 0x00000001e7dc7824 */ /* 0x000fe200078e0adc */
[----:B------:R-:W-:Y:S02]  /*0bf0*/  LOP3.LUT R6, R4, 0x3fffff0, RZ, 0xc0, !PT ;  /* 0x03fffff004067812 */ /* 0x000fe400078ec0ff */
[----:B------:R-:W-:Y:S02]  /*0c00*/  LOP3.LUT R5, R5, 0xfffffc00, RZ, 0xc0, !PT ;  /* 0xfffffc0005057812 */ /* 0x000fe400078ec0ff */
[----:B------:R-:W-:-:S02]  /*0c10*/  SHF.R.S32.HI R9, RZ, 0x1f, R220 ;  /* 0x0000001fff097819 */ /* 0x000fc400000114dc */
[----:B------:R-:W-:Y:S02]  /*0c20*/  IADD3 R6, R231, -R6, RZ ;  /* 0x80000006e7067210 */ /* 0x000fe40007ffe0ff */
[----:B------:R-:W-:Y:S02]  /*0c30*/  LEA.HI R8, R9, R220, RZ, 0x2 ;  /* 0x000000dc09087211 */ /* 0x000fe400078f10ff */
[----:B------:R-:W-:Y:S02]  /*0c40*/  LOP3.LUT R12, R12, 0xfffffffc, RZ, 0xc0, !PT ;  /* 0xfffffffc0c0c7812 */ /* 0x000fe400078ec0ff */
[--C-:B------:R-:W-:Y:S02]  /*0c50*/  SHF.R.S32.HI R10, RZ, 0x2, R8.reuse ;  /* 0x00000002ff0a7819 */ /* 0x100fe40000011408 */
[----:B------:R-:W-:Y:S01]  /*0c60*/  SHF.R.S32.HI R7, RZ, 0x1f, R8 ;  /* 0x0000001fff077819 */ /* 0x000fe20000011408 */
[----:B------:R-:W-:Y:S01]  /*0c70*/  IMAD.IADD R12, R231, 0x1, -R12 ;  /* 0x00000001e70c7824 */ /* 0x000fe200078e0a0c */
[----:B------:R-:W-:-:S02]  /*0c80*/  LEA.HI R22, R0, R231, RZ, 0x3 ;  /* 0x000000e700167211 */ /* 0x000fc400078f18ff */
[----:B------:R-:W-:Y:S02]  /*0c90*/  LEA.HI R7, R7, R10, RZ, 0x3 ;  /* 0x0000000a07077211 */ /* 0x000fe400078f18ff */
[----:B------:R-:W-:Y:S02]  /*0ca0*/  LEA.HI R0, R0, R231, RZ, 0x6 ;  /* 0x000000e700007211 */ /* 0x000fe400078f30ff */
[----:B------:R-:W-:Y:S01]  /*0cb0*/  LOP3.LUT R11, R7, 0xfffffff8, RZ, 0xc0, !PT ;  /* 0xfffffff8070b7812 */ /* 0x000fe200078ec0ff */
[----:B------:R-:W-:Y:S01]  /*0cc0*/  IMAD R7, R6, 0x40, R5 ;  /* 0x0000004006077824 */ /* 0x000fe200078e0205 */
[----:B------:R-:W-:Y:S01]  /*0cd0*/  SHF.R.S32.HI R5, RZ, 0x4, R4 ;  /* 0x00000004ff057819 */ /* 0x000fe20000011404 */
[----:B------:R-:W-:Y:S01]  /*0ce0*/  IMAD.SHL.U32 R0, R0, 0x8, RZ ;  /* 0x0000000800007824 */ /* 0x000fe200078e00ff */
[----:B------:R-:W-:Y:S01]  /*0cf0*/  LOP3.LUT R206, R22, 0xfffffff8, RZ, 0xc0, !PT ;  /* 0xfffffff816ce7812 */ /* 0x000fe200078ec0ff */
[----:B------:R-:W-:Y:S01]  /*0d00*/  IMAD.IADD R10, R10, 0x1, -R11 ;  /* 0x000000010a0a7824 */ /* 0x000fe200078e0a0b */
[----:B------:R-:W-:-:S02]  /*0d10*/  LEA.HI R4, R4, R5, RZ, 0x1 ;  /* 0x0000000504047211 */ /* 0x000fc400078f08ff */
[----:B------:R-:W-:Y:S01]  /*0d20*/  SHF.R.S32.HI R22, RZ, 0x3, R22 ;  /* 0x00000003ff167819 */ /* 0x000fe20000011416 */
[----:B------:R-:W-:Y:S01]  /*0d30*/  IMAD.IADD R206, R231, 0x1, -R206 ;  /* 0x00000001e7ce7824 */ /* 0x000fe200078e0ace */
[----:B------:R-:W-:Y:S02]  /*0d40*/  LOP3.LUT R4, R4, 0x1ffffffe, RZ, 0xc0, !PT ;  /* 0x1ffffffe04047812 */ /* 0x000fe400078ec0ff */
[----:B------:R-:W-:Y:S01]  /*0d50*/  SHF.R.S32.HI R224, RZ, 0x7, R3 ;  /* 0x00000007ffe07819 */ /* 0x000fe20000011403 */
[----:B------:R-:W-:Y:S01]  /*0d60*/  VIADD R213, R22, 0x20 ;  /* 0x0000002016d57836 */ /* 0x000fe20000000000 */
[----:B------:R-:W-:Y:S01]  /*0d70*/  LEA.HI R6, R12, R12, RZ, 0x1 ;  /* 0x0000000c0c067211 */ /* 0x000fe200078f08ff */
[----:B------:R-:W-:Y:S01]  /*0d80*/  IMAD.IADD R4, R5, 0x1, -R4 ;  /* 0x0000000105047824 */ /* 0x000fe200078e0a04 */
[----:B------:R-:W-:Y:S01]  /*0d90*/  LEA.HI R9, R9, R220, RZ, 0x5 ;  /* 0x000000dc09097211 */ /* 0x000fe200078f28ff */
[C---:B------:R-:W-:Y:S01]  /*0da0*/  VIADD R212, R22.reuse, 0x40 ;  /* 0x0000004016d47836 */ /* 0x040fe20000000000 */
[----:B------:R-:W-:Y:S01]  /*0db0*/  LEA.HI R3, R3, R224, RZ, 0x1 ;  /* 0x000000e003037211 */ /* 0x000fe200078f08ff */
[----:B------:R-:W-:Y:S01]  /*0dc0*/  IMAD.SHL.U32 R227, R22, 0x40, RZ ;  /* 0x0000004016e37824 */ /* 0x000fe200078e00ff */
[----:B------:R-:W-:Y:S01]  /*0dd0*/  LOP3.LUT R5, R6, 0x1ffffffe, RZ, 0xc0, !PT ;  /* 0x1ffffffe06057812 */ /* 0x000fe200078ec0ff */
[----:B------:R-:W-:Y:S01]  /*0de0*/  IMAD.SHL.U32 R196, R213, 0x40, RZ ;  /* 0x00000040d5c47824 */ /* 0x000fe200078e00ff */
[----:B------:R-:W-:Y:S01]  /*0df0*/  IADD3 R211, R22, 0x60, RZ ;  /* 0x0000006016d37810 */ /* 0x000fe20007ffe0ff */
[----:B------:R-:W-:Y:S01]  /*0e00*/  IMAD.SHL.U32 R195, R212, 0x40, RZ ;  /* 0x00000040d4c37824 */ /* 0x000fe200078e00ff */
[----:B------:R-:W-:Y:S01]  /*0e10*/  SHF.R.S32.HI R9, RZ, 0x5, R9 ;  /* 0x00000005ff097819 */ /* 0x000fe20000011409 */
[----:B------:R-:W-:Y:S01]  /*0e20*/  IMAD.IADD R204, R12, 0x1, -R5 ;  /* 0x000000010ccc7824 */ /* 0x000fe200078e0a05 */
[----:B------:R-:W-:Y:S01]  /*0e30*/  LOP3.LUT R3, R3, 0x3fffffe, RZ, 0xc0, !PT ;  /* 0x03fffffe03037812 */ /* 0x000fe200078ec0ff */
[----:B------:R-:W-:Y:S01]  /*0e40*/  IMAD.SHL.U32 R194, R211, 0x40, RZ ;  /* 0x00000040d3c27824 */ /* 0x000fe200078e00ff */
[----:B------:R-:W-:Y:S01]  /*0e50*/  LEA R226, R4, R7, 0x3 ;  /* 0x0000000704e27211 */ /* 0x000fe200078e18ff */
[----:B------:R-:W-:Y:S01]  /*0e60*/  IMAD R10, R9, 0x10, R10 ;  /* 0x00000010090a7824 */ /* 0x000fe200078e020a */
[----:B------:R-:W-:Y:S01]  /*0e70*/  LOP3.LUT R201, R0, 0xfffffe00, RZ, 0xc0, !PT ;  /* 0xfffffe0000c97812 */ /* 0x000fe200078ec0ff */
[----:B------:R-:W-:Y:S01]  /*0e80*/  IMAD.IADD R3, R224, 0x1, -R3 ;  /* 0x00000001e0037824 */ /* 0x000fe200078e0a03 */
[----:B------:R-:W-:Y:S01]  /*0e90*/  SHF.R.S32.HI R0, RZ, 0x1f, R213 ;  /* 0x0000001fff007819 */ /* 0x000fe200000114d5 */
[C---:B------:R-:W-:Y:S01]  /*0ea0*/  IMAD.SHL.U32 R16, R206.reuse, 0x8, RZ ;  /* 0x00000008ce107824 */ /* 0x040fe200078e00ff */
[----:B------:R-:W-:Y:S01]  /*0eb0*/  SHF.R.S32.HI R4, RZ, 0x1f, R211 ;  /* 0x0000001fff047819 */ /* 0x000fe200000114d3 */
[----:B------:R-:W-:Y:S01]  /*0ec0*/  IMAD R225, R3, 0x40, R10 ;  /* 0x0000004003e17824 */ /* 0x000fe200078e020a */
[----:B------:R-:W-:Y:S01]  /*0ed0*/  SHF.R.S32.HI R5, RZ, 0x1f, R212 ;  /* 0x0000001fff057819 */ /* 0x000fe200000114d4 */
[----:B------:R-:W-:Y:S01]  /*0ee0*/  IMAD.SHL.U32 R18, R206, 0x4, RZ ;  /* 0x00000004ce127824 */ /* 0x000fe200078e00ff */
[----:B------:R-:W-:Y:S01]  /*0ef0*/  LEA.HI R0, R0, R213, RZ, 0x3 ;  /* 0x000000d500007211 */ /* 0x000fe200078f18ff */
[----:B------:R-:W-:Y:S01]  /*0f00*/  IMAD R204, R204, 0x8, R225 ;  /* 0x00000008cccc7824 */ /* 0x000fe200078e02e1 */
[----:B------:R-:W-:Y:S01]  /*0f10*/  LEA.HI R4, R4, R211, RZ, 0x3 ;  /* 0x000000d304047211 */ /* 0x000fe200078f18ff */
[----:B------:R-:W-:Y:S01]  /*0f20*/  VIADD R185, R18, 0x20 ;  /* 0x0000002012b97836 */ /* 0x000fe20000000000 */
[----:B------:R-:W-:Y:S01]  /*0f30*/  LEA.HI R5, R5, R212, RZ, 0x3 ;  /* 0x000000d405057211 */ /* 0x000fe200078f18ff */
[----:B------:R-:W-:Y:S01]  /*0f40*/  IMAD.SHL.U32 R0, R0, 0x40, RZ ;  /* 0x0000004000007824 */ /* 0x000fe200078e00ff */
[----:B------:R-:W-:Y:S01]  /*0f50*/  LOP3.LUT R3, R227, 0x1c0, RZ, 0xc0, !PT ;  /* 0x000001c0e3037812 */ /* 0x000fe200078ec0ff */
[----:B------:R-:W-:Y:S01]  /*0f60*/  IMAD.SHL.U32 R4, R4, 0x40, RZ ;  /* 0x0000004004047824 */ /* 0x000fe200078e00ff */
[----:B------:R-:W-:Y:S01]  /*0f70*/  LOP3.LUT R196, R196, 0x1c0, RZ, 0xc0, !PT ;  /* 0x000001c0c4c47812 */ /* 0x000fe200078ec0ff */
[----:B------:R-:W-:Y:S01]  /*0f80*/  IMAD.SHL.U32 R5, R5, 0x40, RZ ;  /* 0x0000004005057824 */ /* 0x000fe200078e00ff */
[----:B------:R-:W-:-:S02]  /*0f90*/  LOP3.LUT R194, R194, 0x1c0, RZ, 0xc0, !PT ;  /* 0x000001c0c2c27812 */ /* 0x000fc400078ec0ff */
[----:B------:R-:W-:Y:S02]  /*0fa0*/  LOP3.LUT R195, R195, 0x1c0, RZ, 0xc0, !PT ;  /* 0x000001c0c3c37812 */ /* 0x000fe400078ec0ff */
[----:B------:R-:W-:Y:S02]  /*0fb0*/  SHF.R.U32.HI R200, RZ, 0x3, R3 ;  /* 0x00000003ffc87819 */ /* 0x000fe40000011603 */
[----:B------:R-:W-:Y:S02]  /*0fc0*/  LOP3.LUT R205, R3, 0x38, R16, 0xf8, !PT ;  /* 0x0000003803cd7812 */ /* 0x000fe400078ef810 */
[----:B------:R-:W-:Y:S02]  /*0fd0*/  SHF.R.U32.HI R230, RZ, 0x3, R196 ;  /* 0x00000003ffe67819 */ /* 0x000fe400000116c4 */
[----:B------:R-:W-:Y:S02]  /*0fe0*/  LOP3.LUT R3, R196, 0x38, R16, 0xf8, !PT ;  /* 0x00000038c4037812 */ /* 0x000fe400078ef810 */
[----:B------:R-:W-:-:S02]  /*0ff0*/  SHF.R.U32.HI R228, RZ, 0x3, R194 ;  /* 0x00000003ffe47819 */ /* 0x000fc400000116c2 */
[--C-:B------:R-:W-:Y:S02]  /*1000*/  LOP3.LUT R7, R194, 0x38, R16.reuse, 0xf8, !PT ;  /* 0x00000038c2077812 */ /* 0x100fe400078ef810 */
[----:B------:R-:W-:Y:S02]  /*1010*/  LOP3.LUT R199, R0, 0xfffffe00, RZ, 0xc0, !PT ;  /* 0xfffffe0000c77812 */ /* 0x000fe400078ec0ff */
[----:B------:R-:W-:Y:S02]  /*1020*/  LOP3.LUT R197, R4, 0xfffffe00, RZ, 0xc0, !PT ;  /* 0xfffffe0004c57812 */ /* 0x000fe400078ec0ff */
[----:B------:R-:W-:Y:S02]  /*1030*/  SHF.R.U32.HI R229, RZ, 0x3, R195 ;  /* 0x00000003ffe57819 */ /* 0x000fe400000116c3 */
[----:B------:R-:W-:Y:S02]  /*1040*/  LOP3.LUT R6, R195, 0x38, R16, 0xf8, !PT ;  /* 0x00000038c3067812 */ /* 0x000fe400078ef810 */
[----:B------:R-:W-:-:S02]  /*1050*/  LOP3.LUT R198, R5, 0xfffffe00, RZ, 0xc0, !PT ;  /* 0xfffffe0005c67812 */ /* 0x000fc400078ec0ff */
[----:B------:R-:W-:Y:S02]  /*1060*/  LOP3.LUT R203, R8, 0x7ffffffc, RZ, 0xc0, !PT ;  /* 0x7ffffffc08cb7812 */ /* 0x000fe400078ec0ff */
[----:B------:R-:W-:Y:S02]  /*1070*/  LOP3.LUT R205, R201, R205, R200, 0xf6, !PT ;  /* 0x000000cdc9cd7212 */ /* 0x000fe400078ef6c8 */
[----:B------:R-:W-:Y:S01]  /*1080*/  LOP3.LUT R0, R199, R3, R230, 0xf6, !PT ;  /* 0x00000003c7007212 */ /* 0x000fe200078ef6e6 */
[----:B------:R-:W-:Y:S01]  /*1090*/  IMAD.IADD R203, R220, 0x1, -R203 ;  /* 0x00000001dccb7824 */ /* 0x000fe200078e0acb */
[----:B------:R-:W-:Y:S01]  /*10a0*/  LOP3.LUT R4, R197, R7, R228, 0xf6, !PT ;  /* 0x00000007c5047212 */ /* 0x000fe200078ef6e4 */
[--C-:B------:R-:W-:Y:S01]  /*10b0*/  IMAD R202, R205, 0x2, R219.reuse ;  /* 0x00000002cdca7824 */ /* 0x100fe200078e02db */
[----:B------:R-:W-:Y:S01]  /*10c0*/  IADD3 R187, R16, 0x40, RZ ;  /* 0x0000004010bb7810 */ /* 0x000fe20007ffe0ff */
[----:B------:R-:W-:Y:S01]  /*10d0*/  IMAD R223, R0, 0x2, R219 ;  /* 0x0000000200df7824 */ /* 0x000fe200078e02db */
[----:B------:R-:W-:Y:S01]  /*10e0*/  LOP3.LUT R6, R198, R6, R229, 0xf6, !PT ;  /* 0x00000006c6067212 */ /* 0x000fe200078ef6e5 */
[----:B------:R-:W-:Y:S01]  /*10f0*/  IMAD R221, R4, 0x2, R219 ;  /* 0x0000000204dd7824 */ /* 0x000fe200078e02db */
[----:B------:R-:W-:-:S02]  /*1100*/  SHF.R.S32.HI R216, RZ, 0x1f, R22 ;  /* 0x0000001fffd87819 */ /* 0x000fc40000011416 */
[----:B------:R-:W-:Y:S02]  /*1110*/  SHF.R.S32.HI R17, RZ, 0x1f, R16 ;  /* 0x0000001fff117819 */ /* 0x000fe40000011410 */
[----:B------:R-:W-:Y:S02]  /*1120*/  SHF.R.S32.HI R19, RZ, 0x1f, R18 ;  /* 0x0000001fff137819 */ /* 0x000fe40000011412 */
[----:B------:R-:W-:Y:S02]  /*1130*/  SHF.R.S32.HI R218, RZ, 0x1f, R185 ;  /* 0x0000001fffda7819 */ /* 0x000fe400000114b9 */
[----:B------:R-:W-:Y:S02]  /*1140*/  SHF.R.S32.HI R215, RZ, 0x1f, R187 ;  /* 0x0000001fffd77819 */ /* 0x000fe400000114bb */
[----:B------:R-:W-:Y:S02]  /*1150*/  LEA R222, R6, R219, 0x1 ;  /* 0x000000db06de7211 */ /* 0x000fe400078e08ff */
[----:B--2---:R-:W-:-:S07]  /*1160*/  LOP3.LUT R189, R13, 0x1, RZ, 0xfc, !PT ;  /* 0x000000010dbd7812 */ /* 0x004fce00078efcff */
.L_x_2915:
[----:B0---4-:R-:W0:Y:S02]  /*1170*/  LDC.64 R4, c[0x0][0xc88] ;  /* 0x00032200ff047b82 */ /* 0x011e240000000a00 */
        /* <DEDUP_REMOVED lines=9> */
[----:B------:R-:W-:Y:S01]  /*1210*/  IMAD.MOV.U32 R31, RZ, RZ, RZ ;  /* 0x000000ffff1f7224 */ /* 0x000fe200078e00ff */
[----:B------:R-:W-:-:S02]  /*1220*/  ISETP.NE.AND.EX P1, PT, RZ, UR5, PT, P1 ;  /* 0x00000005ff007c0c */ /* 0x000fc4000bf25310 */
[----:B------:R-:W-:Y:S02]  /*1230*/  ISETP.NE.AND.EX P0, PT, RZ, UR7, PT, P0 ;  /* 0x00000007ff007c0c */ /* 0x000fe4000bf05300 */
[----:B--2---:R-:W-:Y:S01]  /*1240*/  SHF.R.S32.HI R217, RZ, 0x1f, R210 ;  /* 0x0000001fffd97819 */ /* 0x004fe200000114d2 */
[----:B------:R-:W-:-:S08]  /*1250*/  IMAD.SHL.U32 R208, R210, 0x4, RZ ;  /* 0x00000004d2d07824 */ /* 0x000fd000078e00ff */
[C---:B------:R-:W-:Y:S02]  /*1260*/  @P1 LEA R6, P2, R210.reuse, UR4, 0x2 ;  /* 0x00000004d2061c11 */ /* 0x040fe4000f8410ff */
[C-C-:B------:R-:W-:Y:S02]  /*1270*/  SHF.L.U64.HI R209, R210.reuse, 0x2, R217.reuse ;  /* 0x00000002d2d17819 */ /* 0x140fe400000102d9 */
[----:B------:R-:W-:Y:S02]  /*1280*/  @P1 LEA.HI.X R7, R210, UR5, R217, 0x2, P2 ;  /* 0x00000005d2071c11 */ /* 0x000fe400090f14d9 */
[----:B------:R-:W-:Y:S01]  /*1290*/  ISETP.NE.U32.AND P2, PT, RZ, UR8, PT ;  /* 0x00000008ff007c0c */ /* 0x000fe2000bf45070 */
[----:B------:R-:W-:Y:S01]  /*12a0*/  ULDC UR4, c[0x0][0x288] ;  /* 0x0000a20000047ab9 */ /* 0x000fe20000000800 */
[----:B------:R-:W-:Y:S01]  /*12b0*/  IADD3 R8, P3, R208, UR6, RZ ;  /* 0x00000006d0087c10 */ /* 0x000fe2000ff7e0ff */
[----:B------:R0:W5:Y:S01]  /*12c0*/  @P1 LDG.E R3, desc[UR40][R6.64] ;  /* 0x0000002806031981 */ /* 0x000162000c1e1900 */
[----:B------:R-:W-:Y:S01]  /*12d0*/  ISETP.NE.AND.EX P2, PT, RZ, UR9, PT, P2 ;  /* 0x00000009ff007c0c */ /* 0x000fe2000bf45320 */
[----:B------:R-:W-:Y:S01]  /*12e0*/  IMAD.U32 R192, RZ, RZ, UR4 ;  /* 0x00000004ffc07e24 */ /* 0x000fe2000f8e00ff */
[----:B------:R-:W-:Y:S01]  /*12f0*/  IADD3.X R9, R209, UR7, RZ, P3, !PT ;  /* 0x00000007d1097c10 */ /* 0x000fe20009ffe4ff */
[----:B------:R-:W-:-:S04]  /*1300*/  ULDC.64 UR4, c[0x0][0x418] ;  /* 0x0001060000047ab9 */ /* 0x000fc80000000a00 */
[----:B------:R0:W5:Y:S06]  /*1310*/  @P0 LDG.E R31, desc[UR40][R8.64] ;  /* 0x00000028081f0981 */ /* 0x00016c000c1e1900 */
[----:B------:R-:W-:-:S04]  /*1320*/  @P2 IADD3 R4, P1, R208, UR8, RZ ;  /* 0x00000008d0042c10 */ /* 0x000fc8000ff3e0ff */
[----:B------:R-:W-:-:S05]  /*1330*/  @P2 IADD3.X R5, R209, UR9, RZ, P1, !PT ;  /* 0x00000009d1052c10 */ /* 0x000fca0008ffe4ff */
        /* <DEDUP_REMOVED lines=8> */
[----:B------:R-:W-:Y:S01]  /*13c0*/  MOV R24, UR5 ;  /* 0x0000000500187c02 */ /* 0x000fe20008000f00 */
[----:B---3--:R-:W-:Y:S02]  /*13d0*/  IMAD.U32 R28, RZ, RZ, UR4 ;  /* 0x00000004ff1c7e24 */ /* 0x008fe4000f8e00ff */
[----:B------:R-:W-:Y:S01]  /*13e0*/  IMAD.MOV.U32 R27, RZ, RZ, R210 ;  /* 0x000000ffff1b7224 */ /* 0x000fe200078e00d2 */
[----:B0-----:R-:W-:Y:S06]  /*13f0*/  @P2 BRA `(.L_x_2713) ;  /* 0x0000000000242947 */ /* 0x001fec0003800000 */
        /* <DEDUP_REMOVED lines=9> */
.L_x_2713:
[----:B------:R-:W-:Y:S01]  /*1490*/  ULDC.64 UR4, c[0x0][0xa20] ;  /* 0x0002880000047ab9 */ /* 0x000fe20000000a00 */
[----:B------:R-:W-:Y:S01]  /*14a0*/  IMAD.MOV.U32 R207, RZ, RZ, R30 ;  /* 0x000000ffffcf7224 */ /* 0x000fe200078e001e */
[----:B------:R-:W-:-:S04]  /*14b0*/  ISETP.NE.U32.AND P1, PT, RZ, UR4, PT ;  /* 0x00000004ff007c0c */ /* 0x000fc8000bf25070 */
[----:B------:R-:W-:-:S13]  /*14c0*/  ISETP.NE.AND.EX P1, PT, RZ, UR5, PT, P1 ;  /* 0x00000005ff007c0c */ /* 0x000fda000bf25310 */
[----:B------:R-:W-:Y:S05]  /*14d0*/  @!P1 BRA `(.L_x_2714) ;  /* 0x0000000000109947 */ /* 0x000fea0003800000 */
[----:B------:R-:W-:-:S04]  /*14e0*/  IADD3 R4, P0, R208, UR4, RZ ;  /* 0x00000004d0047c10 */ /* 0x000fc8000ff1e0ff */
[----:B------:R-:W-:-:S05]  /*14f0*/  IADD3.X R5, R209, UR5, RZ, P0, !PT ;  /* 0x00000005d1057c10 */ /* 0x000fca00087fe4ff */
[----:B------:R0:W5:Y:S01]  /*1500*/  LDG.E R28, desc[UR40][R4.64] ;  /* 0x00000028041c7981 */ /* 0x000162000c1e1900 */
[----:B------:R-:W-:Y:S05]  /*1510*/  BRA `(.L_x_2715) ;  /* 0x0000000000107947 */ /* 0x000fea0003800000 */
.L_x_2714:
[----:B------:R-:W-:Y:S05]  /*1520*/  @!P0 BRA `(.L_x_2715) ;  /* 0x00000000000c8947 */ /* 0x000fea0003800000 */
[----:B------:R-:W2:Y:S04]  /*1530*/  LDG.E R5, desc[UR40][R8.64] ;  /* 0x0000002808057981 */ /* 0x000ea8000c1e1900 */
[----:B------:R-:W2:Y:S02]  /*1540*/  LDG.E R28, desc[UR40][R8.64+0x4] ;  /* 0x00000428081c7981 */ /* 0x000ea4000c1e1900 */
[----:B--2---:R-:W-:-:S07]  /*1550*/  IMAD.IADD R28, R28, 0x1, -R5 ;  /* 0x000000011c1c7824 */ /* 0x004fce00078e0a05 */
.L_x_2715:
[----:B------:R-:W-:Y:S01]  /*1560*/  ULDC.64 UR4, c[0x0][0xa10] ;  /* 0x0002840000047ab9 */ /* 0x000fe20000000a00 */
[----:B------:R-:W1:Y:S01]  /*1570*/  LDC R8, c[0x0][0x448] ;  /* 0x00011200ff087b82 */ /* 0x000e620000000800 */
[----:B------:R-:W-:-:S04]  /*1580*/  ISETP.NE.U32.AND P0, PT, RZ, UR4, PT ;  /* 0x00000004ff007c0c */ /* 0x000fc8000bf05070 */
[----:B------:R-:W-:Y:S01]  /*1590*/  ISETP.NE.AND.EX P0, PT, RZ, UR5, PT, P0 ;  /* 0x00000005ff007c0c */ /* 0x000fe2000bf05300 */
[----:B------:R-:W-:-:S12]  /*15a0*/  ULDC.64 UR4, c[0x0][0xa30] ;  /* 0x00028c0000047ab9 */ /* 0x000fd80000000a00 */
[----:B0-----:R-:W0:Y:S02]  /*15b0*/  @P0 LDC.64 R4, c[0x0][0xa10] ;  /* 0x00028400ff040b82 */ /* 0x001e240000000a00 */
[----:B0-----:R-:W-:-:S05]  /*15c0*/  @P0 IMAD.WIDE R4, R27, 0x4, R4 ;  /* 0x000000041b040825 */ /* 0x001fca00078e0204 */
[----:B------:R-:W2:Y:S04]  /*15d0*/  @P0 LDG.E R0, desc[UR40][R4.64] ;  /* 0x0000002804000981 */ /* 0x000ea8000c1e1900 */
[----:B------:R0:W2:Y:S01]  /*15e0*/  @P0 LDG.E R9, desc[UR40][R4.64+0x4] ;  /* 0x0000042804090981 */ /* 0x0000a2000c1e1900 */
[----:B------:R-:W-:Y:S01]  /*15f0*/  ISETP.NE.U32.AND P1, PT, RZ, UR4, PT ;  /* 0x00000004ff007c0c */ /* 0x000fe2000bf25070 */
[----:B-----5:R-:W-:-:S03]  /*1600*/  IMAD.MOV.U32 R113, RZ, RZ, R28 ;  /* 0x000000ffff717224 */ /* 0x020fc600078e001c */
[----:B------:R-:W-:-:S13]  /*1610*/  ISETP.NE.AND.EX P1, PT, RZ, UR5, PT, P1 ;  /* 0x00000005ff007c0c */ /* 0x000fda000bf25310 */
[----:B------:R-:W-:-:S04]  /*1620*/  @P1 IADD3 R6, P2, R208, UR4, RZ ;  /* 0x00000004d0061c10 */ /* 0x000fc8000ff5e0ff */
[----:B------:R-:W-:-:S05]  /*1630*/  @P1 IADD3.X R7, R209, UR5, RZ, P2, !PT ;  /* 0x00000005d1071c10 */ /* 0x000fca00097fe4ff */
[----:B------:R3:W5:Y:S01]  /*1640*/  @P1 LDG.E R113, desc[UR40][R6.64] ;  /* 0x0000002806711981 */ /* 0x000762000c1e1900 */
[----:B-1----:R-:W-:Y:S02]  /*1650*/  ISETP.NE.AND P1, PT, R8, 0x1, PT ;  /* 0x000000010800780c */ /* 0x002fe40003f25270 */
[----:B------:R-:W-:-:S05]  /*1660*/  SHF.L.U32 R191, R29, 0x7, RZ ;  /* 0x000000071dbf7819 */ /* 0x000fca00000006ff */
[----:B0-----:R-:W-:-:S06]  /*1670*/  VIADD R4, R191, 0x7f ;  /* 0x0000007fbf047836 */ /* 0x001fcc0000000000 */
[----:B------:R-:W0:Y:S08]  /*1680*/  @P1 LDC R11, c[0x0][0x44c] ;  /* 0x00011300ff0b1b82 */ /* 0x000e300000000800 */
[----:B------:R-:W1:Y:S01]  /*1690*/  @P1 LDC R5, c[0x0][0x450] ;  /* 0x00011400ff051b82 */ /* 0x000e620000000800 */
[----:B--2---:R-:W-:Y:S02]  /*16a0*/  @P0 IMAD.IADD R24, R9, 0x1, -R0 ;  /* 0x0000000109180824 */ /* 0x004fe400078e0a00 */
[----:B------:R-:W-:-:S02]  /*16b0*/  IMAD.IADD R9, R28, 0x1, -R3 ;  /* 0x000000011c097824 */ /* 0x000fc400078e0a03 */
[----:B0-----:R-:W-:-:S03]  /*16c0*/  @P1 IMAD.HI.U32 R0, R4, R11, RZ ;  /* 0x0000000b04001227 */ /* 0x001fc600078e00ff */
[C---:B------:R-:W-:Y:S01]  /*16d0*/  IADD3 R25, -R9.reuse, RZ, RZ ;  /* 0x000000ff09197210 */ /* 0x040fe20007ffe1ff */
[----:B------:R-:W-:Y:S01]  /*16e0*/  IMAD.IADD R193, R9, 0x1, R24 ;  /* 0x0000000109c17824 */ /* 0x000fe200078e0218 */
[----:B-1----:R-:W-:Y:S02]  /*16f0*/  @P1 SHF.R.U32.HI R4, RZ, R5, R0 ;  /* 0x00000005ff041219 */ /* 0x002fe40000011600 */
[----:B------:R-:W-:Y:S01]  /*1700*/  VIMNMX R25, RZ, R25, !PT ;  /* 0x00000019ff197248 */ /* 0x000fe20007fe0100 */
[C---:B------:R-:W-:Y:S01]  /*1710*/  VIADD R0, R193.reuse, 0x7f ;  /* 0x0000007fc1007836 */ /* 0x040fe20000000000 */
[----:B------:R-:W-:-:S04]  /*1720*/  IADD3 R128, R193, 0x80, -R192 ;  /* 0x00000080c1807810 */ /* 0x000fc80007ffe8c0 */
[----:B------:R-:W-:Y:S01]  /*1730*/  SHF.R.S32.HI R3, RZ, 0x1f, R0 ;  /* 0x0000001fff037819 */ /* 0x000fe20000011400 */
[----:B------:R-:W-:-:S03]  /*1740*/  IMAD.IADD R4, R128, 0x1, R4 ;  /* 0x0000000180047824 */ /* 0x000fc600078e0204 */
[----:B------:R-:W-:Y:S02]  /*1750*/  LEA.HI R3, R3, R0, RZ, 0x7 ;  /* 0x0000000003037211 */ /* 0x000fe400078f38ff */
[----:B------:R-:W-:Y:S02]  /*1760*/  SHF.R.S32.HI R5, RZ, 0x1f, R4 ;  /* 0x0000001fff057819 */ /* 0x000fe40000011404 */
[----:B------:R-:W-:Y:S02]  /*1770*/  SHF.R.S32.HI R129, RZ, 0x7, R3 ;  /* 0x00000007ff817819 */ /* 0x000fe40000011403 */
[----:B------:R-:W-:-:S04]  /*1780*/  LEA.HI R5, R5, R4, RZ, 0x7 ;  /* 0x0000000405057211 */ /* 0x000fc800078f38ff */
[----:B------:R-:W-:-:S04]  /*1790*/  SHF.R.S32.HI R0, RZ, 0x7, R5 ;  /* 0x00000007ff007819 */ /* 0x000fc80000011405 */
[----:B------:R-:W-:-:S05]  /*17a0*/  VIMNMX R0, R129, R0, PT ;  /* 0x0000000081007248 */ /* 0x000fca0003fe0100 */
[----:B------:R-:W-:-:S05]  /*17b0*/  IMAD R3, R0, 0x80, -R9 ;  /* 0x0000008000037824 */ /* 0x000fca00078e0a09 */
[----:B------:R-:W-:-:S04]  /*17c0*/  VIMNMX R0, R3, R24, PT ;  /* 0x0000001803007248 */ /* 0x000fc80003fe0100 */
[----:B------:R-:W-:Y:S02]  /*17d0*/  ISETP.GT.AND P0, PT, R0, R25, PT ;  /* 0x000000190000720c */ /* 0x000fe40003f04270 */
[----:B------:R-:W-:-:S05]  /*17e0*/  SHF.R.U32.HI R25, RZ, 0x7, R25 ;  /* 0x00000007ff197819 */ /* 0x000fca0000011619 */
[----:B------:R-:W-:-:S06]  /*17f0*/  IMAD.MOV.U32 R26, RZ, RZ, R25 ;  /* 0x000000ffff1a7224 */ /* 0x000fcc00078e0019 */
[----:B------:R-:W-:-:S05]  /*1800*/  @P0 VIADD R0, R0, 0x7f ;  /* 0x0000007f00000836 */ /* 0x000fca0000000000 */
[----:B------:R-:W-:-:S04]  /*1810*/  @P0 SHF.R.S32.HI R3, RZ, 0x1f, R0 ;  /* 0x0000001fff030819 */ /* 0x000fc80000011400 */
[----:B------:R-:W-:-:S04]  /*1820*/  @P0 LEA.HI R3, R3, R0, RZ, 0x7 ;  /* 0x0000000003030211 */ /* 0x000fc800078f38ff */
[----:B------:R-:W-:Y:S02]  /*1830*/  @P0 SHF.R.S32.HI R26, RZ, 0x7, R3 ;  /* 0x00000007ff1a0819 */ /* 0x000fe40000011403 */
[----:B------:R-:W-:Y:S02]  /*1840*/  PLOP3.LUT P0, PT, PT, PT, PT, 0x80, 0x0 ;  /* 0x000000000000781c */ /* 0x000fe40003f0f070 */
[----:B------:R-:W-:-:S13]  /*1850*/  ISETP.GT.AND P1, PT, R26, R25, PT ;  /* 0x000000191a00720c */ /* 0x000fda0003f24270 */
[----:B---3--:R-:W-:Y:S05]  /*1860*/  @!P1 BRA `(.L_x_2716) ;  /* 0x0000006c00089947 */ /* 0x008fea0003800000 */
        /* <DEDUP_REMOVED lines=20> */
.L_x_2718:
[----:B------:R-:W-:Y:S05]  /*19b0*/  BSYNC B6 ;  /* 0x0000000000067941 */ /* 0x000fea0003800000 */
.L_x_2717:
        /* <DEDUP_REMOVED lines=19> */
[----:B-1---5:R-:W-:Y:S05]  /*1af0*/  CALL.ABS.NOINC R14 ;  /* 0x000000000e007343 */ /* 0x022fea0003c00000 */
.L_x_2720:
[----:B------:R-:W-:Y:S05]  /*1b00*/  BSYNC B6 ;  /* 0x0000000000067941 */ /* 0x000fea0003800000 */
.L_x_2719:
[----:B------:R-:W-:Y:S01]  /*1b10*/  ULDC.64 UR4, c[0x0][0x9f8] ;  /* 0x00027e0000047ab9 */ /* 0x000fe20000000a00 */
[----:B------:R-:W0:Y:S01]  /*1b20*/  S2R R33, SR_TID.X ;  /* 0x0000000000217919 */ /* 0x000e220000002100 */
[----:B------:R-:W-:Y:S01]  /*1b30*/  ISETP.NE.U32.AND P0, PT, RZ, UR4, PT ;  /* 0x00000004ff007c0c */ /* 0x000fe2000bf05070 */
[----:B------:R-:W1:Y:S01]  /*1b40*/  LDC.64 R102, c[0x0][0x300] ;  /* 0x0000c000ff667b82 */ /* 0x000e620000000a00 */
[----:B------:R-:W-:Y:S01]  /*1b50*/  IMAD.IADD R47, R31, 0x1, R28 ;  /* 0x000000011f2f7824 */ /* 0x000fe200078e021c */
[----:B------:R-:W-:Y:S01]  /*1b60*/  ULDC.64 UR6, c[0x0][0xa08] ;  /* 0x0002820000067ab9 */ /* 0x000fe20000000a00 */
[----:B------:R-:W-:Y:S02]  /*1b70*/  ISETP.NE.AND.EX P0, PT, RZ, UR5, PT, P0 ;  /* 0x00000005ff007c0c */ /* 0x000fe4000bf05300 */
[----:B------:R-:W-:-:S03]  /*1b80*/  SHF.R.S32.HI R8, RZ, 0x1f, R30 ;  /* 0x0000001fff087819 */ /* 0x000fc6000001141e */
[----:B------:R-:W2:Y:S08]  /*1b90*/  LDC R39, c[0x0][0x3f4] ;  /* 0x0000fd00ff277b82 */ /* 0x000eb00000000800 */
[----:B------:R-:W-:Y:S01]  /*1ba0*/  @P0 IADD3 R4, P1, R208, UR4, RZ ;  /* 0x00000004d0040c10 */ /* 0x000fe2000ff3e0ff */
[----:B------:R-:W3:Y:S03]  /*1bb0*/  LDC.64 R12, c[0x0][0x3f8] ;  /* 0x0000fe00ff0c7b82 */ /* 0x000ee60000000a00 */
[----:B------:R-:W-:Y:S01]  /*1bc0*/  @P0 IADD3.X R5, R209, UR5, RZ, P1, !PT ;  /* 0x00000005d1050c10 */ /* 0x000fe20008ffe4ff */
[----:B------:R-:W-:-:S04]  /*1bd0*/  ULDC.64 UR4, c[0x0][0x308] ;  /* 0x0000c20000047ab9 */ /* 0x000fc80000000a00 */
[----:B------:R4:W4:Y:S01]  /*1be0*/  @P0 LDG.E R27, desc[UR40][R4.64] ;  /* 0x00000028041b0981 */ /* 0x000922000c1e1900 */
[----:B------:R-:W-:Y:S01]  /*1bf0*/  SHF.R.S32.HI R43, RZ, 0x1f, R47 ;  /* 0x0000001fff2b7819 */ /* 0x000fe2000001142f */
[-C--:B-1----:R-:W-:Y:S01]  /*1c00*/  IMAD.WIDE.U32 R6, R47, R102.reuse, RZ ;  /* 0x000000662f067225 */ /* 0x082fe200078e00ff */
[----:B------:R-:W-:Y:S02]  /*1c10*/  ISETP.NE.U32.AND P0, PT, RZ, UR6, PT ;  /* 0x00000006ff007c0c */ /* 0x000fe4000bf05070 */
[----:B0-----:R-:W-:Y:S01]  /*1c20*/  SHF.R.U32.HI R33, RZ, 0x7, R33 ;  /* 0x00000007ff217819 */ /* 0x001fe20000011621 */
[-C--:B------:R-:W-:Y:S01]  /*1c30*/  IMAD R0, R43, R102.reuse, RZ ;  /* 0x000000662b007224 */ /* 0x080fe200078e02ff */
[----:B------:R-:W-:Y:S01]  /*1c40*/  ISETP.NE.AND.EX P0, PT, RZ, UR7, PT, P0 ;  /* 0x00000007ff007c0c */ /* 0x000fe2000bf05300 */
[----:B------:R-:W-:Y:S01]  /*1c50*/  IMAD.SHL.U32 R92, R102, 0x20, RZ ;  /* 0x00000020665c7824 */ /* 0x000fe200078e00ff */
[----:B------:R-:W-:Y:S01]  /*1c60*/  ISETP.NE.AND P6, PT, R33, 0x1, PT ;  /* 0x000000012100780c */ /* 0x000fe20003fc5270 */
[----:B------:R-:W-:Y:S01]  /*1c70*/  IMAD R3, R47, R103, R0 ;  /* 0x000000672f037224 */ /* 0x000fe200078e0200 */
[----:B--2---:R-:W-:Y:S01]  /*1c80*/  ISETP.GE.AND P2, PT, R16, R39, PT ;  /* 0x000000271000720c */ /* 0x004fe20003f46270 */
[----:B------:R-:W-:Y:S01]  /*1c90*/  IMAD.WIDE.U32 R44, R22, R102, R16 ;  /* 0x00000066162c7225 */ /* 0x000fe200078e0010 */
[----:B-----5:R-:W-:-:S02]  /*1ca0*/  SHF.R.S32.HI R31, RZ, 0x1f, R113 ;  /* 0x0000001fff1f7819 */ /* 0x020fc40000011471 */
[----:B------:R-:W-:Y:S01]  /*1cb0*/  SHF.L.U64.HI R93, R102, 0x5, R103 ;  /* 0x00000005665d7819 */ /* 0x000fe20000010267 */
[----:B------:R-:W-:Y:S01]  /*1cc0*/  IMAD.IADD R7, R7, 0x1, R3 ;  /* 0x0000000107077824 */ /* 0x000fe200078e0203 */
[----:B---3--:R-:W-:Y:S01]  /*1cd0*/  SHF.L.U64.HI R21, R12, 0x5, R13 ;  /* 0x000000050c157819 */ /* 0x008fe2000001020d */
[----:B------:R-:W-:Y:S01]  /*1ce0*/  IMAD R3, R8, UR4, RZ ;  /* 0x0000000408037c24 */ /* 0x000fe2000f8e02ff */
[----:B------:R-:W-:Y:S01]  /*1cf0*/  SHF.R.S32.HI R118, RZ, 0x1f, R213 ;  /* 0x0000001fff767819 */ /* 0x000fe200000114d5 */
[C---:B----4-:R-:W-:Y:S01]  /*1d00*/  IMAD.WIDE.U32 R4, R30.reuse, UR4, R6 ;  /* 0x000000041e047c25 */ /* 0x050fe2000f8e0006 */
[----:B------:R-:W-:Y:S01]  /*1d10*/  SHF.R.S32.HI R117, RZ, 0x1f, R212 ;  /* 0x0000001fff757819 */ /* 0x000fe200000114d4 */
[----:B------:R-:W0:Y:S01]  /*1d20*/  LDC.64 R6, c[0x0][0x408] ;  /* 0x00010200ff067b82 */ /* 0x000e220000000a00 */
[----:B------:R-:W-:Y:S01]  /*1d30*/  SHF.R.S32.HI R116, RZ, 0x1f, R211 ;  /* 0x0000001fff747819 */ /* 0x000fe200000114d3 */
[----:B------:R-:W-:Y:S01]  /*1d40*/  IMAD R3, R30, UR5, R3 ;  /* 0x000000051e037c24 */ /* 0x000fe2000f8e0203 */
[----:B------:R-:W-:Y:S01]  /*1d50*/  ULDC.64 UR4, c[0x0][0x310] ;  /* 0x0000c40000047ab9 */ /* 0x000fe20000000a00 */
[----:B------:R-:W-:-:S04]  /*1d60*/  IMAD.WIDE.U32 R10, R22, R12, R16 ;  /* 0x0000000c160a7225 */ /* 0x000fc800078e0010 */
[----:B------:R-:W-:Y:S02]  /*1d70*/  IMAD.IADD R5, R5, 0x1, R3 ;  /* 0x0000000105057824 */ /* 0x000fe400078e0203 */
[----:B------:R-:W-:-:S04]  /*1d80*/  IMAD.WIDE.U32 R130, R22, R102, R92 ;  /* 0x0000006616827225 */ /* 0x000fc800078e005c */
[----:B------:R-:W-:Y:S02]  /*1d90*/  IMAD R32, R31, R12, RZ ;  /* 0x0000000c1f207224 */ /* 0x000fe400078e02ff */
[----:B------:R-:W-:Y:S02]  /*1da0*/  IMAD.SHL.U32 R112, R39, 0x2, RZ ;  /* 0x0000000227707824 */ /* 0x000fe400078e00ff */
[----:B------:R-:W-:Y:S02]  /*1db0*/  IMAD R37, R113, R13, R32 ;  /* 0x0000000d71257224 */ /* 0x000fe400078e0220 */
        /* <DEDUP_REMOVED lines=8> */
[----:B------:R-:W-:-:S04]  /*1e40*/  IMAD.WIDE.U32 R100, R99, UR4, R4 ;  /* 0x0000000463647c25 */ /* 0x000fc8000f8e0004 */
[----:B------:R-:W-:Y:S01]  /*1e50*/  IMAD R0, R9, UR4, RZ ;  /* 0x0000000409007c24 */ /* 0x000fe2000f8e02ff */
[----:B------:R-:W-:Y:S01]  /*1e60*/  IADD3 R42, P4, R100, 0x40, RZ ;  /* 0x00000040642a7810 */ /* 0x000fe20007f9e0ff */
[----:B------:R-:W-:Y:S02]  /*1e70*/  IMAD.X R47, R216, 0x1, R43, P0 ;  /* 0x00000001d82f7824 */ /* 0x000fe400000e062b */
        /* <DEDUP_REMOVED lines=11> */
[----:B------:R-:W-:Y:S01]  /*1f30*/  IMAD R0, R9, UR4, RZ ;  /* 0x0000000409007c24 */ /* 0x000fe2000f8e02ff */
[----:B------:R-:W-:Y:S01]  /*1f40*/  @!P6 BAR.SYNC.DEFER_BLOCKING 0x9, 0x100 ;  /* 0x024400000000eb1d */ /* 0x000fe20000010000 */
[----:B------:R-:W-:Y:S01]  /*1f50*/  IMAD.WIDE.U32 R8, R22, R6, R18 ;  /* 0x0000000616087225 */ /* 0x000fe200078e0012 */
[----:B------:R-:W-:-:S03]  /*1f60*/  IADD3 R39, P0, R100, R44, RZ ;  /* 0x0000002c64277210 */ /* 0x000fc60007f1e0ff */
[----:B------:R-:W-:Y:S01]  /*1f70*/  IMAD.IADD R3, R16, 0x1, R3 ;  /* 0x0000000110037824 */ /* 0x000fe200078e0203 */
[----:B------:R-:W-:Y:S01]  /*1f80*/  IADD3 R43, P3, R39, 0x40, RZ ;  /* 0x00000040272b7810 */ /* 0x000fe20007f7e0ff */
[C---:B------:R-:W-:Y:S02]  /*1f90*/  IMAD R109, R99.reuse, UR5, R0 ;  /* 0x00000005636d7c24 */ /* 0x040fe4000f8e0200 */
[-C--:B------:R-:W-:Y:S01]  /*1fa0*/  IMAD R0, R216, R12.reuse, RZ ;  /* 0x0000000cd8007224 */ /* 0x080fe200078e02ff */
[----:B------:R-:W-:Y:S01]  /*1fb0*/  SHF.R.S32.HI R20, RZ, 0x1f, R3 ;  /* 0x0000001fff147819 */ /* 0x000fe20000011403 */
[----:B------:R-:W-:Y:S01]  /*1fc0*/  IMAD.WIDE.U32 R98, R99, UR4, R4 ;  /* 0x0000000463627c25 */ /* 0x000fe2000f8e0004 */
[----:B------:R-:W-:Y:S02]  /*1fd0*/  ULDC UR4, c[0x0][0x2f4] ;  /* 0x0000bd0000047ab9 */ /* 0x000fe40000000800 */
[----:B------:R-:W-:Y:S01]  /*1fe0*/  LEA.HI R105, R20, R3, RZ, 0x3 ;  /* 0x0000000314697211 */ /* 0x000fe200078f18ff */
[----:B------:R-:W-:-:S03]  /*1ff0*/  IMAD.WIDE.U32 R4, R22, R12, R18 ;  /* 0x0000000c16047225 */ /* 0x000fc600078e0012 */
[----:B------:R-:W-:Y:S01]  /*2000*/  LOP3.LUT R40, R105, 0xfffffff8, RZ, 0xc0, !PT ;  /* 0xfffffff869287812 */ /* 0x000fe200078ec0ff */
[----:B------:R-:W-:Y:S01]  /*2010*/  IMAD R15, R22, R13, R0 ;  /* 0x0000000d160f7224 */ /* 0x000fe200078e0200 */
[----:B------:R-:W-:Y:S01]  /*2020*/  P2R R0, PR, RZ, 0x4 ;  /* 0x00000004ff007803 */ /* 0x000fe20000000000 */
[----:B------:R-:W-:Y:S01]  /*2030*/  IMAD.MOV.U32 R90, RZ, RZ, R8 ;  /* 0x000000ffff5a7224 */ /* 0x000fe200078e0008 */
[----:B------:R-:W-:Y:S01]  /*2040*/  LEA.HI R8, R20, R3, RZ, 0x6 ;  /* 0x0000000314087211 */ /* 0x000fe200078f30ff */
[----:B------:R-:W-:Y:S01]  /*2050*/  IMAD.IADD R11, R15, 0x1, R11 ;  /* 0x000000010f0b7824 */ /* 0x000fe200078e020b */
[----:B------:R-:W-:Y:S01]  /*2060*/  IADD3 R5, R5, R15, RZ ;  /* 0x0000000f05057210 */ /* 0x000fe20007ffe0ff */
[----:B------:R-:W-:Y:S01]  /*2070*/  IMAD.WIDE.U32 R14, R22, R6, R16 ;  /* 0x00000006160e7225 */ /* 0x000fe200078e0010 */
[----:B------:R-:W-:Y:S02]  /*2080*/  SHF.L.U32 R3, R8, 0x7, RZ ;  /* 0x0000000708037819 */ /* 0x000fe400000006ff */
[----:B------:R-:W-:Y:S01]  /*2090*/  LOP3.LUT R8, R105, 0x38, RZ, 0xc0, !PT ;  /* 0x0000003869087812 */ /* 0x000fe200078ec0ff */
[----:B------:R-:W-:Y:S01]  /*20a0*/  IMAD.MOV.U32 R88, RZ, RZ, R14 ;  /* 0x000000ffff587224 */ /* 0x000fe200078e000e */
[----:B------:R-:W-:Y:S01]  /*20b0*/  LOP3.LUT R14, R3, 0xffffe000, RZ, 0xc0, !PT ;  /* 0xffffe000030e7812 */ /* 0x000fe200078ec0ff */
[----:B------:R-:W-:Y:S01]  /*20c0*/  IMAD.WIDE.U32 R96, R113, R12, R4 ;  /* 0x0000000c71607225 */ /* 0x000fe200078e0004 */
[----:B------:R-:W-:-:S02]  /*20d0*/  LOP3.LUT R3, R8, 0x1c0, R227, 0xf8, !PT ;  /* 0x000001c008037812 */ /* 0x000fc400078ef8e3 */
[----:B------:R-:W-:Y:S01]  /*20e0*/  LOP3.LUT R20, R195, 0x38, R105, 0xf8, !PT ;  /* 0x00000038c3147812 */ /* 0x000fe200078ef869 */
[----:B------:R-:W-:Y:S01]  /*20f0*/  IMAD R4, R31, R6, RZ ;  /* 0x000000061f047224 */ /* 0x000fe200078e02ff */
[----:B------:R-:W-:Y:S01]  /*2100*/  LOP3.LUT R3, R3, R200, RZ, 0x3c, !PT ;  /* 0x000000c803037212 */ /* 0x000fe200078e3cff */
[----:B------:R-:W-:Y:S01]  /*2110*/  IMAD.IADD R91, R9, 0x1, R89 ;  /* 0x00000001095b7824 */ /* 0x000fe200078e0259 */
[----:B------:R-:W-:Y:S01]  /*2120*/  LOP3.LUT R9, R196, 0x38, R105, 0xf8, !PT ;  /* 0x00000038c4097812 */ /* 0x000fe200078ef869 */
[----:B------:R-:W-:Y:S01]  /*2130*/  IMAD R49, R113, R7, R4 ;  /* 0x0000000771317224 */ /* 0x000fe200078e0204 */
[----:B------:R-:W-:Y:S01]  /*2140*/  IADD3 R27, R3, R14, R201 ;  /* 0x0000000e031b7210 */ /* 0x000fe20007ffe0c9 */
[----:B------:R-:W-:Y:S01]  /*2150*/  IMAD R3, R216, R102, RZ ;  /* 0x00000066d8037224 */ /* 0x000fe200078e02ff */
[----:B------:R-:W-:Y:S01]  /*2160*/  IADD3 R4, P1, R92, R130, RZ ;  /* 0x000000825c047210 */ /* 0x000fe20007f3e0ff */
[----:B------:R-:W-:Y:S01]  /*2170*/  IMAD.IADD R89, R89, 0x1, R15 ;  /* 0x0000000159597824 */ /* 0x000fe200078e020f */
[----:B------:R-:W-:Y:S01]  /*2180*/  LOP3.LUT R15, R194, 0x38, R105, 0xf8, !PT ;  /* 0x00000038c20f7812 */ /* 0x000fe200078ef869 */
[----:B------:R-:W-:Y:S01]  /*2190*/  IMAD R35, R22, R103, R3 ;  /* 0x0000006716237224 */ /* 0x000fe200078e0203 */
[----:B------:R-:W-:Y:S01]  /*21a0*/  LOP3.LUT R9, R9, R230, RZ, 0x3c, !PT ;  /* 0x000000e609097212 */ /* 0x000fe200078e3cff */
[----:B------:R-:W-:Y:S01]  /*21b0*/  IMAD.WIDE.U32 R88, R113, R6, R88 ;  /* 0x0000000671587225 */ /* 0x000fe200078e0058 */
[----:B------:R-:W-:-:S02]  /*21c0*/  LOP3.LUT R15, R15, R228, RZ, 0x3c, !PT ;  /* 0x000000e40f0f7212 */ /* 0x000fc400078e3cff */
[----:B------:R-:W-:Y:S01]  /*21d0*/  IADD3 R34, R45, R35, RZ ;  /* 0x000000232d227210 */ /* 0x000fe20007ffe0ff */
[----:B------:R-:W-:Y:S01]  /*21e0*/  IMAD.IADD R5, R35, 0x1, R131 ;  /* 0x0000000123057824 */ /* 0x000fe200078e0283 */
[----:B------:R-:W-:Y:S01]  /*21f0*/  LOP3.LUT R29, R20, R229, RZ, 0x3c, !PT ;  /* 0x000000e5141d7212 */ /* 0x000fe200078e3cff */
[----:B------:R-:W-:Y:S01]  /*2200*/  IMAD.WIDE.U32 R94, R113, R12, R10 ;  /* 0x0000000c715e7225 */ /* 0x000fe200078e000a */
[C-C-:B------:R-:W-:Y:S02]  /*2210*/  SHF.L.U64.HI R3, R102.reuse, 0x7, R103.reuse ;  /* 0x0000000766037819 */ /* 0x140fe40000010267 */
[----:B------:R-:W-:Y:S01]  /*2220*/  SHF.L.U64.HI R31, R102, 0x6, R103 ;  /* 0x00000006661f7819 */ /* 0x000fe20000010267 */
[----:B------:R-:W-:Y:S01]  /*2230*/  IMAD.X R32, R5, 0x1, R93, P1 ;  /* 0x0000000105207824 */ /* 0x000fe200008e065d */
[----:B------:R-:W-:Y:S01]  /*2240*/  IADD3 R33, P1, R4, R92, RZ ;  /* 0x0000005c04217210 */ /* 0x000fe20007f3e0ff */
[----:B------:R-:W-:Y:S01]  /*2250*/  IMAD.WIDE.U32 R90, R113, R6, R90 ;  /* 0x00000006715a7225 */ /* 0x000fe200078e005a */
[----:B------:R-:W-:-:S02]  /*2260*/  IADD3 R30, R9, R14, R199 ;  /* 0x0000000e091e7210 */ /* 0x000fc40007ffe0c7 */
[-C--:B------:R-:W-:Y:S01]  /*2270*/  IADD3 R28, R15, R14.reuse, R197 ;  /* 0x0000000e0f1c7210 */ /* 0x080fe20007ffe0c5 */
[----:B------:R-:W-:Y:S01]  /*2280*/  IMAD.X R103, R34, 0x1, R41, P0 ;  /* 0x0000000122677824 */ /* 0x000fe200000e0629 */
[----:B------:R-:W-:Y:S01]  /*2290*/  IADD3 R29, R29, R14, R198 ;  /* 0x0000000e1d1d7210 */ /* 0x000fe20007ffe0c6 */
[C---:B------:R-:W-:Y:S01]  /*22a0*/  IMAD.SHL.U32 R14, R12.reuse, 0x20, RZ ;  /* 0x000000200c0e7824 */ /* 0x040fe200078e00ff */
[--C-:B------:R-:W-:Y:S01]  /*22b0*/  SHF.L.U64.HI R20, R12, 0x6, R13.reuse ;  /* 0x000000060c147819 */ /* 0x100fe2000001020d */
[----:B------:R-:W-:Y:S01]  /*22c0*/  IMAD.SHL.U32 R8, R6, 0x20, RZ ;  /* 0x0000002006087824 */ /* 0x000fe200078e00ff */
[C---:B------:R-:W-:Y:S01]  /*22d0*/  SHF.L.U64.HI R15, R12.reuse, 0x7, R13 ;  /* 0x000000070c0f7819 */ /* 0x040fe2000001020d */
[----:B------:R-:W-:Y:S01]  /*22e0*/  IMAD.SHL.U32 R13, R12, 0x40, RZ ;  /* 0x000000400c0d7824 */ /* 0x000fe200078e00ff */
[----:B------:R-:W-:Y:S01]  /*22f0*/  SHF.L.U64.HI R11, R6, 0x5, R7 ;  /* 0x00000005060b7819 */ /* 0x000fe20000010207 */
[----:B------:R-:W-:Y:S01]  /*2300*/  IMAD.X R35, R32, 0x1, R93, P1 ;  /* 0x0000000120237824 */ /* 0x000fe200008e065d */
[C---:B------:R-:W-:Y:S01]  /*2310*/  SHF.L.U64.HI R10, R6.reuse, 0x6, R7 ;  /* 0x00000006060a7819 */ /* 0x040fe20000010207 */
[----:B------:R-:W-:Y:S01]  /*2320*/  IMAD.IADD R36, R97, 0x1, R37 ;  /* 0x0000000161247824 */ /* 0x000fe200078e0225 */
[C---:B------:R-:W-:Y:S01]  /*2330*/  SHF.L.U64.HI R9, R6.reuse, 0x7, R7 ;  /* 0x0000000706097819 */ /* 0x040fe20000010207 */
[C---:B------:R-:W-:Y:S01]  /*2340*/  IMAD.SHL.U32 R7, R6.reuse, 0x40, RZ ;  /* 0x0000004006077824 */ /* 0x040fe200078e00ff */
[----:B------:R-:W-:Y:S01]  /*2350*/  SHF.L.U32 R6, R6, 0x7, RZ ;  /* 0x0000000706067819 */ /* 0x000fe200000006ff */
[----:B------:R-:W-:Y:S01]  /*2360*/  IMAD.SHL.U32 R12, R12, 0x80, RZ ;  /* 0x000000800c0c7824 */ /* 0x000fe200078e00ff */
[----:B------:R-:W-:Y:S01]  /*2370*/  ISETP.GE.AND P2, PT, R16, UR4, PT ;  /* 0x0000000410007c0c */ /* 0x000fe2000bf46270 */
[----:B------:R-:W-:Y:S01]  /*2380*/  IMAD.IADD R37, R37, 0x1, R95 ;  /* 0x0000000125257824 */ /* 0x000fe200078e025f */
[----:B------:R-:W-:Y:S01]  /*2390*/  ISETP.GE.AND P1, PT, R187, UR4, PT ;  /* 0x00000004bb007c0c */ /* 0x000fe2000bf26270 */
[----:B------:R-:W-:Y:S01]  /*23a0*/  IMAD.IADD R38, R91, 0x1, R49 ;  /* 0x000000015b267824 */ /* 0x000fe200078e0231 */
[----:B------:R-:W-:Y:S01]  /*23b0*/  IADD3 R104, R49, R89, RZ ;  /* 0x0000005931687210 */ /* 0x000fe20007ffe0ff */
[----:B------:R-:W-:Y:S01]  /*23c0*/  IMAD.X R108, RZ, RZ, R103, P3 ;  /* 0x000000ffff6c7224 */ /* 0x000fe200018e0667 */
[----:B------:R-:W-:Y:S01]  /*23d0*/  SHF.R.S32.HI R105, RZ, 0x3, R105 ;  /* 0x00000003ff697819 */ /* 0x000fe20000011469 */
[----:B------:R-:W-:Y:S01]  /*23e0*/  IMAD.IADD R109, R99, 0x1, R109 ;  /* 0x00000001636d7824 */ /* 0x000fe200078e026d */
[----:B------:R-:W-:-:S07]  /*23f0*/  SHF.R.S32.HI R106, RZ, 0x1f, R40 ;  /* 0x0000001fff6a7819 */ /* 0x000fce0000011428 */
.L_x_2806:
        /* <DEDUP_REMOVED lines=18> */
[----:B------:R-:W-:Y:S02]  /*2520*/  IMAD R115, R26, -0x80, R24 ;  /* 0xffffff801a737824 */ /* 0x000fe400078e0218 */
[----:B------:R-:W-:-:S03]  /*2530*/  IMAD.WIDE.U32 R120, R127, R26, RZ ;  /* 0x0000001a7f787225 */ /* 0x000fc600078e00ff */
[----:B------:R-:W-:Y:S01]  /*2540*/  VIMNMX R115, R115, 0x80, PT ;  /* 0x0000008073737848 */ /* 0x000fe20003fe0100 */
        /* <DEDUP_REMOVED lines=35> */
.L_x_2725:
[----:B------:R-:W-:Y:S05]  /*2780*/  BSYNC B1 ;  /* 0x0000000000017941 */ /* 0x000fea0003800000 */
.L_x_2724:
[----:B------:R-:W-:Y:S01]  /*2790*/  ISETP.GE.AND P4, PT, R213, R115, PT ;  /* 0x00000073d500720c */ /* 0x000fe20003f86270 */
[----:B0----5:R-:W-:Y:S01]  /*27a0*/  IMAD.MOV.U32 R48, RZ, RZ, R76 ;  /* 0x000000ffff307224 */ /* 0x021fe200078e004c */
[----:B------:R-:W-:Y:S01]  /*27b0*/  MOV R50, R84 ;  /* 0x0000005400327202 */ /* 0x000fe20000000f00 */
[----:B------:R-:W-:Y:S01]  /*27c0*/  IMAD.MOV.U32 R49, RZ, RZ, R77 ;  /* 0x000000ffff317224 */ /* 0x000fe200078e004d */
[----:B------:R-:W-:Y:S01]  /*27d0*/  BSSY B1, `(.L_x_2726) ;  /* 0x0000024000017945 */ /* 0x000fe20003800000 */
        /* <DEDUP_REMOVED lines=9> */
[----:B------:R-:W-:-:S02]  /*2870*/  CS2R R72, SRZ ;  /* 0x0000000000487805 */ /* 0x000fc4000001ff00 */
[----:B------:R-:W-:Y:S02]  /*2880*/  CS2R R70, SRZ ;  /* 0x0000000000467805 */ /* 0x000fe4000001ff00 */
[----:B------:R-:W-:Y:S02]  /*2890*/  PRMT R138, R48, 0x5410, R49 ;  /* 0x00005410308a7816 */ /* 0x000fe40000000031 */
[----:B------:R-:W-:Y:S02]  /*28a0*/  CS2R R74, SRZ ;  /* 0x00000000004a7805 */ /* 0x000fe4000001ff00 */
        /* <DEDUP_REMOVED lines=22> */
.L_x_2727:
[----:B------:R-:W-:Y:S05]  /*2a10*/  BSYNC B1 ;  /* 0x0000000000017941 */ /* 0x000fea0003800000 */
.L_x_2726:
        /* <DEDUP_REMOVED lines=8> */
[----:B------:R-:W-:Y:S01]  /*2aa0*/  CS2R R52, SRZ ;  /* 0x0000000000347805 */ /* 0x000fe2000001ff00 */
[----:B------:R-:W-:Y:S01]  /*2ab0*/  IMAD.MOV.U32 R49, RZ, RZ, R71 ;  /* 0x000000ffff317224 */ /* 0x000fe200078e0047 */
[----:B------:R-:W-:Y:S01]  /*2ac0*/  PRMT R132, R50, 0x5410, R51 ;  /* 0x0000541032847816 */ /* 0x000fe20000000033 */
[----:B------:R-:W-:Y:S01]  /*2ad0*/  IMAD.MOV.U32 R50, RZ, RZ, R74 ;  /* 0x000000ffff327224 */ /* 0x000fe200078e004a */
[----:B------:R-:W-:Y:S01]  /*2ae0*/  CS2R R60, SRZ ;  /* 0x00000000003c7805 */ /* 0x000fe2000001ff00 */
[----:B------:R-:W-:Y:S01]  /*2af0*/  IMAD.MOV.U32 R51, RZ, RZ, R75 ;  /* 0x000000ffff337224 */ /* 0x000fe200078e004b */
[----:B------:R-:W-:-:S02]  /*2b00*/  PRMT R125, R48, 0x5410, R49 ;  /* 0x00005410307d7816 */ /* 0x000fc40000000031 */
[----:B------:R-:W-:Y:S02]  /*2b10*/  CS2R R64, SRZ ;  /* 0x0000000000407805 */ /* 0x000fe4000001ff00 */
[----:B------:R-:W-:Y:S02]  /*2b20*/  CS2R R62, SRZ ;  /* 0x00000000003e7805 */ /* 0x000fe4000001ff00 */
        /* <DEDUP_REMOVED lines=27> */
.L_x_2729:
[----:B------:R-:W-:Y:S05]  /*2ce0*/  BSYNC B1 ;  /* 0x0000000000017941 */ /* 0x000fea0003800000 */
.L_x_2728:
[----:B------:R-:W-:Y:S01]  /*2cf0*/  ISETP.GE.AND P5, PT, R211, R115, PT ;  /* 0x00000073d300720c */ /* 0x000fe20003fa6270 */
[----:B------:R-:W-:-:S12]  /*2d00*/  BSSY B1, `(.L_x_2730) ;  /* 0x000001e000017945 */ /* 0x000fd80003800000 */
[----:B------:R-:W-:Y:S05]  /*2d10*/  @P5 BRA `(.L_x_2731) ;  /* 0x0000000000705947 */ /* 0x000fea0003800000 */
[----:B0-----:R-:W0:Y:S01]  /*2d20*/  LDC.64 R48, c[0x0][0x3f8] ;  /* 0x0000fe00ff307b82 */ /* 0x001e220000000a00 */
[----:B------:R-:W-:Y:S01]  /*2d30*/  MOV R83, R119 ;  /* 0x0000007700537202 */ /* 0x000fe20000000f00 */
[----:B------:R-:W-:Y:S01]  /*2d40*/  IMAD.MOV.U32 R81, RZ, RZ, R110 ;  /* 0x000000ffff517224 */ /* 0x000fe200078e006e */
[----:B------:R-:W-:Y:S01]  /*2d50*/  ULDC.64 UR4, c[0x0][0x3e8] ;  /* 0x0000fa0000047ab9 */ /* 0x000fe20000000a00 */
        /* <DEDUP_REMOVED lines=24> */
.L_x_2731:
[----:B------:R-:W-:Y:S05]  /*2ee0*/  BSYNC B1 ;  /* 0x0000000000017941 */ /* 0x000fea0003800000 */
.L_x_2730:
[----:B01---5:R-:W-:Y:S01]  /*2ef0*/  IMAD.MOV.U32 R48, RZ, RZ, R60 ;  /* 0x000000ffff307224 */ /* 0x023fe200078e003c */
[----:B------:R-:W-:Y:S01]  /*2f00*/  ISETP.NE.AND P0, PT, R189, 0x3, PT ;  /* 0x00000003bd00780c */ /* 0x000fe20003f05270 */
[----:B------:R-:W-:Y:S02]  /*2f10*/  IMAD.MOV.U32 R49, RZ, RZ, R61 ;  /* 0x000000ffff317224 */ /* 0x000fe400078e003d */
[----:B------:R-:W-:Y:S02]  /*2f20*/  IMAD.MOV.U32 R50, RZ, RZ, R64 ;  /* 0x000000ffff327224 */ /* 0x000fe400078e0040 */
[----:B------:R-:W-:Y:S01]  /*2f30*/  IMAD.MOV.U32 R51, RZ, RZ, R65 ;  /* 0x000000ffff337224 */ /* 0x000fe200078e0041 */
[----:B------:R-:W-:Y:S01]  /*2f40*/  PRMT R139, R48, 0x5410, R49 ;  /* 0x00005410308b7816 */ /* 0x000fe20000000031 */
[----:B------:R-:W-:Y:S01]  /*2f50*/  IMAD.MOV.U32 R49, RZ, RZ, R63 ;  /* 0x000000ffff317224 */ /* 0x000fe200078e003f */
[----:B------:R-:W-:Y:S02]  /*2f60*/  MOV R48, R62 ;  /* 0x0000003e00307202 */ /* 0x000fe40000000f00 */
[----:B------:R-:W-:Y:S01]  /*2f70*/  PRMT R141, R50, 0x5410, R51 ;  /* 0x00005410328d7816 */ /* 0x000fe20000000033 */
[----:B------:R-:W-:Y:S01]  /*2f80*/  IMAD.MOV.U32 R50, RZ, RZ, R66 ;  /* 0x000000ffff327224 */ /* 0x000fe200078e0042 */
[----:B------:R-:W-:Y:S01]  /*2f90*/  PRMT R140, R48, 0x5410, R49 ;  /* 0x00005410308c7816 */ /* 0x000fe20000000031 */
[----:B------:R-:W-:-:S02]  /*2fa0*/  IMAD.MOV.U32 R51, RZ, RZ, R67 ;  /* 0x000000ffff337224 */ /* 0x000fc400078e0043 */
        /* <DEDUP_REMOVED lines=11> */
[----:B------:R-:W-:-:S04]  /*3060*/  PRMT R83, R48, 0x5410, R49 ;  /* 0x0000541030537816 */ /* 0x000fc80000000031 */
[----:B------:R-:W-:Y:S01]  /*3070*/  PRMT R135, R50, 0x5410, R51 ;  /* 0x0000541032877816 */ /* 0x000fe20000000033 */
[----:B------:R-:W-:Y:S06]  /*3080*/  @!P0 BRA `(.L_x_2732) ;  /* 0x0000000000048947 */ /* 0x000fec0003800000 */
[----:B------:R-:W-:Y:S01]  /*3090*/  BPT.TRAP 0x1 ;  /* 0x000000040000795c */ /* 0x000fe20000300000 */
.L_x_2732:
[----:B------:R-:W-:Y:S01]  /*30a0*/  LEA R110, R23, R2, 0x3 ;  /* 0x00000002176e7211 */ /* 0x000fe200078e18ff */
[----:B------:R-:W-:Y:S01]  /*30b0*/  BSSY B1, `(.L_x_2733) ;  /* 0x0000004000017945 */ /* 0x000fe20003800000 */
[----:B------:R-:W-:-:S04]  /*30c0*/  SHF.L.U32 R119, R188, 0x1f, RZ ;  /* 0x0000001fbc777819 */ /* 0x000fc800000006ff */
[----:B------:R-:W0:Y:S02]  /*30d0*/  SYNCS.PHASECHK.TRANS64.TRYWAIT P6, [R110+URZ+0x28890], R119 ;  /* 0x028890776e0075a7 */ /* 0x000e2400080c017f */
[----:B0-----:R-:W-:Y:S05]  /*30e0*/  @!P6 BRA `(.L_x_2734) ;  /* 0x000001bc0000e947 */ /* 0x001fea0003800000 */
.L_x_3071:
[----:B------:R-:W-:Y:S05]  /*30f0*/  BSYNC B1 ;  /* 0x0000000000017941 */ /* 0x000fea0003800000 */
.L_x_2733:
        /* <DEDUP_REMOVED lines=53> */
.L_x_2740:
[----:B------:R-:W-:Y:S05]  /*3450*/  BSYNC B3 ;  /* 0x0000000000037941 */ /* 0x000fea0003800000 */
.L_x_2739:
[----:B------:R-:W-:Y:S02]  /*3460*/  ULDC.64 UR4, c[0x0][0x2e8] ;  /* 0x0000ba0000047ab9 */ /* 0x000fe40000000a00 */
[----:B------:R-:W-:-:S04]  /*3470*/  LEA R80, P3, R81, UR4, 0x1 ;  /* 0x0000000451507c11 */ /* 0x000fc8000f8608ff */
[----:B------:R-:W-:-:S05]  /*3480*/  LEA.HI.X R81, R81, UR5, R146, 0x1, P3 ;  /* 0x0000000551517c11 */ /* 0x000fca00098f0c92 */
[----:B--2---:R1:W-:Y:S04]  /*3490*/  STG.E.128 desc[UR40][R80.64], R48 ;  /* 0x0000003050007986 */ /* 0x0043e8000c101d28 */
.L_x_2738:
[----:B------:R-:W-:Y:S05]  /*34a0*/  BSYNC B2 ;  /* 0x0000000000027941 */ /* 0x000fea0003800000 */
.L_x_2737:
        /* <DEDUP_REMOVED lines=48> */
.L_x_2742:
[----:B------:R-:W-:Y:S05]  /*37b0*/  BSYNC B2 ;  /* 0x0000000000027941 */ /* 0x000fea0003800000 */
.L_x_2741:
[----:B------:R-:W-:Y:S02]  /*37c0*/  ULDC.64 UR4, c[0x0][0x2e8] ;  /* 0x0000ba0000047ab9 */ /* 0x000fe40000000a00 */
[----:B------:R-:W-:-:S04]  /*37d0*/  LEA R76, P3, R143, UR4, 0x1 ;  /* 0x000000048f4c7c11 */ /* 0x000fc8000f8608ff */
[----:B------:R-:W-:-:S05]  /*37e0*/  LEA.HI.X R77, R143, UR5, R144, 0x1, P3 ;  /* 0x000000058f4d7c11 */ /* 0x000fca00098f0c90 */
[----:B--2---:R2:W-:Y:S04]  /*37f0*/  STG.E.128 desc[UR40][R76.64], R48 ;  /* 0x000000304c007986 */ /* 0x0045e8000c101d28 */
.L_x_2736:
[----:B------:R-:W-:Y:S05]  /*3800*/  BSYNC B1 ;  /* 0x0000000000017941 */ /* 0x000fea0003800000 */
.L_x_2735:
        /* <DEDUP_REMOVED lines=8> */
[----:B------:R-:W-:Y:S03]  /*3890*/  BSSY B3, `(.L_x_2747) ;  /* 0x000002d000037945 */ /* 0x000fe60003800000 */
[----:B------:R-:W-:Y:S02]  /*38a0*/  IADD3.X R79, R76, R41, RZ, P3, !PT ;  /* 0x000000294c4f7210 */ /* 0x000fe40001ffe4ff */
        /* <DEDUP_REMOVED lines=43> */
.L_x_2748:
[----:B------:R-:W-:Y:S05]  /*3b60*/  BSYNC B3 ;  /* 0x0000000000037941 */ /* 0x000fea0003800000 */
.L_x_2747:
[----:B------:R-:W-:Y:S02]  /*3b70*/  ULDC.64 UR4, c[0x0][0x2e8] ;  /* 0x0000ba0000047ab9 */ /* 0x000fe40000000a00 */
[----:B------:R-:W-:-:S04]  /*3b80*/  LEA R72, P3, R78, UR4, 0x1 ;  /* 0x000000044e487c11 */ /* 0x000fc8000f8608ff */
[----:B------:R-:W-:-:S05]  /*3b90*/  LEA.HI.X R73, R78, UR5, R79, 0x1, P3 ;  /* 0x000000054e497c11 */ /* 0x000fca00098f0c4f */
[----:B--2---:R2:W-:Y:S04]  /*3ba0*/  STG.E.128 desc[UR40][R72.64], R48 ;  /* 0x0000003048007986 */ /* 0x0045e8000c101d28 */
.L_x_2746:
[----:B------:R-:W-:Y:S05]  /*3bb0*/  BSYNC B2 ;  /* 0x0000000000027941 */ /* 0x000fea0003800000 */
.L_x_2745:
        /* <DEDUP_REMOVED lines=48> */
.L_x_2750:
[----:B------:R-:W-:Y:S05]  /*3ec0*/  BSYNC B2 ;  /* 0x0000000000027941 */ /* 0x000fea0003800000 */
.L_x_2749:
[----:B------:R-:W-:Y:S02]  /*3ed0*/  ULDC.64 UR4, c[0x0][0x2e8] ;  /* 0x0000ba0000047ab9 */ /* 0x000fe40000000a00 */
[----:B------:R-:W-:-:S04]  /*3ee0*/  LEA R68, P3, R79, UR4, 0x1 ;  /* 0x000000044f447c11 */ /* 0x000fc8000f8608ff */
[----:B------:R-:W-:-:S05]  /*3ef0*/  LEA.HI.X R69, R79, UR5, R80, 0x1, P3 ;  /* 0x000000054f457c11 */ /* 0x000fca00098f0c50 */
[----:B--2---:R3:W-:Y:S04]  /*3f00*/  STG.E.128 desc[UR40][R68.64], R48 ;  /* 0x0000003044007986 */ /* 0x0047e8000c101d28 */
.L_x_2744:
[----:B------:R-:W-:Y:S05]  /*3f10*/  BSYNC B1 ;  /* 0x0000000000017941 */ /* 0x000fea0003800000 */
.L_x_2743:
        /* <DEDUP_REMOVED lines=54> */
.L_x_2756:
[----:B------:R-:W-:Y:S05]  /*4280*/  BSYNC B3 ;  /* 0x0000000000037941 */ /* 0x000fea0003800000 */
.L_x_2755:
[----:B------:R-:W-:Y:S02]  /*4290*/  ULDC.64 UR4, c[0x0][0x2e8] ;  /* 0x0000ba0000047ab9 */ /* 0x000fe40000000a00 */
[----:B------:R-:W-:-:S04]  /*42a0*/  LEA R64, P3, R75, UR4, 0x1 ;  /* 0x000000044b407c11 */ /* 0x000fc8000f8608ff */
[----:B------:R-:W-:-:S05]  /*42b0*/  LEA.HI.X R65, R75, UR5, R76, 0x1, P3 ;  /* 0x000000054b417c11 */ /* 0x000fca00098f0c4c */
[----:B--2---:R2:W-:Y:S04]  /*42c0*/  STG.E.128 desc[UR40][R64.64], R48 ;  /* 0x0000003040007986 */ /* 0x0045e8000c101d28 */
.L_x_2754:
[----:B------:R-:W-:Y:S05]  /*42d0*/  BSYNC B2 ;  /* 0x0000000000027941 */ /* 0x000fea0003800000 */
.L_x_2753:
[----:B------:R-:W-:Y:S05]  /*42e0*/  @P1 BRA `(.L_x_2752) ;  /* 0x0000000000d01947 */ /* 0x000fea0003800000 */
[----:B-123--:R1:W2:Y:S01]  /*42f0*/  LDS.128 R48, [R114+0x1e400] ;  /* 0x01e4000072307984 */ /* 0x00e2a20000000c00 */
        /* <DEDUP_REMOVED lines=46> */
.L_x_2758:
[----:B------:R-:W-:Y:S05]  /*45e0*/  BSYNC B2 ;  /* 0x0000000000027941 */ /* 0x000fea0003800000 */
.L_x_2757:
[----:B------:R-:W-:Y:S02]  /*45f0*/  ULDC.64 UR4, c[0x0][0x2e8] ;  /* 0x0000ba0000047ab9 */ /* 0x000fe40000000a00 */
[----:B------:R-:W-:-:S04]  /*4600*/  LEA R60, P3, R71, UR4, 0x1 ;  /* 0x00000004473c7c11 */ /* 0x000fc8000f8608ff */
[----:B------:R-:W-:-:S05]  /*4610*/  LEA.HI.X R61, R71, UR5, R72, 0x1, P3 ;  /* 0x00000005473d7c11 */ /* 0x000fca00098f0c48 */
[----:B--2---:R4:W-:Y:S04]  /*4620*/  STG.E.128 desc[UR40][R60.64], R48 ;  /* 0x000000303c007986 */ /* 0x0049e8000c101d28 */
.L_x_2752:
[----:B------:R-:W-:Y:S05]  /*4630*/  BSYNC B1 ;  /* 0x0000000000017941 */ /* 0x000fea0003800000 */
.L_x_2751:
        /* <DEDUP_REMOVED lines=51> */
.L_x_2763:
[----:B------:R-:W-:Y:S05]  /*4970*/  BSYNC B2 ;  /* 0x0000000000027941 */ /* 0x000fea0003800000 */
.L_x_2762:
[----:B------:R-:W-:Y:S01]  /*4980*/  ULDC.64 UR4, c[0x0][0x2e8] ;  /* 0x0000ba0000047ab9 */ /* 0x000fe20000000a00 */
[----:B------:R-:W-:Y:S01]  /*4990*/  IMAD.X R58, R122, 0x1, R41, P3 ;  /* 0x000000017a3a7824 */ /* 0x000fe200018e0629 */
[----:B------:R-:W-:-:S04]  /*49a0*/  LEA R56, P3, R67, UR4, 0x1 ;  /* 0x0000000443387c11 */ /* 0x000fc8000f8608ff */
[----:B------:R-:W-:-:S05]  /*49b0*/  LEA.HI.X R57, R67, UR5, R58, 0x1, P3 ;  /* 0x0000000543397c11 */ /* 0x000fca00098f0c3a */
[----:B--2---:R1:W-:Y:S04]  /*49c0*/  STG.E.128 desc[UR40][R56.64], R48 ;  /* 0x0000003038007986 */ /* 0x0043e8000c101d28 */
.L_x_2761:
[----:B------:R-:W-:Y:S05]  /*49d0*/  BSYNC B1 ;  /* 0x0000000000017941 */ /* 0x000fea0003800000 */
.L_x_2760:
        /* <DEDUP_REMOVED lines=47> */
.L_x_2765:
[----:B------:R-:W-:Y:S05]  /*4cd0*/  BSYNC B1 ;  /* 0x0000000000017941 */ /* 0x000fea0003800000 */
.L_x_2764:
[----:B------:R-:W-:Y:S01]  /*4ce0*/  ULDC.64 UR4, c[0x0][0x2e8] ;  /* 0x0000ba0000047ab9 */ /* 0x000fe20000000a00 */
[----:B------:R-:W-:Y:S01]  /*4cf0*/  IMAD.X R122, R122, 0x1, R107, P3 ;  /* 0x000000017a7a7824 */ /* 0x000fe200018e066b */
[----:B------:R-:W-:-:S04]  /*4d00*/  LEA R52, P3, R63, UR4, 0x1 ;  /* 0x000000043f347c11 */ /* 0x000fc8000f8608ff */
[----:B------:R-:W-:-:S05]  /*4d10*/  LEA.HI.X R53, R63, UR5, R122, 0x1, P3 ;  /* 0x000000053f357c11 */ /* 0x000fca00098f0c7a */
[----:B--2---:R1:W-:Y:S01]  /*4d20*/  STG.E.128 desc[UR40][R52.64], R48 ;  /* 0x0000003034007986 */ /* 0x0043e2000c101d28 */
[----:B------:R-:W-:Y:S05]  /*4d30*/  BRA `(.L_x_2759) ;  /* 0x0000002c00d87947 */ /* 0x000fea0003800000 */
.L_x_2723:
        /* <DEDUP_REMOVED lines=20> */
[----:B------:R-:W-:-:S04]  /*4e80*/  @!P4 IADD3 R52, P5, R94, R82, RZ ;  /* 0x000000525e34c210 */ /* 0x000fc80007fbe0ff */
[----:B------:R-:W-:-:S03]  /*4e90*/  @!P4 IADD3.X R53, R119, R37, RZ, P5, !PT ;  /* 0x000000257735c210 */ /* 0x000fc60002ffe4ff */
        /* <DEDUP_REMOVED lines=62> */
.L_x_2767:
[----:B------:R-:W-:Y:S05]  /*5280*/  BSYNC B1 ;  /* 0x0000000000017941 */ /* 0x000fea0003800000 */
.L_x_2766:
[----:B-----5:R-:W-:Y:S01]  /*5290*/  IMAD.MOV.U32 R80, RZ, RZ, R74 ;  /* 0x000000ffff507224 */ /* 0x020fe200078e004a */
[----:B------:R-:W-:Y:S01]  /*52a0*/  MOV R81, R75 ;  /* 0x0000004b00517202 */ /* 0x000fe20000000f00 */
[----:B------:R-:W-:Y:S01]  /*52b0*/  IMAD.MOV.U32 R82, RZ, RZ, R72 ;  /* 0x000000ffff527224 */ /* 0x000fe200078e0048 */
[----:B------:R-:W-:Y:S01]  /*52c0*/  ISETP.NE.AND P0, PT, R189, 0x3, PT ;  /* 0x00000003bd00780c */ /* 0x000fe20003f05270 */
        /* <DEDUP_REMOVED lines=27> */
[----:B------:R-:W-:Y:S02]  /*5480*/  PRMT R154, R154, 0x5410, R83 ;  /* 0x000054109a9a7816 */ /* 0x000fe40000000053 */
[----:B------:R-:W-:Y:S02]  /*5490*/  MOV R83, R57 ;  /* 0x0000003900537202 */ /* 0x000fe40000000f00 */
[----:B------:R-:W-:Y:S01]  /*54a0*/  PRMT R146, R82, 0x5410, R81 ;  /* 0x0000541052927816 */ /* 0x000fe20000000051 */
[----:B------:R-:W-:Y:S01]  /*54b0*/  IMAD.MOV.U32 R81, RZ, RZ, R63 ;  /* 0x000000ffff517224 */ /* 0x000fe200078e003f */
[----:B------:R-:W-:Y:S01]  /*54c0*/  PRMT R147, R80, 0x5410, R83 ;  /* 0x0000541050937816 */ /* 0x000fe20000000053 */
[----:B------:R-:W-:-:S02]  /*54d0*/  IMAD.MOV.U32 R80, RZ, RZ, R62 ;  /* 0x000000ffff507224 */ /* 0x000fc400078e003e */
[----:B------:R-:W-:Y:S02]  /*54e0*/  IMAD.MOV.U32 R82, RZ, RZ, R60 ;  /* 0x000000ffff527224 */ /* 0x000fe400078e003c */
[----:B------:R-:W-:-:S03]  /*54f0*/  IMAD.MOV.U32 R83, RZ, RZ, R61 ;  /* 0x000000ffff537224 */ /* 0x000fc600078e003d */
        /* <DEDUP_REMOVED lines=9> */
[----:B------:R-:W-:Y:S01]  /*5590*/  IMAD.MOV.U32 R81, RZ, RZ, R71 ;  /* 0x000000ffff517224 */ /* 0x000fe200078e0047 */
[----:B------:R-:W-:Y:S01]  /*55a0*/  MOV R83, R69 ;  /* 0x0000004500537202 */ /* 0x000fe20000000f00 */
[----:B------:R-:W-:-:S03]  /*55b0*/  IMAD.MOV.U32 R82, RZ, RZ, R68 ;  /* 0x000000ffff527224 */ /* 0x000fc600078e0044 */
[----:B------:R-:W-:Y:S02]  /*55c0*/  PRMT R140, R80, 0x5410, R81 ;  /* 0x00005410508c7816 */ /* 0x000fe40000000051 */
[----:B------:R-:W-:Y:S01]  /*55d0*/  PRMT R141, R82, 0x5410, R83 ;  /* 0x00005410528d7816 */ /* 0x000fe20000000053 */
[----:B------:R-:W-:Y:S06]  /*55e0*/  @!P0 BRA `(.L_x_2768) ;  /* 0x0000000000048947 */ /* 0x000fec0003800000 */
[----:B------:R-:W-:Y:S01]  /*55f0*/  BPT.TRAP 0x1 ;  /* 0x000000040000795c */ /* 0x000fe20000300000 */
.L_x_2768:
        /* <DEDUP_REMOVED lines=9> */
.L_x_3072:
[----:B------:R-:W-:Y:S05]  /*5690*/  BSYNC B1 ;  /* 0x0000000000017941 */ /* 0x000fea0003800000 */
.L_x_2769:
        /* <DEDUP_REMOVED lines=18> */
[----:B------:R-:W-:Y:S02]  /*57c0*/  LOP3.LUT R80, R145, 0x38, RZ, 0xc0, !PT ;  /* 0x0000003891507812 */ /* 0x000fe400078ec0ff */
[----:B------:R-:W-:Y:S02]  /*57d0*/  SHF.L.U32 R82, R81, 0xa, RZ ;  /* 0x0000000a51527819 */ /* 0x000fe400000006ff */
[----:B------:R-:W-:Y:S02]  /*57e0*/  LOP3.LUT R81, R80, 0x1c0, R227, 0xf8, !PT ;  /* 0x000001c050517812 */ /* 0x000fe400078ef8e3 */
        /* <DEDUP_REMOVED lines=10> */
[--C-:B------:R-:W-:Y:S01]  /*5890*/  SHF.R.U64 R48, R48, 0x10, R49.reuse ;  /* 0x0000001030307819 */ /* 0x100fe20000001231 */
[--C-:B------:R-:W-:Y:S01]  /*58a0*/  HADD2.F32 R156, -RZ, R154.reuse.H1_H1 ;  /* 0x3000009aff9c7230 */ /* 0x100fe20000004100 */
[----:B------:R-:W-:Y:S01]  /*58b0*/  SHF.R.U32.HI R152, RZ, 0x10, R49 ;  /* 0x00000010ff987819 */ /* 0x000fe20000011631 */
[----:B------:R-:W-:Y:S01]  /*58c0*/  HADD2.F32 R155, -RZ, R154.H0_H0 ;  /* 0x2000009aff9b7230 */ /* 0x000fe20000004100 */
[--C-:B------:R-:W-:Y:S02]  /*58d0*/  SHF.R.U32.HI R158, RZ, 0x10, R53.reuse ;  /* 0x00000010ff9e7819 */ /* 0x100fe40000011635 */
[----:B------:R-:W-:Y:S01]  /*58e0*/  SHF.R.U64 R49, R52, 0x10, R53 ;  /* 0x0000001034317819 */ /* 0x000fe20000001235 */
[--C-:B-1----:R-:W-:Y:S01]  /*58f0*/  HADD2.F32 R53, -RZ, R81.reuse.H0_H0 ;  /* 0x20000051ff357230 */ /* 0x102fe20000004100 */
[--C-:B------:R-:W-:Y:S01]  /*5900*/  SHF.R.U64 R50, R50, 0x10, R51.reuse ;  /* 0x0000001032327819 */ /* 0x100fe20000001233 */
[----:B------:R-:W-:Y:S01]  /*5910*/  HADD2.F32 R158, -RZ, R158.H0_H0 ;  /* 0x2000009eff9e7230 */ /* 0x000fe20000004100 */
[----:B------:R-:W-:Y:S01]  /*5920*/  SHF.R.U32.HI R52, RZ, 0x10, R51 ;  /* 0x00000010ff347819 */ /* 0x000fe20000011633 */
[----:B------:R-:W-:Y:S01]  /*5930*/  HADD2.F32 R81, -RZ, R81.H1_H1 ;  /* 0x30000051ff517230 */ /* 0x000fe20000004100 */
[----:B------:R-:W-:Y:S01]  /*5940*/  SHF.R.U64 R51, R54, 0x10, R55 ;  /* 0x0000001036337819 */ /* 0x000fe20000001237 */
[----:B--2---:R-:W-:-:S02]  /*5950*/  HADD2.F32 R54, -RZ, R85.H0_H0 ;  /* 0x20000055ff367230 */ /* 0x004fc40000004100 */
[-C--:B------:R-:W-:Y:S01]  /*5960*/  FMUL.FTZ R157, R53, R156.reuse ;  /* 0x0000009c359d7220 */ /* 0x080fe20000410000 */
[----:B------:R-:W-:Y:S01]  /*5970*/  HADD2.F32 R85, -RZ, R85.H1_H1 ;  /* 0x30000055ff557230 */ /* 0x000fe20000004100 */
[----:B------:R-:W-:Y:S01]  /*5980*/  SHF.R.U32.HI R55, RZ, 0x10, R55 ;  /* 0x00000010ff377819 */ /* 0x000fe20000011637 */
[----:B------:R-:W-:Y:S02]  /*5990*/  HADD2.F32 R154, -RZ, R152.H0_H0 ;  /* 0x20000098ff9a7230 */ /* 0x000fe40000004100 */
[C---:B------:R-:W-:Y:S01]  /*59a0*/  FMUL.FTZ R152, R54.reuse, R156 ;  /* 0x0000009c36987220 */ /* 0x040fe20000410000 */
[-C--:B------:R-:W-:Y:S01]  /*59b0*/  FFMA.FTZ R54, R54, R155.reuse, R157 ;  /* 0x0000009b36367223 */ /* 0x080fe2000001009d */
[-C--:B------:R-:W-:Y:S01]  /*59c0*/  FMUL.FTZ R156, R85, R158.reuse ;  /* 0x0000009e559c7220 */ /* 0x080fe20000410000 */
[----:B------:R-:W-:Y:S01]  /*59d0*/  FMUL.FTZ R158, R81, R158 ;  /* 0x0000009e519e7220 */ /* 0x000fe20000410000 */
[----:B------:R-:W-:Y:S01]  /*59e0*/  FFMA.FTZ R53, R53, R155, -R152 ;  /* 0x0000009b35357223 */ /* 0x000fe20000010898 */
[----:B------:R-:W-:-:S02]  /*59f0*/  HADD2.F32 R160, -RZ, R55.H0_H0 ;  /* 0x20000037ffa07230 */ /* 0x000fc40000004100 */
[-C--:B------:R-:W-:Y:S01]  /*5a00*/  FFMA.FTZ R152, R81, R154.reuse, -R156 ;  /* 0x0000009a51987223 */ /* 0x080fe2000001089c */
[----:B------:R-:W-:Y:S01]  /*5a10*/  FFMA.FTZ R81, R85, R154, R158 ;  /* 0x0000009a55517223 */ /* 0x000fe2000001009e */
[--C-:B------:R-:W-:Y:S02]  /*5a20*/  HADD2.F32 R154, -RZ, R153.reuse.H1_H1 ;  /* 0x30000099ff9a7230 */ /* 0x100fe40000004100 */
[----:B------:R-:W-:Y:S01]  /*5a30*/  HADD2.F32 R158, -RZ, R153.H0_H0 ;  /* 0x20000099ff9e7230 */ /* 0x000fe20000004100 */
[----:B------:R-:W-:Y:S01]  /*5a40*/  F2FP.F16.F32.PACK_AB R53, R152, R53 ;  /* 0x000000359835723e */ /* 0x000fe200000000ff */
[--C-:B------:R-:W-:Y:S02]  /*5a50*/  HADD2.F32 R153, -RZ, R87.reuse.H0_H0 ;  /* 0x20000057ff997230 */ /* 0x100fe40000004100 */
[----:B------:R-:W-:Y:S02]  /*5a60*/  HADD2.F32 R87, -RZ, R87.H1_H1 ;  /* 0x30000057ff577230 */ /* 0x000fe40000004100 */
[----:B------:R-:W-:-:S02]  /*5a70*/  HADD2.F32 R85, -RZ, R83.H0_H0 ;  /* 0x20000053ff557230 */ /* 0x000fc40000004100 */
[----:B------:R-:W-:Y:S02]  /*5a80*/  HADD2.F32 R83, -RZ, R83.H1_H1 ;  /* 0x30000053ff537230 */ /* 0x000fe40000004100 */
[----:B------:R-:W-:Y:S01]  /*5a90*/  FMUL.FTZ R162, R87, R160 ;  /* 0x000000a057a27220 */ /* 0x000fe20000410000 */
[----:B------:R-:W-:Y:S02]  /*5aa0*/  HADD2.F32 R156, -RZ, R52.H0_H0 ;  /* 0x20000034ff9c7230 */ /* 0x000fe40000004100 */
[-C--:B------:R-:W-:Y:S01]  /*5ab0*/  FMUL.FTZ R52, R153, R158.reuse ;  /* 0x0000009e99347220 */ /* 0x080fe20000410000 */
[----:B------:R-:W-:Y:S01]  /*5ac0*/  FMUL.FTZ R158, R85, R158 ;  /* 0x0000009e559e7220 */ /* 0x000fe20000410000 */
[----:B------:R-:W-:Y:S02]  /*5ad0*/  FMUL.FTZ R160, R83, R160 ;  /* 0x000000a053a07220 */ /* 0x000fe40000410000 */
[-C--:B------:R-:W-:Y:S01]  /*5ae0*/  FFMA.FTZ R52, R85, R154.reuse, -R52 ;  /* 0x0000009a55347223 */ /* 0x080fe20000010834 */
[----:B------:R-:W-:Y:S01]  /*5af0*/  FFMA.FTZ R55, R153, R154, R158 ;  /* 0x0000009a99377223 */ /* 0x000fe2000001009e */
[-C--:B------:R-:W-:Y:S01]  /*5b00*/  FFMA.FTZ R83, R83, R156.reuse, -R162 ;  /* 0x0000009c53537223 */ /* 0x080fe200000108a2 */
[----:B------:R-:W-:Y:S01]  /*5b10*/  FFMA.FTZ R154, R87, R156, R160 ;  /* 0x0000009c579a7223 */ /* 0x000fe200000100a0 */
[----:B------:R-:W-:-:S02]  /*5b20*/  HADD2.F32 R156, -RZ, R151.H0_H0 ;  /* 0x20000097ff9c7230 */ /* 0x000fc40000004100 */
[----:B------:R-:W-:Y:S01]  /*5b30*/  HADD2.F32 R158, -RZ, R151.H1_H1 ;  /* 0x30000097ff9e7230 */ /* 0x000fe20000004100 */
[----:B------:R-:W-:Y:S01]  /*5b40*/  F2FP.F16.F32.PACK_AB R83, R83, R52 ;  /* 0x000000345353723e */ /* 0x000fe200000000ff */
[----:B------:R-:W-:Y:S02]  /*5b50*/  HADD2.F32 R151, -RZ, R49.H0_H0 ;  /* 0x20000031ff977230 */ /* 0x000fe40000004100 */
[----:B------:R-:W-:Y:S02]  /*5b60*/  HADD2.F32 R85, -RZ, R84.H0_H0 ;  /* 0x20000054ff557230 */ /* 0x000fe40000004100 */
[----:B------:R-:W-:Y:S02]  /*5b70*/  HADD2.F32 R49, -RZ, R80.H0_H0 ;  /* 0x20000050ff317230 */ /* 0x000fe40000004100 */
[----:B------:R-:W-:Y:S02]  /*5b80*/  HADD2.F32 R84, -RZ, R84.H1_H1 ;  /* 0x30000054ff547230 */ /* 0x000fe40000004100 */
[----:B------:R-:W-:-:S02]  /*5b90*/  HADD2.F32 R80, -RZ, R80.H1_H1 ;  /* 0x30000050ff507230 */ /* 0x000fc40000004100 */
[----:B------:R-:W-:Y:S02]  /*5ba0*/  HADD2.F32 R87, -RZ, R48.H0_H0 ;  /* 0x20000030ff577230 */ /* 0x000fe40000004100 */
[-C--:B------:R-:W-:Y:S01]  /*5bb0*/  FMUL.FTZ R48, R85, R158.reuse ;  /* 0x0000009e55307220 */ /* 0x080fe20000410000 */
[C---:B------:R-:W-:Y:S01]  /*5bc0*/  FMUL.FTZ R158, R49.reuse, R158 ;  /* 0x0000009e319e7220 */ /* 0x040fe20000410000 */
[-C--:B------:R-:W-:Y:S01]  /*5bd0*/  FMUL.FTZ R153, R84, R151.reuse ;  /* 0x0000009754997220 */ /* 0x080fe20000410000 */
[C---:B------:R-:W-:Y:S01]  /*5be0*/  FMUL.FTZ R151, R80.reuse, R151 ;  /* 0x0000009750977220 */ /* 0x040fe20000410000 */
[-C--:B------:R-:W-:Y:S01]  /*5bf0*/  FFMA.FTZ R48, R49, R156.reuse, -R48 ;  /* 0x0000009c31307223 */ /* 0x080fe20000010830 */
[----:B------:R-:W-:Y:S01]  /*5c00*/  FFMA.FTZ R49, R85, R156, R158 ;  /* 0x0000009c55317223 */ /* 0x000fe2000001009e */
[-C--:B------:R-:W-:Y:S01]  /*5c10*/  FFMA.FTZ R153, R80, R87.reuse, -R153 ;  /* 0x0000005750997223 */ /* 0x080fe20000010899 */
[----:B------:R-:W-:Y:S01]  /*5c20*/  FFMA.FTZ R156, R84, R87, R151 ;  /* 0x00000057549c7223 */ /* 0x000fe20000010097 */
[----:B------:R-:W-:-:S02]  /*5c30*/  HADD2.F32 R87, -RZ, R51.H0_H0 ;  /* 0x20000033ff577230 */ /* 0x000fc40000004100 */
[----:B------:R-:W-:Y:S02]  /*5c40*/  HADD2.F32 R80, -RZ, R86.H0_H0 ;  /* 0x20000056ff507230 */ /* 0x000fe40000004100 */
[----:B------:R-:W-:Y:S02]  /*5c50*/  HADD2.F32 R84, -RZ, R150.H0_H0 ;  /* 0x20000096ff547230 */ /* 0x000fe40000004100 */
[----:B------:R-:W-:Y:S02]  /*5c60*/  HADD2.F32 R51, -RZ, R82.H0_H0 ;  /* 0x20000052ff337230 */ /* 0x000fe40000004100 */
[----:B------:R-:W-:Y:S02]  /*5c70*/  HADD2.F32 R86, -RZ, R86.H1_H1 ;  /* 0x30000056ff567230 */ /* 0x000fe40000004100 */
[----:B------:R-:W-:Y:S02]  /*5c80*/  HADD2.F32 R150, -RZ, R150.H1_H1 ;  /* 0x30000096ff967230 */ /* 0x000fe40000004100 */
[----:B------:R-:W-:-:S02]  /*5c90*/  HADD2.F32 R82, -RZ, R82.H1_H1 ;  /* 0x30000052ff527230 */ /* 0x000fc40000004100 */
[-C--:B------:R-:W-:Y:S01]  /*5ca0*/  FMUL.FTZ R155, R86, R87.reuse ;  /* 0x00000057569b7220 */ /* 0x080fe20000410000 */
[----:B------:R-:W-:Y:S02]  /*5cb0*/  HADD2.F32 R85, -RZ, R50.H0_H0 ;  /* 0x20000032ff557230 */ /* 0x000fe40000004100 */
[-C--:B------:R-:W-:Y:S01]  /*5cc0*/  FMUL.FTZ R50, R80, R150.reuse ;  /* 0x0000009650327220 */ /* 0x080fe20000410000 */
[C---:B------:R-:W-:Y:S01]  /*5cd0*/  FMUL.FTZ R151, R51.reuse, R150 ;  /* 0x0000009633977220 */ /* 0x040fe20000410000 */
[----:B------:R-:W-:Y:S02]  /*5ce0*/  FMUL.FTZ R87, R82, R87 ;  /* 0x0000005752577220 */ /* 0x000fe40000410000 */
        /* <DEDUP_REMOVED lines=9> */
[----:B------:R-:W-:Y:S02]  /*5d80*/  F2FP.F16.F32.PACK_AB R82, R155, R50 ;  /* 0x000000329b52723e */ /* 0x000fe400000000ff */
[----:B------:R-:W-:-:S07]  /*5d90*/  F2FP.F16.F32.PACK_AB R86, R86, R151 ;  /* 0x000000975656723e */ /* 0x000fce00000000ff */
.L_x_2774:
[----:B------:R-:W-:Y:S05]  /*5da0*/  BSYNC B2 ;  /* 0x0000000000027941 */ /* 0x000fea0003800000 */
.L_x_2773:
        /* <DEDUP_REMOVED lines=11> */
.L_x_2772:
[----:B------:R-:W-:Y:S05]  /*5e60*/  BSYNC B1 ;  /* 0x0000000000017941 */ /* 0x000fea0003800000 */
.L_x_2771:
        /* <DEDUP_REMOVED lines=9> */
[----:B------:R-:W-:Y:S02]  /*5f00*/  IADD3 R82, P4, P5, R100, R80, R40 ;  /* 0x0000005064527210 */ /* 0x000fe40007d9e028 */
[----:B------:R-:W-:-:S02]  /*5f10*/  IADD3 R84, R81, R49, RZ ;  /* 0x0000003151547210 */ /* 0x000fc40007ffe0ff */
[----:B------:R-:W-:Y:S02]  /*5f20*/  SHF.R.S32.HI R49, RZ, 0x1f, R48 ;  /* 0x0000001fff317819 */ /* 0x000fe40000011430 */
[----:B------:R-:W-:Y:S02]  /*5f30*/  IADD3.X R83, R41, R84, R106, P4, P5 ;  /* 0x0000005429537210 */ /* 0x000fe400027ea46a */
[----:B------:R-:W-:-:S04]  /*5f40*/  LEA.HI R48, R49, R48, RZ, 0x4 ;  /* 0x0000003031307211 */ /* 0x000fc800078f20ff */
[----:B------:R-:W-:-:S04]  /*5f50*/  LEA.HI.SX32 R48, R48, R105, 0x1c ;  /* 0x0000006930307211 */ /* 0x000fc800078fe2ff */
[----:B------:R-:W-:Y:S01]  /*5f60*/  SHF.R.S32.HI R49, RZ, 0x1f, R48 ;  /* 0x0000001fff317819 */ /* 0x000fe20000011430 */
[----:B------:R-:W-:-:S03]  /*5f70*/  IMAD.SHL.U32 R85, R48, 0x8, RZ ;  /* 0x0000000830557824 */ /* 0x000fc600078e00ff */
[----:B------:R-:W-:Y:S02]  /*5f80*/  LEA.HI R48, R49, R48, RZ, 0x3 ;  /* 0x0000003031307211 */ /* 0x000fe400078f18ff */
[----:B------:R-:W-:-:S03]  /*5f90*/  LOP3.LUT R49, R196, 0x38, R85, 0xf8, !PT ;  /* 0x00000038c4317812 */ /* 0x000fc600078ef855 */
[----:B------:R-:W-:Y:S01]  /*5fa0*/  IMAD.SHL.U32 R50, R48, 0x400, RZ ;  /* 0x0000040030327824 */ /* 0x000fe200078e00ff */
[----:B------:R-:W-:Y:S01]  /*5fb0*/  LOP3.LUT R48, R49, R230, RZ, 0x3c, !PT ;  /* 0x000000e631307212 */ /* 0x000fe200078e3cff */
[----:B------:R-:W-:-:S03]  /*5fc0*/  IMAD R49, R23, 0x4000, R30 ;  /* 0x0000400017317824 */ /* 0x000fc600078e021e */
[----:B------:R-:W-:Y:S01]  /*5fd0*/  LOP3.LUT R50, R50, 0x7fffe000, RZ, 0xc0, !PT ;  /* 0x7fffe00032327812 */ /* 0x000fe200078ec0ff */
[----:B------:R-:W-:-:S03]  /*5fe0*/  IMAD R49, R49, 0x2, R2 ;  /* 0x0000000231317824 */ /* 0x000fc600078e0202 */
[----:B------:R-:W-:-:S05]  /*5ff0*/  IADD3 R48, R48, R50, R199 ;  /* 0x0000003230307210 */ /* 0x000fca0007ffe0c7 */
[----:B------:R-:W-:-:S05]  /*6000*/  IMAD R51, R23, 0x4000, R48 ;  /* 0x0000400017337824 */ /* 0x000fca00078e0230 */
[----:B------:R-:W-:Y:S02]  /*6010*/  LEA R52, R51, R2, 0x1 ;  /* 0x0000000233347211 */ /* 0x000fe400078e08ff */
[----:B------:R-:W1:Y:S04]  /*6020*/  LDS.128 R48, [R49+0x18400] ;  /* 0x0184000031307984 */ /* 0x000e680000000c00 */
[----:B------:R-:W2:Y:S01]  /*6030*/  LDS.128 R52, [R52+0x18400] ;  /* 0x0184000034347984 */ /* 0x000ea20000000c00 */
[----:B------:R-:W-:Y:S05]  /*6040*/  @P3 BRA `(.L_x_2778) ;  /* 0x00000004005c3947 */ /* 0x000fea0003800000 */
[----:B------:R-:W-:Y:S01]  /*6050*/  SHF.R.U64 R86, R56, 0x10, R57 ;  /* 0x0000001038567819 */ /* 0x000fe20000001239 */
[----:B------:R-:W-:Y:S01]  /*6060*/  HADD2.F32 R87, -RZ, R149.H1_H1 ;  /* 0x30000095ff577230 */ /* 0x000fe20000004100 */
[----:B------:R-:W-:Y:S01]  /*6070*/  SHF.R.U64 R56, R58, 0x10, R59 ;  /* 0x000000103a387819 */ /* 0x000fe2000000123b */
[----:B-1----:R-:W-:Y:S01]  /*6080*/  IMAD.MOV.U32 R58, RZ, RZ, R48 ;  /* 0x000000ffff3a7224 */ /* 0x002fe200078e0030 */
[----:B------:R-:W-:Y:S01]  /*6090*/  SHF.R.U32.HI R124, RZ, 0x10, R61 ;  /* 0x00000010ff7c7819 */ /* 0x000fe2000001163d */
[----:B--2---:R-:W-:Y:S01]  /*60a0*/  IMAD.MOV.U32 R48, RZ, RZ, R53 ;  /* 0x000000ffff307224 */ /* 0x004fe200078e0035 */
[----:B------:R-:W-:Y:S01]  /*60b0*/  SHF.R.U64 R60, R60, 0x10, R61 ;  /* 0x000000103c3c7819 */ /* 0x000fe2000000123d */
[----:B------:R-:W-:Y:S01]  /*60c0*/  IMAD.MOV.U32 R61, RZ, RZ, R55 ;  /* 0x000000ffff3d7224 */ /* 0x000fe200078e0037 */
[----:B------:R-:W-:Y:S01]  /*60d0*/  SHF.R.U32.HI R143, RZ, 0x10, R59 ;  /* 0x00000010ff8f7819 */ /* 0x000fe2000001163b */
[----:B------:R-:W-:Y:S01]  /*60e0*/  IMAD.MOV.U32 R59, RZ, RZ, R52 ;  /* 0x000000ffff3b7224 */ /* 0x000fe200078e0034 */
[----:B------:R-:W-:Y:S01]  /*60f0*/  SHF.R.U32.HI R142, RZ, 0x10, R57 ;  /* 0x00000010ff8e7819 */ /* 0x000fe20000011639 */
[--C-:B------:R-:W-:Y:S01]  /*6100*/  HADD2.F32 R52, -RZ, R48.reuse.H0_H0 ;  /* 0x20000030ff347230 */ /* 0x100fe20000004100 */
[--C-:B------:R-:W-:Y:S01]  /*6110*/  SHF.R.U64 R57, R62, 0x10, R63.reuse ;  /* 0x000000103e397819 */ /* 0x100fe2000000123f */
[----:B------:R-:W-:Y:S01]  /*6120*/  HADD2.F32 R55, -RZ, R48.H1_H1 ;  /* 0x30000030ff377230 */ /* 0x000fe20000004100 */
[----:B------:R-:W-:Y:S01]  /*6130*/  SHF.R.U32.HI R125, RZ, 0x10, R63 ;  /* 0x00000010ff7d7819 */ /* 0x000fe2000001163f */
[----:B------:R-:W-:-:S02]  /*6140*/  IMAD.MOV.U32 R53, RZ, RZ, R51 ;  /* 0x000000ffff357224 */ /* 0x000fc400078e0033 */
[--C-:B------:R-:W-:Y:S02]  /*6150*/  HADD2.F32 R48, -RZ, R49.reuse.H0_H0 ;  /* 0x20000031ff307230 */ /* 0x100fe40000004100 */
[----:B------:R-:W-:Y:S02]  /*6160*/  HADD2.F32 R124, -RZ, R124.H0_H0 ;  /* 0x2000007cff7c7230 */ /* 0x000fe40000004100 */
[----:B------:R-:W-:Y:S02]  /*6170*/  HADD2.F32 R51, -RZ, R49.H1_H1 ;  /* 0x30000031ff337230 */ /* 0x000fe40000004100 */
[-C--:B------:R-:W-:Y:S01]  /*6180*/  FMUL.FTZ R49, R52, R87.reuse ;  /* 0x0000005734317220 */ /* 0x080fe20000410000 */
[----:B------:R-:W-:Y:S02]  /*6190*/  HADD2.F32 R63, -RZ, R147.H1_H1 ;  /* 0x30000093ff3f7230 */ /* 0x000fe40000004100 */
[----:B------:R-:W-:Y:S01]  /*61a0*/  FMUL.FTZ R87, R48, R87 ;  /* 0x0000005730577220 */ /* 0x000fe20000410000 */
[----:B------:R-:W-:-:S02]  /*61b0*/  HADD2.F32 R62, -RZ, R142.H0_H0 ;  /* 0x2000008eff3e7230 */ /* 0x000fc40000004100 */
[-C--:B------:R-:W-:Y:S01]  /*61c0*/  FMUL.FTZ R142, R55, R124.reuse ;  /* 0x0000007c378e7220 */ /* 0x080fe20000410000 */
[C---:B------:R-:W-:Y:S01]  /*61d0*/  FMUL.FTZ R124, R51.reuse, R124 ;  /* 0x0000007c337c7220 */ /* 0x040fe20000410000 */
[-C--:B------:R-:W-:Y:S01]  /*61e0*/  FFMA.FTZ R48, R48, R63.reuse, -R49 ;  /* 0x0000003f30307223 */ /* 0x080fe20000010831 */
[----:B------:R-:W-:Y:S01]  /*61f0*/  FFMA.FTZ R49, R52, R63, R87 ;  /* 0x0000003f34317223 */ /* 0x000fe20000010057 */
[-C--:B------:R-:W-:Y:S01]  /*6200*/  FFMA.FTZ R51, R51, R62.reuse, -R142 ;  /* 0x0000003e33337223 */ /* 0x080fe2000001088e */
[----:B------:R-:W-:Y:S01]  /*6210*/  FFMA.FTZ R52, R55, R62, R124 ;  /* 0x0000003e37347223 */ /* 0x000fe2000001007c */
[----:B------:R-:W-:Y:S02]  /*6220*/  HADD2.F32 R149, -RZ, R149.H0_H0 ;  /* 0x20000095ff957230 */ /* 0x000fe40000004100 */
[--C-:B------:R-:W-:Y:S01]  /*6230*/  HADD2.F32 R62, -RZ, R61.reuse.H0_H0 ;  /* 0x2000003dff3e7230 */ /* 0x100fe20000004100 */
[----:B------:R-:W-:Y:S01]  /*6240*/  F2FP.F16.F32.PACK_AB R51, R51, R48 ;  /* 0x000000303333723e */ /* 0x000fe200000000ff */
[----:B------:R-:W-:-:S02]  /*6250*/  HADD2.F32 R63, -RZ, R61.H1_H1 ;  /* 0x3000003dff3f7230 */ /* 0x000fc40000004100 */
[----:B------:R-:W-:Y:S02]  /*6260*/  HADD2.F32 R142, -RZ, R125.H0_H0 ;  /* 0x2000007dff8e7230 */ /* 0x000fe40000004100 */
[-C--:B------:R-:W-:Y:S01]  /*6270*/  FMUL.FTZ R144, R62, R149.reuse ;  /* 0x000000953e907220 */ /* 0x080fe20000410000 */
[--C-:B------:R-:W-:Y:S02]  /*6280*/  HADD2.F32 R55, -RZ, R53.reuse.H0_H0 ;  /* 0x20000035ff377230 */ /* 0x100fe40000004100 */
[----:B------:R-:W-:Y:S02]  /*6290*/  HADD2.F32 R61, -RZ, R53.H1_H1 ;  /* 0x30000035ff3d7230 */ /* 0x000fe40000004100 */
[----:B------:R-:W-:Y:S01]  /*62a0*/  FMUL.FTZ R150, R63, R142 ;  /* 0x0000008e3f967220 */ /* 0x000fe20000410000 */
[----:B------:R-:W-:Y:S02]  /*62b0*/  HADD2.F32 R87, -RZ, R146.H1_H1 ;  /* 0x30000092ff577230 */ /* 0x000fe40000004100 */
[----:B------:R-:W-:Y:S01]  /*62c0*/  FMUL.FTZ R149, R55, R149 ;  /* 0x0000009537957220 */ /* 0x000fe20000410000 */
[----:B------:R-:W-:-:S02]  /*62d0*/  HADD2.F32 R124, -RZ, R143.H0_H0 ;  /* 0x2000008fff7c7230 */ /* 0x000fc40000004100 */
[----:B------:R-:W-:Y:S01]  /*62e0*/  FMUL.FTZ R142, R61, R142 ;  /* 0x0000008e3d8e7220 */ /* 0x000fe20000410000 */
[----:B------:R-:W-:Y:S02]  /*62f0*/  HADD2.F32 R146, -RZ, R146.H0_H0 ;  /* 0x20000092ff927230 */ /* 0x000fe40000004100 */
[-C--:B------:R-:W-:Y:S01]  /*6300*/  FFMA.FTZ R53, R55, R87.reuse, -R144 ;  /* 0x0000005737357223 */ /* 0x080fe20000010890 */
[----:B------:R-:W-:Y:S01]  /*6310*/  FFMA.FTZ R55, R62, R87, R149 ;  /* 0x000000573e377223 */ /* 0x000fe20000010095 */
[-C--:B------:R-:W-:Y:S01]  /*6320*/  FFMA.FTZ R150, R61, R124.reuse, -R150 ;  /* 0x0000007c3d967223 */ /* 0x080fe20000010896 */
[----:B------:R-:W-:Y:S01]  /*6330*/  FFMA.FTZ R142, R63, R124, R142 ;  /* 0x0000007c3f8e7223 */ /* 0x000fe2000001008e */
[----:B------:R-:W-:Y:S02]  /*6340*/  HADD2.F32 R62, -RZ, R148.H1_H1 ;  /* 0x30000094ff3e7230 */ /* 0x000fe40000004100 */
[----:B------:R-:W-:Y:S01]  /*6350*/  HADD2.F32 R63, -RZ, R60.H0_H0 ;  /* 0x2000003cff3f7230 */ /* 0x000fe20000004100 */
[----:B------:R-:W-:Y:S01]  /*6360*/  F2FP.F16.F32.PACK_AB R150, R150, R53 ;  /* 0x000000359696723e */ /* 0x000fe200000000ff */
[--C-:B------:R-:W-:Y:S01]  /*6370*/  HADD2.F32 R61, -RZ, R59.reuse.H0_H0 ;  /* 0x2000003bff3d7230 */ /* 0x100fe20000004100 */
[----:B------:R-:W-:Y:S01]  /*6380*/  F2FP.F16.F32.PACK_AB R53, R52, R49 ;  /* 0x000000313435723e */ /* 0x000fe200000000ff */
[----:B------:R-:W-:Y:S01]  /*6390*/  HADD2.F32 R60, -RZ, R58.H0_H0 ;  /* 0x2000003aff3c7230 */ /* 0x000fe20000004100 */
[----:B------:R-:W-:Y:S01]  /*63a0*/  MOV R49, R51 ;  /* 0x0000003300317202 */ /* 0x000fe20000000f00 */
[----:B------:R-:W-:-:S02]  /*63b0*/  HADD2.F32 R59, -RZ, R59.H1_H1 ;  /* 0x3000003bff3b7230 */ /* 0x000fc40000004100 */
[-C--:B------:R-:W-:Y:S01]  /*63c0*/  FMUL.FTZ R87, R61, R62.reuse ;  /* 0x0000003e3d577220 */ /* 0x080fe20000410000 */
[----:B------:R-:W-:Y:S02]  /*63d0*/  HADD2.F32 R58, -RZ, R58.H1_H1 ;  /* 0x3000003aff3a7230 */ /* 0x000fe40000004100 */
[C---:B------:R-:W-:Y:S01]  /*63e0*/  FMUL.FTZ R62, R60.reuse, R62 ;  /* 0x0000003e3c3e7220 */ /* 0x040fe20000410000 */
[----:B------:R-:W-:Y:S02]  /*63f0*/  HADD2.F32 R86, -RZ, R86.H0_H0 ;  /* 0x20000056ff567230 */ /* 0x000fe40000004100 */
[-C--:B------:R-:W-:Y:S01]  /*6400*/  FMUL.FTZ R125, R59, R63.reuse ;  /* 0x0000003f3b7d7220 */ /* 0x080fe20000410000 */
[-C--:B------:R-:W-:Y:S01]  /*6410*/  FFMA.FTZ R87, R60, R146.reuse, -R87 ;  /* 0x000000923c577223 */ /* 0x080fe20000010857 */
[C---:B------:R-:W-:Y:S01]  /*6420*/  FMUL.FTZ R124, R58.reuse, R63 ;  /* 0x0000003f3a7c7220 */ /* 0x040fe20000410000 */
[----:B------:R-:W-:Y:S01]  /*6430*/  FFMA.FTZ R62, R61, R146, R62 ;  /* 0x000000923d3e7223 */ /* 0x000fe2000001003e */
[----:B------:R-:W-:Y:S01]  /*6440*/  FFMA.FTZ R60, R58, R86, -R125 ;  /* 0x000000563a3c7223 */ /* 0x000fe2000001087d */
[----:B------:R-:W-:-:S02]  /*6450*/  HADD2.F32 R61, -RZ, R57.H0_H0 ;  /* 0x20000039ff3d7230 */ /* 0x000fc40000004100 */
[----:B------:R-:W-:Y:S01]  /*6460*/  FFMA.FTZ R63, R59, R86, R124 ;  /* 0x000000563b3f7223 */ /* 0x000fe2000001007c */
[----:B------:R-:W-:Y:S01]  /*6470*/  HADD2.F32 R58, -RZ, R54.H0_H0 ;  /* 0x20000036ff3a7230 */ /* 0x000fe20000004100 */
[----:B------:R-:W-:Y:S01]  /*6480*/  F2FP.F16.F32.PACK_AB R55, R142, R55 ;  /* 0x000000378e37723e */ /* 0x000fe200000000ff */
[----:B------:R-:W-:Y:S01]  /*6490*/  HADD2.F32 R57, -RZ, R50.H0_H0 ;  /* 0x20000032ff397230 */ /* 0x000fe20000004100 */
[----:B------:R-:W-:Y:S01]  /*64a0*/  F2FP.F16.F32.PACK_AB R48, R60, R87 ;  /* 0x000000573c30723e */ /* 0x000fe200000000ff */
[----:B------:R-:W-:Y:S01]  /*64b0*/  HADD2.F32 R54, -RZ, R54.H1_H1 ;  /* 0x30000036ff367230 */ /* 0x000fe20000004100 */
[----:B------:R-:W-:Y:S01]  /*64c0*/  F2FP.F16.F32.PACK_AB R52, R63, R62 ;  /* 0x0000003e3f34723e */ /* 0x000fe200000000ff */
[----:B------:R-:W-:Y:S02]  /*64d0*/  HADD2.F32 R148, -RZ, R148.H0_H0 ;  /* 0x20000094ff947230 */ /* 0x000fe40000004100 */
[----:B------:R-:W-:Y:S02]  /*64e0*/  HADD2.F32 R50, -RZ, R50.H1_H1 ;  /* 0x30000032ff327230 */ /* 0x000fe40000004100 */
[----:B------:R-:W-:Y:S01]  /*64f0*/  FMUL.FTZ R143, R54, R61 ;  /* 0x0000003d368f7220 */ /* 0x000fe20000410000 */
[----:B------:R-:W-:-:S02]  /*6500*/  HADD2.F32 R147, -RZ, R147.H0_H0 ;  /* 0x20000093ff937230 */ /* 0x000fc40000004100 */
[CC--:B------:R-:W-:Y:S01]  /*6510*/  FMUL.FTZ R125, R57.reuse, R148.reuse ;  /* 0x00000094397d7220 */ /* 0x0c0fe20000410000 */
[----:B------:R-:W-:Y:S02]  /*6520*/  HADD2.F32 R59, -RZ, R56.H0_H0 ;  /* 0x20000038ff3b7230 */ /* 0x000fe40000004100 */
[----:B------:R-:W-:Y:S01]  /*6530*/  FMUL.FTZ R56, R58, R148 ;  /* 0x000000943a387220 */ /* 0x000fe20000410000 */
[----:B------:R-:W-:Y:S01]  /*6540*/  FMUL.FTZ R61, R50, R61 ;  /* 0x0000003d323d7220 */ /* 0x000fe20000410000 */
[-C--:B------:R-:W-:Y:S01]  /*6550*/  FFMA.FTZ R125, R58, R147.reuse, R125 ;  /* 0x000000933a7d7223 */ /* 0x080fe2000001007d */
[----:B------:R-:W-:Y:S02]  /*6560*/  IMAD.MOV.U32 R51, RZ, RZ, R150 ;  /* 0x000000ffff337224 */ /* 0x000fe400078e0096 */
[----:B------:R-:W-:Y:S01]  /*6570*/  FFMA.FTZ R56, R57, R147, -R56 ;  /* 0x0000009339387223 */ /* 0x000fe20000010838 */
[-C--:B------:R-:W-:Y:S01]  /*6580*/  FFMA.FTZ R143, R50, R59.reuse, -R143 ;  /* 0x0000003b328f7223 */ /* 0x080fe2000001088f */
[----:B------:R-:W-:-:S04]  /*6590*/  FFMA.FTZ R54, R54, R59, R61 ;  /* 0x0000003b36367223 */ /* 0x000fc8000001003d */
[----:B------:R-:W-:Y:S02]  /*65a0*/  F2FP.F16.F32.PACK_AB R50, R143, R56 ;  /* 0x000000388f32723e */ /* 0x000fe400000000ff */
[----:B------:R-:W-:-:S07]  /*65b0*/  F2FP.F16.F32.PACK_AB R54, R54, R125 ;  /* 0x0000007d3636723e */ /* 0x000fce00000000ff */
.L_x_2778:
[----:B------:R-:W-:Y:S05]  /*65c0*/  BSYNC B2 ;  /* 0x0000000000027941 */ /* 0x000fea0003800000 */
.L_x_2777:
        /* <DEDUP_REMOVED lines=11> */
.L_x_2776:
[----:B------:R-:W-:Y:S05]  /*6680*/  BSYNC B1 ;  /* 0x0000000000017941 */ /* 0x000fea0003800000 */
.L_x_2775:
        /* <DEDUP_REMOVED lines=23> */
[----:B------:R-:W-:-:S03]  /*6800*/  IMAD R49, R23, 0x4000, R29 ;  /* 0x0000400017317824 */ /* 0x000fc600078e021d */
[----:B------:R-:W-:Y:S01]  /*6810*/  LEA R51, R23, R48, 0xe ;  /* 0x0000003017337211 */ /* 0x000fe200078e70ff */
[----:B------:R-:W-:-:S04]  /*6820*/  IMAD R49, R49, 0x2, R2 ;  /* 0x0000000231317824 */ /* 0x000fc800078e0202 */
[----:B------:R-:W-:Y:S02]  /*6830*/  IMAD R52, R51, 0x2, R2 ;  /* 0x0000000233347824 */ /* 0x000fe400078e0202 */
[----:B------:R-:W1:Y:S04]  /*6840*/  LDS.128 R48, [R49+0x18400] ;  /* 0x0184000031307984 */ /* 0x000e680000000c00 */
[----:B------:R-:W2:Y:S01]  /*6850*/  LDS.128 R52, [R52+0x18400] ;  /* 0x0184000034347984 */ /* 0x000ea20000000c00 */
[----:B------:R-:W-:Y:S05]  /*6860*/  @P3 BRA `(.L_x_2782) ;  /* 0x0000000400583947 */ /* 0x000fea0003800000 */
[----:B------:R-:W-:Y:S02]  /*6870*/  SHF.R.U32.HI R80, RZ, 0x10, R69 ;  /* 0x00000010ff507819 */ /* 0x000fe40000011645 */
[--C-:B------:R-:W-:Y:S01]  /*6880*/  SHF.R.U64 R62, R66, 0x10, R67.reuse ;  /* 0x00000010423e7819 */ /* 0x100fe20000001243 */
[----:B--2---:R-:W-:Y:S01]  /*6890*/  IMAD.MOV.U32 R66, RZ, RZ, R52 ;  /* 0x000000ffff427224 */ /* 0x004fe200078e0034 */
[----:B------:R-:W-:Y:S01]  /*68a0*/  SHF.R.U32.HI R85, RZ, 0x10, R67 ;  /* 0x00000010ff557819 */ /* 0x000fe20000011643 */
[----:B-1----:R-:W-:Y:S01]  /*68b0*/  IMAD.MOV.U32 R52, RZ, RZ, R51 ;  /* 0x000000ffff347224 */ /* 0x002fe200078e0033 */
[----:B------:R-:W-:Y:S01]  /*68c0*/  MOV R67, R55 ;  /* 0x0000003700437202 */ /* 0x000fe20000000f00 */
[--C-:B------:R-:W-:Y:S01]  /*68d0*/  HADD2.F32 R55, -RZ, R53.reuse.H0_H0 ;  /* 0x20000035ff377230 */ /* 0x100fe20000004100 */
[--C-:B------:R-:W-:Y:S01]  /*68e0*/  SHF.R.U32.HI R82, RZ, 0x10, R65.reuse ;  /* 0x00000010ff527819 */ /* 0x100fe20000011641 */
[----:B------:R-:W-:Y:S01]  /*68f0*/  HADD2.F32 R53, -RZ, R53.H1_H1 ;  /* 0x30000035ff357230 */ /* 0x000fe20000004100 */
[----:B------:R-:W-:Y:S01]  /*6900*/  SHF.R.U64 R64, R64, 0x10, R65 ;  /* 0x0000001040407819 */ /* 0x000fe20000001241 */
[----:B------:R-:W-:Y:S01]  /*6910*/  HADD2.F32 R80, -RZ, R80.H0_H0 ;  /* 0x20000050ff507230 */ /* 0x000fe20000004100 */
[----:B------:R-:W-:Y:S01]  /*6920*/  SHF.R.U64 R83, R68, 0x10, R69 ;  /* 0x0000001044537819 */ /* 0x000fe20000001245 */
[----:B------:R-:W-:Y:S01]  /*6930*/  HADD2.F32 R51, -RZ, R49.H1_H1 ;  /* 0x30000031ff337230 */ /* 0x000fe20000004100 */
[----:B------:R-:W-:Y:S01]  /*6940*/  SHF.R.U64 R63, R70, 0x10, R71 ;  /* 0x00000010463f7819 */ /* 0x000fe20000001247 */
[----:B------:R-:W-:-:S02]  /*6950*/  IMAD.MOV.U32 R65, RZ, RZ, R48 ;  /* 0x000000ffff417224 */ /* 0x000fc400078e0030 */
[-C--:B------:R-:W-:Y:S01]  /*6960*/  FMUL.FTZ R84, R53, R80.reuse ;  /* 0x0000005035547220 */ /* 0x080fe20000410000 */
[----:B------:R-:W-:Y:S02]  /*6970*/  HADD2.F32 R69, -RZ, R141.H1_H1 ;  /* 0x3000008dff457230 */ /* 0x000fe40000004100 */
[----:B------:R-:W-:Y:S01]  /*6980*/  FMUL.FTZ R80, R51, R80 ;  /* 0x0000005033507220 */ /* 0x000fe20000410000 */
[----:B------:R-:W-:Y:S01]  /*6990*/  HADD2.F32 R70, -RZ, R82.H0_H0 ;  /* 0x20000052ff467230 */ /* 0x000fe20000004100 */
[----:B------:R-:W-:Y:S01]  /*69a0*/  SHF.R.U32.HI R81, RZ, 0x10, R71 ;  /* 0x00000010ff517819 */ /* 0x000fe20000011647 */
[----:B------:R-:W-:Y:S02]  /*69b0*/  HADD2.F32 R48, -RZ, R49.H0_H0 ;  /* 0x20000031ff307230 */ /* 0x000fe40000004100 */
[----:B------:R-:W-:Y:S01]  /*69c0*/  FMUL.FTZ R49, R55, R69 ;  /* 0x0000004537317220 */ /* 0x000fe20000410000 */
[----:B------:R-:W-:Y:S02]  /*69d0*/  HADD2.F32 R68, -RZ, R139.H1_H1 ;  /* 0x3000008bff447230 */ /* 0x000fe40000004100 */
[----:B------:R-:W-:Y:S01]  /*69e0*/  FFMA.FTZ R80, R53, R70, R80 ;  /* 0x0000004635507223 */ /* 0x000fe20000010050 */
[----:B------:R-:W-:-:S02]  /*69f0*/  HADD2.F32 R53, -RZ, R67.H0_H0 ;  /* 0x20000043ff357230 */ /* 0x000fc40000004100 */
[C---:B------:R-:W-:Y:S01]  /*6a00*/  FMUL.FTZ R82, R48.reuse, R69 ;  /* 0x0000004530527220 */ /* 0x040fe20000410000 */
[----:B------:R-:W-:Y:S01]  /*6a10*/  FFMA.FTZ R71, R51, R70, -R84 ;  /* 0x0000004633477223 */ /* 0x000fe20000010854 */
[----:B------:R-:W-:Y:S02]  /*6a20*/  HADD2.F32 R67, -RZ, R67.H1_H1 ;  /* 0x30000043ff437230 */ /* 0x000fe40000004100 */
[-C--:B------:R-:W-:Y:S01]  /*6a30*/  FFMA.FTZ R48, R48, R68.reuse, -R49 ;  /* 0x0000004430307223 */ /* 0x080fe20000010831 */
[----:B------:R-:W-:Y:S02]  /*6a40*/  HADD2.F32 R69, -RZ, R81.H0_H0 ;  /* 0x20000051ff457230 */ /* 0x000fe40000004100 */
[----:B------:R-:W-:Y:S01]  /*6a50*/  FFMA.FTZ R49, R55, R68, R82 ;  /* 0x0000004437317223 */ /* 0x000fe20000010052 */
[----:B------:R-:W-:Y:S02]  /*6a60*/  HADD2.F32 R70, -RZ, R140.H1_H1 ;  /* 0x3000008cff467230 */ /* 0x000fe40000004100 */
[----:B------:R-:W-:-:S02]  /*6a70*/  HADD2.F32 R51, -RZ, R52.H0_H0 ;  /* 0x20000034ff337230 */ /* 0x000fc40000004100 */
[-C--:B------:R-:W-:Y:S01]  /*6a80*/  FMUL.FTZ R81, R67, R69.reuse ;  /* 0x0000004543517220 */ /* 0x080fe20000410000 */
[----:B------:R-:W-:Y:S02]  /*6a90*/  HADD2.F32 R52, -RZ, R52.H1_H1 ;  /* 0x30000034ff347230 */ /* 0x000fe40000004100 */
[-C--:B------:R-:W-:Y:S01]  /*6aa0*/  FMUL.FTZ R82, R53, R70.reuse ;  /* 0x0000004635527220 */ /* 0x080fe20000410000 */
[----:B------:R-:W-:Y:S02]  /*6ab0*/  HADD2.F32 R55, -RZ, R85.H0_H0 ;  /* 0x20000055ff377230 */ /* 0x000fe40000004100 */
[----:B------:R-:W-:Y:S01]  /*6ac0*/  FMUL.FTZ R70, R51, R70 ;  /* 0x0000004633467220 */ /* 0x000fe20000410000 */
[----:B------:R-:W-:Y:S02]  /*6ad0*/  HADD2.F32 R68, -RZ, R138.H1_H1 ;  /* 0x3000008aff447230 */ /* 0x000fe40000004100 */
[----:B------:R-:W-:Y:S01]  /*6ae0*/  FMUL.FTZ R84, R52, R69 ;  /* 0x0000004534547220 */ /* 0x000fe20000410000 */
[----:B------:R-:W-:-:S02]  /*6af0*/  HADD2.F32 R141, -RZ, R141.H0_H0 ;  /* 0x2000008dff8d7230 */ /* 0x000fc40000004100 */
[----:B------:R-:W-:Y:S01]  /*6b00*/  FFMA.FTZ R81, R52, R55, -R81 ;  /* 0x0000003734517223 */ /* 0x000fe20000010851 */
        /* <DEDUP_REMOVED lines=15> */
[C---:B------:R-:W-:Y:S01]  /*6c00*/  FMUL.FTZ R53, R65.reuse, R53 ;  /* 0x0000003541357220 */ /* 0x040fe20000410000 */
[----:B------:R-:W-:Y:S02]  /*6c10*/  HADD2.F32 R63, -RZ, R63.H0_H0 ;  /* 0x2000003fff3f7230 */ /* 0x000fe40000004100 */
[-C--:B------:R-:W-:Y:S01]  /*6c20*/  FFMA.FTZ R65, R65, R64.reuse, -R70 ;  /* 0x0000004041417223 */ /* 0x080fe20000010846 */
[----:B------:R-:W-:Y:S02]  /*6c30*/  HADD2.F32 R51, -RZ, R50.H0_H0 ;  /* 0x20000032ff337230 */ /* 0x000fe40000004100 */
[----:B------:R-:W-:Y:S01]  /*6c40*/  FFMA.FTZ R84, R67, R55, R84 ;  /* 0x0000003743547223 */ /* 0x000fe20000010054 */
[----:B------:R-:W-:Y:S02]  /*6c50*/  HADD2.F32 R54, -RZ, R54.H1_H1 ;  /* 0x30000036ff367230 */ /* 0x000fe40000004100 */
[----:B------:R-:W-:Y:S01]  /*6c60*/  FFMA.FTZ R64, R66, R64, R53 ;  /* 0x0000004042407223 */ /* 0x000fe20000010035 */
[----:B------:R-:W-:Y:S01]  /*6c70*/  HADD2.F32 R140, -RZ, R140.H0_H0 ;  /* 0x2000008cff8c7230 */ /* 0x000fe20000004100 */
[----:B------:R-:W-:Y:S01]  /*6c80*/  F2FP.F16.F32.PACK_AB R71, R71, R48 ;  /* 0x000000304747723e */ /* 0x000fe200000000ff */
[----:B------:R-:W-:-:S02]  /*6c90*/  HADD2.F32 R50, -RZ, R50.H1_H1 ;  /* 0x30000032ff327230 */ /* 0x000fc40000004100 */
[-C--:B------:R-:W-:Y:S01]  /*6ca0*/  FMUL.FTZ R67, R54, R63.reuse ;  /* 0x0000003f36437220 */ /* 0x080fe20000410000 */
[----:B------:R-:W-:Y:S02]  /*6cb0*/  HADD2.F32 R138, -RZ, R138.H0_H0 ;  /* 0x2000008aff8a7230 */ /* 0x000fe40000004100 */
[CC--:B------:R-:W-:Y:S01]  /*6cc0*/  FMUL.FTZ R55, R51.reuse, R140.reuse ;  /* 0x0000008c33377220 */ /* 0x0c0fe20000410000 */
[----:B------:R-:W-:Y:S02]  /*6cd0*/  HADD2.F32 R53, -RZ, R62.H0_H0 ;  /* 0x2000003eff357230 */ /* 0x000fe40000004100 */
[----:B------:R-:W-:Y:S01]  /*6ce0*/  FMUL.FTZ R63, R50, R63 ;  /* 0x0000003f323f7220 */ /* 0x000fe20000410000 */
[C---:B------:R-:W-:Y:S01]  /*6cf0*/  FMUL.FTZ R62, R52.reuse, R140 ;  /* 0x0000008c343e7220 */ /* 0x040fe20000410000 */
[-C--:B------:R-:W-:Y:S01]  /*6d00*/  FFMA.FTZ R55, R52, R138.reuse, R55 ;  /* 0x0000008a34377223 */ /* 0x080fe20000010037 */
[----:B------:R-:W-:Y:S01]  /*6d10*/  F2FP.F16.F32.PACK_AB R69, R84, R69 ;  /* 0x000000455445723e */ /* 0x000fe200000000ff */
[-C--:B------:R-:W-:Y:S01]  /*6d20*/  FFMA.FTZ R54, R54, R53.reuse, R63 ;  /* 0x0000003536367223 */ /* 0x080fe2000001003f */
[----:B------:R-:W-:Y:S01]  /*6d30*/  FFMA.FTZ R62, R51, R138, -R62 ;  /* 0x0000008a333e7223 */ /* 0x000fe2000001083e */
[----:B------:R-:W-:Y:S01]  /*6d40*/  FFMA.FTZ R67, R50, R53, -R67 ;  /* 0x0000003532437223 */ /* 0x000fe20000010843 */
[----:B------:R-:W-:Y:S01]  /*6d50*/  F2FP.F16.F32.PACK_AB R53, R80, R49 ;  /* 0x000000315035723e */ /* 0x000fe200000000ff */
[----:B------:R-:W-:Y:S01]  /*6d60*/  IMAD.MOV.U32 R49, RZ, RZ, R71 ;  /* 0x000000ffff317224 */ /* 0x000fe200078e0047 */
[----:B------:R-:W-:Y:S01]  /*6d70*/  F2FP.F16.F32.PACK_AB R54, R54, R55 ;  /* 0x000000373636723e */ /* 0x000fe200000000ff */
[----:B------:R-:W-:Y:S01]  /*6d80*/  IMAD.MOV.U32 R55, RZ, RZ, R69 ;  /* 0x000000ffff377224 */ /* 0x000fe200078e0045 */
[----:B------:R-:W-:-:S02]  /*6d90*/  F2FP.F16.F32.PACK_AB R51, R81, R82 ;  /* 0x000000525133723e */ /* 0x000fc400000000ff */
[----:B------:R-:W-:Y:S02]  /*6da0*/  F2FP.F16.F32.PACK_AB R48, R65, R68 ;  /* 0x000000444130723e */ /* 0x000fe400000000ff */
[----:B------:R-:W-:Y:S02]  /*6db0*/  F2FP.F16.F32.PACK_AB R52, R64, R141 ;  /* 0x0000008d4034723e */ /* 0x000fe400000000ff */
[----:B------:R-:W-:-:S07]  /*6dc0*/  F2FP.F16.F32.PACK_AB R50, R67, R62 ;  /* 0x0000003e4332723e */ /* 0x000fce00000000ff */
.L_x_2782:
[----:B------:R-:W-:Y:S05]  /*6dd0*/  BSYNC B2 ;  /* 0x0000000000027941 */ /* 0x000fea0003800000 */
.L_x_2781:
        /* <DEDUP_REMOVED lines=11> */
.L_x_2780:
[----:B------:R-:W-:Y:S05]  /*6e90*/  BSYNC B1 ;  /* 0x0000000000017941 */ /* 0x000fea0003800000 */
.L_x_2779:
[C---:B------:R-:W-:Y:S01]  /*6ea0*/  ISETP.GE.OR P4, PT, R211.reuse, R115, P2 ;  /* 0x00000073d300720c */ /* 0x040fe20001786670 */
        /* <DEDUP_REMOVED lines=21> */
[----:B------:R-:W-:Y:S02]  /*7000*/  LOP3.LUT R48, R49, R228, RZ, 0x3c, !PT ;  /* 0x000000e431307212 */ /* 0x000fe400078e3cff */
[----:B------:R-:W-:Y:S02]  /*7010*/  LEA R49, R23, R28, 0xe ;  /* 0x0000001c17317211 */ /* 0x000fe400078e70ff */
[----:B------:R-:W-:-:S03]  /*7020*/  LOP3.LUT R50, R50, 0x7fffe000, RZ, 0xc0, !PT ;  /* 0x7fffe00032327812 */ /* 0x000fc600078ec0ff */
[----:B------:R-:W-:Y:S01]  /*7030*/  IMAD R49, R49, 0x2, R2 ;  /* 0x0000000231317824 */ /* 0x000fe200078e0202 */
[----:B------:R-:W-:-:S05]  /*7040*/  IADD3 R48, R48, R50, R197 ;  /* 0x0000003230307210 */ /* 0x000fca0007ffe0c5 */
[----:B------:R-:W-:-:S04]  /*7050*/  IMAD R51, R23, 0x4000, R48 ;  /* 0x0000400017337824 */ /* 0x000fc800078e0230 */
[----:B------:R-:W-:Y:S02]  /*7060*/  IMAD R52, R51, 0x2, R2 ;  /* 0x0000000233347824 */ /* 0x000fe400078e0202 */
[----:B------:R-:W1:Y:S04]  /*7070*/  LDS.128 R48, [R49+0x18400] ;  /* 0x0184000031307984 */ /* 0x000e680000000c00 */
[----:B------:R-:W2:Y:S01]  /*7080*/  LDS.128 R52, [R52+0x18400] ;  /* 0x0184000034347984 */ /* 0x000ea20000000c00 */
[----:B------:R-:W-:Y:S05]  /*7090*/  @P3 BRA `(.L_x_2784) ;  /* 0x0000000400583947 */ /* 0x000fea0003800000 */
[----:B------:R-:W-:Y:S01]  /*70a0*/  SHF.R.U32.HI R66, RZ, 0x10, R77 ;  /* 0x00000010ff427819 */ /* 0x000fe2000001164d */
[----:B--2---:R-:W-:Y:S01]  /*70b0*/  IMAD.MOV.U32 R62, RZ, RZ, R52 ;  /* 0x000000ffff3e7224 */ /* 0x004fe200078e0034 */
[----:B------:R-:W-:Y:S01]  /*70c0*/  MOV R63, R54 ;  /* 0x00000036003f7202 */ /* 0x000fe20000000f00 */
[----:B-1----:R-:W-:Y:S01]  /*70d0*/  IMAD.MOV.U32 R52, RZ, RZ, R50 ;  /* 0x000000ffff347224 */ /* 0x002fe200078e0032 */
[----:B------:R-:W-:Y:S01]  /*70e0*/  SHF.R.U32.HI R64, RZ, 0x10, R73 ;  /* 0x00000010ff407819 */ /* 0x000fe20000011649 */
[--C-:B------:R-:W-:Y:S01]  /*70f0*/  HADD2.F32 R54, -RZ, R53.reuse.H0_H0 ;  /* 0x20000035ff367230 */ /* 0x100fe20000004100 */
[--C-:B------:R-:W-:Y:S01]  /*7100*/  SHF.R.U64 R71, R78, 0x10, R79.reuse ;  /* 0x000000104e477819 */ /* 0x100fe2000000124f */
[----:B------:R-:W-:Y:S01]  /*7110*/  HADD2.F32 R53, -RZ, R53.H1_H1 ;  /* 0x30000035ff357230 */ /* 0x000fe20000004100 */
[----:B------:R-:W-:Y:S01]  /*7120*/  SHF.R.U32.HI R78, RZ, 0x10, R79 ;  /* 0x00000010ff4e7819 */ /* 0x000fe2000001164f */
[--C-:B------:R-:W-:Y:S01]  /*7130*/  HADD2.F32 R50, -RZ, R49.reuse.H0_H0 ;  /* 0x20000031ff327230 */ /* 0x100fe20000004100 */
[----:B------:R-:W-:Y:S01]  /*7140*/  SHF.R.U64 R76, R76, 0x10, R77 ;  /* 0x000000104c4c7819 */ /* 0x000fe2000000124d */
[----:B------:R-:W-:Y:S01]  /*7150*/  HADD2.F32 R66, -RZ, R66.H0_H0 ;  /* 0x20000042ff427230 */ /* 0x000fe20000004100 */
[--C-:B------:R-:W-:Y:S01]  /*7160*/  SHF.R.U64 R77, R74, 0x10, R75.reuse ;  /* 0x000000104a4d7819 */ /* 0x100fe2000000124b */
[----:B------:R-:W-:Y:S01]  /*7170*/  HADD2.F32 R49, -RZ, R49.H1_H1 ;  /* 0x30000031ff317230 */ /* 0x000fe20000004100 */
[----:B------:R-:W-:Y:S01]  /*7180*/  SHF.R.U32.HI R74, RZ, 0x10, R75 ;  /* 0x00000010ff4a7819 */ /* 0x000fe2000001164b */
[----:B------:R-:W-:-:S02]  /*7190*/  HADD2.F32 R67, -RZ, R132.H0_H0 ;  /* 0x20000084ff437230 */ /* 0x000fc40000004100 */
        /* <DEDUP_REMOVED lines=11> */
[----:B------:R-:W-:Y:S01]  /*7250*/  HADD2.F32 R49, -RZ, R51.H0_H0 ;  /* 0x20000033ff317230 */ /* 0x000fe20000004100 */
[----:B------:R-:W-:Y:S01]  /*7260*/  SHF.R.U64 R80, R72, 0x10, R73 ;  /* 0x0000001048507819 */ /* 0x000fe20000001249 */
[--C-:B------:R-:W-:Y:S02]  /*7270*/  HADD2.F32 R50, -RZ, R55.reuse.H0_H0 ;  /* 0x20000037ff327230 */ /* 0x100fe40000004100 */
[----:B------:R-:W-:Y:S02]  /*7280*/  HADD2.F32 R55, -RZ, R55.H1_H1 ;  /* 0x30000037ff377230 */ /* 0x000fe40000004100 */
[-C--:B------:R-:W-:Y:S01]  /*7290*/  FMUL.FTZ R65, R49, R64.reuse ;  /* 0x0000004031417220 */ /* 0x080fe20000410000 */
[----:B------:R-:W-:Y:S02]  /*72a0*/  HADD2.F32 R66, -RZ, R78.H0_H0 ;  /* 0x2000004eff427230 */ /* 0x000fe40000004100 */
[----:B------:R-:W-:Y:S01]  /*72b0*/  FMUL.FTZ R72, R50, R64 ;  /* 0x0000004032487220 */ /* 0x000fe20000410000 */
[----:B------:R-:W-:Y:S01]  /*72c0*/  HADD2.F32 R51, -RZ, R51.H1_H1 ;  /* 0x30000033ff337230 */ /* 0x000fe20000004100 */
[----:B------:R-:W-:Y:S01]  /*72d0*/  F2FP.F16.F32.PACK_AB R67, R70, R67 ;  /* 0x000000434643723e */ /* 0x000fe200000000ff */
[----:B------:R-:W-:-:S02]  /*72e0*/  HADD2.F32 R53, -RZ, R137.H0_H0 ;  /* 0x20000089ff357230 */ /* 0x000fc40000004100 */
[-C--:B------:R-:W-:Y:S01]  /*72f0*/  FMUL.FTZ R64, R55, R66.reuse ;  /* 0x0000004237407220 */ /* 0x080fe20000410000 */
[----:B------:R-:W-:Y:S02]  /*7300*/  HADD2.F32 R54, -RZ, R74.H0_H0 ;  /* 0x2000004aff367230 */ /* 0x000fe40000004100 */
[----:B------:R-:W-:Y:S01]  /*7310*/  FMUL.FTZ R74, R51, R66 ;  /* 0x00000042334a7220 */ /* 0x000fe20000410000 */
[----:B------:R-:W-:Y:S02]  /*7320*/  HADD2.F32 R132, -RZ, R132.H1_H1 ;  /* 0x30000084ff847230 */ /* 0x000fe40000004100 */
[-C--:B------:R-:W-:Y:S01]  /*7330*/  FFMA.FTZ R66, R50, R53.reuse, R65 ;  /* 0x0000003532427223 */ /* 0x080fe20000010041 */
[----:B------:R-:W-:Y:S01]  /*7340*/  FFMA.FTZ R72, R49, R53, -R72 ;  /* 0x0000003531487223 */ /* 0x000fe20000010848 */
[----:B------:R-:W-:Y:S02]  /*7350*/  HADD2.F32 R50, -RZ, R62.H0_H0 ;  /* 0x2000003eff327230 */ /* 0x000fe40000004100 */
[----:B------:R-:W-:Y:S01]  /*7360*/  FFMA.FTZ R73, R51, R54, -R64 ;  /* 0x0000003633497223 */ /* 0x000fe20000010840 */
[----:B------:R-:W-:-:S02]  /*7370*/  HADD2.F32 R53, -RZ, R76.H0_H0 ;  /* 0x2000004cff357230 */ /* 0x000fc40000004100 */
[----:B------:R-:W-:Y:S01]  /*7380*/  FFMA.FTZ R75, R55, R54, R74 ;  /* 0x00000036374b7223 */ /* 0x000fe2000001004a */
[----:B------:R-:W-:Y:S02]  /*7390*/  HADD2.F32 R49, -RZ, R48.H0_H0 ;  /* 0x20000030ff317230 */ /* 0x000fe40000004100 */
[-C--:B------:R-:W-:Y:S01]  /*73a0*/  FMUL.FTZ R54, R50, R132.reuse ;  /* 0x0000008432367220 */ /* 0x080fe20000410000 */
[----:B------:R-:W-:Y:S02]  /*73b0*/  HADD2.F32 R62, -RZ, R62.H1_H1 ;  /* 0x3000003eff3e7230 */ /* 0x000fe40000004100 */
[----:B------:R-:W-:Y:S02]  /*73c0*/  HADD2.F32 R48, -RZ, R48.H1_H1 ;  /* 0x30000030ff307230 */ /* 0x000fe40000004100 */
[----:B------:R-:W-:Y:S01]  /*73d0*/  FMUL.FTZ R55, R49, R132 ;  /* 0x0000008431377220 */ /* 0x000fe20000410000 */
[----:B------:R-:W-:Y:S02]  /*73e0*/  HADD2.F32 R136, -RZ, R136.H1_H1 ;  /* 0x30000088ff887230 */ /* 0x000fe40000004100 */
[----:B------:R-:W-:Y:S01]  /*73f0*/  FMUL.FTZ R65, R62, R53 ;  /* 0x000000353e417220 */ /* 0x000fe20000410000 */
[----:B------:R-:W-:-:S02]  /*7400*/  HADD2.F32 R51, -RZ, R80.H0_H0 ;  /* 0x20000050ff337230 */ /* 0x000fc40000004100 */
[C---:B------:R-:W-:Y:S01]  /*7410*/  FMUL.FTZ R53, R48.reuse, R53 ;  /* 0x0000003530357220 */ /* 0x040fe20000410000 */
[----:B------:R-:W-:Y:S02]  /*7420*/  HADD2.F32 R134, -RZ, R134.H1_H1 ;  /* 0x30000086ff867230 */ /* 0x000fe40000004100 */
[-C--:B------:R-:W-:Y:S01]  /*7430*/  FFMA.FTZ R54, R49, R136.reuse, -R54 ;  /* 0x0000008831367223 */ /* 0x080fe20000010836 */
[----:B------:R-:W-:Y:S02]  /*7440*/  HADD2.F32 R49, -RZ, R63.H0_H0 ;  /* 0x2000003fff317230 */ /* 0x000fe40000004100 */
[-C--:B------:R-:W-:Y:S01]  /*7450*/  FFMA.FTZ R65, R48, R51.reuse, -R65 ;  /* 0x0000003330417223 */ /* 0x080fe20000010841 */
[----:B------:R-:W-:Y:S01]  /*7460*/  FFMA.FTZ R62, R62, R51, R53 ;  /* 0x000000333e3e7223 */ /* 0x000fe20000010035 */
[----:B------:R-:W-:Y:S02]  /*7470*/  HADD2.F32 R51, -RZ, R71.H0_H0 ;  /* 0x20000047ff337230 */ /* 0x000fe40000004100 */
[----:B------:R-:W-:Y:S01]  /*7480*/  FFMA.FTZ R55, R50, R136, R55 ;  /* 0x0000008832377223 */ /* 0x000fe20000010037 */
[----:B------:R-:W-:-:S02]  /*7490*/  HADD2.F32 R48, -RZ, R52.H0_H0 ;  /* 0x20000034ff307230 */ /* 0x000fc40000004100 */
[----:B------:R-:W-:Y:S01]  /*74a0*/  FMUL.FTZ R53, R49, R134 ;  /* 0x0000008631357220 */ /* 0x000fe20000410000 */
[----:B------:R-:W-:Y:S01]  /*74b0*/  HADD2.F32 R63, -RZ, R63.H1_H1 ;  /* 0x3000003fff3f7230 */ /* 0x000fe20000004100 */
[----:B------:R-:W-:Y:S01]  /*74c0*/  F2FP.F16.F32.PACK_AB R75, R75, R66 ;  /* 0x000000424b4b723e */ /* 0x000fe200000000ff */
[----:B------:R-:W-:Y:S02]  /*74d0*/  HADD2.F32 R52, -RZ, R52.H1_H1 ;  /* 0x30000034ff347230 */ /* 0x000fe40000004100 */
[----:B------:R-:W-:Y:S01]  /*74e0*/  FMUL.FTZ R134, R48, R134 ;  /* 0x0000008630867220 */ /* 0x000fe20000410000 */
[----:B------:R-:W-:Y:S02]  /*74f0*/  HADD2.F32 R137, -RZ, R137.H1_H1 ;  /* 0x30000089ff897230 */ /* 0x000fe40000004100 */
        /* <DEDUP_REMOVED lines=13> */
[----:B------:R-:W-:Y:S01]  /*75d0*/  F2FP.F16.F32.PACK_AB R51, R73, R72 ;  /* 0x000000484933723e */ /* 0x000fe200000000ff */
[----:B------:R-:W-:Y:S01]  /*75e0*/  IMAD.MOV.U32 R53, RZ, RZ, R67 ;  /* 0x000000ffff357224 */ /* 0x000fe200078e0043 */
[----:B------:R-:W-:-:S07]  /*75f0*/  F2FP.F16.F32.PACK_AB R54, R63, R134 ;  /* 0x000000863f36723e */ /* 0x000fce00000000ff */
.L_x_2784:
[----:B------:R-:W-:Y:S05]  /*7600*/  BSYNC B1 ;  /* 0x0000000000017941 */ /* 0x000fea0003800000 */
.L_x_2783:
        /* <DEDUP_REMOVED lines=10> */
.L_x_2722:
[----:B------:R-:W-:-:S13]  /*76b0*/  ISETP.NE.AND P0, PT, R189, 0x3, PT ;  /* 0x00000003bd00780c */ /* 0x000fda0003f05270 */
[----:B------:R-:W-:Y:S05]  /*76c0*/  @!P0 BRA `(.L_x_2785) ;  /* 0x0000000000048947 */ /* 0x000fea0003800000 */
[----:B------:R-:W-:Y:S01]  /*76d0*/  BPT.TRAP 0x1 ;  /* 0x000000040000795c */ /* 0x000fe20000300000 */
.L_x_2785:
        /* <DEDUP_REMOVED lines=9> */
.L_x_3073:
[----:B------:R-:W-:Y:S05]  /*7770*/  BSYNC B1 ;  /* 0x0000000000017941 */ /* 0x000fea0003800000 */
.L_x_2786:
        /* <DEDUP_REMOVED lines=9> */
[----:B------:R-:W3:Y:S01]  /*7810*/  @!P1 LDS.128 R52, [R114+0x1c400] ;  /* 0x01c4000072349984 */ /* 0x000ee20000000c00 */
[----:B------:R-:W-:Y:S02]  /*7820*/  @!P2 IADD3.X R63, R65, R103, RZ, P3, !PT ;  /* 0x00000067413fa210 */ /* 0x000fe40001ffe4ff */
        /* <DEDUP_REMOVED lines=9> */
.L_x_2789:
[----:B------:R-:W-:Y:S05]  /*78c0*/  BSYNC B1 ;  /* 0x0000000000017941 */ /* 0x000fea0003800000 */
.L_x_2788:
        /* <DEDUP_REMOVED lines=19> */
.L_x_2791:
[----:B------:R-:W-:Y:S05]  /*7a00*/  BSYNC B1 ;  /* 0x0000000000017941 */ /* 0x000fea0003800000 */
.L_x_2790:
        /* <DEDUP_REMOVED lines=9> */
[----:B------:R-:W-:-:S04]  /*7aa0*/  @!P2 IADD3 R62, P3, R64, R39, RZ ;  /* 0x00000027403ea210 */ /* 0x000fc80007f7e0ff */
[----:B------:R-:W-:Y:S02]  /*7ab0*/  @!P2 IADD3.X R63, R66, R103, RZ, P3, !PT ;  /* 0x00000067423fa210 */ /* 0x000fe40001ffe4ff */
        /* <DEDUP_REMOVED lines=8> */
.L_x_2793:
[----:B------:R-:W-:Y:S05]  /*7b40*/  BSYNC B1 ;  /* 0x0000000000017941 */ /* 0x000fea0003800000 */
.L_x_2792:
[----:B------:R-:W-:-:S13]  /*7b50*/  ISETP.GE.AND P3, PT, R211, R115, PT ;  /* 0x00000073d300720c */ /* 0x000fda0003f66270 */
[----:B------:R-:W-:Y:S05]  /*7b60*/  @P3 BRA `(.L_x_2759) ;  /* 0x00000000004c3947 */ /* 0x000fea0003800000 */
[----:B------:R-:W3:Y:S01]  /*7b70*/  LDC.64 R62, c[0x0][0x300] ;  /* 0x0000c000ff3e7b82 */ /* 0x000ee20000000a00 */
[----:B-12-4-:R-:W1:Y:S01]  /*7b80*/  @!P2 LDS.128 R48, [R114+0x1b400] ;  /* 0x01b400007230a984 */ /* 0x016e620000000c00 */
[----:B------:R-:W-:-:S03]  /*7b90*/  IMAD.MOV.U32 R57, RZ, RZ, R65 ;  /* 0x000000ffff397224 */ /* 0x000fc600078e0041 */
        /* <DEDUP_REMOVED lines=16> */
.L_x_2759:
[----:B------:R-:W-:Y:S05]  /*7ca0*/  BSYNC B0 ;  /* 0x0000000000007941 */ /* 0x000fea0003800000 */
.L_x_2721:
        /* <DEDUP_REMOVED lines=12> */
[----:B------:R-:W-:-:S04]  /*7d70*/  @!P3 IADD3 R48, R110, 0x288a0, RZ ;  /* 0x000288a06e30b810 */ /* 0x000fc80007ffe0ff */
[----:B------:R-:W-:-:S04]  /*7d80*/  @!P3 PRMT R48, RZ, 0x654, R48 ;  /* 0x00000654ff30b816 */ /* 0x000fc80000000030 */
[----:B------:R1:W-:Y:S01]  /*7d90*/  @!P3 SYNCS.ARRIVE.TRANS64.RED.A1T0 RZ, [R48+URZ], RZ ;  /* 0x000000ff30ffb9a7 */ /* 0x0003e2000810043f */
[----:B------:R-:W-:Y:S05]  /*7da0*/  @!P0 BRA `(.L_x_2795) ;  /* 0x0000000000048947 */ /* 0x000fea0003800000 */
[----:B------:R-:W-:Y:S01]  /*7db0*/  BPT.TRAP 0x1 ;  /* 0x000000040000795c */ /* 0x000fe20000300000 */
.L_x_2795:
[----:B------:R-:W-:Y:S05]  /*7dc0*/  BSYNC B0 ;  /* 0x0000000000007941 */ /* 0x000fea0003800000 */
.L_x_2794:
[----:B------:R-:W2:Y:S01]  /*7dd0*/  SYNCS.PHASECHK.TRANS64.TRYWAIT P0, [R110+URZ+0x288b0], R119 ;  /* 0x0288b0776e0075a7 */ /* 0x000ea2000800017f */
[----:B------:R-:W-:Y:S01]  /*7de0*/  ULDC UR42, c[0x0][0x2f4] ;  /* 0x0000bd00002a7ab9 */ /* 0x000fe20000000800 */
[----:B------:R-:W-:Y:S01]  /*7df0*/  ULDC.64 UR36, c[0x0][0x328] ;  /* 0x0000ca0000247ab9 */ /* 0x000fe20000000a00 */
[----:B------:R-:W-:Y:S01]  /*7e00*/  ULDC.64 UR38, c[0x0][0x318] ;  /* 0x0000c60000267ab9 */ /* 0x000fe20000000a00 */
[----:B------:R-:W-:Y:S04]  /*7e10*/  BSSY B0, `(.L_x_2796) ;  /* 0x0000002000007945 */ /* 0x000fe80003800000 */
[----:B--2---:R-:W-:Y:S05]  /*7e20*/  @!P0 BRA `(.L_x_2797) ;  /* 0x0000016c00ec8947 */ /* 0x004fea0003800000 */
.L_x_3074:
[----:B------:R-:W-:Y:S05]  /*7e30*/  BSYNC B0 ;  /* 0x0000000000007941 */ /* 0x000fea0003800000 */
.L_x_2796:
        /* <DEDUP_REMOVED lines=18> */
.L_x_2799:
[----:B------:R-:W-:Y:S05]  /*7f60*/  BSYNC B0 ;  /* 0x0000000000007941 */ /* 0x000fea0003800000 */
.L_x_2798:
[----:B------:R-:W-:Y:S01]  /*7f70*/  ISETP.GE.AND P0, PT, R213, R115, PT ;  /* 0x00000073d500720c */ /* 0x000fe20003f06270 */
[----:B------:R-:W-:-:S12]  /*7f80*/  BSSY B0, `(.L_x_2800) ;  /* 0x0000012000007945 */ /* 0x000fd80003800000 */
[----:B------:R-:W-:Y:S05]  /*7f90*/  @P0 BRA `(.L_x_2801) ;  /* 0x0000000000400947 */ /* 0x000fea0003800000 */
[----:B---3--:R-:W-:Y:S02]  /*7fa0*/  IADD3 R51, P0, R52, 0x20, RZ ;  /* 0x0000002034337810 */ /* 0x008fe40007f1e0ff */
[----:B------:R-:W-:-:S03]  /*7fb0*/  MOV R49, R109 ;  /* 0x0000006d00317202 */ /* 0x000fc60000000f00 */
        /* <DEDUP_REMOVED lines=14> */
.L_x_2801:
[----:B------:R-:W-:Y:S05]  /*80a0*/  BSYNC B0 ;  /* 0x0000000000007941 */ /* 0x000fea0003800000 */
.L_x_2800:
        /* <DEDUP_REMOVED lines=19> */
.L_x_2803:
[----:B------:R-:W-:Y:S05]  /*81e0*/  BSYNC B0 ;  /* 0x0000000000007941 */ /* 0x000fea0003800000 */
.L_x_2802:
[----:B------:R-:W-:Y:S01]  /*81f0*/  ISETP.GE.AND P0, PT, R211, R115, PT ;  /* 0x00000073d300720c */ /* 0x000fe20003f06270 */
[----:B------:R-:W-:-:S12]  /*8200*/  BSSY B0, `(.L_x_2804) ;  /* 0x0000012000007945 */ /* 0x000fd80003800000 */
[----:B------:R-:W-:Y:S05]  /*8210*/  @P0 BRA `(.L_x_2805) ;  /* 0x0000000000400947 */ /* 0x000fea0003800000 */
[----:B-1-34-:R-:W-:Y:S01]  /*8220*/  IADD3 R51, P0, R52, 0x60, RZ ;  /* 0x0000006034337810 */ /* 0x01afe20007f1e0ff */
[----:B------:R-:W-:Y:S02]  /*8230*/  IMAD.MOV.U32 R48, RZ, RZ, R98 ;  /* 0x000000ffff307224 */ /* 0x000fe400078e0062 */
[----:B------:R-:W-:Y:S01]  /*8240*/  IMAD.MOV.U32 R49, RZ, RZ, R109 ;  /* 0x000000ffff317224 */ /* 0x000fe200078e006d */
[----:B------:R-:W-:Y:S01]  /*8250*/  IADD3.X R52, RZ, R53, RZ, P0, !PT ;  /* 0x00000035ff347210 */ /* 0x000fe200007fe4ff */
        /* <DEDUP_REMOVED lines=12> */
.L_x_2805:
[----:B------:R-:W-:Y:S05]  /*8320*/  BSYNC B0 ;  /* 0x0000000000007941 */ /* 0x000fea0003800000 */
.L_x_2804:
        /* <DEDUP_REMOVED lines=22> */
.L_x_2716:
[----:B------:R-:W1:Y:S01]  /*8490*/  LDC R0, c[0x0][0x448] ;  /* 0x00011200ff007b82 */ /* 0x000e620000000800 */
[----:B------:R-:W-:Y:S01]  /*84a0*/  IADD3 R3, R191, 0x7f, RZ ;  /* 0x0000007fbf037810 */ /* 0x000fe20007ffe0ff */
[----:B------:R-:W-:Y:S01]  /*84b0*/  IMAD.MOV.U32 R40, RZ, RZ, RZ ;  /* 0x000000ffff287224 */ /* 0x000fe200078e00ff */
        /* <DEDUP_REMOVED lines=8> */
[----:B------:R-:W-:Y:S01]  /*8540*/  MOV R138, RZ ;  /* 0x000000ff008a7202 */ /* 0x000fe20000000f00 */
        /* <DEDUP_REMOVED lines=12> */
[----:B-1----:R-:W-:Y:S01]  /*8610*/  ISETP.NE.AND P1, PT, R0, 0x1, PT ;  /* 0x000000010000780c */ /* 0x002fe20003f25270 */
[----:B------:R-:W-:Y:S01]  /*8620*/  IMAD.MOV.U32 R112, RZ, RZ, RZ ;  /* 0x000000ffff707224 */ /* 0x000fe200078e00ff */
[----:B0-----:R-:W-:Y:S02]  /*8630*/  CS2R R110, SRZ ;  /* 0x00000000006e7805 */ /* 0x001fe4000001ff00 */
        /* <DEDUP_REMOVED lines=8> */
[----:B------:R-:W-:Y:S01]  /*86c0*/  MOV R94, RZ ;  /* 0x000000ff005e7202 */ /* 0x000fe20000000f00 */
[----:B------:R-:W-:Y:S01]  /*86d0*/  IMAD.MOV.U32 R93, RZ, RZ, RZ ;  /* 0x000000ffff5d7224 */ /* 0x000fe200078e00ff */
[----:B------:R-:W0:Y:S01]  /*86e0*/  @P1 LDC R0, c[0x0][0x44c] ;  /* 0x00011300ff001b82 */ /* 0x000e220000000800 */
[----:B------:R-:W-:-:S07]  /*86f0*/  CS2R R90, SRZ ;  /* 0x00000000005a7805 */ /* 0x000fce000001ff00 */
[----:B------:R-:W1:Y:S01]  /*8700*/  @P1 LDC R5, c[0x0][0x450] ;  /* 0x00011400ff051b82 */ /* 0x000e620000000800 */
[----:B0-----:R-:W-:-:S05]  /*8710*/  @P1 IMAD.HI.U32 R0, R3, R0, RZ ;  /* 0x0000000003001227 */ /* 0x001fca00078e00ff */
[----:B-1----:R-:W-:Y:S02]  /*8720*/  @P1 SHF.R.U32.HI R3, RZ, R5, R0 ;  /* 0x00000005ff031219 */ /* 0x002fe40000011600 */
[----:B------:R-:W-:-:S03]  /*8730*/  PLOP3.LUT P1, PT, PT, PT, PT, 0x80, 0x0 ;  /* 0x000000000000781c */ /* 0x000fc60003f2f070 */
[----:B------:R-:W-:Y:S02]  /*8740*/  IMAD.IADD R3, R128, 0x1, R3 ;  /* 0x0000000180037824 */ /* 0x000fe400078e0203 */
[----:B------:R-:W-:-:S03]  /*8750*/  IMAD.MOV.U32 R128, RZ, RZ, RZ ;  /* 0x000000ffff807224 */ /* 0x000fc600078e00ff */
[----:B------:R-:W-:-:S04]  /*8760*/  SHF.R.S32.HI R0, RZ, 0x1f, R3 ;  /* 0x0000001fff007819 */ /* 0x000fc80000011403 */
[----:B------:R-:W-:Y:S01]  /*8770*/  LEA.HI R0, R0, R3, RZ, 0x7 ;  /* 0x0000000300007211 */ /* 0x000fe200078f38ff */
[----:B------:R-:W-:-:S03]  /*8780*/  IMAD.MOV.U32 R3, RZ, RZ, RZ ;  /* 0x000000ffff037224 */ /* 0x000fc600078e00ff */
[----:B------:R-:W-:Y:S01]  /*8790*/  SHF.R.S32.HI R4, RZ, 0x7, R0 ;  /* 0x00000007ff047819 */ /* 0x000fe20000011400 */
[----:B------:R-:W-:-:S03]  /*87a0*/  IMAD.MOV.U32 R0, RZ, RZ, RZ ;  /* 0x000000ffff007224 */ /* 0x000fc600078e00ff */
[----:B------:R-:W-:-:S04]  /*87b0*/  VIMNMX R129, R129, R4, PT ;  /* 0x0000000481817248 */ /* 0x000fc80003fe0100 */
[----:B------:R-:W-:Y:S01]  /*87c0*/  ISETP.GE.AND P2, PT, R129, 0x1, PT ;  /* 0x000000018100780c */ /* 0x000fe20003f46270 */
[----:B------:R-:W-:-:S12]  /*87d0*/  @P0 BRA `(.L_x_2807) ;  /* 0x00000000000c0947 */ /* 0x000fd80003800000 */
[----:B------:R-:W0:Y:S01]  /*87e0*/  FENCE.VIEW.ASYNC.G ;  /* 0x00000000000073c6 */ /* 0x000e220000000100 */
[----:B------:R-:W-:Y:S05]  /*87f0*/  WARPSYNC.ALL ;  /* 0x0000000000007948 */ /* 0x000fea0003800000 */
[----:B0-----:R-:W-:Y:S06]  /*8800*/  BAR.ARV 0xc, 0x180 ;  /* 0x0306000000007b1d */ /* 0x001fec0000002000 */
.L_x_2807:
[----:B------:R-:W-:Y:S01]  /*8810*/  CS2R R88, SRZ ;  /* 0x0000000000587805 */ /* 0x000fe2000001ff00 */
[----:B------:R-:W-:Y:S06]  /*8820*/  @!P2 BRA `(.L_x_2808) ;  /* 0x000000cc0084a947 */ /* 0x000fec0003800000 */
[----:B------:R-:W-:-:S03]  /*8830*/  UMOV UR4, 0xffffffff ;  /* 0xffffffff00047882 */ /* 0x000fc60000000000 */
[----:B------:R-:W-:Y:S05]  /*8840*/  BRA.DIV UR4, `(.L_x_2809) ;  /* 0x0000016604787947 */ /* 0x000fea000b800000 */
[----:B------:R0:W1:Y:S02]  /*8850*/  SHFL.IDX PT, R190, R224, RZ, 0x1f ;  /* 0x00001fffe0be7589 */ /* 0x00006400000e0000 */
.L_x_3077:
        /* <DEDUP_REMOVED lines=16> */
[----:B------:R-:W-:Y:S01]  /*8960*/  MOV R6, UR6 ;  /* 0x0000000600067c02 */ /* 0x000fe20008000f00 */
[----:B------:R-:W-:Y:S01]  /*8970*/  IMAD.U32 R7, RZ, RZ, UR7 ;  /* 0x00000007ff077e24 */ /* 0x000fe2000f8e00ff */
[----:B------:R-:W-:Y:S01]  /*8980*/  MOV R13, RZ ;  /* 0x000000ff000d7202 */ /* 0x000fe20000000f00 */
[----:B------:R-:W-:-:S02]  /*8990*/  IMAD.U32 R10, RZ, RZ, UR4 ;  /* 0x00000004ff0a7e24 */ /* 0x000fc4000f8e00ff */
[----:B------:R-:W-:Y:S02]  /*89a0*/  IMAD.U32 R11, RZ, RZ, UR5 ;  /* 0x00000005ff0b7e24 */ /* 0x000fe4000f8e00ff */
[----:B------:R-:W-:Y:S02]  /*89b0*/  IMAD.MOV.U32 R8, RZ, RZ, 0x70 ;  /* 0x00000070ff087424 */ /* 0x000fe400078e00ff */
[----:B-1----:R-:W-:-:S07]  /*89c0*/  IMAD.MOV.U32 R12, RZ, RZ, 0x1 ;  /* 0x00000001ff0c7424 */ /* 0x002fce00078e00ff */
[----:B------:R-:W-:-:S07]  /*89d0*/  LEPC R20, `(.L_x_2810) ;  /* 0x000000001014794e */ /* 0x000fce0000000000 */
[----:B0-2--5:R-:W-:Y:S05]  /*89e0*/  CALL.ABS.NOINC R14 ;  /* 0x000000000e007343 */ /* 0x025fea0003c00000 */
.L_x_2810:
        /* <DEDUP_REMOVED lines=12> */
.L_x_2814:
[----:B--2---:R2:W3:Y:S02]  /*8ab0*/  SYNCS.PHASECHK.TRANS64.TRYWAIT P0, [R2+URZ+0x28800], R3 ;  /* 0x02880003020075a7 */ /* 0x0044e4000800017f */
[----:B---3--:R-:W-:Y:S05]  /*8ac0*/  @!P0 NANOSLEEP.SYNCS 0x989680 ;  /* 0x009896800000895d */ /* 0x008fea0003900000 */
[----:B------:R-:W3:Y:S02]  /*8ad0*/  @!P0 SYNCS.PHASECHK.TRANS64 P0, [R2+URZ+0x28800], R3 ;  /* 0x02880003020085a7 */ /* 0x000ee4000800007f */
[----:B---3--:R-:W-:Y:S05]  /*8ae0*/  @!P0 BRA `(.L_x_2814) ;  /* 0xfffffffc00f08947 */ /* 0x008fea000383ffff */
.L_x_2813:
[----:B------:R-:W-:Y:S05]  /*8af0*/  BSYNC B0 ;  /* 0x0000000000007941 */ /* 0x000fea0003800000 */
.L_x_2812:
[----:B------:R-:W-:Y:S05]  /*8b00*/  BRA `(.L_x_2815) ;  /* 0x0000004c00907947 */ /* 0x000fea0003800000 */
.L_x_2811:
        /* <DEDUP_REMOVED lines=26> */
[----:B-1----:R-:W-:-:S07]  /*8cb0*/  IMAD.MOV.U32 R12, RZ, RZ, 0x1 ;  /* 0x00000001ff0c7424 */ /* 0x002fce00078e00ff */
[----:B------:R-:W-:-:S07]  /*8cc0*/  LEPC R20, `(.L_x_2816) ;  /* 0x000000001014794e */ /* 0x000fce0000000000 */
[----:B0-2---:R-:W-:Y:S05]  /*8cd0*/  CALL.ABS.NOINC R14 ;  /* 0x000000000e007343 */ /* 0x005fea0003c00000 */
.L_x_2816:
        /* <DEDUP_REMOVED lines=8> */
[----:B------:R-:W-:Y:S01]  /*8d60*/  ULDC.64 UR6, c[0x0][0x408] ;  /* 0x0001020000067ab9 */ /* 0x000fe20000000a00 */
[----:B------:R-:W-:Y:S01]  /*8d70*/  MOV R9, R31 ;  /* 0x0000001f00097202 */ /* 0x000fe20000000f00 */
        /* <DEDUP_REMOVED lines=29> */
.L_x_3083:
        /* <DEDUP_REMOVED lines=18> */
[C---:B0-----:R-:W-:Y:S02]  /*9070*/  @!P4 IADD3 R12, P1, R14.reuse, R12, RZ ;  /* 0x0000000c0e0cc210 */ /* 0x041fe40007f3e0ff */
[-C--:B------:R-:W-:Y:S02]  /*9080*/  @!P5 IADD3 R20, P2, R3, R15.reuse, RZ ;  /* 0x0000000f0314d210 */ /* 0x080fe40007f5e0ff */
[----:B------:R-:W-:Y:S02]  /*9090*/  @!P5 IADD3 R14, P3, R14, R15, RZ ;  /* 0x0000000f0e0ed210 */ /* 0x000fe40007f7e0ff */
[----:B------:R-:W-:-:S02]  /*90a0*/  CS2R R46, SRZ ;  /* 0x00000000002e7805 */ /* 0x000fc4000001ff00 */
[C---:B--2---:R-:W-:Y:S02]  /*90b0*/  @!P4 IADD3.X R11, R0.reuse, R13, RZ, P0, !PT ;  /* 0x0000000d000bc210 */ /* 0x044fe400007fe4ff */
[----:B------:R-:W-:Y:S01]  /*90c0*/  CS2R R48, SRZ ;  /* 0x0000000000307805 */ /* 0x000fe2000001ff00 */
[----:B------:R-:W-:Y:S02]  /*90d0*/  @!P5 IMAD.X R21, R0, 0x1, R9, P2 ;  /* 0x000000010015d824 */ /* 0x000fe400010e0609 */
[C---:B----4-:R-:W-:Y:S01]  /*90e0*/  @!P4 IMAD.X R13, R4.reuse, 0x1, R13, P1 ;  /* 0x00000001040dc824 */ /* 0x050fe200008e060d */
[----:B------:R0:W5:Y:S01]  /*90f0*/  @!P4 LD.E.64 R46, desc[UR40][R10.64] ;  /* 0x000000280a2ec980 */ /* 0x000162000c101b00 */
[----:B------:R-:W-:-:S03]  /*9100*/  @!P5 IMAD.X R15, R4, 0x1, R9, P3 ;  /* 0x00000001040fd824 */ /* 0x000fc600018e0609 */
[----:B------:R0:W5:Y:S04]  /*9110*/  @!P5 LD.E.64 R40, desc[UR40][R20.64] ;  /* 0x000000281428d980 */ /* 0x000168000c101b00 */
[----:B------:R0:W5:Y:S04]  /*9120*/  @!P5 LD.E.64 R44, desc[UR40][R14.64] ;  /* 0x000000280e2cd980 */ /* 0x000168000c101b00 */
[----:B------:R0:W5:Y:S02]  /*9130*/  @!P4 LD.E.64 R48, desc[UR40][R12.64] ;  /* 0x000000280c30c980 */ /* 0x000164000c101b00 */
.L_x_2821:
[----:B------:R-:W-:Y:S05]  /*9140*/  BSYNC B1 ;  /* 0x0000000000017941 */ /* 0x000fea0003800000 */
.L_x_2820:
[----:B--2--5:R-:W-:Y:S01]  /*9150*/  IMAD.MOV.U32 R0, RZ, RZ, R48 ;  /* 0x000000ffff007224 */ /* 0x024fe200078e0030 */
[----:B------:R-:W-:Y:S01]  /*9160*/  MOV R9, R45 ;  /* 0x0000002d00097202 */ /* 0x000fe20000000f00 */
[----:B---3--:R-:W-:Y:S01]  /*9170*/  IMAD.MOV.U32 R3, RZ, RZ, R49 ;  /* 0x000000ffff037224 */ /* 0x008fe200078e0031 */
[----:B------:R-:W-:Y:S01]  /*9180*/  UMOV UR4, 0xffffffff ;  /* 0xffffffff00047882 */ /* 0x000fe20000000000 */
[----:B----4-:R-:W-:Y:S01]  /*9190*/  IMAD.MOV.U32 R4, RZ, RZ, R44 ;  /* 0x000000ffff047224 */ /* 0x010fe200078e002c */
        /* <DEDUP_REMOVED lines=8> */
[----:B------:R-:W-:-:S02]  /*9220*/  PRMT R65, R65, 0x5410, R0 ;  /* 0x0000541041417816 */ /* 0x000fc40000000000 */
[----:B------:R-:W-:Y:S02]  /*9230*/  CS2R R38, SRZ ;  /* 0x0000000000267805 */ /* 0x000fe4000001ff00 */
        /* <DEDUP_REMOVED lines=8> */
.L_x_3089:
        /* <DEDUP_REMOVED lines=11> */
[----:B------:R-:W-:Y:S02]  /*9370*/  ISETP.GE.AND P5, PT, R185, UR4, PT ;  /* 0x00000004b9007c0c */ /* 0x000fe4000bfa6270 */
[----:B------:R-:W-:-:S07]  /*9380*/  CS2R R36, SRZ ;  /* 0x0000000000247805 */ /* 0x000fce000001ff00 */
[----:B------:R-:W-:-:S04]  /*9390*/  @!P4 SHF.L.U32 R12, R18, 0x1, RZ ;  /* 0x00000001120cc819 */ /* 0x000fc800000006ff */
[C---:B------:R-:W-:Y:S01]  /*93a0*/  @!P5 IMAD.SHL.U32 R11, R185.reuse, 0x2, RZ ;  /* 0x00000002b90bd824 */ /* 0x040fe200078e00ff */
[----:B------:R-:W-:Y:S02]  /*93b0*/  @!P5 SHF.L.U64.HI R15, R185, 0x1, R218 ;  /* 0x00000001b90fd819 */ /* 0x000fe400000102da */
[CC--:B----4-:R-:W-:Y:S02]  /*93c0*/  @!P4 IADD3 R10, P0, R3.reuse, R12.reuse, RZ ;  /* 0x0000000c030ac210 */ /* 0x0d0fe40007f1e0ff */
[-C--:B------:R-:W-:Y:S02]  /*93d0*/  @!P5 IADD3 R20, P2, R3, R11.reuse, RZ ;  /* 0x0000000b0314d210 */ /* 0x080fe40007f5e0ff */
[----:B0-----:R-:W-:Y:S02]  /*93e0*/  @!P4 IADD3 R12, P1, R14, R12, RZ ;  /* 0x0000000c0e0cc210 */ /* 0x001fe40007f3e0ff */
[----:B------:R-:W-:Y:S01]  /*93f0*/  @!P4 SHF.L.U64.HI R9, R18, 0x1, R19 ;  /* 0x000000011209c819 */ /* 0x000fe20000010213 */
[----:B---3--:R-:W-:Y:S01]  /*9400*/  @!P5 IMAD.X R21, R0, 0x1, R15, P2 ;  /* 0x000000010015d824 */ /* 0x008fe200010e060f */
[----:B------:R-:W-:-:S02]  /*9410*/  @!P5 IADD3 R14, P3, R14, R11, RZ ;  /* 0x0000000b0e0ed210 */ /* 0x000fc40007f7e0ff */
[----:B------:R-:W-:Y:S01]  /*9420*/  CS2R R38, SRZ ;  /* 0x0000000000267805 */ /* 0x000fe2000001ff00 */
[--C-:B------:R-:W-:Y:S01]  /*9430*/  @!P4 IMAD.X R11, R0, 0x1, R9.reuse, P0 ;  /* 0x00000001000bc824 */ /* 0x100fe200000e0609 */
[----:B------:R0:W5:Y:S01]  /*9440*/  @!P5 LD.E.64 R32, desc[UR40][R20.64] ;  /* 0x000000281420d980 */ /* 0x000162000c101b00 */
[C---:B-1----:R-:W-:Y:S02]  /*9450*/  @!P4 IMAD.X R13, R4.reuse, 0x1, R9, P1 ;  /* 0x00000001040dc824 */ /* 0x042fe400008e0609 */
[----:B------:R-:W-:Y:S01]  /*9460*/  @!P5 IMAD.X R15, R4, 0x1, R15, P3 ;  /* 0x00000001040fd824 */ /* 0x000fe200018e060f */
[----:B------:R0:W5:Y:S04]  /*9470*/  @!P4 LD.E.64 R36, desc[UR40][R10.64] ;  /* 0x000000280a24c980 */ /* 0x000168000c101b00 */
[----:B------:R0:W5:Y:S04]  /*9480*/  @!P5 LD.E.64 R34, desc[UR40][R14.64] ;  /* 0x000000280e22d980 */ /* 0x000168000c101b00 */
[----:B------:R0:W5:Y:S02]  /*9490*/  @!P4 LD.E.64 R38, desc[UR40][R12.64] ;  /* 0x000000280c26c980 */ /* 0x000164000c101b00 */
.L_x_2824:
[----:B------:R-:W-:Y:S05]  /*94a0*/  BSYNC B1 ;  /* 0x0000000000017941 */ /* 0x000fea0003800000 */
.L_x_2823:
[----:B----45:R-:W-:Y:S01]  /*94b0*/  IMAD.MOV.U32 R3, RZ, RZ, R39 ;  /* 0x000000ffff037224 */ /* 0x030fe200078e0027 */
[----:B---3--:R-:W-:Y:S01]  /*94c0*/  MOV R0, R38 ;  /* 0x0000002600007202 */ /* 0x008fe20000000f00 */
[----:B-1----:R-:W-:Y:S01]  /*94d0*/  IMAD.MOV.U32 R4, RZ, RZ, R34 ;  /* 0x000000ffff047224 */ /* 0x002fe200078e0022 */
[----:B------:R-:W-:Y:S01]  /*94e0*/  UMOV UR4, 0xffffffff ;  /* 0xffffffff00047882 */ /* 0x000fe20000000000 */
        /* <DEDUP_REMOVED lines=16> */
.L_x_3095:
        /* <DEDUP_REMOVED lines=23> */
[----:B------:R-:W-:Y:S02]  /*9760*/  CS2R R30, SRZ ;  /* 0x00000000001e7805 */ /* 0x000fe4000001ff00 */
[----:B------:R-:W-:Y:S01]  /*9770*/  @!P4 IADD3.X R11, R0, R9, RZ, P0, !PT ;  /* 0x00000009000bc210 */ /* 0x000fe200007fe4ff */
[C---:B-1----:R-:W-:Y:S01]  /*9780*/  @!P4 IMAD.X R13, R4.reuse, 0x1, R9, P1 ;  /* 0x00000001040dc824 */ /* 0x042fe200008e0609 */
[----:B------:R0:W5:Y:S01]  /*9790*/  @!P5 LD.E.64 R24, desc[UR40][R26.64] ;  /* 0x000000281a18d980 */ /* 0x000162000c101b00 */
[----:B------:R-:W-:-:S03]  /*97a0*/  @!P5 IMAD.X R15, R4, 0x1, R15, P3 ;  /* 0x00000001040fd824 */ /* 0x000fc600018e060f */
[----:B------:R0:W5:Y:S04]  /*97b0*/  @!P4 LD.E.64 R28, desc[UR40][R10.64] ;  /* 0x000000280a1cc980 */ /* 0x000168000c101b00 */
[----:B------:R0:W5:Y:S04]  /*97c0*/  @!P5 LD.E.64 R20, desc[UR40][R14.64] ;  /* 0x000000280e14d980 */ /* 0x000168000c101b00 */
[----:B------:R0:W5:Y:S02]  /*97d0*/  @!P4 LD.E.64 R30, desc[UR40][R12.64] ;  /* 0x000000280c1ec980 */ /* 0x000164000c101b00 */
.L_x_2827:
[----:B------:R-:W-:Y:S05]  /*97e0*/  BSYNC B1 ;  /* 0x0000000000017941 */ /* 0x000fea0003800000 */
.L_x_2826:
[----:B---3-5:R-:W-:Y:S01]  /*97f0*/  IMAD.MOV.U32 R0, RZ, RZ, R30 ;  /* 0x000000ffff007224 */ /* 0x028fe200078e001e */
[----:B------:R-:W-:Y:S01]  /*9800*/  MOV R9, R21 ;  /* 0x0000001500097202 */ /* 0x000fe20000000f00 */
[----:B----4-:R-:W-:Y:S01]  /*9810*/  IMAD.MOV.U32 R3, RZ, RZ, R31 ;  /* 0x000000ffff037224 */ /* 0x010fe200078e001f */
[----:B------:R-:W-:Y:S01]  /*9820*/  UMOV UR4, 0xffffffff ;  /* 0xffffffff00047882 */ /* 0x000fe20000000000 */
[----:B-1----:R-:W-:Y:S01]  /*9830*/  IMAD.MOV.U32 R4, RZ, RZ, R20 ;  /* 0x000000ffff047224 */ /* 0x002fe200078e0014 */
[----:B0-----:R-:W-:Y:S02]  /*9840*/  CS2R R26, SRZ ;  /* 0x00000000001a7805 */ /* 0x001fe4000001ff00 */
        /* <DEDUP_REMOVED lines=13> */
.L_x_3101:
        /* <DEDUP_REMOVED lines=20> */
[-C--:B------:R-:W-:Y:S02]  /*9a60*/  @!P5 IADD3 R62, P2, R3, R15.reuse, RZ ;  /* 0x0000000f033ed210 */ /* 0x080fe40007f5e0ff */
[----:B------:R-:W-:Y:S01]  /*9a70*/  @!P4 IADD3 R60, P1, R14, R60, RZ ;  /* 0x0000003c0e3cc210 */ /* 0x000fe20007f3e0ff */
[----:B-1----:R-:W-:Y:S01]  /*9a80*/  @!P4 IMAD.X R7, R0, 0x1, R11, P0 ;  /* 0x000000010007c824 */ /* 0x002fe200000e060b */
[----:B------:R-:W-:Y:S01]  /*9a90*/  @!P5 IADD3 R14, P3, R14, R15, RZ ;  /* 0x0000000f0e0ed210 */ /* 0x000fe20007f7e0ff */
[----:B------:R-:W-:Y:S01]  /*9aa0*/  @!P5 IMAD.X R63, R0, 0x1, R13, P2 ;  /* 0x00000001003fd824 */ /* 0x000fe200010e060d */
[----:B------:R-:W-:Y:S01]  /*9ab0*/  CS2R R26, SRZ ;  /* 0x00000000001a7805 */ /* 0x000fe2000001ff00 */
[C---:B----4-:R-:W-:Y:S01]  /*9ac0*/  @!P4 IMAD.X R61, R4.reuse, 0x1, R11, P1 ;  /* 0x00000001043dc824 */ /* 0x050fe200008e060b */
[----:B------:R-:W-:-:S02]  /*9ad0*/  @!P5 IADD3.X R15, R4, R13, RZ, P3, !PT ;  /* 0x0000000d040fd210 */ /* 0x000fc40001ffe4ff */
[----:B------:R-:W-:Y:S02]  /*9ae0*/  CS2R R10, SRZ ;  /* 0x00000000000a7805 */ /* 0x000fe4000001ff00 */
[----:B------:R-:W-:Y:S01]  /*9af0*/  CS2R R12, SRZ ;  /* 0x00000000000c7805 */ /* 0x000fe2000001ff00 */
[----:B------:R0:W5:Y:S04]  /*9b00*/  @!P5 LD.E.64 R8, desc[UR40][R62.64] ;  /* 0x000000283e08d980 */ /* 0x000168000c101b00 */
[----:B------:R0:W5:Y:S04]  /*9b10*/  @!P5 LD.E.64 R10, desc[UR40][R14.64] ;  /* 0x000000280e0ad980 */ /* 0x000168000c101b00 */
[----:B------:R0:W5:Y:S04]  /*9b20*/  @!P4 LD.E.64 R12, desc[UR40][R6.64] ;  /* 0x00000028060cc980 */ /* 0x000168000c101b00 */
[----:B------:R0:W5:Y:S02]  /*9b30*/  @!P4 LD.E.64 R26, desc[UR40][R60.64] ;  /* 0x000000283c1ac980 */ /* 0x000164000c101b00 */
.L_x_2830:
[----:B------:R-:W-:Y:S05]  /*9b40*/  BSYNC B1 ;  /* 0x0000000000017941 */ /* 0x000fea0003800000 */
.L_x_2829:
[----:B------:R-:W2:Y:S01]  /*9b50*/  SYNCS.PHASECHK.TRANS64.TRYWAIT P0, [R2+URZ+0x28800], R5 ;  /* 0x02880005020075a7 */ /* 0x000ea2000800017f */
[----:B---3-5:R-:W-:Y:S01]  /*9b60*/  IMAD.MOV.U32 R3, RZ, RZ, R26 ;  /* 0x000000ffff037224 */ /* 0x028fe200078e001a */
[----:B0-----:R-:W-:Y:S01]  /*9b70*/  MOV R7, R13 ;  /* 0x0000000d00077202 */ /* 0x001fe20000000f00 */
[----:B----4-:R-:W-:Y:S01]  /*9b80*/  IMAD.MOV.U32 R4, RZ, RZ, R27 ;  /* 0x000000ffff047224 */ /* 0x010fe200078e001b */
[----:B-1----:R-:W-:Y:S01]  /*9b90*/  VIADDMNMX R0, R64, -R191, 0x80, PT ;  /* 0x0000008040007446 */ /* 0x002fe200038009bf */
[----:B------:R-:W-:Y:S01]  /*9ba0*/  IMAD.MOV.U32 R6, RZ, RZ, R12 ;  /* 0x000000ffff067224 */ /* 0x000fe200078e000c */
[----:B------:R-:W-:Y:S02]  /*9bb0*/  BSSY B1, `(.L_x_2831) ;  /* 0x000000a000017945 */ /* 0x000fe40003800000 */
[----:B------:R-:W-:Y:S01]  /*9bc0*/  PRMT R15, R3, 0x5410, R4 ;  /* 0x00005410030f7816 */ /* 0x000fe20000000004 */
[----:B------:R-:W-:Y:S01]  /*9bd0*/  IMAD.MOV.U32 R3, RZ, RZ, R10 ;  /* 0x000000ffff037224 */ /* 0x000fe200078e000a */
[----:B------:R-:W-:Y:S01]  /*9be0*/  PRMT R55, R6, 0x5410, R7 ;  /* 0x0000541006377816 */ /* 0x000fe20000000007 */
[----:B------:R-:W-:Y:S01]  /*9bf0*/  IMAD.MOV.U32 R4, RZ, RZ, R11 ;  /* 0x000000ffff047224 */ /* 0x000fe200078e000b */
[----:B------:R-:W-:Y:S01]  /*9c00*/  ISETP.GE.AND P1, PT, R22, R0, PT ;  /* 0x000000001600720c */ /* 0x000fe20003f26270 */
[----:B------:R-:W-:-:S03]  /*9c10*/  IMAD.MOV.U32 R6, RZ, RZ, R9 ;  /* 0x000000ffff067224 */ /* 0x000fc600078e0009 */
[----:B------:R-:W-:Y:S01]  /*9c20*/  PRMT R3, R3, 0x5410, R4 ;  /* 0x0000541003037816 */ /* 0x000fe20000000004 */
[----:B------:R-:W-:Y:S01]  /*9c30*/  IMAD.MOV.U32 R4, RZ, RZ, R8 ;  /* 0x000000ffff047224 */ /* 0x000fe200078e0008 */
[----:B--2---:R-:W-:Y:S07]  /*9c40*/  @!P0 BRA `(.L_x_2832) ;  /* 0x0000015800648947 */ /* 0x004fee0003800000 */
.L_x_3102:
[----:B------:R-:W-:Y:S05]  /*9c50*/  BSYNC B1 ;  /* 0x0000000000017941 */ /* 0x000fea0003800000 */
.L_x_2831:
        /* <DEDUP_REMOVED lines=50> */
.L_x_2836:
[----:B------:R-:W-:Y:S05]  /*9f80*/  BSYNC B2 ;  /* 0x0000000000027941 */ /* 0x000fea0003800000 */
.L_x_2835:
        /* <DEDUP_REMOVED lines=20> */
[--C-:B------:R-:W-:Y:S02]  /*a0d0*/  HADD2.F32 R45, -RZ, R58.reuse.H0_H0 ;  /* 0x2000003aff2d7230 */ /* 0x100fe40000004100 */
[----:B------:R-:W-:Y:S01]  /*a0e0*/  FFMA.FTZ R49, R44, R47, -R49 ;  /* 0x0000002f2c317223 */ /* 0x000fe20000010831 */
[--C-:B------:R-:W-:Y:S02]  /*a0f0*/  HADD2.F32 R6, -RZ, R5.reuse.H0_H0 ;  /* 0x20000005ff067230 */ /* 0x100fe40000004100 */
[-C--:B------:R-:W-:Y:S01]  /*a100*/  FMUL.FTZ R48, R4, R46.reuse ;  /* 0x0000002e04307220 */ /* 0x080fe20000410000 */
[----:B------:R-:W-:Y:S02]  /*a110*/  HADD2.F32 R58, -RZ, R58.H1_H1 ;  /* 0x3000003aff3a7230 */ /* 0x000fe40000004100 */
        /* <DEDUP_REMOVED lines=18> */
.L_x_2834:
[----:B------:R-:W-:Y:S05]  /*a240*/  BSYNC B1 ;  /* 0x0000000000017941 */ /* 0x000fea0003800000 */
.L_x_2833:
        /* <DEDUP_REMOVED lines=50> */
.L_x_2840:
[----:B------:R-:W-:Y:S05]  /*a570*/  BSYNC B2 ;  /* 0x0000000000027941 */ /* 0x000fea0003800000 */
.L_x_2839:
        /* <DEDUP_REMOVED lines=43> */
.L_x_2838:
[----:B------:R-:W-:Y:S05]  /*a830*/  BSYNC B1 ;  /* 0x0000000000017941 */ /* 0x000fea0003800000 */
.L_x_2837:
        /* <DEDUP_REMOVED lines=50> */
.L_x_2844:
[----:B------:R-:W-:Y:S05]  /*ab60*/  BSYNC B2 ;  /* 0x0000000000027941 */ /* 0x000fea0003800000 */
.L_x_2843:
        /* <DEDUP_REMOVED lines=43> */
.L_x_2842:
[----:B------:R-:W-:Y:S05]  /*ae20*/  BSYNC B1 ;  /* 0x0000000000017941 */ /* 0x000fea0003800000 */
.L_x_2841:
        /* <DEDUP_REMOVED lines=49> */
.L_x_2847:
[----:B------:R-:W-:Y:S05]  /*b140*/  BSYNC B1 ;  /* 0x0000000000017941 */ /* 0x000fea0003800000 */
.L_x_2846:
        /* <DEDUP_REMOVED lines=44> */
.L_x_2818:
        /* <DEDUP_REMOVED lines=22> */
[----:B------:R-:W-:-:S02]  /*b570*/  LEA R34, P1, R26, UR6, 0x1 ;  /* 0x000000061a227c11 */ /* 0x000fc4000f8208ff */
[----:B------:R-:W-:Y:S02]  /*b580*/  IADD3 R3, R27, R3, RZ ;  /* 0x000000031b037210 */ /* 0x000fe40007ffe0ff */
[----:B------:R-:W-:Y:S02]  /*b590*/  LEA.HI.X R35, R24, UR5, R7, 0x1, P0 ;  /* 0x0000000518237c11 */ /* 0x000fe400080f0c07 */
        /* <DEDUP_REMOVED lines=17> */
[----:B----4-:R-:W-:-:S04]  /*b6b0*/  @!P1 IADD3 R14, P2, R14, R7, RZ ;  /* 0x000000070e0e9210 */ /* 0x010fc80007f5e0ff */
[----:B------:R-:W-:Y:S01]  /*b6c0*/  @!P1 MOV R4, R14 ;  /* 0x0000000e00049202 */ /* 0x000fe20000000f00 */
[----:B-----5:R-:W-:-:S06]  /*b6d0*/  @!P1 IMAD.X R5, R5, 0x1, R6, P2 ;  /* 0x0000000105059824 */ /* 0x020fcc00010e0606 */
[----:B------:R-:W3:Y:S01]  /*b6e0*/  @!P1 LD.E.128 R4, desc[UR40][R4.64] ;  /* 0x0000002804049980 */ /* 0x000ee2000c101d00 */
[----:B------:R-:W-:Y:S02]  /*b6f0*/  CS2R R46, SRZ ;  /* 0x00000000002e7805 */ /* 0x000fe4000001ff00 */
[----:B------:R-:W-:Y:S02]  /*b700*/  CS2R R48, SRZ ;  /* 0x0000000000307805 */ /* 0x000fe4000001ff00 */
[----:B------:R-:W-:Y:S01]  /*b710*/  CS2R R36, SRZ ;  /* 0x0000000000247805 */ /* 0x000fe2000001ff00 */
[----:B------:R1:W4:Y:S01]  /*b720*/  SHFL.IDX PT, R9, R33, 0x1, 0x181f ;  /* 0x00381f0021097f89 */ /* 0x00032200000e0000 */
[----:B------:R-:W-:-:S03]  /*b730*/  CS2R R20, SRZ ;  /* 0x0000000000147805 */ /* 0x000fc6000001ff00 */
[----:B------:R1:W0:Y:S01]  /*b740*/  SHFL.IDX PT, R14, R34, 0x1, 0x181f ;  /* 0x00381f00220e7f89 */ /* 0x00022200000e0000 */
[----:B--2---:R-:W-:Y:S01]  /*b750*/  @!P1 IMAD.MOV.U32 R46, RZ, RZ, R24 ;  /* 0x000000ffff2e9224 */ /* 0x004fe200078e0018 */
[----:B------:R-:W-:Y:S01]  /*b760*/  @!P1 MOV R49, R27 ;  /* 0x0000001b00319202 */ /* 0x000fe20000000f00 */
[----:B------:R-:W-:Y:S01]  /*b770*/  @!P1 IMAD.MOV.U32 R47, RZ, RZ, R25 ;  /* 0x000000ffff2f9224 */ /* 0x000fe200078e0019 */
[----:B------:R-:W-:Y:S01]  /*b780*/  CS2R R24, SRZ ;  /* 0x0000000000187805 */ /* 0x000fe2000001ff00 */
[----:B------:R-:W-:Y:S02]  /*b790*/  IMAD.MOV.U32 R3, RZ, RZ, R46 ;  /* 0x000000ffff037224 */ /* 0x000fe400078e002e */
[----:B------:R-:W-:Y:S02]  /*b7a0*/  IMAD.MOV.U32 R8, RZ, RZ, R47 ;  /* 0x000000ffff087224 */ /* 0x000fe400078e002f */
[----:B------:R-:W-:Y:S01]  /*b7b0*/  @!P1 IMAD.MOV.U32 R48, RZ, RZ, R26 ;  /* 0x000000ffff309224 */ /* 0x000fe200078e001a */
[----:B------:R-:W-:Y:S01]  /*b7c0*/  PRMT R64, R3, 0x7610, R64 ;  /* 0x0000761003407816 */ /* 0x000fe20000000040 */
[----:B------:R-:W-:Y:S01]  /*b7d0*/  IMAD.MOV.U32 R11, RZ, RZ, R49 ;  /* 0x000000ffff0b7224 */ /* 0x000fe200078e0031 */
[----:B------:R-:W-:Y:S01]  /*b7e0*/  PRMT R66, R8, 0x7610, R66 ;  /* 0x0000761008427816 */ /* 0x000fe20000000042 */
[----:B------:R1:W2:Y:S01]  /*b7f0*/  SHFL.IDX PT, R3, R35, 0x1, 0x181f ;  /* 0x00381f0023037f89 */ /* 0x0002a200000e0000 */
[----:B---3--:R-:W-:Y:S01]  /*b800*/  @!P1 MOV R37, R7 ;  /* 0x0000000700259202 */ /* 0x008fe20000000f00 */
[----:B------:R-:W-:-:S02]  /*b810*/  @!P1 IMAD.MOV.U32 R20, RZ, RZ, R4 ;  /* 0x000000ffff149224 */ /* 0x000fc400078e0004 */
[----:B------:R1:W3:Y:S01]  /*b820*/  SHFL.IDX PT, R8, R32, 0x1, 0x181f ;  /* 0x00381f0020087f89 */ /* 0x0002e200000e0000 */
[----:B------:R-:W-:Y:S02]  /*b830*/  @!P1 IMAD.MOV.U32 R21, RZ, RZ, R5 ;  /* 0x000000ffff159224 */ /* 0x000fe400078e0005 */
[----:B------:R-:W-:Y:S02]  /*b840*/  @!P1 IMAD.MOV.U32 R36, RZ, RZ, R6 ;  /* 0x000000ffff249224 */ /* 0x000fe400078e0006 */
[----:B------:R-:W-:Y:S02]  /*b850*/  IMAD.MOV.U32 R10, RZ, RZ, R48 ;  /* 0x000000ffff0a7224 */ /* 0x000fe400078e0030 */
[----:B------:R-:W-:Y:S02]  /*b860*/  IMAD.MOV.U32 R4, RZ, RZ, R20 ;  /* 0x000000ffff047224 */ /* 0x000fe400078e0014 */
[----:B------:R-:W-:Y:S01]  /*b870*/  IMAD.MOV.U32 R5, RZ, RZ, R21 ;  /* 0x000000ffff057224 */ /* 0x000fe200078e0015 */
[----:B------:R-:W-:Y:S01]  /*b880*/  PRMT R43, R10, 0x5410, R11 ;  /* 0x000054100a2b7816 */ /* 0x000fe2000000000b */
[----:B------:R-:W-:-:S02]  /*b890*/  IMAD.MOV.U32 R6, RZ, RZ, R36 ;  /* 0x000000ffff067224 */ /* 0x000fc400078e0024 */
[----:B------:R-:W-:Y:S01]  /*b8a0*/  IMAD.MOV.U32 R7, RZ, RZ, R37 ;  /* 0x000000ffff077224 */ /* 0x000fe200078e0025 */
[----:B------:R-:W-:Y:S02]  /*b8b0*/  PRMT R68, R5, 0x7610, R68 ;  /* 0x0000761005447816 */ /* 0x000fe40000000044 */
[----:B------:R-:W-:Y:S02]  /*b8c0*/  PRMT R65, R6, 0x5410, R4 ;  /* 0x0000541006417816 */ /* 0x000fe40000000004 */
[----:B01--4-:R-:W-:-:S07]  /*b8d0*/  PRMT R64, R64, 0x5410, R7 ;  /* 0x0000541040407816 */ /* 0x013fce0000000007 */
.L_x_3112:
        /* <DEDUP_REMOVED lines=11> */
[C---:B------:R-:W-:Y:S02]  /*b990*/  SHF.L.U32 R15, R16.reuse, 0x1, RZ ;  /* 0x00000001100f7819 */ /* 0x040fe400000006ff */
[----:B------:R-:W-:Y:S02]  /*b9a0*/  SHF.L.U64.HI R6, R16, 0x1, R17 ;  /* 0x0000000110067819 */ /* 0x000fe40000010211 */
[-C--:B---3--:R-:W-:Y:S02]  /*b9b0*/  IADD3 R4, P1, R8, R15.reuse, RZ ;  /* 0x0000000f08047210 */ /* 0x088fe40007f3e0ff */
[----:B------:R-:W-:-:S03]  /*b9c0*/  IADD3 R14, P2, R14, R15, RZ ;  /* 0x0000000f0e0e7210 */ /* 0x000fc60007f5e0ff */
[--C-:B--2---:R-:W-:Y:S02]  /*b9d0*/  IMAD.X R5, R3, 0x1, R6.reuse, P1 ;  /* 0x0000000103057824 */ /* 0x104fe400008e0606 */
[----:B------:R-:W-:-:S04]  /*b9e0*/  IMAD.X R15, R9, 0x1, R6, P2 ;  /* 0x00000001090f7824 */ /* 0x000fc800010e0606 */
[----:B------:R-:W5:Y:S04]  /*b9f0*/  LD.E.128 R4, desc[UR40][R4.64] ;  /* 0x0000002804047980 */ /* 0x000f68000c101d00 */
[----:B------:R0:W5:Y:S02]  /*ba00*/  LD.E.128 R24, desc[UR40][R14.64] ;  /* 0x000000280e187980 */ /* 0x000164000c101d00 */
.L_x_2850:
[----:B------:R-:W-:Y:S05]  /*ba10*/  BSYNC B1 ;  /* 0x0000000000017941 */ /* 0x000fea0003800000 */
.L_x_2849:
[----:B--2--5:R-:W-:Y:S01]  /*ba20*/  IMAD.MOV.U32 R3, RZ, RZ, R24 ;  /* 0x000000ffff037224 */ /* 0x024fe200078e0018 */
[----:B------:R-:W-:Y:S01]  /*ba30*/  MOV R10, R27 ;  /* 0x0000001b000a7202 */ /* 0x000fe20000000f00 */
[----:B---3--:R-:W-:Y:S01]  /*ba40*/  IMAD.MOV.U32 R8, RZ, RZ, R25 ;  /* 0x000000ffff087224 */ /* 0x008fe200078e0019 */
[----:B------:R-:W-:Y:S01]  /*ba50*/  UMOV UR4, 0xffffffff ;  /* 0xffffffff00047882 */ /* 0x000fe20000000000 */
[----:B------:R-:W-:-:S03]  /*ba60*/  IMAD.MOV.U32 R9, RZ, RZ, R26 ;  /* 0x000000ffff097224 */ /* 0x000fc600078e001a */
        /* <DEDUP_REMOVED lines=15> */
[----:B------:R-:W-:-:S02]  /*bb60*/  @!P1 SHF.L.U32 R31, R16, 0x1, RZ ;  /* 0x00000001101f9819 */ /* 0x000fc400000006ff */
[----:B------:R-:W-:Y:S02]  /*bb70*/  @!P1 SHF.L.U64.HI R29, R16, 0x1, R17 ;  /* 0x00000001101d9819 */ /* 0x000fe40000010211 */
        /* <DEDUP_REMOVED lines=16> */
[----:B------:R-:W-:Y:S01]  /*bc80*/  @!P1 IMAD.MOV.U32 R52, RZ, RZ, R10 ;  /* 0x000000ffff349224 */ /* 0x000fe200078e000a */
[----:B------:R-:W-:Y:S01]  /*bc90*/  MOV R3, R50 ;  /* 0x0000003200037202 */ /* 0x000fe20000000f00 */
[----:B------:R-:W-:-:S02]  /*bca0*/  IMAD.MOV.U32 R12, RZ, RZ, R51 ;  /* 0x000000ffff0c7224 */ /* 0x000fc400078e0033 */
[----:B------:R-:W-:Y:S02]  /*bcb0*/  @!P1 IMAD.MOV.U32 R53, RZ, RZ, R11 ;  /* 0x000000ffff359224 */ /* 0x000fe400078e000b */
[----:B------:R-:W-:Y:S01]  /*bcc0*/  IMAD.MOV.U32 R8, RZ, RZ, R52 ;  /* 0x000000ffff087224 */ /* 0x000fe200078e0034 */
[----:B------:R-:W-:Y:S01]  /*bcd0*/  PRMT R59, R3, 0x5410, R12 ;  /* 0x00005410033b7816 */ /* 0x000fe2000000000c */
[----:B------:R-:W-:Y:S01]  /*bce0*/  IMAD.MOV.U32 R9, RZ, RZ, R53 ;  /* 0x000000ffff097224 */ /* 0x000fe200078e0035 */
[----:B------:R2:W0:Y:S01]  /*bcf0*/  SHFL.IDX PT, R3, R35, 0x3, 0x181f ;  /* 0x00781f0023037f89 */ /* 0x00042200000e0000 */
[----:B---3--:R-:W-:Y:S01]  /*bd00*/  @!P1 MOV R38, R28 ;  /* 0x0000001c00269202 */ /* 0x008fe20000000f00 */
[----:B------:R-:W-:Y:S02]  /*bd10*/  @!P1 IMAD.MOV.U32 R39, RZ, RZ, R29 ;  /* 0x000000ffff279224 */ /* 0x000fe400078e001d */
[----:B------:R-:W-:Y:S01]  /*bd20*/  PRMT R44, R8, 0x5410, R9 ;  /* 0x00005410082c7816 */ /* 0x000fe20000000009 */
[----:B------:R-:W-:-:S02]  /*bd30*/  @!P1 IMAD.MOV.U32 R40, RZ, RZ, R30 ;  /* 0x000000ffff289224 */ /* 0x000fc400078e001e */
[----:B------:R-:W-:Y:S02]  /*bd40*/  @!P1 IMAD.MOV.U32 R41, RZ, RZ, R31 ;  /* 0x000000ffff299224 */ /* 0x000fe400078e001f */
[----:B------:R-:W-:Y:S01]  /*bd50*/  IMAD.MOV.U32 R8, RZ, RZ, R38 ;  /* 0x000000ffff087224 */ /* 0x000fe200078e0026 */
[----:B------:R-:W-:Y:S01]  /*bd60*/  MOV R10, R40 ;  /* 0x00000028000a7202 */ /* 0x000fe20000000f00 */
[----:B------:R-:W-:Y:S02]  /*bd70*/  IMAD.MOV.U32 R9, RZ, RZ, R39 ;  /* 0x000000ffff097224 */ /* 0x000fe400078e0027 */
[----:B------:R-:W-:-:S03]  /*bd80*/  IMAD.MOV.U32 R11, RZ, RZ, R41 ;  /* 0x000000ffff0b7224 */ /* 0x000fc600078e0029 */
[----:B------:R-:W-:Y:S02]  /*bd90*/  PRMT R62, R8, 0x5410, R9 ;  /* 0x00005410083e7816 */ /* 0x000fe40000000009 */
[----:B------:R-:W-:Y:S02]  /*bda0*/  CS2R R8, SRZ ;  /* 0x0000000000087805 */ /* 0x000fe4000001ff00 */
[----:B-12-4-:R-:W-:-:S07]  /*bdb0*/  PRMT R63, R10, 0x5410, R11 ;  /* 0x000054100a3f7816 */ /* 0x016fce000000000b */
.L_x_3122:
        /* <DEDUP_REMOVED lines=19> */
[----:B------:R-:W-:Y:S01]  /*bef0*/  IMAD.X R13, R3, 0x1, R10, P1 ;  /* 0x00000001030d7824 */ /* 0x000fe200008e060a */
[----:B------:R-:W-:-:S05]  /*bf00*/  IADD3.X R9, R33, R10, RZ, P2, !PT ;  /* 0x0000000a21097210 */ /* 0x000fca00017fe4ff */
[----:B------:R-:W5:Y:S04]  /*bf10*/  LD.E.128 R12, desc[UR40][R12.64] ;  /* 0x000000280c0c7980 */ /* 0x000f68000c101d00 */
[----:B------:R-:W5:Y:S02]  /*bf20*/  LD.E.128 R8, desc[UR40][R8.64] ;  /* 0x0000002808087980 */ /* 0x000f64000c101d00 */
.L_x_2853:
[----:B------:R-:W-:Y:S05]  /*bf30*/  BSYNC B1 ;  /* 0x0000000000017941 */ /* 0x000fea0003800000 */
.L_x_2852:
[----:B------:R-:W1:Y:S01]  /*bf40*/  SYNCS.PHASECHK.TRANS64.TRYWAIT P4, [R2+URZ+0x28800], R29 ;  /* 0x0288001d020075a7 */ /* 0x000e62000808017f */
[----:B------:R-:W-:Y:S01]  /*bf50*/  VIADDMNMX R0, R0, -R191, 0x80, PT ;  /* 0x0000008000007446 */ /* 0x000fe200038009bf */
[----:B0----5:R-:W-:Y:S01]  /*bf60*/  IMAD.MOV.U32 R3, RZ, RZ, R8 ;  /* 0x000000ffff037224 */ /* 0x021fe200078e0008 */
[----:B------:R-:W-:Y:S01]  /*bf70*/  MOV R30, R13 ;  /* 0x0000000d001e7202 */ /* 0x000fe20000000f00 */
[----:B------:R-:W-:Y:S01]  /*bf80*/  IMAD.MOV.U32 R28, RZ, RZ, R9 ;  /* 0x000000ffff1c7224 */ /* 0x000fe200078e0009 */
[-C--:B------:R-:W-:Y:S01]  /*bf90*/  ISETP.GE.OR P3, PT, R22, R0.reuse, P0 ;  /* 0x000000001600720c */ /* 0x080fe20000766670 */
[----:B------:R-:W-:Y:S01]  /*bfa0*/  BSSY B1, `(.L_x_2854) ;  /* 0x000000d000017945 */ /* 0x000fe20003800000 */
        /* <DEDUP_REMOVED lines=9> */
[----:B------:R-:W-:Y:S01]  /*c040*/  PRMT R61, R28, 0x5410, R30 ;  /* 0x000054101c3d7816 */ /* 0x000fe2000000001e */
[----:B------:R-:W-:Y:S01]  /*c050*/  IMAD.MOV.U32 R3, RZ, RZ, R15 ;  /* 0x000000ffff037224 */ /* 0x000fe200078e000f */
[----:B-1----:R-:W-:Y:S06]  /*c060*/  @!P4 BRA `(.L_x_2855) ;  /* 0x000001400034c947 */ /* 0x002fec0003800000 */
.L_x_3123:
[----:B------:R-:W-:Y:S05]  /*c070*/  BSYNC B1 ;  /* 0x0000000000017941 */ /* 0x000fea0003800000 */
.L_x_2854:
        /* <DEDUP_REMOVED lines=97> */
.L_x_2857:
[----:B------:R-:W-:Y:S05]  /*c690*/  BSYNC B1 ;  /* 0x0000000000017941 */ /* 0x000fea0003800000 */
.L_x_2856:
[----:B------:R-:W-:Y:S04]  /*c6a0*/  BSSY B1, `(.L_x_2858) ;  /* 0x0000060000017945 */ /* 0x000fe80003800000 */
[----:B------:R-:W-:Y:S05]  /*c6b0*/  @P2 BRA `(.L_x_2859) ;  /* 0x0000000400782947 */ /* 0x000fea0003800000 */
[----:B------:R-:W-:Y:S01]  /*c6c0*/  LEA.HI R20, R45, R206, RZ, 0x1d ;  /* 0x000000ce2d147211 */ /* 0x000fe200078fe8ff */
[----:B------:R-:W-:Y:S01]  /*c6d0*/  HADD2.F32 R36, -RZ, R54.H1_H1 ;  /* 0x30000036ff247230 */ /* 0x000fe20000004100 */
[----:B------:R-:W-:Y:S02]  /*c6e0*/  SHF.R.U64 R49, R24, 0x10, R25 ;  /* 0x0000001018317819 */ /* 0x000fe40000001219 */
[----:B01----:R-:W-:Y:S02]  /*c6f0*/  SHF.R.S32.HI R29, RZ, 0x1f, R20 ;  /* 0x0000001fff1d7819 */ /* 0x003fe40000011414 */
[----:B------:R-:W-:Y:S02]  /*c700*/  SHF.L.U32 R21, R20, 0x3, RZ ;  /* 0x0000000314157819 */ /* 0x000fe400000006ff */
[----:B------:R-:W-:Y:S02]  /*c710*/  LEA.HI R29, R29, R20, RZ, 0x3 ;  /* 0x000000141d1d7211 */ /* 0x000fe400078f18ff */
[----:B------:R-:W-:-:S02]  /*c720*/  LOP3.LUT R21, R196, 0x38, R21, 0xf8, !PT ;  /* 0x00000038c4157812 */ /* 0x000fc400078ef815 */
[----:B------:R-:W-:Y:S01]  /*c730*/  SHF.R.U32.HI R46, RZ, 0x10, R25 ;  /* 0x00000010ff2e7819 */ /* 0x000fe20000011619 */
[----:B------:R-:W-:Y:S01]  /*c740*/  IMAD.SHL.U32 R29, R29, 0x400, RZ ;  /* 0x000004001d1d7824 */ /* 0x000fe200078e00ff */
[----:B------:R-:W-:Y:S02]  /*c750*/  LOP3.LUT R20, R21, R230, RZ, 0x3c, !PT ;  /* 0x000000e615147212 */ /* 0x000fe400078e3cff */
[--C-:B------:R-:W-:Y:S01]  /*c760*/  SHF.R.U64 R47, R26, 0x10, R27.reuse ;  /* 0x000000101a2f7819 */ /* 0x100fe2000000121b */
[----:B------:R-:W-:Y:S01]  /*c770*/  HADD2.F32 R46, -RZ, R46.H0_H0 ;  /* 0x2000002eff2e7230 */ /* 0x000fe20000004100 */
[----:B------:R-:W-:Y:S02]  /*c780*/  LOP3.LUT R21, R29, 0x7fffe000, RZ, 0xc0, !PT ;  /* 0x7fffe0001d157812 */ /* 0x000fe400078ec0ff */
[----:B------:R-:W0:Y:S01]  /*c790*/  LDS.128 R28, [R223] ;  /* 0x00000000df1c7984 */ /* 0x000e220000000c00 */
[----:B------:R-:W-:Y:S01]  /*c7a0*/  SHF.R.U32.HI R43, RZ, 0x10, R27 ;  /* 0x00000010ff2b7819 */ /* 0x000fe2000001161b */
[--C-:B------:R-:W-:Y:S01]  /*c7b0*/  HADD2.F32 R27, -RZ, R57.reuse.H1_H1 ;  /* 0x30000039ff1b7230 */ /* 0x100fe20000004100 */
[----:B------:R-:W-:Y:S01]  /*c7c0*/  IADD3 R21, R20, R21, R199 ;  /* 0x0000001514157210 */ /* 0x000fe20007ffe0c7 */
[----:B------:R-:W-:Y:S01]  /*c7d0*/  HADD2.F32 R57, -RZ, R57.H0_H0 ;  /* 0x20000039ff397230 */ /* 0x000fe20000004100 */
[----:B------:R-:W-:-:S02]  /*c7e0*/  SHF.R.U64 R67, R4, 0x10, R5 ;  /* 0x0000001004437819 */ /* 0x000fc40000001205 */
[----:B------:R-:W-:Y:S01]  /*c7f0*/  SHF.R.U32.HI R37, RZ, 0x10, R5 ;  /* 0x00000010ff257819 */ /* 0x000fe20000011605 */
        /* <DEDUP_REMOVED lines=11> */
[--C-:B-1----:R-:W-:Y:S02]  /*c8b0*/  HADD2.F32 R24, -RZ, R33.reuse.H0_H0 ;  /* 0x20000021ff187230 */ /* 0x102fe40000004100 */
[----:B------:R-:W-:-:S02]  /*c8c0*/  HADD2.F32 R33, -RZ, R33.H1_H1 ;  /* 0x30000021ff217230 */ /* 0x000fc40000004100 */
[----:B------:R-:W-:Y:S02]  /*c8d0*/  HADD2.F32 R20, -RZ, R32.H0_H0 ;  /* 0x20000020ff147230 */ /* 0x000fe40000004100 */
[C---:B------:R-:W-:Y:S01]  /*c8e0*/  FMUL.FTZ R48, R24.reuse, R36 ;  /* 0x0000002418307220 */ /* 0x040fe20000410000 */
[-C--:B------:R-:W-:Y:S01]  /*c8f0*/  FMUL.FTZ R64, R24, R27.reuse ;  /* 0x0000001b18407220 */ /* 0x080fe20000410000 */
[----:B------:R-:W-:Y:S02]  /*c900*/  HADD2.F32 R24, -RZ, R37.H0_H0 ;  /* 0x20000025ff187230 */ /* 0x000fe40000004100 */
[----:B------:R-:W-:Y:S01]  /*c910*/  FFMA.FTZ R48, R5, R27, -R48 ;  /* 0x0000001b05307223 */ /* 0x000fe20000010830 */
[----:B------:R-:W-:Y:S02]  /*c920*/  HADD2.F32 R27, -RZ, R54.H0_H0 ;  /* 0x20000036ff1b7230 */ /* 0x000fe40000004100 */
[----:B------:R-:W-:Y:S01]  /*c930*/  FMUL.FTZ R54, R33, R46 ;  /* 0x0000002e21367220 */ /* 0x000fe20000410000 */
[----:B------:R-:W-:Y:S01]  /*c940*/  FFMA.FTZ R64, R5, R36, R64 ;  /* 0x0000002405407223 */ /* 0x000fe20000010040 */
[----:B------:R-:W-:Y:S01]  /*c950*/  FMUL.FTZ R36, R33, R24 ;  /* 0x0000001821247220 */ /* 0x000fe20000410000 */
[----:B------:R-:W-:-:S02]  /*c960*/  HADD2.F32 R25, -RZ, R34.H0_H0 ;  /* 0x20000022ff197230 */ /* 0x000fc40000004100 */
[C---:B------:R-:W-:Y:S01]  /*c970*/  FFMA.FTZ R33, R29.reuse, R24, -R54 ;  /* 0x000000181d217223 */ /* 0x040fe20000010836 */
[C---:B------:R-:W-:Y:S01]  /*c980*/  FMUL.FTZ R5, R20.reuse, R27 ;  /* 0x0000001b14057220 */ /* 0x040fe20000410000 */
[----:B------:R-:W-:Y:S02]  /*c990*/  HADD2.F32 R24, -RZ, R56.H0_H0 ;  /* 0x20000038ff187230 */ /* 0x000fe40000004100 */
[-C--:B------:R-:W-:Y:S01]  /*c9a0*/  FMUL.FTZ R20, R20, R57.reuse ;  /* 0x0000003914147220 */ /* 0x080fe20000410000 */
[----:B------:R-:W-:Y:S01]  /*c9b0*/  FFMA.FTZ R37, R29, R46, R36 ;  /* 0x0000002e1d257223 */ /* 0x000fe20000010024 */
[C---:B------:R-:W-:Y:S01]  /*c9c0*/  FFMA.FTZ R57, R4.reuse, R57, -R5 ;  /* 0x0000003904397223 */ /* 0x040fe20000010805 */
[----:B------:R-:W-:Y:S02]  /*c9d0*/  HADD2.F32 R5, -RZ, R58.H0_H0 ;  /* 0x2000003aff057230 */ /* 0x000fe40000004100 */
[----:B------:R-:W-:Y:S01]  /*c9e0*/  FFMA.FTZ R29, R4, R27, R20 ;  /* 0x0000001b041d7223 */ /* 0x000fe20000010014 */
[----:B------:R-:W-:-:S02]  /*c9f0*/  HADD2.F32 R26, -RZ, R35.H0_H0 ;  /* 0x20000023ff1a7230 */ /* 0x000fc40000004100 */
[C---:B------:R-:W-:Y:S01]  /*ca00*/  FMUL.FTZ R27, R25.reuse, R24 ;  /* 0x00000018191b7220 */ /* 0x040fe20000410000 */
[----:B------:R-:W-:Y:S02]  /*ca10*/  HADD2.F32 R58, -RZ, R58.H1_H1 ;  /* 0x3000003aff3a7230 */ /* 0x000fe40000004100 */
[-C--:B------:R-:W-:Y:S01]  /*ca20*/  FMUL.FTZ R25, R25, R5.reuse ;  /* 0x0000000519197220 */ /* 0x080fe20000410000 */
[----:B------:R-:W-:Y:S02]  /*ca30*/  HADD2.F32 R56, -RZ, R56.H1_H1 ;  /* 0x30000038ff387230 */ /* 0x000fe40000004100 */
[----:B------:R-:W-:Y:S01]  /*ca40*/  FFMA.FTZ R36, R6, R5, -R27 ;  /* 0x0000000506247223 */ /* 0x000fe2000001081b */
[----:B------:R-:W-:Y:S02]  /*ca50*/  HADD2.F32 R35, -RZ, R35.H1_H1 ;  /* 0x30000023ff237230 */ /* 0x000fe40000004100 */
[----:B------:R-:W-:Y:S01]  /*ca60*/  FMUL.FTZ R5, R26, R58 ;  /* 0x0000003a1a057220 */ /* 0x000fe20000410000 */
[----:B------:R-:W-:-:S02]  /*ca70*/  HADD2.F32 R20, -RZ, R43.H0_H0 ;  /* 0x2000002bff147230 */ /* 0x000fc40000004100 */
[----:B------:R-:W-:Y:S01]  /*ca80*/  FMUL.FTZ R46, R26, R56 ;  /* 0x000000381a2e7220 */ /* 0x000fe20000410000 */
[----:B------:R-:W-:Y:S02]  /*ca90*/  HADD2.F32 R4, -RZ, R65.H0_H0 ;  /* 0x20000041ff047230 */ /* 0x000fe40000004100 */
        /* <DEDUP_REMOVED lines=15> */
[----:B------:R-:W-:-:S02]  /*cb90*/  HADD2.F32 R30, -RZ, R30.H1_H1 ;  /* 0x3000001eff1e7230 */ /* 0x000fc40000004100 */
[-C--:B------:R-:W-:Y:S01]  /*cba0*/  FMUL.FTZ R32, R32, R5.reuse ;  /* 0x0000000520207220 */ /* 0x080fe20000410000 */
[----:B------:R-:W-:Y:S01]  /*cbb0*/  FFMA.FTZ R4, R28, R5, -R31 ;  /* 0x000000051c047223 */ /* 0x000fe2000001081f */
[-C--:B------:R-:W-:Y:S01]  /*cbc0*/  FMUL.FTZ R34, R34, R7.reuse ;  /* 0x0000000722227220 */ /* 0x080fe20000410000 */
[----:B------:R-:W-:Y:S01]  /*cbd0*/  F2FP.F16.F32.PACK_AB R5, R33, R48 ;  /* 0x000000302105723e */ /* 0x000fe200000000ff */
[----:B------:R-:W-:Y:S01]  /*cbe0*/  FFMA.FTZ R35, R30, R7, -R35 ;  /* 0x000000071e237223 */ /* 0x000fe20000010823 */
[----:B------:R-:W-:Y:S01]  /*cbf0*/  FFMA.FTZ R24, R28, R25, R32 ;  /* 0x000000191c187223 */ /* 0x000fe20000010020 */
[----:B------:R-:W-:Y:S01]  /*cc00*/  FFMA.FTZ R31, R30, R27, R34 ;  /* 0x0000001b1e1f7223 */ /* 0x000fe20000010022 */
[----:B------:R-:W-:Y:S02]  /*cc10*/  F2FP.F16.F32.PACK_AB R7, R43, R46 ;  /* 0x0000002e2b07723e */ /* 0x000fe400000000ff */
[----:B------:R-:W-:Y:S02]  /*cc20*/  F2FP.F16.F32.PACK_AB R4, R4, R57 ;  /* 0x000000390404723e */ /* 0x000fe400000000ff */
[----:B------:R-:W-:-:S02]  /*cc30*/  F2FP.F16.F32.PACK_AB R6, R35, R36 ;  /* 0x000000242306723e */ /* 0x000fc400000000ff */
[----:B------:R-:W-:Y:S02]  /*cc40*/  F2FP.F16.F32.PACK_AB R27, R47, R56 ;  /* 0x000000382f1b723e */ /* 0x000fe400000000ff */
[----:B------:R-:W-:Y:S01]  /*cc50*/  F2FP.F16.F32.PACK_AB R25, R37, R64 ;  /* 0x000000402519723e */ /* 0x000fe200000000ff */
[----:B------:R2:W-:Y:S01]  /*cc60*/  STS.128 [R223], R4 ;  /* 0x00000004df007388 */ /* 0x0005e20000000c00 */
[----:B------:R-:W-:Y:S02]  /*cc70*/  F2FP.F16.F32.PACK_AB R24, R24, R29 ;  /* 0x0000001d1818723e */ /* 0x000fe400000000ff */
[----:B------:R-:W-:-:S05]  /*cc80*/  F2FP.F16.F32.PACK_AB R26, R31, R26 ;  /* 0x0000001a1f1a723e */ /* 0x000fca00000000ff */
[----:B------:R2:W-:Y:S02]  /*cc90*/  STS.128 [R21+0x10400], R24 ;  /* 0x0104001815007388 */ /* 0x0005e40000000c00 */
.L_x_2859:
[----:B------:R-:W-:Y:S05]  /*cca0*/  BSYNC B1 ;  /* 0x0000000000017941 */ /* 0x000fea0003800000 */
.L_x_2858:
        /* <DEDUP_REMOVED lines=73> */
[----:B------:R-:W-:Y:S02]  /*d140*/  HADD2.F32 R29, -RZ, R47.H0_H0 ;  /* 0x2000002fff1d7230 */ /* 0x000fe40000004100 */
[----:B------:R-:W-:Y:S01]  /*d150*/  FFMA.FTZ R47, R7, R28, R30 ;  /* 0x0000001c072f7223 */ /* 0x000fe2000001001e */
        /* <DEDUP_REMOVED lines=21> */
.L_x_2861:
[----:B------:R-:W-:Y:S05]  /*d2b0*/  BSYNC B1 ;  /* 0x0000000000017941 */ /* 0x000fea0003800000 */
.L_x_2860:
[----:B-1----:R-:W-:Y:S01]  /*d2c0*/  PRMT R32, R0, 0x5410, R3 ;  /* 0x0000541000207816 */ /* 0x002fe20000000003 */
[----:B------:R-:W-:Y:S06]  /*d2d0*/  @P0 BRA `(.L_x_2845) ;  /* 0x0000000400780947 */ /* 0x000fec0003800000 */
[----:B------:R-:W-:Y:S01]  /*d2e0*/  LEA.HI R45, R45, R206, RZ, 0x1d ;  /* 0x000000ce2d2d7211 */ /* 0x000fe200078fe8ff */
[--C-:B--23--:R-:W-:Y:S01]  /*d2f0*/  HADD2.F32 R21, -RZ, R55.reuse.H1_H1 ;  /* 0x30000037ff157230 */ /* 0x10cfe20000004100 */
[----:B------:R-:W-:Y:S01]  /*d300*/  SHF.R.U32.HI R20, RZ, 0x10, R9 ;  /* 0x00000010ff147819 */ /* 0x000fe20000011609 */
[----:B------:R-:W-:Y:S01]  /*d310*/  HADD2.F32 R55, -RZ, R55.H0_H0 ;  /* 0x20000037ff377230 */ /* 0x000fe20000004100 */
[----:B------:R-:W-:Y:S02]  /*d320*/  SHF.R.S32.HI R0, RZ, 0x1f, R45 ;  /* 0x0000001fff007819 */ /* 0x000fe4000001142d */
[----:B------:R-:W-:Y:S01]  /*d330*/  SHF.L.U32 R3, R45, 0x3, RZ ;  /* 0x000000032d037819 */ /* 0x000fe200000006ff */
[----:B------:R-:W-:Y:S01]  /*d340*/  HADD2.F32 R20, -RZ, R20.H0_H0 ;  /* 0x20000014ff147230 */ /* 0x000fe20000004100 */
[----:B------:R-:W-:Y:S02]  /*d350*/  LEA.HI R0, R0, R45, RZ, 0x3 ;  /* 0x0000002d00007211 */ /* 0x000fe400078f18ff */
[----:B------:R-:W-:-:S02]  /*d360*/  LOP3.LUT R3, R194, 0x38, R3, 0xf8, !PT ;  /* 0x00000038c2037812 */ /* 0x000fc400078ef803 */
[----:B------:R-:W-:Y:S01]  /*d370*/  SHF.R.U64 R38, R12, 0x10, R13 ;  /* 0x000000100c267819 */ /* 0x000fe2000000120d */
[----:B------:R-:W-:Y:S01]  /*d380*/  IMAD.SHL.U32 R4, R0, 0x400, RZ ;  /* 0x0000040000047824 */ /* 0x000fe200078e00ff */
[----:B------:R-:W-:Y:S02]  /*d390*/  LOP3.LUT R0, R3, R228, RZ, 0x3c, !PT ;  /* 0x000000e403007212 */ /* 0x000fe400078e3cff */
[--C-:B------:R-:W-:Y:S02]  /*d3a0*/  SHF.R.U64 R37, R14, 0x10, R15.reuse ;  /* 0x000000100e257819 */ /* 0x100fe4000000120f */
[----:B------:R-:W-:Y:S02]  /*d3b0*/  LOP3.LUT R3, R4, 0x7fffe000, RZ, 0xc0, !PT ;  /* 0x7fffe00004037812 */ /* 0x000fe400078ec0ff */
[----:B------:R-:W1:Y:S01]  /*d3c0*/  LDS.128 R4, [R221] ;  /* 0x00000000dd047984 */ /* 0x000e620000000c00 */
        /* <DEDUP_REMOVED lines=9> */
[----:B------:R-:W2:Y:S01]  /*d460*/  LDS.128 R24, [R3+0x10400] ;  /* 0x0104000003187984 */ /* 0x000ea20000000c00 */
[--C-:B-1----:R-:W-:Y:S02]  /*d470*/  HADD2.F32 R8, -RZ, R5.reuse.H0_H0 ;  /* 0x20000005ff087230 */ /* 0x102fe40000004100 */
[----:B------:R-:W-:Y:S02]  /*d480*/  HADD2.F32 R5, -RZ, R5.H1_H1 ;  /* 0x30000005ff057230 */ /* 0x000fe40000004100 */
[----:B------:R-:W-:-:S02]  /*d490*/  HADD2.F32 R0, -RZ, R4.H0_H0 ;  /* 0x20000004ff007230 */ /* 0x000fc40000004100 */
[----:B------:R-:W-:Y:S02]  /*d4a0*/  HADD2.F32 R9, -RZ, R6.H0_H0 ;  /* 0x20000006ff097230 */ /* 0x000fe40000004100 */
[--C-:B------:R-:W-:Y:S02]  /*d4b0*/  HADD2.F32 R10, -RZ, R7.reuse.H0_H0 ;  /* 0x20000007ff0a7230 */ /* 0x100fe40000004100 */
[----:B------:R-:W-:Y:S02]  /*d4c0*/  HADD2.F32 R7, -RZ, R7.H1_H1 ;  /* 0x30000007ff077230 */ /* 0x000fe40000004100 */
[----:B------:R-:W-:Y:S02]  /*d4d0*/  HADD2.F32 R4, -RZ, R4.H1_H1 ;  /* 0x30000004ff047230 */ /* 0x000fe40000004100 */
[--C-:B--2---:R-:W-:Y:S02]  /*d4e0*/  HADD2.F32 R12, -RZ, R25.reuse.H0_H0 ;  /* 0x20000019ff0c7230 */ /* 0x104fe40000004100 */
[----:B------:R-:W-:-:S02]  /*d4f0*/  HADD2.F32 R25, -RZ, R25.H1_H1 ;  /* 0x30000019ff197230 */ /* 0x000fc40000004100 */
[----:B------:R-:W-:Y:S02]  /*d500*/  HADD2.F32 R11, -RZ, R24.H0_H0 ;  /* 0x20000018ff0b7230 */ /* 0x000fe40000004100 */
[C---:B0-----:R-:W-:Y:S01]  /*d510*/  FMUL.FTZ R29, R12.reuse, R21 ;  /* 0x000000150c1d7220 */ /* 0x041fe20000410000 */
[-C--:B------:R-:W-:Y:S01]  /*d520*/  FMUL.FTZ R31, R12, R15.reuse ;  /* 0x0000000f0c1f7220 */ /* 0x080fe20000410000 */
[----:B------:R-:W-:Y:S02]  /*d530*/  HADD2.F32 R12, -RZ, R28.H0_H0 ;  /* 0x2000001cff0c7230 */ /* 0x000fe40000004100 */
[C---:B------:R-:W-:Y:S01]  /*d540*/  FMUL.FTZ R28, R25.reuse, R20 ;  /* 0x00000014191c7220 */ /* 0x040fe20000410000 */
[C---:B------:R-:W-:Y:S01]  /*d550*/  FFMA.FTZ R29, R8.reuse, R15, -R29 ;  /* 0x0000000f081d7223 */ /* 0x040fe2000001081d */
[----:B------:R-:W-:Y:S01]  /*d560*/  FFMA.FTZ R31, R8, R21, R31 ;  /* 0x00000015081f7223 */ /* 0x000fe2000001001f */
[----:B------:R-:W-:Y:S02]  /*d570*/  HADD2.F32 R13, -RZ, R26.H0_H0 ;  /* 0x2000001aff0d7230 */ /* 0x000fe40000004100 */
[-C--:B------:R-:W-:Y:S01]  /*d580*/  FMUL.FTZ R8, R25, R12.reuse ;  /* 0x0000000c19087220 */ /* 0x080fe20000410000 */
[----:B------:R-:W-:Y:S01]  /*d590*/  FFMA.FTZ R30, R5, R12, -R28 ;  /* 0x0000000c051e7223 */ /* 0x000fe2000001081c */
[----:B------:R-:W-:Y:S01]  /*d5a0*/  FMUL.FTZ R15, R11, R55 ;  /* 0x000000370b0f7220 */ /* 0x000fe20000410000 */
[----:B------:R-:W-:-:S02]  /*d5b0*/  HADD2.F32 R12, -RZ, R60.H0_H0 ;  /* 0x2000003cff0c7230 */ /* 0x000fc40000004100 */
[-C--:B------:R-:W-:Y:S01]  /*d5c0*/  FMUL.FTZ R28, R11, R61.reuse ;  /* 0x0000003d0b1c7220 */ /* 0x080fe20000410000 */
[----:B------:R-:W-:Y:S01]  /*d5d0*/  FFMA.FTZ R20, R5, R20, R8 ;  /* 0x0000001405147223 */ /* 0x000fe20000010008 */
[----:B------:R-:W-:Y:S02]  /*d5e0*/  HADD2.F32 R8, -RZ, R32.H0_H0 ;  /* 0x20000020ff087230 */ /* 0x000fe40000004100 */
[C---:B------:R-:W-:Y:S01]  /*d5f0*/  FFMA.FTZ R15, R0.reuse, R61, -R15 ;  /* 0x0000003d000f7223 */ /* 0x040fe2000001080f */
[----:B------:R-:W-:Y:S02]  /*d600*/  HADD2.F32 R14, -RZ, R27.H0_H0 ;  /* 0x2000001bff0e7230 */ /* 0x000fe40000004100 */
        /* <DEDUP_REMOVED lines=43> */
.L_x_2845:
[----:B------:R-:W-:Y:S05]  /*d8c0*/  BSYNC B0 ;  /* 0x0000000000007941 */ /* 0x000fea0003800000 */
.L_x_2817:
        /* <DEDUP_REMOVED lines=8> */
.L_x_2815:
[----:B------:R-:W-:-:S13]  /*d950*/  ISETP.NE.AND P0, PT, R189, 0x3, PT ;  /* 0x00000003bd00780c */ /* 0x000fda0003f05270 */
[----:B------:R-:W-:Y:S05]  /*d960*/  @!P0 BRA `(.L_x_2862) ;  /* 0x0000000000048947 */ /* 0x000fea0003800000 */
[----:B------:R-:W-:Y:S01]  /*d970*/  BPT.TRAP 0x1 ;  /* 0x000000040000795c */ /* 0x000fe20000300000 */
.L_x_2862:
[----:B------:R-:W-:Y:S01]  /*d980*/  IMAD R0, R184, 0x8, R2 ;  /* 0x00000008b8007824 */ /* 0x000fe200078e0202 */
[----:B012---:R-:W-:-:S04]  /*d990*/  SHF.L.U32 R3, R186, 0x1f, RZ ;  /* 0x0000001fba037819 */ /* 0x007fc800000006ff */
[----:B------:R0:W1:Y:S01]  /*d9a0*/  SYNCS.PHASECHK.TRANS64.TRYWAIT P2, [R0+URZ+0x28830], R3 ;  /* 0x02883003000075a7 */ /* 0x000062000804017f */
[----:B------:R-:W-:Y:S05]  /*d9b0*/  @!P0 BRA `(.L_x_2863) ;  /* 0x0000000000048947 */ /* 0x000fea0003800000 */
[----:B------:R-:W-:Y:S01]  /*d9c0*/  BPT.TRAP 0x1 ;  /* 0x000000040000795c */ /* 0x000fe20000300000 */
.L_x_2863:
[----:B---34-:R-:W2:Y:S02]  /*d9d0*/  S2R R4, SR_TID.X ;  /* 0x0000000000047919 */ /* 0x018ea40000002100 */
[----:B--2---:R-:W-:-:S04]  /*d9e0*/  LOP3.LUT R4, R4, 0x7f, RZ, 0xc0, !PT ;  /* 0x0000007f04047812 */ /* 0x004fc800078ec0ff */
[----:B------:R-:W-:Y:S01]  /*d9f0*/  ISETP.NE.AND P1, PT, R4, RZ, PT ;  /* 0x000000ff0400720c */ /* 0x000fe20003f25270 */
[----:B-1----:R-:W-:-:S12]  /*da00*/  @P2 BRA `(.L_x_2864) ;  /* 0x0000000000082947 */ /* 0x002fd80003800000 */
[----:B------:R-:W1:Y:S02]  /*da10*/  SYNCS.PHASECHK.TRANS64.TRYWAIT P2, [R0+URZ+0x28830], R3 ;  /* 0x02883003000075a7 */ /* 0x000e64000804017f */
[----:B-1----:R-:W-:Y:S05]  /*da20*/  @!P2 BRA `(.L_x_2865) ;  /* 0x0000012400d8a947 */ /* 0x002fea0003800000 */
.L_x_2864:
[----:B------:R-:W-:Y:S05]  /*da30*/  WARPSYNC.ALL ;  /* 0x0000000000007948 */ /* 0x000fea0003800000 */
[----:B01----:R-:W-:Y:S01]  /*da40*/  VIADD R3, R2, 0x18400 ;  /* 0x0001840002037836 */ /* 0x003fe20000000000 */
[----:B------:R-:W-:Y:S01]  /*da50*/  R2UR UR24, R42 ;  /* 0x000000002a1872ca */ /* 0x000fe200000e0000 */
[----:B------:R-:W-:Y:S01]  /*da60*/  UMOV UR25, 0x40000040 ;  /* 0x4000004000197882 */ /* 0x000fe20000000000 */
[----:B------:R-:W-:Y:S01]  /*da70*/  MOV R7, 0x40000040 ;  /* 0x4000004000077802 */ /* 0x000fe20000000f00 */
        /* <DEDUP_REMOVED lines=16> */
[----:B------:R-:W-:Y:S01]  /*db80*/  MOV R9, 0x40000040 ;  /* 0x4000004000097802 */ /* 0x000fe20000000f00 */
        /* <DEDUP_REMOVED lines=21> */
[----:B------:R-:W-:Y:S01]  /*dce0*/  MOV R9, 0x40000040 ;  /* 0x4000004000097802 */ /* 0x000fe20000000f00 */
[----:B------:R-:W-:Y:S01]  /*dcf0*/  UIADD3 UR16, UR24, 0x404, URZ ;  /* 0x0000040418107890 */ /* 0x000fe2000fffe03f */
[----:B------:R-:W0:Y:S01]  /*dd00*/  LDC R3, c[0x0][0x448] ;  /* 0x00011200ff037b82 */ /* 0x000e220000000800 */
[----:B------:R-:W-:Y:S01]  /*dd10*/  UMOV UR17, 0x40000040 ;  /* 0x4000004000117882 */ /* 0x000fe20000000000 */
[----:B------:R-:W-:Y:S01]  /*dd20*/  R2UR UR10, R8 ;  /* 0x00000000080a72ca */ /* 0x000fe200000e0000 */
[----:B------:R-:W-:Y:S01]  /*dd30*/  VIADD R8, R6, 0x402 ;  /* 0x0000040206087836 */ /* 0x000fe20000000000 */
[----:B------:R-:W-:Y:S01]  /*dd40*/  R2UR UR19, R9 ;  /* 0x00000000091372ca */ /* 0x000fe200000e0000 */
[----:B------:R-:W-:Y:S01]  /*dd50*/  UIADD3 UR20, UR24, 0x406, URZ ;  /* 0x0000040618147890 */ /* 0x000fe2000fffe03f */
[----:B------:R-:W-:Y:S01]  /*dd60*/  @!P1 VIADD R0, R0, 0x28840 ;  /* 0x0002884000009836 */ /* 0x000fe20000000000 */
[----:B------:R-:W-:Y:S01]  /*dd70*/  UMOV UR21, 0x40000040 ;  /* 0x4000004000157882 */ /* 0x000fe20000000000 */
[----:B------:R-:W-:Y:S01]  /*dd80*/  R2UR UR14, R8 ;  /* 0x00000000080e72ca */ /* 0x000fe200000e0000 */
[C---:B------:R-:W-:Y:S01]  /*dd90*/  VIADD R8, R6.reuse, 0x404 ;  /* 0x0000040406087836 */ /* 0x040fe20000000000 */
[----:B------:R-:W-:Y:S01]  /*dda0*/  ULDC UR43, c[0x0][0x988] ;  /* 0x00026200002b7ab9 */ /* 0x000fe20000000800 */
[----:B------:R-:W-:Y:S01]  /*ddb0*/  VIADD R6, R6, 0x406 ;  /* 0x0000040606067836 */ /* 0x000fe20000000000 */
[----:B------:R-:W-:Y:S01]  /*ddc0*/  @!P1 PRMT R0, RZ, 0x654, R0 ;  /* 0x00000654ff009816 */ /* 0x000fe20000000000 */
[----:B------:R-:W-:Y:S01]  /*ddd0*/  ULDC UR44, c[0x0][0x988] ;  /* 0x00026200002c7ab9 */ /* 0x000fe20000000800 */
[----:B------:R-:W-:-:S02]  /*dde0*/  R2UR UR18, R8 ;  /* 0x00000000081272ca */ /* 0x000fc400000e0000 */
[----:B------:R-:W-:Y:S02]  /*ddf0*/  CS2R R150, SRZ ;  /* 0x0000000000967805 */ /* 0x000fe4000001ff00 */
[----:B------:R-:W-:Y:S02]  /*de00*/  R2UR UR22, R6 ;  /* 0x00000000061672ca */ /* 0x000fe400000e0000 */
[----:B------:R-:W-:Y:S02]  /*de10*/  CS2R R148, SRZ ;  /* 0x0000000000947805 */ /* 0x000fe4000001ff00 */
[----:B------:R-:W-:Y:S02]  /*de20*/  CS2R R146, SRZ ;  /* 0x0000000000927805 */ /* 0x000fe4000001ff00 */
[----:B------:R-:W-:Y:S02]  /*de30*/  CS2R R144, SRZ ;  /* 0x0000000000907805 */ /* 0x000fe4000001ff00 */
[----:B------:R-:W-:-:S02]  /*de40*/  CS2R R142, SRZ ;  /* 0x00000000008e7805 */ /* 0x000fc4000001ff00 */
[----:B------:R-:W-:Y:S02]  /*de50*/  CS2R R140, SRZ ;  /* 0x00000000008c7805 */ /* 0x000fe4000001ff00 */
[----:B------:R-:W-:Y:S02]  /*de60*/  CS2R R138, SRZ ;  /* 0x00000000008a7805 */ /* 0x000fe4000001ff00 */
[----:B------:R-:W-:Y:S02]  /*de70*/  CS2R R136, SRZ ;  /* 0x0000000000887805 */ /* 0x000fe4000001ff00 */
[----:B0-----:R-:W-:Y:S01]  /*de80*/  ISETP.NE.AND P2, PT, R3, 0x1, PT ;  /* 0x000000010300780c */ /* 0x001fe20003f45270 */
[----:B------:R-:W-:Y:S01]  /*de90*/  IMAD.IADD R3, R204, 0x1, R191 ;  /* 0x00000001cc037824 */ /* 0x000fe200078e02bf */
[----:B------:R-:W-:Y:S02]  /*dea0*/  CS2R R134, SRZ ;  /* 0x0000000000867805 */ /* 0x000fe4000001ff00 */
[----:B------:R-:W-:-:S02]  /*deb0*/  CS2R R132, SRZ ;  /* 0x0000000000847805 */ /* 0x000fc4000001ff00 */
[----:B------:R-:W-:Y:S02]  /*dec0*/  CS2R R130, SRZ ;  /* 0x0000000000827805 */ /* 0x000fe4000001ff00 */
[----:B------:R-:W-:Y:S02]  /*ded0*/  CS2R R126, SRZ ;  /* 0x00000000007e7805 */ /* 0x000fe4000001ff00 */
[----:B------:R-:W-:Y:S02]  /*dee0*/  CS2R R124, SRZ ;  /* 0x00000000007c7805 */ /* 0x000fe4000001ff00 */
[----:B------:R-:W-:Y:S02]  /*def0*/  CS2R R122, SRZ ;  /* 0x00000000007a7805 */ /* 0x000fe4000001ff00 */
[----:B------:R-:W-:Y:S01]  /*df00*/  CS2R R120, SRZ ;  /* 0x0000000000787805 */ /* 0x000fe2000001ff00 */
[----:B------:R-:W0:Y:S08]  /*df10*/  @P2 LDC R4, c[0x0][0x44c] ;  /* 0x00011300ff042b82 */ /* 0x000e300000000800 */
[----:B------:R-:W1:Y:S01]  /*df20*/  @P2 LDC R7, c[0x0][0x450] ;  /* 0x00011400ff072b82 */ /* 0x000e620000000800 */
[----:B0-----:R-:W-:-:S05]  /*df30*/  @P2 IMAD.HI.U32 R4, R3, R4, RZ ;  /* 0x0000000403042227 */ /* 0x001fca00078e00ff */
[----:B-1----:R-:W-:Y:S01]  /*df40*/  @P2 SHF.R.U32.HI R3, RZ, R7, R4 ;  /* 0x00000007ff032219 */ /* 0x002fe20000011604 */
[----:B------:R-:W-:-:S04]  /*df50*/  IMAD.MOV.U32 R4, RZ, RZ, -0x80 ;  /* 0xffffff80ff047424 */ /* 0x000fc800078e00ff */
[----:B------:R-:W0:Y:S01]  /*df60*/  SHFL.IDX PT, R8, R3, 0x1, 0x1c1f ;  /* 0x003c1f0003087f89 */ /* 0x000e2200000e0000 */
[----:B------:R-:W-:-:S03]  /*df70*/  IMAD R4, R129, R4, 0x80 ;  /* 0x0000008081047424 */ /* 0x000fc600078e0204 */
[----:B------:R-:W1:Y:S01]  /*df80*/  SHFL.IDX PT, R11, R3, RZ, 0x1c1f ;  /* 0x001c1fff030b7589 */ /* 0x000e6200000e0000 */
[----:B------:R-:W-:Y:S01]  /*df90*/  VIADD R6, R4, 0x1 ;  /* 0x0000000104067836 */ /* 0x000fe20000000000 */
[----:B------:R-:W-:-:S03]  /*dfa0*/  IADD3 R4, R193, R4, RZ ;  /* 0x00000004c1047210 */ /* 0x000fc60007ffe0ff */
[C---:B------:R-:W-:Y:S02]  /*dfb0*/  IMAD R6, R203.reuse, -0x2, R6 ;  /* 0xfffffffecb067824 */ /* 0x040fe400078e0206 */
[----:B------:R-:W-:-:S03]  /*dfc0*/  IMAD R4, R203, -0x2, R4 ;  /* 0xfffffffecb047824 */ /* 0x000fc600078e0204 */
[----:B------:R-:W-:-:S04]  /*dfd0*/  IADD3 R7, -R192, R6, R193 ;  /* 0x00000006c0077210 */ /* 0x000fc80007ffe1c1 */
[----:B0-----:R-:W-:-:S04]  /*dfe0*/  VIADDMNMX R8, R8, R7, R4, PT ;  /* 0x0000000708087246 */ /* 0x001fc80003800104 */
[C---:B------:R-:W-:Y:S02]  /*dff0*/  ISETP.GT.AND P4, PT, R8.reuse, RZ, PT ;  /* 0x000000ff0800720c */ /* 0x040fe40003f84270 */
[C---:B------:R-:W-:Y:S02]  /*e000*/  ISETP.GT.AND P5, PT, R8.reuse, 0x1, PT ;  /* 0x000000010800780c */ /* 0x040fe40003fa4270 */
[----:B------:R-:W-:Y:S02]  /*e010*/  ISETP.GT.AND P3, PT, R8, 0x8, PT ;  /* 0x000000080800780c */ /* 0x000fe40003f64270 */
[----:B-1----:R-:W-:Y:S01]  /*e020*/  VIADDMNMX R11, R11, R7, R4, PT ;  /* 0x000000070b0b7246 */ /* 0x002fe20003800104 */
        /* <DEDUP_REMOVED lines=8> */
[----:B------:R-:W-:Y:S01]  /*e0b0*/  HGMMA.64x128x16.F32 R24, gdesc[UR4], R24, gsb0 ;  /* 0x01e00000041879f0 */ /* 0x000fe20008000818 */
[----:B------:R-:W-:Y:S02]  /*e0c0*/  ULDC UR6, c[0x0][0x988] ;  /* 0x0002620000067ab9 */ /* 0x000fe40000000800 */
[----:B------:R-:W-:Y:S01]  /*e0d0*/  IMAD.U32 R3, RZ, RZ, UR6 ;  /* 0x00000006ff037e24 */ /* 0x000fe2000f8e00ff */
        /* <DEDUP_REMOVED lines=39> */
[----:B------:R-:W-:Y:S01]  /*e350*/  IMAD.MOV.U32 R43, RZ, RZ, R191 ;  /* 0x000000ffff2b7224 */ /* 0x000fe200078e00bf */
        /* <DEDUP_REMOVED lines=66> */
[C---:B------:R-:W-:Y:S02]  /*e780*/  ISETP.GT.AND P4, PT, R11.reuse, RZ, PT ;  /* 0x000000ff0b00720c */ /* 0x040fe40003f84270 */
[----:B------:R-:W-:Y:S02]  /*e790*/  FMNMX.FTZ R13, R46, R9, !PT ;  /* 0x000000092e0d7209 */ /* 0x000fe40007810000 */
[----:B------:R-:W-:-:S02]  /*e7a0*/  ISETP.GT.AND P5, PT, R11, 0x1, PT ;  /* 0x000000010b00780c */ /* 0x000fc40003fa4270 */
[----:B------:R-:W-:Y:S01]  /*e7b0*/  FSEL R92, R24, -INF , P4 ;  /* 0xff800000185c7808 */ /* 0x000fe20002000000 */
[----:B------:R-:W1:Y:S01]  /*e7c0*/  SHFL.BFLY PT, R8, R13, 0x2, 0x1f ;  /* 0x0c401f000d087f89 */ /* 0x000e6200000e0000 */
[----:B------:R-:W-:Y:S02]  /*e7d0*/  FSEL R25, R25, -INF , P5 ;  /* 0xff80000019197808 */ /* 0x000fe40002800000 */
[----:B------:R-:W-:Y:S02]  /*e7e0*/  ISETP.GT.AND P4, PT, R11, 0x9, PT ;  /* 0x000000090b00780c */ /* 0x000fe40003f84270 */
[----:B------:R-:W-:Y:S02]  /*e7f0*/  FMNMX.FTZ R7, R92, R25, !PT ;  /* 0x000000195c077209 */ /* 0x000fe40007810000 */
[----:B-1----:R-:W-:-:S05]  /*e800*/  FMNMX.FTZ R15, R13, R8, !PT ;  /* 0x000000080d0f7209 */ /* 0x002fca0007810000 */
[----:B------:R-:W1:Y:S02]  /*e810*/  SHFL.BFLY PT, R8, R15, 0x1, 0x1f ;  /* 0x0c201f000f087f89 */ /* 0x000e6400000e0000 */
[----:B-1----:R-:W-:-:S04]  /*e820*/  FMNMX.FTZ R8, R15, R8, !PT ;  /* 0x000000080f087209 */ /* 0x002fc80007810000 */
[C---:B------:R-:W-:Y:S01]  /*e830*/  FSETP.NEU.FTZ.AND P3, PT, R8.reuse, -INF , PT ;  /* 0xff8000000800780b */ /* 0x040fe20003f7d000 */
[----:B------:R-:W-:-:S05]  /*e840*/  FMUL.FTZ R9, R8, R3 ;  /* 0x0000000308097220 */ /* 0x000fca0000410000 */
[----:B------:R-:W-:Y:S02]  /*e850*/  FSEL R9, R9, RZ, P3 ;  /* 0x000000ff09097208 */ /* 0x000fe40001800000 */
[----:B------:R-:W-:-:S03]  /*e860*/  ISETP.GT.AND P3, PT, R11, 0x8, PT ;  /* 0x000000080b00780c */ /* 0x000fc60003f64270 */
[-CC-:B------:R-:W-:Y:S01]  /*e870*/  FFMA.FTZ R181, R12, R3.reuse, -R9.reuse ;  /* 0x000000030cb57223 */ /* 0x180fe20000010809 */
[-CC-:B------:R-:W-:Y:S01]  /*e880*/  FFMA.FTZ R12, R88, R3.reuse, -R9.reuse ;  /* 0x00000003580c7223 */ /* 0x180fe20000010809 */
[----:B------:R-:W-:Y:S01]  /*e890*/  FSEL R88, R28, -INF , P3 ;  /* 0xff8000001c587808 */ /* 0x000fe20001800000 */
[-CC-:B------:R-:W-:Y:S01]  /*e8a0*/  FFMA.FTZ R183, R90, R3.reuse, -R9.reuse ;  /* 0x000000035ab77223 */ /* 0x180fe20000010809 */
[----:B------:R-:W-:Y:S01]  /*e8b0*/  ISETP.GT.AND P3, PT, R11, 0x10, PT ;  /* 0x000000100b00780c */ /* 0x000fe20003f64270 */
[-CC-:B------:R-:W-:Y:S01]  /*e8c0*/  FFMA.FTZ R13, R94, R3.reuse, -R9.reuse ;  /* 0x000000035e0d7223 */ /* 0x180fe20000010809 */
[----:B------:R-:W-:Y:S01]  /*e8d0*/  FSEL R90, R29, -INF , P4 ;  /* 0xff8000001d5a7808 */ /* 0x000fe20002000000 */
[--C-:B------:R-:W-:Y:S01]  /*e8e0*/  FFMA.FTZ R177, R96, R3, -R9.reuse ;  /* 0x0000000360b17223 */ /* 0x100fe20000010809 */
[----:B------:R-:W-:Y:S01]  /*e8f0*/  FMNMX.FTZ R7, R88, R7, !PT ;  /* 0x0000000758077209 */ /* 0x000fe20007810000 */
[-CC-:B------:R-:W-:Y:S01]  /*e900*/  FFMA.FTZ R24, R100, R3.reuse, -R9.reuse ;  /* 0x0000000364187223 */ /* 0x180fe20000010809 */
[C---:B------:R-:W-:Y:S01]  /*e910*/  ISETP.GT.AND P4, PT, R11.reuse, 0x11, PT ;  /* 0x000000110b00780c */ /* 0x040fe20003f84270 */
[-CC-:B------:R-:W-:Y:S01]  /*e920*/  FFMA.FTZ R179, R102, R3.reuse, -R9.reuse ;  /* 0x0000000366b37223 */ /* 0x180fe20000010809 */
[----:B------:R-:W-:Y:S01]  /*e930*/  FSEL R94, R32, -INF , P3 ;  /* 0xff800000205e7808 */ /* 0x000fe20001800000 */
[--C-:B------:R-:W-:Y:S01]  /*e940*/  FFMA.FTZ R28, R104, R3, -R9.reuse ;  /* 0x00000003681c7223 */ /* 0x100fe20000010809 */
[----:B------:R-:W-:Y:S01]  /*e950*/  FMNMX.FTZ R7, R90, R7, !PT ;  /* 0x000000075a077209 */ /* 0x000fe20007810000 */
        /* <DEDUP_REMOVED lines=19> */
[C---:B------:R-:W-:Y:S01]  /*ea90*/  ISETP.GT.AND P4, PT, R11.reuse, 0x21, PT ;  /* 0x000000210b00780c */ /* 0x040fe20003f84270 */
[-CC-:B------:R-:W-:Y:S01]  /*eaa0*/  FFMA.FTZ R42, R42, R3.reuse, -R9.reuse ;  /* 0x000000032a2a7223 */ /* 0x180fe20000010809 */
[----:B------:R-:W-:Y:S01]  /*eab0*/  FSEL R40, R40, -INF , P3 ;  /* 0xff80000028287808 */ /* 0x000fe20001800000 */
[--C-:B------:R-:W-:Y:S01]  /*eac0*/  FFMA.FTZ R6, R6, R3, -R9.reuse ;  /* 0x0000000306067223 */ /* 0x100fe20000010809 */
[----:B------:R-:W-:Y:S01]  /*ead0*/  FMNMX.FTZ R7, R100, R7, !PT ;  /* 0x0000000764077209 */ /* 0x000fe20007810000 */
[----:B------:R-:W1:Y:S01]  /*eae0*/  MUFU.EX2 R4, R12 ;  /* 0x0000000c00047308 */ /* 0x000e620000000800 */
[----:B------:R-:W-:Y:S01]  /*eaf0*/  ISETP.GT.AND P3, PT, R11, 0x28, PT ;  /* 0x000000280b00780c */ /* 0x000fe20003f64270 */
[-CC-:B------:R-:W-:Y:S01]  /*eb00*/  FFMA.FTZ R10, R10, R3.reuse, -R9.reuse ;  /* 0x000000030a0a7223 */ /* 0x180fe20000010809 */
[----:B------:R-:W-:Y:S01]  /*eb10*/  FSEL R102, R41, -INF , P4 ;  /* 0xff80000029667808 */ /* 0x000fe20002000000 */
[--C-:B------:R-:W-:Y:S01]  /*eb20*/  FFMA.FTZ R157, R66, R3, -R9.reuse ;  /* 0x00000003429d7223 */ /* 0x100fe20000010809 */
[----:B------:R-:W-:Y:S01]  /*eb30*/  FMNMX.FTZ R7, R40, R7, !PT ;  /* 0x0000000728077209 */ /* 0x000fe20007810000 */
[-CC-:B------:R-:W-:Y:S01]  /*eb40*/  FFMA.FTZ R14, R14, R3.reuse, -R9.reuse ;  /* 0x000000030e0e7223 */ /* 0x180fe20000010809 */
[C---:B------:R-:W-:Y:S01]  /*eb50*/  ISETP.GT.AND P4, PT, R11.reuse, 0x29, PT ;  /* 0x000000290b00780c */ /* 0x040fe20003f84270 */
[----:B------:R-:W2:Y:S01]  /*eb60*/  MUFU.EX2 R183, R183 ;  /* 0x000000b700b77308 */ /* 0x000ea20000000800 */
[----:B------:R-:W-:Y:S01]  /*eb70*/  FSEL R44, R44, -INF , P3 ;  /* 0xff8000002c2c7808 */ /* 0x000fe20001800000 */
[--C-:B------:R-:W-:Y:S01]  /*eb80*/  FFMA.FTZ R159, R70, R3, -R9.reuse ;  /* 0x00000003469f7223 */ /* 0x100fe20000010809 */
[----:B------:R-:W-:Y:S01]  /*eb90*/  FMNMX.FTZ R7, R102, R7, !PT ;  /* 0x0000000766077209 */ /* 0x000fe20007810000 */
[-CC-:B------:R-:W-:Y:S01]  /*eba0*/  FFMA.FTZ R20, R20, R3.reuse, -R9.reuse ;  /* 0x0000000314147223 */ /* 0x180fe20000010809 */
[----:B------:R-:W-:Y:S01]  /*ebb0*/  ISETP.GT.AND P3, PT, R11, 0x30, PT ;  /* 0x000000300b00780c */ /* 0x000fe20003f64270 */
[--C-:B------:R-:W-:Y:S01]  /*ebc0*/  FFMA.FTZ R161, R74, R3, -R9.reuse ;  /* 0x000000034aa17223 */ /* 0x100fe20000010809 */
[----:B------:R-:W-:Y:S01]  /*ebd0*/  FSEL R104, R45, -INF , P4 ;  /* 0xff8000002d687808 */ /* 0x000fe20002000000 */
[----:B------:R3:W4:Y:S01]  /*ebe0*/  MUFU.EX2 R12, R13 ;  /* 0x0000000d000c7308 */ /* 0x0007220000000800 */
        /* <DEDUP_REMOVED lines=13> */
[----:B------:R-:W-:Y:S01]  /*ecc0*/  FFMA.FTZ R46, R46, R3, -R9 ;  /* 0x000000032e2e7223 */ /* 0x000fe20000010809 */
[----:B------:R-:W-:Y:S01]  /*ecd0*/  ISETP.GT.AND P4, PT, R11, 0x39, PT ;  /* 0x000000390b00780c */ /* 0x000fe20003f84270 */
[----:B------:R-:W0:Y:S01]  /*ece0*/  MUFU.EX2 R177, R177 ;  /* 0x000000b100b17308 */ /* 0x000e220000000800 */
[----:B------:R-:W-:-:S02]  /*ecf0*/  FSEL R52, R52, -INF , P3 ;  /* 0xff80000034347808 */ /* 0x000fc40001800000 */
[----:B------:R-:W-:Y:S02]  /*ed00*/  FMNMX.FTZ R7, R106, R7, !PT ;  /* 0x000000076a077209 */ /* 0x000fe40007810000 */
[----:B------:R-:W-:Y:S02]  /*ed10*/  ISETP.GT.AND P3, PT, R11, 0x40, PT ;  /* 0x000000400b00780c */ /* 0x000fe40003f64270 */
[----:B------:R-:W-:Y:S01]  /*ed20*/  FSEL R108, R53, -INF , P4 ;  /* 0xff800000356c7808 */ /* 0x000fe20002000000 */
[----:B------:R-:W0:Y:S01]  /*ed30*/  MUFU.EX2 R24, R24 ;  /* 0x0000001800187308 */ /* 0x000e220000000800 */
[----:B------:R-:W-:Y:S02]  /*ed40*/  FMNMX.FTZ R7, R52, R7, !PT ;  /* 0x0000000734077209 */ /* 0x000fe40007810000 */
[----:B------:R-:W-:Y:S02]  /*ed50*/  ISETP.GT.AND P4, PT, R11, 0x41, PT ;  /* 0x000000410b00780c */ /* 0x000fe40003f84270 */
[----:B------:R-:W-:-:S02]  /*ed60*/  FSEL R56, R56, -INF , P3 ;  /* 0xff80000038387808 */ /* 0x000fc40001800000 */
[----:B------:R-:W-:Y:S01]  /*ed70*/  FMNMX.FTZ R7, R108, R7, !PT ;  /* 0x000000076c077209 */ /* 0x000fe20007810000 */
[----:B------:R-:W0:Y:S01]  /*ed80*/  MUFU.EX2 R179, R179 ;  /* 0x000000b300b37308 */ /* 0x000e220000000800 */
[----:B------:R-:W-:Y:S02]  /*ed90*/  ISETP.GT.AND P3, PT, R11, 0x48, PT ;  /* 0x000000480b00780c */ /* 0x000fe40003f64270 */
[----:B------:R-:W-:Y:S02]  /*eda0*/  FSEL R110, R57, -INF , P4 ;  /* 0xff800000396e7808 */ /* 0x000fe40002000000 */
[----:B------:R-:W-:Y:S02]  /*edb0*/  FMNMX.FTZ R7, R56, R7, !PT ;  /* 0x0000000738077209 */ /* 0x000fe40007810000 */
[----:B------:R-:W-:Y:S01]  /*edc0*/  ISETP.GT.AND P4, PT, R11, 0x49, PT ;  /* 0x000000490b00780c */ /* 0x000fe20003f84270 */
[----:B------:R-:W0:Y:S01]  /*edd0*/  MUFU.EX2 R28, R28 ;  /* 0x0000001c001c7308 */ /* 0x000e220000000800 */
[----:B------:R-:W-:-:S02]  /*ede0*/  FSEL R112, R60, -INF , P3 ;  /* 0xff8000003c707808 */ /* 0x000fc40001800000 */
[----:B------:R-:W-:Y:S02]  /*edf0*/  FMNMX.FTZ R7, R110, R7, !PT ;  /* 0x000000076e077209 */ /* 0x000fe40007810000 */
[----:B------:R-:W-:Y:S02]  /*ee00*/  ISETP.GT.AND P3, PT, R11, 0x50, PT ;  /* 0x000000500b00780c */ /* 0x000fe40003f64270 */
[----:B------:R-:W-:Y:S01]  /*ee10*/  FSEL R60, R61, -INF , P4 ;  /* 0xff8000003d3c7808 */ /* 0x000fe20002000000 */
[----:B------:R-:W-:Y:S01]  /*ee20*/  MUFU.EX2 R173, R173 ;  /* 0x000000ad00ad7308 */ /* 0x000fe20000000800 */
[----:B------:R-:W-:Y:S02]  /*ee30*/  FMNMX.FTZ R7, R112, R7, !PT ;  /* 0x0000000770077209 */ /* 0x000fe40007810000 */
[----:B------:R-:W-:Y:S02]  /*ee40*/  ISETP.GT.AND P4, PT, R11, 0x51, PT ;  /* 0x000000510b00780c */ /* 0x000fe40003f84270 */
[----:B------:R-:W-:-:S02]  /*ee50*/  FSEL R64, R64, -INF , P3 ;  /* 0xff80000040407808 */ /* 0x000fc40001800000 */
[----:B------:R-:W-:Y:S01]  /*ee60*/  FMNMX.FTZ R7, R60, R7, !PT ;  /* 0x000000073c077209 */ /* 0x000fe20007810000 */
[----:B------:R-:W-:Y:S01]  /*ee70*/  MUFU.EX2 R32, R32 ;  /* 0x0000002000207308 */ /* 0x000fe20000000800 */
[----:B------:R-:W-:Y:S02]  /*ee80*/  ISETP.GT.AND P3, PT, R11, 0x58, PT ;  /* 0x000000580b00780c */ /* 0x000fe40003f64270 */
[----:B------:R-:W-:Y:S02]  /*ee90*/  FSEL R50, R65, -INF , P4 ;  /* 0xff80000041327808 */ /* 0x000fe40002000000 */
[----:B------:R-:W-:Y:S02]  /*eea0*/  FMNMX.FTZ R7, R64, R7, !PT ;  /* 0x0000000740077209 */ /* 0x000fe40007810000 */
[----:B------:R-:W-:Y:S01]  /*eeb0*/  ISETP.GT.AND P4, PT, R11, 0x59, PT ;  /* 0x000000590b00780c */ /* 0x000fe20003f84270 */
[----:B------:R-:W-:Y:S01]  /*eec0*/  MUFU.EX2 R175, R175 ;  /* 0x000000af00af7308 */ /* 0x000fe20000000800 */
        /* <DEDUP_REMOVED lines=32> */
[----:B------:R-:W-:Y:S02]  /*f0d0*/  FSEL R118, R85, -INF , P4 ;  /* 0xff80000055767808 */ /* 0x000fe40002000000 */
[----:B------:R-:W-:Y:S01]  /*f0e0*/  FMNMX.FTZ R7, R84, R7, !PT ;  /* 0x0000000754077209 */ /* 0x000fe20007810000 */
[----:B------:R-:W-:Y:S03]  /*f0f0*/  MUFU.EX2 R6, R6 ;  /* 0x0000000600067308 */ /* 0x000fe60000000800 */
[----:B------:R-:W-:-:S05]  /*f100*/  FMNMX.FTZ R7, R118, R7, !PT ;  /* 0x0000000776077209 */ /* 0x000fca0007810000 */
[----:B------:R-:W1:Y:S01]  /*f110*/  SHFL.BFLY PT, R62, R7, 0x2, 0x1f ;  /* 0x0c401f00073e7f89 */ /* 0x000e6200000e0000 */
[----:B------:R-:W-:Y:S08]  /*f120*/  MUFU.EX2 R155, R155 ;  /* 0x0000009b009b7308 */ /* 0x000ff00000000800 */
[----:B------:R-:W-:Y:S08]  /*f130*/  MUFU.EX2 R10, R10 ;  /* 0x0000000a000a7308 */ /* 0x000ff00000000800 */
[----:B------:R-:W-:Y:S01]  /*f140*/  MUFU.EX2 R157, R157 ;  /* 0x0000009d009d7308 */ /* 0x000fe20000000800 */
[----:B-1----:R-:W-:-:S07]  /*f150*/  FMNMX.FTZ R62, R7, R62, !PT ;  /* 0x0000003e073e7209 */ /* 0x002fce0007810000 */
[----:B------:R-:W-:Y:S01]  /*f160*/  MUFU.EX2 R14, R14 ;  /* 0x0000000e000e7308 */ /* 0x000fe20000000800 */
[----:B------:R-:W1:Y:S07]  /*f170*/  SHFL.BFLY PT, R7, R62, 0x1, 0x1f ;  /* 0x0c201f003e077f89 */ /* 0x000e6e00000e0000 */
[----:B------:R-:W-:Y:S08]  /*f180*/  MUFU.EX2 R159, R159 ;  /* 0x0000009f009f7308 */ /* 0x000ff00000000800 */
[----:B------:R-:W-:Y:S08]  /*f190*/  MUFU.EX2 R20, R20 ;  /* 0x0000001400147308 */ /* 0x000ff00000000800 */
[----:B------:R-:W-:Y:S01]  /*f1a0*/  MUFU.EX2 R161, R161 ;  /* 0x000000a100a17308 */ /* 0x000fe20000000800 */
[----:B-1----:R-:W-:-:S04]  /*f1b0*/  FMNMX.FTZ R7, R62, R7, !PT ;  /* 0x000000073e077209 */ /* 0x002fc80007810000 */
[C---:B------:R-:W-:Y:S01]  /*f1c0*/  FSETP.NEU.FTZ.AND P3, PT, R7.reuse, -INF , PT ;  /* 0xff8000000700780b */ /* 0x040fe20003f7d000 */
[----:B------:R-:W-:Y:S02]  /*f1d0*/  FMUL.FTZ R11, R7, R3 ;  /* 0x00000003070b7220 */ /* 0x000fe40000410000 */
[----:B------:R-:W-:Y:S03]  /*f1e0*/  MUFU.EX2 R26, R26 ;  /* 0x0000001a001a7308 */ /* 0x000fe60000000800 */
[----:B------:R-:W-:-:S05]  /*f1f0*/  FSEL R29, R11, RZ, P3 ;  /* 0x000000ff0b1d7208 */ /* 0x000fca0001800000 */
[----:B------:R-:W-:Y:S01]  /*f200*/  MUFU.EX2 R163, R163 ;  /* 0x000000a300a37308 */ /* 0x000fe20000000800 */
[-CC-:B------:R-:W-:Y:S01]  /*f210*/  FFMA.FTZ R180, R92, R3.reuse, -R29.reuse ;  /* 0x000000035cb47223 */ /* 0x180fe2000001081d */
[-CC-:B------:R-:W-:Y:S01]  /*f220*/  FFMA.FTZ R9, R25, R3.reuse, -R29.reuse ;  /* 0x0000000319097223 */ /* 0x180fe2000001081d */
[-CC-:B------:R-:W-:Y:S01]  /*f230*/  FFMA.FTZ R182, R88, R3.reuse, -R29.reuse ;  /* 0x0000000358b67223 */ /* 0x180fe2000001081d */
[-CC-:B------:R-:W-:Y:S01]  /*f240*/  FFMA.FTZ R172, R40, R3.reuse, -R29.reuse ;  /* 0x0000000328ac7223 */ /* 0x180fe2000001081d */
[----:B------:R-:W-:Y:S01]  /*f250*/  FADD.FTZ R40, R181, R4 ;  /* 0x00000004b5287221 */ /* 0x000fe20000010000 */
[-CC-:B------:R-:W-:Y:S01]  /*f260*/  FFMA.FTZ R11, R90, R3.reuse, -R29.reuse ;  /* 0x000000035a0b7223 */ /* 0x180fe2000001081d */
[-CC-:B------:R-:W-:Y:S01]  /*f270*/  FFMA.FTZ R176, R94, R3.reuse, -R29.reuse ;  /* 0x000000035eb07223 */ /* 0x180fe2000001081d */
[----:B------:R-:W-:Y:S01]  /*f280*/  MUFU.EX2 R180, R180 ;  /* 0x000000b400b47308 */ /* 0x000fe20000000800 */
[----:B--2---:R-:W-:Y:S01]  /*f290*/  FADD.FTZ R33, R183, R40 ;  /* 0x00000028b7217221 */ /* 0x004fe20000010000 */
[-CC-:B---3--:R-:W-:Y:S01]  /*f2a0*/  FFMA.FTZ R13, R96, R3.reuse, -R29.reuse ;  /* 0x00000003600d7223 */ /* 0x188fe2000001081d */
[-CC-:B------:R-:W-:Y:S01]  /*f2b0*/  FFMA.FTZ R168, R48, R3.reuse, -R29.reuse ;  /* 0x0000000330a87223 */ /* 0x180fe2000001081d */
[-C--:B------:R-:W-:Y:S01]  /*f2c0*/  FFMA.FTZ R178, R98, R3.reuse, -R29 ;  /* 0x0000000362b27223 */ /* 0x080fe2000001081d */
[----:B----4-:R-:W-:Y:S01]  /*f2d0*/  FADD.FTZ R40, R12, R33 ;  /* 0x000000210c287221 */ /* 0x010fe20000010000 */
[----:B------:R-:W1:Y:S01]  /*f2e0*/  @P2 LDC R48, c[0x0][0x44c] ;  /* 0x00011300ff302b82 */ /* 0x000e620000000800 */
[-CC-:B------:R-:W-:Y:S01]  /*f2f0*/  FFMA.FTZ R15, R100, R3.reuse, -R29.reuse ;  /* 0x00000003640f7223 */ /* 0x180fe2000001081d */
[----:B------:R-:W2:Y:S01]  /*f300*/  MUFU.EX2 R9, R9 ;  /* 0x0000000900097308 */ /* 0x000ea20000000800 */
[----:B0-----:R-:W-:Y:S01]  /*f310*/  FADD.FTZ R35, R177, R40 ;  /* 0x00000028b1237221 */ /* 0x001fe20000010000 */
[-CC-:B------:R-:W-:Y:S01]  /*f320*/  FFMA.FTZ R170, R52, R3.reuse, -R29.reuse ;  /* 0x0000000334aa7223 */ /* 0x180fe2000001081d */
[-CC-:B------:R-:W-:Y:S01]  /*f330*/  FFMA.FTZ R174, R44, R3.reuse, -R29.reuse ;  /* 0x000000032cae7223 */ /* 0x180fe2000001081d */
[-C--:B------:R-:W-:Y:S01]  /*f340*/  FFMA.FTZ R21, R102, R3.reuse, -R29 ;  /* 0x0000000366157223 */ /* 0x080fe2000001081d */
[----:B------:R-:W-:Y:S01]  /*f350*/  FADD.FTZ R40, R24, R35 ;  /* 0x0000002318287221 */ /* 0x000fe20000010000 */
[----:B------:R-:W0:Y:S01]  /*f360*/  @P2 LDC R52, c[0x0][0x450] ;  /* 0x00011400ff342b82 */ /* 0x000e220000000800 */
[-CC-:B------:R-:W-:Y:S01]  /*f370*/  FFMA.FTZ R25, R104, R3.reuse, -R29.reuse ;  /* 0x0000000368197223 */ /* 0x180fe2000001081d */
[----:B------:R-:W3:Y:S01]  /*f380*/  MUFU.EX2 R182, R182 ;  /* 0x000000b600b67308 */ /* 0x000ee20000000800 */
[----:B------:R-:W-:Y:S01]  /*f390*/  FADD.FTZ R37, R179, R40 ;  /* 0x00000028b3257221 */ /* 0x000fe20000010000 */
[-CC-:B------:R-:W-:Y:S01]  /*f3a0*/  FFMA.FTZ R27, R106, R3.reuse, -R29.reuse ;  /* 0x000000036a1b7223 */ /* 0x180fe2000001081d */
[-CC-:B------:R-:W-:Y:S01]  /*f3b0*/  FFMA.FTZ R31, R108, R3.reuse, -R29.reuse ;  /* 0x000000036c1f7223 */ /* 0x180fe2000001081d */
[-C--:B------:R-:W-:Y:S01]  /*f3c0*/  FFMA.FTZ R152, R56, R3.reuse, -R29 ;  /* 0x0000000338987223 */ /* 0x080fe2000001081d */
[----:B------:R-:W-:Y:S01]  /*f3d0*/  FADD.FTZ R44, R28, R37 ;  /* 0x000000251c2c7221 */ /* 0x000fe20000010000 */
[-CC-:B------:R-:W-:Y:S01]  /*f3e0*/  FFMA.FTZ R33, R110, R3.reuse, -R29.reuse ;  /* 0x000000036e217223 */ /* 0x180fe2000001081d */
[-C--:B------:R-:W-:Y:S01]  /*f3f0*/  FFMA.FTZ R154, R112, R3.reuse, -R29 ;  /* 0x00000003709a7223 */ /* 0x080fe2000001081d */
[----:B------:R-:W4:Y:S01]  /*f400*/  MUFU.EX2 R11, R11 ;  /* 0x0000000b000b7308 */ /* 0x000f220000000800 */
[----:B--2---:R-:W-:Y:S01]  /*f410*/  FADD.FTZ R35, R180, R9 ;  /* 0x00000009b4237221 */ /* 0x004fe20000010000 */
[----:B------:R-:W-:Y:S01]  /*f420*/  FADD.FTZ R39, R173, R44 ;  /* 0x0000002cad277221 */ /* 0x000fe20000010000 */
[-CC-:B------:R-:W-:Y:S01]  /*f430*/  FFMA.FTZ R60, R60, R3.reuse, -R29.reuse ;  /* 0x000000033c3c7223 */ /* 0x180fe2000001081d */
[-CC-:B------:R-:W-:Y:S01]  /*f440*/  FFMA.FTZ R64, R64, R3.reuse, -R29.reuse ;  /* 0x0000000340407223 */ /* 0x180fe2000001081d */
[----:B------:R-:W-:Y:S01]  /*f450*/  FFMA.FTZ R50, R50, R3, -R29 ;  /* 0x0000000332327223 */ /* 0x000fe2000001081d */
[----:B-1----:R-:W-:-:S04]  /*f460*/  @P2 IMAD.HI.U32 R41, R191, R48, RZ ;  /* 0x00000030bf292227 */ /* 0x002fc800078e00ff */
[-C--:B------:R-:W-:Y:S01]  /*f470*/  FFMA.FTZ R68, R68, R3.reuse, -R29 ;  /* 0x0000000344447223 */ /* 0x080fe2000001081d */
[----:B------:R-:W1:Y:S01]  /*f480*/  MUFU.EX2 R176, R176 ;  /* 0x000000b000b07308 */ /* 0x000e620000000800 */
[----:B---3--:R-:W-:Y:S01]  /*f490*/  FADD.FTZ R40, R182, R35 ;  /* 0x00000023b6287221 */ /* 0x008fe20000010000 */
[-CC-:B------:R-:W-:Y:S01]  /*f4a0*/  FFMA.FTZ R114, R114, R3.reuse, -R29.reuse ;  /* 0x0000000372727223 */ /* 0x180fe2000001081d */
[--C-:B------:R-:W-:Y:S01]  /*f4b0*/  FFMA.FTZ R72, R72, R3, -R29.reuse ;  /* 0x0000000348487223 */ /* 0x100fe2000001081d */
[----:B------:R-:W-:Y:S01]  /*f4c0*/  F2FP.F16.F32.PACK_AB R181, R4, R181 ;  /* 0x000000b504b5723e */ /* 0x000fe200000000ff */
[-C--:B------:R-:W-:Y:S01]  /*f4d0*/  FFMA.FTZ R54, R54, R3.reuse, -R29 ;  /* 0x0000000336367223 */ /* 0x080fe2000001081d */
[----:B0-----:R-:W-:Y:S01]  /*f4e0*/  @P2 SHF.R.U32.HI R43, RZ, R52, R41 ;  /* 0x00000034ff2b2219 */ /* 0x001fe20000011629 */
[----:B------:R-:W-:Y:S01]  /*f4f0*/  FFMA.FTZ R76, R76, R3, -R29 ;  /* 0x000000034c4c7223 */ /* 0x000fe2000001081d */
[----:B------:R-:W0:Y:S01]  /*f500*/  MUFU.EX2 R13, R13 ;  /* 0x0000000d000d7308 */ /* 0x000e220000000800 */
[----:B----4-:R-:W-:Y:S01]  /*f510*/  FADD.FTZ R37, R11, R40 ;  /* 0x000000280b257221 */ /* 0x010fe20000010000 */
[----:B------:R-:W-:Y:S01]  /*f520*/  FADD.FTZ R40, R32, R39 ;  /* 0x0000002720287221 */ /* 0x000fe20000010000 */
[----:B------:R-:W-:Y:S01]  /*f530*/  IADD3 R44, R43, R193, -R192 ;  /* 0x000000c12b2c7210 */ /* 0x000fe20007ffe8c0 */
[-CC-:B------:R-:W-:Y:S01]  /*f540*/  FFMA.FTZ R116, R116, R3.reuse, -R29.reuse ;  /* 0x0000000374747223 */ /* 0x180fe2000001081d */
[-C--:B------:R-:W-:Y:S01]  /*f550*/  FFMA.FTZ R80, R80, R3.reuse, -R29 ;  /* 0x0000000350507223 */ /* 0x080fe2000001081d */
[----:B------:R-:W-:Y:S01]  /*f560*/  FADD.FTZ R39, R175, R40 ;  /* 0x00000028af277221 */ /* 0x000fe20000010000 */
[----:B------:R-:W-:Y:S01]  /*f570*/  SHF.R.S32.HI R47, RZ, 0x1f, R44 ;  /* 0x0000001fff2f7819 */ /* 0x000fe2000001142c */
[----:B------:R-:W2:Y:S01]  /*f580*/  MUFU.EX2 R178, R178 ;  /* 0x000000b200b27308 */ /* 0x000ea20000000800 */
[----:B-1----:R-:W-:Y:S01]  /*f590*/  FADD.FTZ R0, R176, R37 ;  /* 0x00000025b0007221 */ /* 0x002fe20000010000 */
[----:B------:R-:W-:Y:S01]  /*f5a0*/  FADD.FTZ R40, R36, R39 ;  /* 0x0000002724287221 */ /* 0x000fe20000010000 */
[-CC-:B------:R-:W-:Y:S01]  /*f5b0*/  FFMA.FTZ R58, R58, R3.reuse, -R29.reuse ;  /* 0x000000033a3a7223 */ /* 0x180fe2000001081d */
[-CC-:B------:R-:W-:Y:S01]  /*f5c0*/  FFMA.FTZ R84, R84, R3.reuse, -R29.reuse ;  /* 0x0000000354547223 */ /* 0x180fe2000001081d */
[----:B------:R-:W-:Y:S01]  /*f5d0*/  FFMA.FTZ R118, R118, R3, -R29 ;  /* 0x0000000376767223 */ /* 0x000fe2000001081d */
[----:B------:R-:W-:Y:S01]  /*f5e0*/  FADD.FTZ R41, R169, R40 ;  /* 0x00000028a9297221 */ /* 0x000fe20000010000 */
[----:B------:R-:W-:Y:S01]  /*f5f0*/  LEA.HI R29, R47, R44, RZ, 0x7 ;  /* 0x0000002c2f1d7211 */ /* 0x000fe200078f38ff */
[----:B------:R-:W1:Y:S01]  /*f600*/  MUFU.EX2 R15, R15 ;  /* 0x0000000f000f7308 */ /* 0x000e620000000800 */
[C---:B0-----:R-:W-:Y:S01]  /*f610*/  FADD.FTZ R37, R13.reuse, R0 ;  /* 0x000000000d257221 */ /* 0x041fe20000010000 */
[----:B------:R-:W-:Y:S01]  /*f620*/  FADD.FTZ R40, R38, R41 ;  /* 0x0000002926287221 */ /* 0x000fe20000010000 */
[----:B------:R-:W-:-:S02]  /*f630*/  F2FP.F16.F32.PACK_AB R176, R13, R176 ;  /* 0x000000b00db0723e */ /* 0x000fc400000000ff */
[----:B-----5:R-:W-:Y:S02]  /*f640*/  CS2R R112, SRZ ;  /* 0x0000000000707805 */ /* 0x020fe4000001ff00 */
[----:B------:R-:W-:Y:S01]  /*f650*/  SHF.R.S32.HI R13, RZ, 0x7, R29 ;  /* 0x00000007ff0d7819 */ /* 0x000fe2000001141d */
[----:B------:R-:W-:Y:S01]  /*f660*/  FADD.FTZ R41, R171, R40 ;  /* 0x00000028ab297221 */ /* 0x000fe20000010000 */
[----:B------:R-:W-:Y:S01]  /*f670*/  F2FP.F16.F32.PACK_AB R180, R9, R180 ;  /* 0x000000b409b4723e */ /* 0x000fe200000000ff */
[----:B------:R-:W0:Y:S01]  /*f680*/  MUFU.EX2 R172, R172 ;  /* 0x000000ac00ac7308 */ /* 0x000e220000000800 */
[----:B--2---:R-:W-:Y:S01]  /*f690*/  FADD.FTZ R0, R178, R37 ;  /* 0x00000025b2007221 */ /* 0x004fe20000010000 */
[----:B------:R-:W-:Y:S01]  /*f6a0*/  FADD.FTZ R40, R42, R41 ;  /* 0x000000292a287221 */ /* 0x000fe20000010000 */
[----:B------:R-:W-:Y:S02]  /*f6b0*/  VIMNMX R13, RZ, R13, !PT ;  /* 0x0000000dff0d7248 */ /* 0x000fe40007fe0100 */
[----:B------:R-:W-:-:S02]  /*f6c0*/  CS2R R110, SRZ ;  /* 0x00000000006e7805 */ /* 0x000fc4000001ff00 */
[----:B------:R-:W-:Y:S01]  /*f6d0*/  F2FP.F16.F32.PACK_AB R182, R11, R182 ;  /* 0x000000b60bb6723e */ /* 0x000fe200000000ff */
[----:B------:R-:W-:Y:S01]  /*f6e0*/  FADD.FTZ R43, R153, R40 ;  /* 0x00000028992b7221 */ /* 0x000fe20000010000 */
[----:B------:R-:W-:Y:S01]  /*f6f0*/  F2FP.F16.F32.PACK_AB R183, R12, R183 ;  /* 0x000000b70cb7723e */ /* 0x000fe200000000ff */
[----:B------:R-:W2:Y:S01]  /*f700*/  MUFU.EX2 R21, R21 ;  /* 0x0000001500157308 */ /* 0x000ea20000000800 */
[----:B-1----:R-:W-:Y:S01]  /*f710*/  FADD.FTZ R39, R15, R0 ;  /* 0x000000000f277221 */ /* 0x002fe20000010000 */
[----:B------:R-:W-:Y:S01]  /*f720*/  FADD.FTZ R40, R6, R43 ;  /* 0x0000002b06287221 */ /* 0x000fe20000010000 */
[----:B------:R-:W-:Y:S02]  /*f730*/  F2FP.F16.F32.PACK_AB R177, R24, R177 ;  /* 0x000000b118b1723e */ /* 0x000fe400000000ff */
[----:B------:R-:W-:Y:S02]  /*f740*/  CS2R R108, SRZ ;  /* 0x00000000006c7805 */ /* 0x000fe4000001ff00 */
[----:B------:R-:W-:Y:S01]  /*f750*/  F2FP.F16.F32.PACK_AB R179, R28, R179 ;  /* 0x000000b31cb3723e */ /* 0x000fe200000000ff */
[----:B------:R-:W-:Y:S01]  /*f760*/  FADD.FTZ R43, R155, R40 ;  /* 0x000000289b2b7221 */ /* 0x000fe20000010000 */
[----:B------:R-:W-:Y:S01]  /*f770*/  F2FP.F16.F32.PACK_AB R155, R10, R155 ;  /* 0x0000009b0a9b723e */ /* 0x000fe200000000ff */
[----:B------:R-:W1:Y:S01]  /*f780*/  MUFU.EX2 R174, R174 ;  /* 0x000000ae00ae7308 */ /* 0x000e620000000800 */
[----:B0-----:R-:W-:Y:S01]  /*f790*/  FADD.FTZ R0, R172, R39 ;  /* 0x00000027ac007221 */ /* 0x001fe20000010000 */
[----:B------:R-:W-:Y:S01]  /*f7a0*/  FADD.FTZ R40, R10, R43 ;  /* 0x0000002b0a287221 */ /* 0x000fe20000010000 */
[----:B------:R-:W-:Y:S01]  /*f7b0*/  VIADD R10, R129, 0xfffffffe ;  /* 0xfffffffe810a7836 */ /* 0x000fe20000000000 */
[----:B------:R-:W-:-:S02]  /*f7c0*/  F2FP.F16.F32.PACK_AB R173, R32, R173 ;  /* 0x000000ad20ad723e */ /* 0x000fc400000000ff */
[----:B------:R-:W-:Y:S01]  /*f7d0*/  CS2R R128, SRZ ;  /* 0x0000000000807805 */ /* 0x000fe2000001ff00 */
[----:B------:R-:W-:Y:S01]  /*f7e0*/  FADD.FTZ R45, R157, R40 ;  /* 0x000000289d2d7221 */ /* 0x000fe20000010000 */
[----:B------:R-:W-:Y:S01]  /*f7f0*/  F2FP.F16.F32.PACK_AB R175, R36, R175 ;  /* 0x000000af24af723e */ /* 0x000fe200000000ff */
[----:B------:R-:W0:Y:S01]  /*f800*/  MUFU.EX2 R25, R25 ;  /* 0x0000001900197308 */ /* 0x000e220000000800 */
[----:B--2---:R-:W-:Y:S01]  /*f810*/  FADD.FTZ R39, R21, R0 ;  /* 0x0000000015277221 */ /* 0x004fe20000010000 */
[----:B------:R-:W-:Y:S01]  /*f820*/  FADD.FTZ R40, R14, R45 ;  /* 0x0000002d0e287221 */ /* 0x000fe20000010000 */
[----:B------:R-:W-:Y:S02]  /*f830*/  ISETP.GE.AND P3, PT, R10, R13, PT ;  /* 0x0000000d0a00720c */ /* 0x000fe40003f66270 */
[----:B------:R-:W-:Y:S02]  /*f840*/  CS2R R106, SRZ ;  /* 0x00000000006a7805 */ /* 0x000fe4000001ff00 */
[----:B------:R-:W-:Y:S01]  /*f850*/  F2FP.F16.F32.PACK_AB R169, R38, R169 ;  /* 0x000000a926a9723e */ /* 0x000fe200000000ff */
[----:B------:R-:W-:Y:S01]  /*f860*/  FADD.FTZ R45, R159, R40 ;  /* 0x000000289f2d7221 */ /* 0x000fe20000010000 */
[----:B------:R-:W-:Y:S01]  /*f870*/  F2FP.F16.F32.PACK_AB R171, R42, R171 ;  /* 0x000000ab2aab723e */ /* 0x000fe200000000ff */
[----:B------:R-:W2:Y:S01]  /*f880*/  MUFU.EX2 R168, R168 ;  /* 0x000000a800a87308 */ /* 0x000ea20000000800 */
[----:B-1----:R-:W-:Y:S01]  /*f890*/  FADD.FTZ R0, R174, R39 ;  /* 0x00000027ae007221 */ /* 0x002fe20000010000 */
[----:B------:R-:W-:Y:S01]  /*f8a0*/  FADD.FTZ R4, R20, R45 ;  /* 0x0000002d14047221 */ /* 0x000fe20000010000 */
[----:B------:R-:W-:-:S02]  /*f8b0*/  F2FP.F16.F32.PACK_AB R153, R6, R153 ;  /* 0x000000990699723e */ /* 0x000fc400000000ff */
[----:B------:R-:W-:Y:S02]  /*f8c0*/  CS2R R104, SRZ ;  /* 0x0000000000687805 */ /* 0x000fe4000001ff00 */
[----:B------:R-:W-:Y:S01]  /*f8d0*/  F2FP.F16.F32.PACK_AB R157, R14, R157 ;  /* 0x0000009d0e9d723e */ /* 0x000fe200000000ff */
[----:B------:R-:W-:Y:S01]  /*f8e0*/  FADD.FTZ R47, R161, R4 ;  /* 0x00000004a12f7221 */ /* 0x000fe20000010000 */
[----:B------:R-:W-:Y:S01]  /*f8f0*/  F2FP.F16.F32.PACK_AB R159, R20, R159 ;  /* 0x0000009f149f723e */ /* 0x000fe200000000ff */
[----:B------:R-:W1:Y:S01]  /*f900*/  MUFU.EX2 R27, R27 ;  /* 0x0000001b001b7308 */ /* 0x000e620000000800 */
[----:B0-----:R-:W-:Y:S01]  /*f910*/  FADD.FTZ R41, R25, R0 ;  /* 0x0000000019297221 */ /* 0x001fe20000010000 */
[C---:B------:R-:W-:Y:S01]  /*f920*/  FADD.FTZ R4, R26.reuse, R47 ;  /* 0x0000002f1a047221 */ /* 0x040fe20000010000 */
[----:B------:R-:W-:Y:S02]  /*f930*/  F2FP.F16.F32.PACK_AB R161, R26, R161 ;  /* 0x000000a11aa1723e */ /* 0x000fe400000000ff */
[----:B------:R-:W-:-:S02]  /*f940*/  CS2R R102, SRZ ;  /* 0x0000000000667805 */ /* 0x000fc4000001ff00 */
[----:B------:R-:W-:Y:S01]  /*f950*/  F2FP.F16.F32.PACK_AB R178, R15, R178 ;  /* 0x000000b20fb2723e */ /* 0x000fe200000000ff */
[----:B------:R-:W-:Y:S01]  /*f960*/  FADD.FTZ R47, R163, R4 ;  /* 0x00000004a32f7221 */ /* 0x000fe20000010000 */
[----:B------:R-:W-:Y:S01]  /*f970*/  F2FP.F16.F32.PACK_AB R172, R21, R172 ;  /* 0x000000ac15ac723e */ /* 0x000fe200000000ff */
[----:B------:R-:W0:Y:S01]  /*f980*/  MUFU.EX2 R170, R170 ;  /* 0x000000aa00aa7308 */ /* 0x000e220000000800 */
[----:B--2---:R-:W-:Y:S01]  /*f990*/  FADD.FTZ R0, R168, R41 ;  /* 0x00000029a8007221 */ /* 0x004fe20000010000 */
[----:B------:R-:W-:Y:S02]  /*f9a0*/  F2FP.F16.F32.PACK_AB R174, R25, R174 ;  /* 0x000000ae19ae723e */ /* 0x000fe400000000ff */
[----:B------:R-:W-:Y:S02]  /*f9b0*/  CS2R R100, SRZ ;  /* 0x0000000000647805 */ /* 0x000fe4000001ff00 */
[----:B------:R-:W-:Y:S02]  /*f9c0*/  CS2R R98, SRZ ;  /* 0x0000000000627805 */ /* 0x000fe4000001ff00 */
[----:B------:R-:W-:-:S02]  /*f9d0*/  CS2R R96, SRZ ;  /* 0x0000000000607805 */ /* 0x000fc4000001ff00 */
[----:B------:R-:W-:Y:S02]  /*f9e0*/  CS2R R94, SRZ ;  /* 0x00000000005e7805 */ /* 0x000fe4000001ff00 */
[----:B------:R-:W-:Y:S01]  /*f9f0*/  CS2R R92, SRZ ;  /* 0x00000000005c7805 */ /* 0x000fe2000001ff00 */
[----:B------:R-:W2:Y:S01]  /*fa00*/  MUFU.EX2 R31, R31 ;  /* 0x0000001f001f7308 */ /* 0x000ea20000000800 */
[C---:B-1----:R-:W-:Y:S01]  /*fa10*/  FADD.FTZ R41, R27.reuse, R0 ;  /* 0x000000001b297221 */ /* 0x042fe20000010000 */
[----:B------:R-:W-:Y:S02]  /*fa20*/  F2FP.F16.F32.PACK_AB R168, R27, R168 ;  /* 0x000000a81ba8723e */ /* 0x000fe400000000ff */
[----:B------:R-:W-:Y:S02]  /*fa30*/  CS2R R90, SRZ ;  /* 0x00000000005a7805 */ /* 0x000fe4000001ff00 */
[----:B------:R-:W-:Y:S02]  /*fa40*/  CS2R R88, SRZ ;  /* 0x0000000000587805 */ /* 0x000fe4000001ff00 */
        /* <DEDUP_REMOVED lines=20> */
[----:B------:R2:W3:Y:S01]  /*fb90*/  MUFU.EX2 R39, R114 ;  /* 0x0000007200277308 */ /* 0x0004e20000000800 */
[----:B-1----:R-:W-:-:S07]  /*fba0*/  FADD.FTZ R0, R68, R45 ;  /* 0x0000002d44007221 */ /* 0x002fce0000010000 */
[----:B------:R-:W1:Y:S01]  /*fbb0*/  MUFU.EX2 R165, R165 ;  /* 0x000000a500a57308 */ /* 0x000e620000000800 */
[C---:B0-----:R-:W-:Y:S01]  /*fbc0*/  FADD.FTZ R4, R30.reuse, R47 ;  /* 0x0000002f1e047221 */ /* 0x041fe20000010000 */
[----:B------:R-:W-:Y:S02]  /*fbd0*/  F2FP.F16.F32.PACK_AB R163, R30, R163 ;  /* 0x000000a31ea3723e */ /* 0x000fe400000000ff */
[----:B--2---:R-:W-:-:S04]  /*fbe0*/  CS2R R114, SRZ ;  /* 0x0000000000727805 */ /* 0x004fc8000001ff00 */
[----:B------:R-:W0:Y:S01]  /*fbf0*/  MUFU.EX2 R72, R72 ;  /* 0x0000004800487308 */ /* 0x000e220000000800 */
[C---:B---3--:R-:W-:Y:S01]  /*fc00*/  FADD.FTZ R47, R39.reuse, R0 ;  /* 0x00000000272f7221 */ /* 0x048fe20000010000 */
        /* <DEDUP_REMOVED lines=11> */
[----:B------:R1:W3:Y:S01]  /*fcc0*/  MUFU.EX2 R43, R116 ;  /* 0x00000074002b7308 */ /* 0x0002e20000000800 */
[----:B0-----:R-:W-:-:S07]  /*fcd0*/  FADD.FTZ R49, R167, R4 ;  /* 0x00000004a7317221 */ /* 0x001fce0000010000 */
[----:B------:R-:W0:Y:S01]  /*fce0*/  MUFU.EX2 R80, R80 ;  /* 0x0000005000507308 */ /* 0x000e220000000800 */
[----:B--2---:R-:W-:Y:S01]  /*fcf0*/  FADD.FTZ R4, R76, R47 ;  /* 0x0000002f4c047221 */ /* 0x004fe20000010000 */
[----:B-1----:R-:W-:-:S06]  /*fd00*/  CS2R R116, SRZ ;  /* 0x0000000000747805 */ /* 0x002fcc000001ff00 */
[----:B------:R-:W1:Y:S01]  /*fd10*/  MUFU.EX2 R45, R58 ;  /* 0x0000003a002d7308 */ /* 0x000e620000000800 */
[C---:B---3--:R-:W-:Y:S01]  /*fd20*/  FADD.FTZ R11, R43.reuse, R4 ;  /* 0x000000042b0b7221 */ /* 0x048fe20000010000 */
[----:B------:R-:W-:-:S06]  /*fd30*/  F2FP.F16.F32.PACK_AB R162, R43, R76 ;  /* 0x0000004c2ba2723e */ /* 0x000fcc00000000ff */
[----:B------:R-:W2:Y:S01]  /*fd40*/  MUFU.EX2 R84, R84 ;  /* 0x0000005400547308 */ /* 0x000ea20000000800 */
[----:B0-----:R-:W-:-:S07]  /*fd50*/  FADD.FTZ R4, R80, R11 ;  /* 0x0000000b50047221 */ /* 0x001fce0000010000 */
[----:B------:R-:W0:Y:S01]  /*fd60*/  MUFU.EX2 R46, R46 ;  /* 0x0000002e002e7308 */ /* 0x000e220000000800 */
[C---:B-1----:R-:W-:Y:S01]  /*fd70*/  FADD.FTZ R11, R45.reuse, R4 ;  /* 0x000000042d0b7221 */ /* 0x042fe20000010000 */
[----:B------:R-:W-:-:S06]  /*fd80*/  F2FP.F16.F32.PACK_AB R164, R45, R80 ;  /* 0x000000502da4723e */ /* 0x000fcc00000000ff */
[----:B------:R1:W3:Y:S01]  /*fd90*/  MUFU.EX2 R9, R118 ;  /* 0x0000007600097308 */ /* 0x0002e20000000800 */
[----:B--2---:R-:W-:Y:S01]  /*fda0*/  FADD.FTZ R4, R84, R11 ;  /* 0x0000000b54047221 */ /* 0x004fe20000010000 */
[C---:B0-----:R-:W-:Y:S01]  /*fdb0*/  FADD.FTZ R0, R46.reuse, R49 ;  /* 0x000000312e007221 */ /* 0x041fe20000010000 */
[----:B------:R-:W-:Y:S02]  /*fdc0*/  F2FP.F16.F32.PACK_AB R167, R46, R167 ;  /* 0x000000a72ea7723e */ /* 0x000fe400000000ff */
[----:B-1----:R-:W-:Y:S01]  /*fdd0*/  CS2R R118, SRZ ;  /* 0x0000000000767805 */ /* 0x002fe2000001ff00 */
[C---:B---3--:R-:W-:Y:S01]  /*fde0*/  FADD.FTZ R4, R9.reuse, R4 ;  /* 0x0000000409047221 */ /* 0x048fe20000010000 */
[----:B------:R-:W-:Y:S01]  /*fdf0*/  F2FP.F16.F32.PACK_AB R166, R9, R84 ;  /* 0x0000005409a6723e */ /* 0x000fe200000000ff */
[----:B------:R-:W-:Y:S06]  /*fe00*/  @!P3 BRA `(.L_x_2866) ;  /* 0x0000002800d4b947 */ /* 0x000fec0003800000 */
[----:B------:R-:W-:Y:S01]  /*fe10*/  IMAD.MOV.U32 R12, RZ, RZ, R8 ;  /* 0x000000ffff0c7224 */ /* 0x000fe200078e0008 */
[----:B------:R-:W-:Y:S01]  /*fe20*/  MOV R11, R7 ;  /* 0x00000007000b7202 */ /* 0x000fe20000000f00 */
[----:B------:R-:W-:Y:S02]  /*fe30*/  IMAD.MOV.U32 R15, RZ, RZ, R186 ;  /* 0x000000ffff0f7224 */ /* 0x000fe400078e00ba */
[----:B------:R-:W-:Y:S02]  /*fe40*/  IMAD.MOV.U32 R14, RZ, RZ, R184 ;  /* 0x000000ffff0e7224 */ /* 0x000fe400078e00b8 */
[----:B------:R-:W-:-:S07]  /*fe50*/  IMAD.MOV.U32 R151, RZ, RZ, RZ ;  /* 0x000000ffff977224 */ /* 0x000fce00078e00ff */
.L_x_2876:
[----:B------:R-:W-:Y:S01]  /*fe60*/  ISETP.NE.AND P3, PT, R190, RZ, PT ;  /* 0x000000ffbe00720c */ /* 0x000fe20003f65270 */
[----:B------:R-:W-:Y:S01]  /*fe70*/  VIADD R184, R14, 0x1 ;  /* 0x000000010eb87836 */ /* 0x000fe20000000000 */
[----:B------:R-:W-:Y:S05]  /*fe80*/  YIELD ;  /* 0x0000000000007946 */ /* 0x000fea0003800000 */
[----:B------:R-:W-:-:S04]  /*fe90*/  ISETP.NE.AND P4, PT, R184, 0x2, PT ;  /* 0x00000002b800780c */ /* 0x000fc80003f85270 */
[----:B------:R-:W-:Y:S02]  /*fea0*/  SEL R186, RZ, 0x1, P4 ;  /* 0x00000001ffba7807 */ /* 0x000fe40002000000 */
[----:B------:R-:W-:Y:S02]  /*feb0*/  SEL R184, R184, RZ, P4 ;  /* 0x000000ffb8b87207 */ /* 0x000fe40002000000 */
[----:B------:R-:W-:Y:S01]  /*fec0*/  LOP3.LUT R186, R15, R186, RZ, 0x3c, !PT ;  /* 0x000000ba0fba7212 */ /* 0x000fe200078e3cff */
[----:B------:R-:W-:Y:S06]  /*fed0*/  @P3 BRA `(.L_x_2867) ;  /* 0x0000000000303947 */ /* 0x000fec0003800000 */
[----:B------:R-:W-:Y:S05]  /*fee0*/  @!P0 BRA `(.L_x_2868) ;  /* 0x0000000000048947 */ /* 0x000fea0003800000 */
[----:B------:R-:W-:Y:S01]  /*fef0*/  BPT.TRAP 0x1 ;  /* 0x000000040000795c */ /* 0x000fe20000300000 */
.L_x_2868:
[----:B------:R-:W-:Y:S01]  /*ff00*/  IMAD R3, R184, 0x8, R2 ;  /* 0x00000008b8037824 */ /* 0x000fe200078e0202 */
[----:B------:R-:W-:-:S04]  /*ff10*/  SHF.L.U32 R6, R186, 0x1f, RZ ;  /* 0x0000001fba067819 */ /* 0x000fc800000006ff */
[----:B------:R0:W1:Y:S01]  /*ff20*/  SYNCS.PHASECHK.TRANS64.TRYWAIT P4, [R3+URZ+0x28830], R6 ;  /* 0x02883006030075a7 */ /* 0x000062000808017f */
[----:B------:R-:W-:Y:S05]  /*ff30*/  @!P0 BRA `(.L_x_2869) ;  /* 0x0000000000048947 */ /* 0x000fea0003800000 */
[----:B------:R-:W-:Y:S01]  /*ff40*/  BPT.TRAP 0x1 ;  /* 0x000000040000795c */ /* 0x000fe20000300000 */
.L_x_2869:
[----:B------:R-:W-:Y:S04]  /*ff50*/  BSSY B0, `(.L_x_2867) ;  /* 0x0000004000007945 */ /* 0x000fe80003800000 */
[----:B-1----:R-:W-:Y:S05]  /*ff60*/  @P4 BRA `(.L_x_2870) ;  /* 0x0000000000084947 */ /* 0x002fea0003800000 */
[----:B------:R-:W1:Y:S02]  /*ff70*/  SYNCS.PHASECHK.TRANS64.TRYWAIT P4, [R3+URZ+0x28830], R6 ;  /* 0x02883006030075a7 */ /* 0x000e64000808017f */
[----:B-1----:R-:W-:Y:S05]  /*ff80*/  @!P4 BRA `(.L_x_2871) ;  /* 0x000001000094c947 */ /* 0x002fea0003800000 */
.L_x_2870:
[----:B------:R-:W-:Y:S05]  /*ff90*/  BSYNC B0 ;  /* 0x0000000000007941 */ /* 0x000fea0003800000 */
.L_x_2867:
[----:B01----:R-:W0:Y:S01]  /*ffa0*/  S2R R3, SR_TID.X ;  /* 0x0000000000037919 */ /* 0x003e220000002100 */
[----:B------:R-:W-:Y:S05]  /*ffb0*/  WARPSYNC.ALL ;  /* 0x0000000000007948 */ /* 0x000fea0003800000 */
[----:B------:R-:W-:Y:S01]  /*ffc0*/  IMAD.MOV.U32 R7, RZ, RZ, 0x40000040 ;  /* 0x40000040ff077424 */ /* 0x000fe200078e00ff */
[----:B------:R-:W-:Y:S01]  /*ffd0*/  LEA R6, R184, R5, 0xb ;  /* 0x00000005b8067211 */ /* 0x000fe200078e58ff */
[----:B------:R-:W-:-:S03]  /*ffe0*/  IMAD.MOV.U32 R9, RZ, RZ, 0x40000040 ;  /* 0x40000040ff097424 */ /* 0x000fc600078e00ff */
[C---:B------:R-:W-:Y:S01]  /*fff0*/  R2UR UR26, R6.reuse ;  /* 0x00000000061a72ca */ /* 0x040fe200000e0000 */
[----:B------:R-:W-:Y:S01]  /*10000*/  VIADD R8, R6, 0x2 ;  /* 0x0000000206087836 */ /* 0x000fe20000000000 */
[----:B------:R-:W-:Y:S01]  /*10010*/  R2UR UR27, R7 ;  /* 0x00000000071b72ca */ /* 0x000fe200000e0000 */
[----:B------:R-:W-:Y:S01]  /*10020*/  IMAD.MOV.U32 R7, RZ, RZ, 0x40000040 ;  /* 0x40000040ff077424 */ /* 0x000fe200078e00ff */
[----:B------:R-:W-:Y:S02]  /*10030*/  R2UR UR31, R9 ;  /* 0x00000000091f72ca */ /* 0x000fe400000e0000 */
[----:B------:R-:W-:Y:S01]  /*10040*/  R2UR UR30, R8 ;  /* 0x00000000081e72ca */ /* 0x000fe200000e0000 */
[----:B------:R-:W-:Y:S01]  /*10050*/  VIADD R8, R6, 0x4 ;  /* 0x0000000406087836 */ /* 0x000fe20000000000 */
[----:B------:R-:W-:Y:S02]  /*10060*/  MOV R9, 0x40000040 ;  /* 0x4000004000097802 */ /* 0x000fe40000000f00 */
        /* <DEDUP_REMOVED lines=51> */
.L_x_2873:
[----:B------:R-:W-:Y:S01]  /*103a0*/  SHF.L.U32 R3, R15, 0x1f, RZ ;  /* 0x0000001f0f037819 */ /* 0x000fe200000006ff */
[----:B------:R-:W-:-:S04]  /*103b0*/  IMAD R6, R14, 0x8, R2 ;  /* 0x000000080e067824 */ /* 0x000fc800078e0202 */
[----:B------:R0:W1:Y:S01]  /*103c0*/  SYNCS.PHASECHK.TRANS64.TRYWAIT P3, [R6+URZ+0x28850], R3 ;  /* 0x02885003060075a7 */ /* 0x000062000806017f */
[----:B------:R-:W-:Y:S05]  /*103d0*/  @!P0 BRA `(.L_x_2874) ;  /* 0x0000000000048947 */ /* 0x000fea0003800000 */
[----:B------:R-:W-:Y:S01]  /*103e0*/  BPT.TRAP 0x1 ;  /* 0x000000040000795c */ /* 0x000fe20000300000 */
.L_x_2874:
[----:B-1----:R-:W-:Y:S05]  /*103f0*/  @P3 BRA `(.L_x_2872) ;  /* 0x0000000000083947 */ /* 0x002fea0003800000 */
[----:B------:R-:W1:Y:S02]  /*10400*/  SYNCS.PHASECHK.TRANS64.TRYWAIT P3, [R6+URZ+0x28850], R3 ;  /* 0x02885003060075a7 */ /* 0x000e64000806017f */
[----:B-1----:R-:W-:Y:S05]  /*10410*/  @!P3 BRA `(.L_x_2875) ;  /* 0x000000fc0084b947 */ /* 0x002fea0003800000 */
.L_x_2872:
[----:B01----:R-:W-:Y:S01]  /*10420*/  IADD3 R3, R2, 0x400, RZ ;  /* 0x0000040002037810 */ /* 0x003fe20007ffe0ff */
[----:B------:R-:W-:Y:S01]  /*10430*/  IMAD.MOV.U32 R7, RZ, RZ, 0x40000040 ;  /* 0x40000040ff077424 */ /* 0x000fe200078e00ff */
[----:B------:R-:W-:Y:S05]  /*10440*/  WARPSYNC.ALL ;  /* 0x0000000000007948 */ /* 0x000fea0003800000 */
[----:B------:R-:W-:Y:S01]  /*10450*/  SHF.R.U32.HI R3, RZ, 0x4, R3 ;  /* 0x00000004ff037819 */ /* 0x000fe20000011603 */
[----:B------:R-:W-:Y:S01]  /*10460*/  WARPGROUP.ARRIVE ;  /* 0x00000000000079c5 */ /* 0x000fe20000000000 */
[----:B------:R-:W-:Y:S01]  /*10470*/  R2UR UR7, R7 ;  /* 0x00000000070772ca */ /* 0x000fe200000e0000 */
[----:B------:R-:W-:Y:S01]  /*10480*/  IMAD.MOV.U32 R9, RZ, RZ, 0x40000040 ;  /* 0x40000040ff097424 */ /* 0x000fe200078e00ff */
[----:B------:R-:W-:Y:S01]  /*10490*/  LOP3.LUT R3, R3, 0x3fff, RZ, 0xc0, !PT ;  /* 0x00003fff03037812 */ /* 0x000fe200078ec0ff */
[----:B------:R-:W-:-:S02]  /*104a0*/  IMAD.IADD R20, R204, 0x1, R191 ;  /* 0x00000001cc147824 */ /* 0x000fc400078e02bf */
[----:B------:R-:W0:Y:S01]  /*104b0*/  S2R R233, SR_TID.X ;  /* 0x0000000000e97919 */ /* 0x000e220000002100 */
        /* <DEDUP_REMOVED lines=8> */
[----:B------:R-:W-:Y:S02]  /*10540*/  R2UR UR7, R9 ;  /* 0x00000000090772ca */ /* 0x000fe400000e0000 */
[----:B------:R-:W-:Y:S02]  /*10550*/  MOV R9, 0x40000040 ;  /* 0x4000004000097802 */ /* 0x000fe40000000f00 */
[----:B0-----:R-:W-:Y:S01]  /*10560*/  SHF.R.U32.HI R233, RZ, 0x7, R233 ;  /* 0x00000007ffe97819 */ /* 0x001fe200000116e9 */
[----:B-1----:R-:W-:Y:S01]  /*10570*/  @P2 IMAD.HI.U32 R3, R20, R3, RZ ;  /* 0x0000000314032227 */ /* 0x002fe200078e00ff */
[----:B------:R-:W-:Y:S02]  /*10580*/  WARPGROUP.DEPBAR.LE gsb0, 0x0 ;  /* 0x00008000000079c5 */ /* 0x000fe40000010000 */
[----:B------:R-:W-:-:S06]  /*10590*/  WARPGROUP.ARRIVE ;  /* 0x00000000000079c5 */ /* 0x000fcc0000000000 */
[----:B------:R-:W-:Y:S01]  /*105a0*/  HGMMA.64x128x16.F32 R88, R176, gdesc[UR4].tnspB, R88, gsb0 ;  /* 0x41e00004b0587df0 */ /* 0x000fe20008000858 */
[----:B------:R-:W-:Y:S02]  /*105b0*/  R2UR UR6, R8 ;  /* 0x00000000080672ca */ /* 0x000fe400000e0000 */
[----:B------:R-:W-:Y:S01]  /*105c0*/  R2UR UR7, R9 ;  /* 0x00000000090772ca */ /* 0x000fe200000e0000 */
[----:B------:R-:W0:Y:S01]  /*105d0*/  @P2 LDC R8, c[0x0][0x450] ;  /* 0x00011400ff082b82 */ /* 0x000e220000000800 */
[----:B------:R-:W-:Y:S01]  /*105e0*/  IMAD.MOV.U32 R9, RZ, RZ, 0x40000040 ;  /* 0x40000040ff097424 */ /* 0x000fe200078e00ff */
[----:B0-----:R-:W-:Y:S01]  /*105f0*/  @P2 SHF.R.U32.HI R20, RZ, R8, R3 ;  /* 0x00000008ff142219 */ /* 0x001fe20000011603 */
[----:B------:R-:W-:-:S04]  /*10600*/  IMAD.MOV.U32 R3, RZ, RZ, -0x80 ;  /* 0xffffff80ff037424 */ /* 0x000fc800078e00ff */
[----:B------:R-:W-:-:S04]  /*10610*/  IMAD R8, R10, R3, 0x1 ;  /* 0x000000010a087424 */ /* 0x000fc800078e0203 */
[----:B------:R-:W-:-:S05]  /*10620*/  IMAD R8, R203, -0x2, R8 ;  /* 0xfffffffecb087824 */ /* 0x000fca00078e0208 */
[----:B------:R-:W-:Y:S01]  /*10630*/  IADD3 R15, -R192, R8, R193 ;  /* 0x00000008c00f7210 */ /* 0x000fe20007ffe1c1 */
[----:B------:R-:W-:Y:S01]  /*10640*/  VIADD R8, R6, 0x180 ;  /* 0x0000018006087836 */ /* 0x000fe20000000000 */
[----:B------:R-:W-:Y:S02]  /*10650*/  WARPGROUP.DEPBAR.LE gsb0, 0x0 ;  /* 0x00008000000079c5 */ /* 0x000fe40000010000 */
[----:B------:R-:W-:-:S06]  /*10660*/  WARPGROUP.ARRIVE ;  /* 0x00000000000079c5 */ /* 0x000fcc0000000000 */
[----:B------:R-:W-:Y:S01]  /*10670*/  HGMMA.64x128x16.F32 R88, R172, gdesc[UR4].tnspB, R88, gsb0 ;  /* 0x41e00004ac587df0 */ /* 0x000fe20008000858 */
[----:B------:R-:W-:Y:S02]  /*10680*/  R2UR UR6, R8 ;  /* 0x00000000080672ca */ /* 0x000fe400000e0000 */
[----:B------:R-:W-:Y:S01]  /*10690*/  R2UR UR7, R9 ;  /* 0x00000000090772ca */ /* 0x000fe200000e0000 */
[----:B------:R-:W-:Y:S01]  /*106a0*/  IMAD.MOV.U32 R9, RZ, RZ, 0x40000040 ;  /* 0x40000040ff097424 */ /* 0x000fe200078e00ff */
[----:B------:R-:W-:Y:S02]  /*106b0*/  WARPGROUP.DEPBAR.LE gsb0, 0x0 ;  /* 0x00008000000079c5 */ /* 0x000fe40000010000 */
[----:B------:R-:W-:Y:S01]  /*106c0*/  WARPGROUP.ARRIVE ;  /* 0x00000000000079c5 */ /* 0x000fe20000000000 */
[----:B------:R-:W0:Y:S04]  /*106d0*/  SHFL.IDX PT, R172, R20, RZ, 0x1c1f ;  /* 0x001c1fff14ac7589 */ /* 0x000e2800000e0000 */
[----:B------:R-:W1:Y:S04]  /*106e0*/  SHFL.IDX PT, R20, R20, 0x1, 0x1c1f ;  /* 0x003c1f0014147f89 */ /* 0x000e6800000e0000 */
[----:B------:R-:W-:Y:S01]  /*106f0*/  HGMMA.64x128x16.F32 R88, R168, gdesc[UR4].tnspB, R88, gsb0 ;  /* 0x41e00004a8587df0 */ /* 0x000fe20008000858 */
[----:B------:R-:W-:Y:S01]  /*10700*/  R2UR UR7, R9 ;  /* 0x00000000090772ca */ /* 0x000fe200000e0000 */
[----:B------:R-:W-:-:S02]  /*10710*/  IMAD.MOV.U32 R9, RZ, RZ, 0x40000040 ;  /* 0x40000040ff097424 */ /* 0x000fc400078e00ff */
[C---:B0-----:R-:W-:Y:S02]  /*10720*/  IMAD.IADD R3, R15.reuse, 0x1, R172 ;  /* 0x000000010f037824 */ /* 0x041fe400078e02ac */
[----:B-1----:R-:W-:-:S03]  /*10730*/  IMAD.IADD R15, R15, 0x1, R20 ;  /* 0x000000010f0f7824 */ /* 0x002fc600078e0214 */
[C---:B------:R-:W-:Y:S02]  /*10740*/  ISETP.GT.AND P3, PT, R3.reuse, RZ, PT ;  /* 0x000000ff0300720c */ /* 0x040fe40003f64270 */
[C---:B------:R-:W-:Y:S02]  /*10750*/  ISETP.GT.AND P4, PT, R3.reuse, 0x1, PT ;  /* 0x000000010300780c */ /* 0x040fe40003f84270 */
[----:B------:R-:W-:Y:S02]  /*10760*/  FSEL R24, R24, -INF , P3 ;  /* 0xff80000018187808 */ /* 0x000fe40001800000 */
[----:B------:R-:W-:Y:S02]  /*10770*/  ISETP.GT.AND P3, PT, R3, 0x8, PT ;  /* 0x000000080300780c */ /* 0x000fe40003f64270 */
[----:B------:R-:W-:Y:S02]  /*10780*/  FSEL R172, R25, -INF , P4 ;  /* 0xff80000019ac7808 */ /* 0x000fe40002000000 */
[----:B------:R-:W-:-:S02]  /*10790*/  FMNMX.FTZ R7, R24, R11, !PT ;  /* 0x0000000b18077209 */ /* 0x000fc40007810000 */
[C---:B------:R-:W-:Y:S02]  /*107a0*/  ISETP.GT.AND P4, PT, R3.reuse, 0x9, PT ;  /* 0x000000090300780c */ /* 0x040fe40003f84270 */
[----:B------:R-:W-:Y:S02]  /*107b0*/  FSEL R28, R28, -INF , P3 ;  /* 0xff8000001c1c7808 */ /* 0x000fe40001800000 */
[----:B------:R-:W-:Y:S02]  /*107c0*/  FMNMX.FTZ R7, R172, R7, !PT ;  /* 0x00000007ac077209 */ /* 0x000fe40007810000 */
        /* <DEDUP_REMOVED lines=13> */
[----:B------:R-:W-:Y:S02]  /*108a0*/  FMNMX.FTZ R7, R36, R7, !PT ;  /* 0x0000000724077209 */ /* 0x000fe40007810000 */
[----:B------:R-:W-:-:S02]  /*108b0*/  FSEL R40, R40, -INF , P3 ;  /* 0xff80000028287808 */ /* 0x000fc40001800000 */
[----:B------:R-:W-:Y:S02]  /*108c0*/  ISETP.GT.AND P3, PT, R3, 0x28, PT ;  /* 0x000000280300780c */ /* 0x000fe40003f64270 */
[----:B------:R-:W-:Y:S02]  /*108d0*/  ISETP.GT.AND P5, PT, R15, RZ, PT ;  /* 0x000000ff0f00720c */ /* 0x000fe40003fa4270 */
[----:B------:R-:W-:Y:S02]  /*108e0*/  FSEL R44, R44, -INF , P3 ;  /* 0xff8000002c2c7808 */ /* 0x000fe40001800000 */
[----:B------:R-:W-:Y:S02]  /*108f0*/  ISETP.GT.AND P3, PT, R3, 0x30, PT ;  /* 0x000000300300780c */ /* 0x000fe40003f64270 */
[----:B------:R-:W-:Y:S02]  /*10900*/  FSEL R26, R26, -INF , P5 ;  /* 0xff8000001a1a7808 */ /* 0x000fe40002800000 */
[----:B------:R-:W-:-:S02]  /*10910*/  FSEL R48, R48, -INF , P3 ;  /* 0xff80000030307808 */ /* 0x000fc40001800000 */
[----:B------:R-:W-:Y:S02]  /*10920*/  ISETP.GT.AND P3, PT, R3, 0x38, PT ;  /* 0x000000380300780c */ /* 0x000fe40003f64270 */
[----:B------:R-:W-:Y:S02]  /*10930*/  ISETP.GT.AND P5, PT, R15, 0x8, PT ;  /* 0x000000080f00780c */ /* 0x000fe40003fa4270 */
        /* <DEDUP_REMOVED lines=23> */
[C---:B------:R-:W-:Y:S02]  /*10ab0*/  ISETP.GT.AND P5, PT, R15.reuse, 0x28, PT ;  /* 0x000000280f00780c */ /* 0x040fe40003fa4270 */
[----:B------:R-:W-:Y:S02]  /*10ac0*/  FSEL R84, R84, -INF , P3 ;  /* 0xff80000054547808 */ /* 0x000fe40001800000 */
[----:B------:R-:W-:Y:S02]  /*10ad0*/  FSEL R46, R46, -INF , P5 ;  /* 0xff8000002e2e7808 */ /* 0x000fe40002800000 */
[----:B------:R-:W-:Y:S01]  /*10ae0*/  ISETP.GT.AND P5, PT, R15, 0x30, PT ;  /* 0x000000300f00780c */ /* 0x000fe20003fa4270 */
[----:B------:R-:W-:Y:S02]  /*10af0*/  WARPGROUP.DEPBAR.LE gsb0, 0x0 ;  /* 0x00008000000079c5 */ /* 0x000fe40000010000 */
[----:B------:R-:W-:Y:S01]  /*10b00*/  FSEL R168, R37, -INF , P4 ;  /* 0xff80000025a87808 */ /* 0x000fe20002000000 */
[----:B------:R-:W-:Y:S01]  /*10b10*/  WARPGROUP.ARRIVE ;  /* 0x00000000000079c5 */ /* 0x000fe20000000000 */
[----:B------:R-:W-:-:S02]  /*10b20*/  ISETP.GT.AND P4, PT, R3, 0x21, PT ;  /* 0x000000210300780c */ /* 0x000fc40003f84270 */
[----:B------:R-:W-:Y:S02]  /*10b30*/  FMNMX.FTZ R7, R168, R7, !PT ;  /* 0x00000007a8077209 */ /* 0x000fe40007810000 */
[----:B------:R-:W-:Y:S02]  /*10b40*/  FSEL R170, R41, -INF , P4 ;  /* 0xff80000029aa7808 */ /* 0x000fe40002000000 */
[----:B------:R-:W-:Y:S02]  /*10b50*/  FMNMX.FTZ R7, R40, R7, !PT ;  /* 0x0000000728077209 */ /* 0x000fe40007810000 */
[----:B------:R-:W-:Y:S02]  /*10b60*/  ISETP.GT.AND P4, PT, R3, 0x29, PT ;  /* 0x000000290300780c */ /* 0x000fe40003f84270 */
[----:B------:R-:W-:Y:S02]  /*10b70*/  FMNMX.FTZ R7, R170, R7, !PT ;  /* 0x00000007aa077209 */ /* 0x000fe40007810000 */
[----:B------:R-:W-:-:S02]  /*10b80*/  FSEL R178, R45, -INF , P4 ;  /* 0xff8000002db27808 */ /* 0x000fc40002000000 */
[----:B------:R-:W-:Y:S02]  /*10b90*/  FMNMX.FTZ R7, R44, R7, !PT ;  /* 0x000000072c077209 */ /* 0x000fe40007810000 */
[----:B------:R-:W-:Y:S02]  /*10ba0*/  ISETP.GT.AND P4, PT, R3, 0x31, PT ;  /* 0x000000310300780c */ /* 0x000fe40003f84270 */
[----:B------:R-:W-:Y:S02]  /*10bb0*/  FMNMX.FTZ R7, R178, R7, !PT ;  /* 0x00000007b2077209 */ /* 0x000fe40007810000 */
[----:B------:R-:W-:Y:S02]  /*10bc0*/  FSEL R180, R49, -INF , P4 ;  /* 0xff80000031b47808 */ /* 0x000fe40002000000 */
[----:B------:R-:W-:Y:S02]  /*10bd0*/  FMNMX.FTZ R7, R48, R7, !PT ;  /* 0x0000000730077209 */ /* 0x000fe40007810000 */
        /* <DEDUP_REMOVED lines=22> */
[----:B------:R-:W-:Y:S02]  /*10d40*/  IADD3 R8, R6, 0x200, RZ ;  /* 0x0000020006087810 */ /* 0x000fe40007ffe0ff */
[----:B------:R-:W-:Y:S02]  /*10d50*/  FSEL R73, R73, -INF , P4 ;  /* 0xff80000049497808 */ /* 0x000fe40002000000 */
[----:B------:R-:W-:-:S02]  /*10d60*/  R2UR UR6, R8 ;  /* 0x00000000080672ca */ /* 0x000fc400000e0000 */
[----:B------:R-:W-:Y:S02]  /*10d70*/  FMNMX.FTZ R7, R72, R7, !PT ;  /* 0x0000000748077209 */ /* 0x000fe40007810000 */
[----:B------:R-:W-:Y:S02]  /*10d80*/  ISETP.GT.AND P4, PT, R3, 0x69, PT ;  /* 0x000000690300780c */ /* 0x000fe40003f84270 */
[----:B------:R-:W-:Y:S02]  /*10d90*/  FMNMX.FTZ R7, R73, R7, !PT ;  /* 0x0000000749077209 */ /* 0x000fe40007810000 */
[----:B------:R-:W-:Y:S02]  /*10da0*/  FSEL R77, R77, -INF , P4 ;  /* 0xff8000004d4d7808 */ /* 0x000fe40002000000 */
[----:B------:R-:W-:Y:S02]  /*10db0*/  FMNMX.FTZ R8, R76, R7, !PT ;  /* 0x000000074c087209 */ /* 0x000fe40007810000 */
[----:B------:R-:W-:Y:S01]  /*10dc0*/  ISETP.GT.AND P4, PT, R3, 0x71, PT ;  /* 0x000000710300780c */ /* 0x000fe20003f84270 */
[----:B------:R-:W-:Y:S01]  /*10dd0*/  HGMMA.64x128x16.F32 R88, R152, gdesc[UR4].tnspB, R88, gsb0 ;  /* 0x41e0000498587df0 */ /* 0x000fe20008000858 */
[----:B------:R-:W-:-:S02]  /*10de0*/  FMNMX.FTZ R7, R77, R8, !PT ;  /* 0x000000084d077209 */ /* 0x000fc40007810000 */
[----:B------:R-:W-:Y:S02]  /*10df0*/  FSEL R81, R81, -INF , P4 ;  /* 0xff80000051517808 */ /* 0x000fe40002000000 */
[----:B------:R-:W-:Y:S02]  /*10e00*/  FMNMX.FTZ R8, R80, R7, !PT ;  /* 0x0000000750087209 */ /* 0x000fe40007810000 */
[----:B------:R-:W-:Y:S02]  /*10e10*/  ISETP.GT.AND P4, PT, R3, 0x79, PT ;  /* 0x000000790300780c */ /* 0x000fe40003f84270 */
[----:B------:R-:W-:Y:S02]  /*10e20*/  FMNMX.FTZ R3, R81, R8, !PT ;  /* 0x0000000851037209 */ /* 0x000fe40007810000 */
[----:B------:R-:W-:Y:S02]  /*10e30*/  R2UR UR7, R9 ;  /* 0x00000000090772ca */ /* 0x000fe400000e0000 */
[----:B------:R-:W-:-:S02]  /*10e40*/  FMNMX.FTZ R3, R84, R3, !PT ;  /* 0x0000000354037209 */ /* 0x000fc40007810000 */
[----:B------:R-:W-:Y:S02]  /*10e50*/  FSEL R50, R50, -INF , P5 ;  /* 0xff80000032327808 */ /* 0x000fe40002800000 */
[C---:B------:R-:W-:Y:S02]  /*10e60*/  ISETP.GT.AND P5, PT, R15.reuse, 0x38, PT ;  /* 0x000000380f00780c */ /* 0x040fe40003fa4270 */
[----:B------:R-:W-:Y:S02]  /*10e70*/  IADD3 R20, R6, 0x300, RZ ;  /* 0x0000030006147810 */ /* 0x000fe40007ffe0ff */
[----:B------:R-:W-:Y:S02]  /*10e80*/  FSEL R54, R54, -INF , P5 ;  /* 0xff80000036367808 */ /* 0x000fe40002800000 */
[----:B------:R-:W-:-:S04]  /*10e90*/  ISETP.GT.AND P5, PT, R15, 0x40, PT ;  /* 0x000000400f00780c */ /* 0x000fc80003fa4270 */
        /* <DEDUP_REMOVED lines=14> */
[----:B------:R-:W-:Y:S01]  /*10f80*/  FSEL R86, R86, -INF , P5 ;  /* 0xff80000056567808 */ /* 0x000fe20002800000 */
[----:B------:R-:W-:Y:S02]  /*10f90*/  WARPGROUP.DEPBAR.LE gsb0, 0x0 ;  /* 0x00008000000079c5 */ /* 0x000fe40000010000 */
[----:B------:R-:W-:Y:S01]  /*10fa0*/  FSEL R152, R85, -INF , P4 ;  /* 0xff80000055987808 */ /* 0x000fe20002000000 */
[----:B------:R-:W-:Y:S01]  /*10fb0*/  WARPGROUP.ARRIVE ;  /* 0x00000000000079c5 */ /* 0x000fe20000000000 */
[----:B------:R-:W-:Y:S02]  /*10fc0*/  ISETP.GT.AND P4, PT, R15, 0x1, PT ;  /* 0x000000010f00780c */ /* 0x000fe40003f84270 */
[----:B------:R-:W-:Y:S01]  /*10fd0*/  FMNMX.FTZ R21, R152, R3, !PT ;  /* 0x0000000398157209 */ /* 0x000fe20007810000 */
[----:B------:R-:W-:Y:S01]  /*10fe0*/  IMAD.U32 R3, RZ, RZ, UR44 ;  /* 0x0000002cff037e24 */ /* 0x000fe2000f8e00ff */
[----:B------:R-:W-:Y:S02]  /*10ff0*/  FSEL R154, R27, -INF , P4 ;  /* 0xff8000001b9a7808 */ /* 0x000fe40002000000 */
[----:B------:R-:W-:Y:S01]  /*11000*/  ISETP.GT.AND P4, PT, R15, 0x9, PT ;  /* 0x000000090f00780c */ /* 0x000fe20003f84270 */
[----:B------:R-:W0:Y:S02]  /*11010*/  SHFL.BFLY PT, R8, R21, 0x2, 0x1f ;  /* 0x0c401f0015087f89 */ /* 0x000e2400000e0000 */
[----:B0-----:R-:W-:-:S02]  /*11020*/  FMNMX.FTZ R33, R21, R8, !PT ;  /* 0x0000000815217209 */ /* 0x001fc40007810000 */
[----:B------:R-:W-:-:S03]  /*11030*/  FMNMX.FTZ R21, R26, R12, !PT ;  /* 0x0000000c1a157209 */ /* 0x000fc60007810000 */
[----:B------:R-:W0:Y:S01]  /*11040*/  SHFL.BFLY PT, R8, R33, 0x1, 0x1f ;  /* 0x0c201f0021087f89 */ /* 0x000e2200000e0000 */
[----:B------:R-:W-:-:S04]  /*11050*/  FMNMX.FTZ R21, R154, R21, !PT ;  /* 0x000000159a157209 */ /* 0x000fc80007810000 */
[----:B------:R-:W-:Y:S02]  /*11060*/  FMNMX.FTZ R21, R30, R21, !PT ;  /* 0x000000151e157209 */ /* 0x000fe40007810000 */
[----:B0-----:R-:W-:Y:S01]  /*11070*/  FMNMX.FTZ R7, R33, R8, !PT ;  /* 0x0000000821077209 */ /* 0x001fe20007810000 */
[----:B------:R-:W-:-:S03]  /*11080*/  VIADD R8, R6, 0x280 ;  /* 0x0000028006087836 */ /* 0x000fc60000000000 */
[C---:B------:R-:W-:Y:S01]  /*11090*/  FSETP.NEU.FTZ.AND P3, PT, R7.reuse, -INF , PT ;  /* 0xff8000000700780b */ /* 0x040fe20003f7d000 */
[----:B------:R-:W-:Y:S01]  /*110a0*/  FMUL.FTZ R29, R7, R3 ;  /* 0x00000003071d7220 */ /* 0x000fe20000410000 */
[----:B------:R-:W-:-:S04]  /*110b0*/  R2UR UR6, R8 ;  /* 0x00000000080672ca */ /* 0x000fc800000e0000 */
[----:B------:R-:W-:-:S05]  /*110c0*/  FSEL R29, R29, RZ, P3 ;  /* 0x000000ff1d1d7208 */ /* 0x000fca0001800000 */
[-CC-:B------:R-:W-:Y:S01]  /*110d0*/  FFMA.FTZ R9, R28, R3.reuse, -R29.reuse ;  /* 0x000000031c097223 */ /* 0x180fe2000001081d */
[-CC-:B------:R-:W-:Y:S01]  /*110e0*/  FFMA.FTZ R28, R174, R3.reuse, -R29.reuse ;  /* 0x00000003ae1c7223 */ /* 0x180fe2000001081d */
[-CC-:B------:R-:W-:Y:S01]  /*110f0*/  FFMA.FTZ R27, R32, R3.reuse, -R29.reuse ;  /* 0x00000003201b7223 */ /* 0x180fe2000001081d */
[-CC-:B------:R-:W-:Y:S01]  /*11100*/  FFMA.FTZ R32, R168, R3.reuse, -R29.reuse ;  /* 0x00000003a8207223 */ /* 0x180fe2000001081d */
[----:B------:R-:W-:Y:S01]  /*11110*/  HGMMA.64x128x16.F32 R88, R156, gdesc[UR4].tnspB, R88, gsb0 ;  /* 0x41e000049c587df0 */ /* 0x000fe20008000858 */
[-CC-:B------:R-:W-:Y:S01]  /*11120*/  FFMA.FTZ R25, R24, R3.reuse, -R29.reuse ;  /* 0x0000000318197223 */ /* 0x180fe2000001081d */
[-CC-:B------:R-:W-:Y:S01]  /*11130*/  FFMA.FTZ R24, R172, R3.reuse, -R29.reuse ;  /* 0x00000003ac187223 */ /* 0x180fe2000001081d */
[-CC-:B------:R-:W-:Y:S01]  /*11140*/  FFMA.FTZ R172, R40, R3.reuse, -R29.reuse ;  /* 0x0000000328ac7223 */ /* 0x180fe2000001081d */
[-CC-:B------:R-:W-:Y:S01]  /*11150*/  FFMA.FTZ R40, R178, R3.reuse, -R29.reuse ;  /* 0x00000003b2287223 */ /* 0x180fe2000001081d */
[-CC-:B------:R-:W-:Y:S01]  /*11160*/  FFMA.FTZ R37, R48, R3.reuse, -R29.reuse ;  /* 0x0000000330257223 */ /* 0x180fe2000001081d */
[----:B------:R-:W-:Y:S01]  /*11170*/  FFMA.FTZ R48, R232, R3, -R29 ;  /* 0x00000003e8307223 */ /* 0x000fe2000001081d */
[----:B------:R-:W-:Y:S01]  /*11180*/  R2UR UR6, R20 ;  /* 0x00000000140672ca */ /* 0x000fe200000e0000 */
[----:B------:R-:W-:-:S02]  /*11190*/  VIADD R20, R6, 0x380 ;  /* 0x0000038006147836 */ /* 0x000fc40000000000 */
        /* <DEDUP_REMOVED lines=27> */
[----:B------:R-:W-:Y:S01]  /*11350*/  MUFU.EX2 R52, R52 ;  /* 0x0000003400347308 */ /* 0x000fe20000000800 */
[----:B------:R-:W-:-:S02]  /*11360*/  WARPGROUP.DEPBAR.LE gsb0, 0x0 ;  /* 0x00008000000079c5 */ /* 0x000fc40000010000 */
[----:B------:R-:W-:Y:S01]  /*11370*/  FSEL R156, R31, -INF , P4 ;  /* 0xff8000001f9c7808 */ /* 0x000fe20002000000 */
[--C-:B------:R-:W-:Y:S01]  /*11380*/  FFMA.FTZ R31, R36, R3, -R29.reuse ;  /* 0x00000003241f7223 */ /* 0x100fe2000001081d */
[----:B------:R-:W-:Y:S01]  /*11390*/  ISETP.GT.AND P4, PT, R15, 0x11, PT ;  /* 0x000000110f00780c */ /* 0x000fe20003f84270 */
[----:B------:R-:W-:Y:S01]  /*113a0*/  WARPGROUP.ARRIVE ;  /* 0x00000000000079c5 */ /* 0x000fe20000000000 */
[----:B------:R-:W-:Y:S01]  /*113b0*/  FMNMX.FTZ R21, R156, R21, !PT ;  /* 0x000000159c157209 */ /* 0x000fe20007810000 */
[----:B------:R-:W-:Y:S01]  /*113c0*/  MUFU.EX2 R56, R56 ;  /* 0x0000003800387308 */ /* 0x000fe20000000800 */
[----:B------:R-:W-:Y:S01]  /*113d0*/  FSEL R158, R35, -INF , P4 ;  /* 0xff800000239e7808 */ /* 0x000fe20002000000 */
[--C-:B------:R-:W-:Y:S01]  /*113e0*/  FFMA.FTZ R35, R44, R3, -R29.reuse ;  /* 0x000000032c237223 */ /* 0x100fe2000001081d */
[----:B------:R-:W-:Y:S01]  /*113f0*/  FMNMX.FTZ R21, R34, R21, !PT ;  /* 0x0000001522157209 */ /* 0x000fe20007810000 */
[----:B------:R-:W-:Y:S01]  /*11400*/  FFMA.FTZ R44, R180, R3, -R29 ;  /* 0x00000003b42c7223 */ /* 0x000fe2000001081d */
[----:B------:R-:W-:-:S02]  /*11410*/  ISETP.GT.AND P4, PT, R15, 0x19, PT ;  /* 0x000000190f00780c */ /* 0x000fc40003f84270 */
[----:B------:R-:W-:Y:S01]  /*11420*/  FMNMX.FTZ R21, R158, R21, !PT ;  /* 0x000000159e157209 */ /* 0x000fe20007810000 */
[----:B------:R-:W-:Y:S01]  /*11430*/  MUFU.EX2 R31, R31 ;  /* 0x0000001f001f7308 */ /* 0x000fe20000000800 */
[----:B------:R-:W-:Y:S01]  /*11440*/  FSEL R174, R39, -INF , P4 ;  /* 0xff80000027ae7808 */ /* 0x000fe20002000000 */
[--C-:B------:R-:W-:Y:S01]  /*11450*/  FFMA.FTZ R39, R182, R3, -R29.reuse ;  /* 0x00000003b6277223 */ /* 0x100fe2000001081d */
[----:B------:R-:W-:Y:S02]  /*11460*/  FMNMX.FTZ R21, R38, R21, !PT ;  /* 0x0000001526157209 */ /* 0x000fe40007810000 */
[----:B------:R-:W-:Y:S02]  /*11470*/  ISETP.GT.AND P4, PT, R15, 0x21, PT ;  /* 0x000000210f00780c */ /* 0x000fe40003f84270 */
        /* <DEDUP_REMOVED lines=11> */
[----:B------:R-:W-:Y:S01]  /*11530*/  FMNMX.FTZ R21, R46, R21, !PT ;  /* 0x000000152e157209 */ /* 0x000fe20007810000 */
[----:B------:R-:W-:Y:S01]  /*11540*/  FFMA.FTZ R72, R81, R3, -R29 ;  /* 0x0000000351487223 */ /* 0x000fe2000001081d */
[----:B------:R-:W-:Y:S02]  /*11550*/  ISETP.GT.AND P4, PT, R15, 0x31, PT ;  /* 0x000000310f00780c */ /* 0x000fe40003f84270 */
[----:B------:R-:W-:Y:S01]  /*11560*/  FMNMX.FTZ R21, R168, R21, !PT ;  /* 0x00000015a8157209 */ /* 0x000fe20007810000 */
[----:B------:R-:W-:Y:S01]  /*11570*/  MUFU.EX2 R39, R39 ;  /* 0x0000002700277308 */ /* 0x000fe20000000800 */
[----:B------:R-:W-:-:S02]  /*11580*/  FSEL R51, R51, -INF , P4 ;  /* 0xff80000033337808 */ /* 0x000fc40002000000 */
[----:B------:R-:W-:Y:S02]  /*11590*/  FMNMX.FTZ R8, R50, R21, !PT ;  /* 0x0000001532087209 */ /* 0x000fe40007810000 */
[----:B------:R-:W-:Y:S02]  /*115a0*/  ISETP.GT.AND P4, PT, R15, 0x39, PT ;  /* 0x000000390f00780c */ /* 0x000fe40003f84270 */
[----:B------:R-:W-:Y:S01]  /*115b0*/  FMNMX.FTZ R21, R51, R8, !PT ;  /* 0x0000000833157209 */ /* 0x000fe20007810000 */
[----:B------:R-:W-:Y:S01]  /*115c0*/  MUFU.EX2 R43, R43 ;  /* 0x0000002b002b7308 */ /* 0x000fe20000000800 */
[----:B------:R-:W-:Y:S02]  /*115d0*/  FSEL R55, R55, -INF , P4 ;  /* 0xff80000037377808 */ /* 0x000fe40002000000 */
[----:B------:R-:W-:Y:S02]  /*115e0*/  FMNMX.FTZ R8, R54, R21, !PT ;  /* 0x0000001536087209 */ /* 0x000fe40007810000 */
[----:B------:R-:W-:-:S02]  /*115f0*/  ISETP.GT.AND P4, PT, R15, 0x41, PT ;  /* 0x000000410f00780c */ /* 0x000fc40003f84270 */
[----:B------:R-:W-:Y:S01]  /*11600*/  FMNMX.FTZ R21, R55, R8, !PT ;  /* 0x0000000837157209 */ /* 0x000fe20007810000 */
[----:B------:R-:W-:Y:S01]  /*11610*/  MUFU.EX2 R45, R45 ;  /* 0x0000002d002d7308 */ /* 0x000fe20000000800 */
[----:B------:R-:W-:Y:S02]  /*11620*/  FSEL R59, R59, -INF , P4 ;  /* 0xff8000003b3b7808 */ /* 0x000fe40002000000 */
[----:B------:R-:W-:Y:S02]  /*11630*/  FMNMX.FTZ R8, R58, R21, !PT ;  /* 0x000000153a087209 */ /* 0x000fe40007810000 */
        /* <DEDUP_REMOVED lines=35> */
[----:B0-----:R-:W-:Y:S02]  /*11870*/  F2FP.F16.F32.PACK_AB R152, R48, R41 ;  /* 0x000000293098723e */ /* 0x001fe400000000ff */
[----:B------:R-:W-:Y:S01]  /*11880*/  FMNMX.FTZ R21, R232, R21, !PT ;  /* 0x00000015e8157209 */ /* 0x000fe20007810000 */
[----:B------:R0:W-:Y:S04]  /*11890*/  MUFU.EX2 R15, R60 ;  /* 0x0000003c000f7308 */ /* 0x0001e80000000800 */
[----:B------:R-:W1:Y:S04]  /*118a0*/  SHFL.BFLY PT, R8, R21, 0x2, 0x1f ;  /* 0x0c401f0015087f89 */ /* 0x000e6800000e0000 */
[----:B------:R-:W-:Y:S01]  /*118b0*/  MUFU.EX2 R76, R76 ;  /* 0x0000004c004c7308 */ /* 0x000fe20000000800 */
[----:B0-----:R-:W-:-:S07]  /*118c0*/  FFMA.FTZ R60, R69, R3, -R29 ;  /* 0x00000003453c7223 */ /* 0x001fce000001081d */
[----:B------:R-:W-:Y:S01]  /*118d0*/  MUFU.EX2 R60, R60 ;  /* 0x0000003c003c7308 */ /* 0x000fe20000000800 */
[----:B-1----:R-:W-:-:S05]  /*118e0*/  FMNMX.FTZ R8, R21, R8, !PT ;  /* 0x0000000815087209 */ /* 0x002fca0007810000 */
[----:B------:R-:W0:Y:S02]  /*118f0*/  SHFL.BFLY PT, R21, R8, 0x1, 0x1f ;  /* 0x0c201f0008157f89 */ /* 0x000e2400000e0000 */
[----:B0-----:R-:W-:Y:S01]  /*11900*/  FMNMX.FTZ R8, R8, R21, !PT ;  /* 0x0000001508087209 */ /* 0x001fe20007810000 */
[----:B------:R-:W-:-:S03]  /*11910*/  IMAD.MOV.U32 R21, RZ, RZ, 0x40000040 ;  /* 0x40000040ff157424 */ /* 0x000fc600078e00ff */
[C---:B------:R-:W-:Y:S01]  /*11920*/  FSETP.NEU.FTZ.AND P4, PT, R8.reuse, -INF , PT ;  /* 0xff8000000800780b */ /* 0x040fe20003f9d000 */
[----:B------:R-:W-:Y:S01]  /*11930*/  FMUL.FTZ R61, R8, R3 ;  /* 0x00000003083d7220 */ /* 0x000fe20000410000 */
[----:B------:R-:W-:Y:S01]  /*11940*/  R2UR UR7, R21 ;  /* 0x00000000150772ca */ /* 0x000fe200000e0000 */
[----:B------:R-:W-:-:S03]  /*11950*/  IMAD.MOV.U32 R21, RZ, RZ, 0x40000040 ;  /* 0x40000040ff157424 */ /* 0x000fc600078e00ff */
[----:B------:R-:W-:-:S05]  /*11960*/  FSEL R29, R61, RZ, P4 ;  /* 0x000000ff3d1d7208 */ /* 0x000fca0002000000 */
[-CC-:B------:R-:W-:Y:S01]  /*11970*/  FFMA.FTZ R175, R46, R3.reuse, -R29.reuse ;  /* 0x000000032eaf7223 */ /* 0x180fe2000001081d */
[----:B------:R-:W-:Y:S01]  /*11980*/  FSEL R46, R7, RZ, P3 ;  /* 0x000000ff072e7208 */ /* 0x000fe20001800000 */
[-CC-:B------:R-:W-:Y:S01]  /*11990*/  FFMA.FTZ R26, R26, R3.reuse, -R29.reuse ;  /* 0x000000031a1a7223 */ /* 0x180fe2000001081d */
[-C--:B------:R-:W-:Y:S01]  /*119a0*/  FFMA.FTZ R181, R154, R3.reuse, -R29 ;  /* 0x000000039ab57223 */ /* 0x080fe2000001081d */
[----:B------:R-:W-:Y:S01]  /*119b0*/  HGMMA.64x128x16.F32 R88, R160, gdesc[UR4].tnspB, R88, gsb0 ;  /* 0x41e00004a0587df0 */ /* 0x000fe20008000858 */
[----:B------:R-:W-:Y:S01]  /*119c0*/  R2UR UR6, R20 ;  /* 0x00000000140672ca */ /* 0x000fe200000e0000 */
[----:B------:R-:W-:Y:S01]  /*119d0*/  FADD.FTZ R46, -R46, R11 ;  /* 0x0000000b2e2e7221 */ /* 0x000fe20000010100 */
[----:B------:R-:W-:Y:S01]  /*119e0*/  R2UR UR7, R21 ;  /* 0x00000000150772ca */ /* 0x000fe200000e0000 */
[----:B------:R-:W-:Y:S01]  /*119f0*/  MUFU.EX2 R26, R26 ;  /* 0x0000001a001a7308 */ /* 0x000fe20000000800 */
[----:B------:R-:W-:Y:S01]  /*11a00*/  FSEL R11, R8, RZ, P4 ;  /* 0x000000ff080b7208 */ /* 0x000fe20002000000 */
[-C--:B------:R-:W-:Y:S01]  /*11a10*/  FMUL.FTZ R6, R46, R3.reuse ;  /* 0x000000032e067220 */ /* 0x080fe20000410000 */
[-CC-:B------:R-:W-:Y:S01]  /*11a20*/  FFMA.FTZ R183, R30, R3.reuse, -R29.reuse ;  /* 0x000000031eb77223 */ /* 0x180fe2000001081d */
[-CC-:B------:R-:W-:Y:S01]  /*11a30*/  FFMA.FTZ R84, R156, R3.reuse, -R29.reuse ;  /* 0x000000039c547223 */ /* 0x180fe2000001081d */
[-CC-:B------:R-:W-:Y:S01]  /*11a40*/  FFMA.FTZ R177, R34, R3.reuse, -R29.reuse ;  /* 0x0000000322b17223 */ /* 0x180fe2000001081d */
[----:B------:R-:W-:Y:S01]  /*11a50*/  FADD.FTZ R12, -R11, R12 ;  /* 0x0000000c0b0c7221 */ /* 0x000fe20000010100 */
[----:B------:R-:W-:Y:S01]  /*11a60*/  IADD3 R20, -R233, 0xb, RZ ;  /* 0x0000000be9147810 */ /* 0x000fe20007ffe1ff */
[----:B------:R-:W-:Y:S01]  /*11a70*/  MUFU.EX2 R6, R6 ;  /* 0x0000000600067308 */ /* 0x000fe20000000800 */
[-C--:B------:R-:W-:Y:S01]  /*11a80*/  FFMA.FTZ R30, R158, R3.reuse, -R29 ;  /* 0x000000039e1e7223 */ /* 0x080fe2000001081d */
[----:B------:R-:W-:Y:S01]  /*11a90*/  FMUL.FTZ R11, R12, R3 ;  /* 0x000000030c0b7220 */ /* 0x000fe20000410000 */
[----:B------:R-:W-:-:S02]  /*11aa0*/  @!P1 IMAD R12, R184, 0x8, R2 ;  /* 0x00000008b80c9824 */ /* 0x000fc400078e0202 */
[-CC-:B------:R-:W-:Y:S01]  /*11ab0*/  FFMA.FTZ R179, R38, R3.reuse, -R29.reuse ;  /* 0x0000000326b37223 */ /* 0x180fe2000001081d */
[----:B------:R-:W-:Y:S01]  /*11ac0*/  @!P1 LEA R46, R14, R2, 0x3 ;  /* 0x000000020e2e9211 */ /* 0x000fe200078e18ff */
[-CC-:B------:R-:W-:Y:S01]  /*11ad0*/  FFMA.FTZ R80, R174, R3.reuse, -R29.reuse ;  /* 0x00000003ae507223 */ /* 0x180fe2000001081d */
[----:B------:R-:W-:Y:S01]  /*11ae0*/  @!P1 VIADD R12, R12, 0x28840 ;  /* 0x000288400c0c9836 */ /* 0x000fe20000000000 */
[----:B------:R-:W0:Y:S01]  /*11af0*/  MUFU.EX2 R11, R11 ;  /* 0x0000000b000b7308 */ /* 0x000e220000000800 */
[-CC-:B------:R-:W-:Y:S01]  /*11b00*/  FFMA.FTZ R173, R42, R3.reuse, -R29.reuse ;  /* 0x000000032aad7223 */ /* 0x180fe2000001081d */
[-CC-:B------:R-:W-:Y:S01]  /*11b10*/  FFMA.FTZ R42, R51, R3.reuse, -R29.reuse ;  /* 0x00000003332a7223 */ /* 0x180fe2000001081d */
[-CC-:B------:R-:W-:Y:S01]  /*11b20*/  FFMA.FTZ R34, R36, R3.reuse, -R29.reuse ;  /* 0x0000000324227223 */ /* 0x180fe2000001081d */
[----:B------:R-:W-:Y:S01]  /*11b30*/  @!P1 PRMT R21, RZ, 0x654, R12 ;  /* 0x00000654ff159816 */ /* 0x000fe2000000000c */
[----:B------:R-:W-:Y:S02]  /*11b40*/  @!P1 VIADD R46, R46, 0x28860 ;  /* 0x000288602e2e9836 */ /* 0x000fe40000000000 */
[-CC-:B------:R-:W-:Y:S01]  /*11b50*/  FFMA.FTZ R36, R168, R3.reuse, -R29.reuse ;  /* 0x00000003a8247223 */ /* 0x180fe2000001081d */
[-CC-:B------:R-:W-:Y:S01]  /*11b60*/  FFMA.FTZ R169, R50, R3.reuse, -R29.reuse ;  /* 0x0000000332a97223 */ /* 0x180fe2000001081d */
[----:B------:R-:W1:Y:S01]  /*11b70*/  MUFU.EX2 R181, R181 ;  /* 0x000000b500b57308 */ /* 0x000e620000000800 */
[-CC-:B------:R-:W-:Y:S01]  /*11b80*/  FFMA.FTZ R171, R54, R3.reuse, -R29.reuse ;  /* 0x0000000336ab7223 */ /* 0x180fe2000001081d */
[----:B------:R-:W-:Y:S01]  /*11b90*/  @!P1 PRMT R46, RZ, 0x654, R46 ;  /* 0x00000654ff2e9816 */ /* 0x000fe2000000002e */
[-CC-:B------:R-:W-:Y:S01]  /*11ba0*/  FFMA.FTZ R38, R55, R3.reuse, -R29.reuse ;  /* 0x0000000337267223 */ /* 0x180fe2000001081d */
[-CC-:B------:R-:W-:Y:S01]  /*11bb0*/  FFMA.FTZ R153, R58, R3.reuse, -R29.reuse ;  /* 0x000000033a997223 */ /* 0x180fe2000001081d */
[-CC-:B------:R-:W-:Y:S01]  /*11bc0*/  FFMA.FTZ R59, R59, R3.reuse, -R29.reuse ;  /* 0x000000033b3b7223 */ /* 0x180fe2000001081d */
[-CC-:B------:R-:W-:Y:S01]  /*11bd0*/  FFMA.FTZ R155, R62, R3.reuse, -R29.reuse ;  /* 0x000000033e9b7223 */ /* 0x180fe2000001081d */
[-CC-:B------:R-:W-:Y:S01]  /*11be0*/  FFMA.FTZ R157, R66, R3.reuse, -R29.reuse ;  /* 0x00000003429d7223 */ /* 0x180fe2000001081d */
[----:B------:R-:W2:Y:S01]  /*11bf0*/  MUFU.EX2 R183, R183 ;  /* 0x000000b700b77308 */ /* 0x000ea20000000800 */
[----:B0-----:R-:W-:Y:S01]  /*11c00*/  FFMA.FTZ R0, R11, R0, R26 ;  /* 0x000000000b007223 */ /* 0x001fe2000001001a */
[-CC-:B------:R-:W-:Y:S01]  /*11c10*/  FFMA.FTZ R159, R70, R3.reuse, -R29.reuse ;  /* 0x00000003469f7223 */ /* 0x180fe2000001081d */
[-CC-:B------:R-:W-:Y:S01]  /*11c20*/  FFMA.FTZ R78, R78, R3.reuse, -R29.reuse ;  /* 0x000000034e4e7223 */ /* 0x180fe2000001081d */
[-CC-:B------:R-:W-:Y:S01]  /*11c30*/  FFMA.FTZ R82, R82, R3.reuse, -R29.reuse ;  /* 0x0000000352527223 */ /* 0x180fe2000001081d */
[--C-:B------:R-:W-:Y:S01]  /*11c40*/  FFMA.FTZ R83, R83, R3, -R29.reuse ;  /* 0x0000000353537223 */ /* 0x100fe2000001081d */
[----:B------:R-:W-:Y:S01]  /*11c50*/  F2FP.F16.F32.PACK_AB R154, R52, R15 ;  /* 0x0000000f349a723e */ /* 0x000fe200000000ff */
[-CC-:B------:R-:W-:Y:S01]  /*11c60*/  FFMA.FTZ R86, R86, R3.reuse, -R29.reuse ;  /* 0x0000000356567223 */ /* 0x180fe2000001081d */
[----:B------:R-:W0:Y:S01]  /*11c70*/  MUFU.EX2 R84, R84 ;  /* 0x0000005400547308 */ /* 0x000e220000000800 */
[C---:B-1----:R-:W-:Y:S01]  /*11c80*/  FADD.FTZ R14, R181.reuse, R0 ;  /* 0x00000000b50e7221 */ /* 0x042fe20000010000 */
[----:B------:R-:W-:Y:S01]  /*11c90*/  FFMA.FTZ R0, R178, R3, -R29 ;  /* 0x00000003b2007223 */ /* 0x000fe2000001081d */
[----:B------:R-:W-:-:S02]  /*11ca0*/  F2FP.F16.F32.PACK_AB R181, R181, R26 ;  /* 0x0000001ab5b5723e */ /* 0x000fc400000000ff */
[C---:B------:R-:W-:Y:S01]  /*11cb0*/  ISETP.GT.AND P3, PT, R10.reuse, R13, PT ;  /* 0x0000000d0a00720c */ /* 0x040fe20003f64270 */
[----:B------:R-:W-:Y:S01]  /*11cc0*/  VIADD R10, R10, 0xffffffff ;  /* 0xffffffff0a0a7836 */ /* 0x000fe20000000000 */
[----:B------:R-:W-:Y:S01]  /*11cd0*/  F2FP.F16.F32.PACK_AB R178, R32, R31 ;  /* 0x0000001f20b2723e */ /* 0x000fe200000000ff */
[----:B------:R-:W1:Y:S01]  /*11ce0*/  MUFU.EX2 R177, R177 ;  /* 0x000000b100b17308 */ /* 0x000e620000000800 */
[----:B--2---:R-:W-:Y:S01]  /*11cf0*/  FADD.FTZ R51, R183, R14 ;  /* 0x0000000eb7337221 */ /* 0x004fe20000010000 */
[----:B------:R-:W-:Y:S02]  /*11d00*/  F2FP.F16.F32.PACK_AB R174, R40, R35 ;  /* 0x0000002328ae723e */ /* 0x000fe400000000ff */
[----:B------:R-:W-:Y:S02]  /*11d10*/  F2FP.F16.F32.PACK_AB R168, R44, R37 ;  /* 0x000000252ca8723e */ /* 0x000fe400000000ff */
[----:B------:R-:W-:Y:S02]  /*11d20*/  F2FP.F16.F32.PACK_AB R156, R56, R43 ;  /* 0x0000002b389c723e */ /* 0x000fe400000000ff */
[----:B------:R-:W2:Y:S01]  /*11d30*/  MUFU.EX2 R30, R30 ;  /* 0x0000001e001e7308 */ /* 0x000ea20000000800 */
[C---:B0-----:R-:W-:Y:S01]  /*11d40*/  FADD.FTZ R14, R84.reuse, R51 ;  /* 0x00000033540e7221 */ /* 0x041fe20000010000 */
[----:B------:R-:W-:-:S02]  /*11d50*/  F2FP.F16.F32.PACK_AB R183, R84, R183 ;  /* 0x000000b754b7723e */ /* 0x000fc400000000ff */
[----:B------:R-:W-:-:S04]  /*11d60*/  F2FP.F16.F32.PACK_AB R158, R60, R45 ;  /* 0x0000002d3c9e723e */ /* 0x000fc800000000ff */
[----:B------:R-:W0:Y:S01]  /*11d70*/  MUFU.EX2 R179, R179 ;  /* 0x000000b300b37308 */ /* 0x000e220000000800 */
[----:B-1----:R-:W-:-:S07]  /*11d80*/  FADD.FTZ R51, R177, R14 ;  /* 0x0000000eb1337221 */ /* 0x002fce0000010000 */
[----:B------:R-:W1:Y:S01]  /*11d90*/  MUFU.EX2 R80, R80 ;  /* 0x0000005000507308 */ /* 0x000e620000000800 */
[----:B--2---:R-:W-:-:S07]  /*11da0*/  F2FP.F16.F32.PACK_AB R177, R30, R177 ;  /* 0x000000b11eb1723e */ /* 0x004fce00000000ff */
[----:B------:R-:W2:Y:S08]  /*11db0*/  MUFU.EX2 R173, R173 ;  /* 0x000000ad00ad7308 */ /* 0x000eb00000000800 */
[----:B------:R-:W3:Y:S08]  /*11dc0*/  MUFU.EX2 R34, R34 ;  /* 0x0000002200227308 */ /* 0x000ef00000000800 */
[----:B------:R-:W4:Y:S08]  /*11dd0*/  MUFU.EX2 R175, R175 ;  /* 0x000000af00af7308 */ /* 0x000f300000000800 */
[----:B------:R-:W5:Y:S08]  /*11de0*/  MUFU.EX2 R36, R36 ;  /* 0x0000002400247308 */ /* 0x000f700000000800 */
[----:B------:R-:W5:Y:S08]  /*11df0*/  MUFU.EX2 R169, R169 ;  /* 0x000000a900a97308 */ /* 0x000f700000000800 */
[----:B------:R-:W5:Y:S08]  /*11e00*/  MUFU.EX2 R42, R42 ;  /* 0x0000002a002a7308 */ /* 0x000f700000000800 */
[----:B------:R-:W5:Y:S08]  /*11e10*/  MUFU.EX2 R171, R171 ;  /* 0x000000ab00ab7308 */ /* 0x000f700000000800 */
[----:B------:R-:W5:Y:S01]  /*11e20*/  MUFU.EX2 R38, R38 ;  /* 0x0000002600267308 */ /* 0x000f620000000800 */
[----:B------:R-:W-:-:S02]  /*11e30*/  WARPGROUP.DEPBAR.LE gsb0, 0x0 ;  /* 0x00008000000079c5 */ /* 0x000fc40000010000 */
[----:B------:R-:W-:Y:S01]  /*11e40*/  WARPGROUP.ARRIVE ;  /* 0x00000000000079c5 */ /* 0x000fe20000000000 */
[----:B------:R-:W-:Y:S01]  /*11e50*/  FFMA.FTZ R161, R74, R3, -R29 ;  /* 0x000000034aa17223 */ /* 0x000fe2000001081d */
[----:B------:R-:W-:-:S03]  /*11e60*/  F2FP.F16.F32.PACK_AB R160, R64, R47 ;  /* 0x0000002f40a0723e */ /* 0x000fc600000000ff */
[----:B------:R-:W5:Y:S01]  /*11e70*/  MUFU.EX2 R153, R153 ;  /* 0x0000009900997308 */ /* 0x000f620000000800 */
[----:B------:R-:W-:Y:S01]  /*11e80*/  F2FP.F16.F32.PACK_AB R162, R68, R49 ;  /* 0x0000003144a2723e */ /* 0x000fe200000000ff */
[----:B------:R-:W-:Y:S06]  /*11e90*/  HGMMA.64x128x16.F32 R88, R164, gdesc[UR4].tnspB, R88, gsb0 ;  /* 0x41e00004a4587df0 */ /* 0x000fec0008000858 */
        /* <DEDUP_REMOVED lines=13> */
[-C--:B------:R-:W-:Y:S01]  /*11f70*/  FMUL.FTZ R90, R90, R11.reuse ;  /* 0x0000000b5a5a7220 */ /* 0x080fe20000410000 */
[----:B0-----:R-:W-:Y:S01]  /*11f80*/  FADD.FTZ R20, R30, R51 ;  /* 0x000000331e147221 */ /* 0x001fe20000010000 */
[-C--:B------:R-:W-:Y:S01]  /*11f90*/  FMUL.FTZ R91, R91, R11.reuse ;  /* 0x0000000b5b5b7220 */ /* 0x080fe20000410000 */
[-C--:B------:R-:W-:Y:S01]  /*11fa0*/  FMUL.FTZ R94, R94, R11.reuse ;  /* 0x0000000b5e5e7220 */ /* 0x080fe20000410000 */
[----:B------:R-:W-:Y:S01]  /*11fb0*/  FMUL.FTZ R95, R95, R11 ;  /* 0x0000000b5f5f7220 */ /* 0x000fe20000410000 */
[----:B------:R-:W-:Y:S01]  /*11fc0*/  FADD.FTZ R51, R179, R20 ;  /* 0x00000014b3337221 */ /* 0x000fe20000010000 */
[----:B------:R-:W-:Y:S01]  /*11fd0*/  FFMA.FTZ R20, R75, R3, -R29 ;  /* 0x000000034b147223 */ /* 0x000fe2000001081d */
[----:B-1----:R-:W-:Y:S01]  /*11fe0*/  FFMA.FTZ R21, R6, R4, R25 ;  /* 0x0000000406157223 */ /* 0x002fe20000010019 */
[----:B------:R0:W-:Y:S01]  /*11ff0*/  @!P1 SYNCS.ARRIVE.TRANS64.RED.A1T0 RZ, [R46+URZ], RZ ;  /* 0x000000ff2eff99a7 */ /* 0x0001e2000810043f */
[-C--:B------:R-:W-:Y:S01]  /*12000*/  FMUL.FTZ R98, R98, R11.reuse ;  /* 0x0000000b62627220 */ /* 0x080fe20000410000 */
[-C--:B------:R-:W-:Y:S01]  /*12010*/  FMUL.FTZ R99, R99, R11.reuse ;  /* 0x0000000b63637220 */ /* 0x080fe20000410000 */
[----:B------:R-:W-:Y:S01]  /*12020*/  FADD.FTZ R4, R24, R21 ;  /* 0x0000001518047221 */ /* 0x000fe20000010000 */
[----:B------:R-:W-:Y:S01]  /*12030*/  MUFU.EX2 R20, R20 ;  /* 0x0000001400147308 */ /* 0x000fe20000000800 */
[-C--:B------:R-:W-:Y:S01]  /*12040*/  FMUL.FTZ R102, R102, R11.reuse ;  /* 0x0000000b66667220 */ /* 0x080fe20000410000 */
[-C--:B------:R-:W-:Y:S01]  /*12050*/  FMUL.FTZ R103, R103, R11.reuse ;  /* 0x0000000b67677220 */ /* 0x080fe20000410000 */
[----:B------:R-:W-:Y:S01]  /*12060*/  FADD.FTZ R21, R9, R4 ;  /* 0x0000000409157221 */ /* 0x000fe20000010000 */
[----:B0-----:R-:W-:Y:S01]  /*12070*/  FADD.FTZ R46, R80, R51 ;  /* 0x00000033502e7221 */ /* 0x001fe20000010000 */
[-C--:B------:R-:W-:Y:S01]  /*12080*/  FMUL.FTZ R106, R106, R11.reuse ;  /* 0x0000000b6a6a7220 */ /* 0x080fe20000410000 */
[-C--:B------:R-:W-:Y:S01]  /*12090*/  FMUL.FTZ R107, R107, R11.reuse ;  /* 0x0000000b6b6b7220 */ /* 0x080fe20000410000 */
[----:B------:R-:W-:Y:S01]  /*120a0*/  FADD.FTZ R4, R28, R21 ;  /* 0x000000151c047221 */ /* 0x000fe20000010000 */
[----:B--2---:R-:W-:Y:S01]  /*120b0*/  FADD.FTZ R51, R173, R46 ;  /* 0x0000002ead337221 */ /* 0x004fe20000010000 */
[-C--:B------:R-:W-:Y:S01]  /*120c0*/  FMUL.FTZ R110, R110, R11.reuse ;  /* 0x0000000b6e6e7220 */ /* 0x080fe20000410000 */
[----:B------:R-:W-:Y:S01]  /*120d0*/  FMUL.FTZ R111, R111, R11 ;  /* 0x0000000b6f6f7220 */ /* 0x000fe20000410000 */
[----:B------:R-:W-:Y:S01]  /*120e0*/  FADD.FTZ R21, R27, R4 ;  /* 0x000000041b157221 */ /* 0x000fe20000010000 */
[----:B---3--:R-:W-:Y:S01]  /*120f0*/  FADD.FTZ R46, R34, R51 ;  /* 0x00000033222e7221 */ /* 0x008fe20000010000 */
[----:B------:R-:W-:Y:S01]  /*12100*/  FFMA.FTZ R4, R67, R3, -R29 ;  /* 0x0000000343047223 */ /* 0x000fe2000001081d */
[-C--:B------:R-:W-:Y:S01]  /*12110*/  FMUL.FTZ R114, R114, R11.reuse ;  /* 0x0000000b72727220 */ /* 0x080fe20000410000 */
[----:B------:R-:W-:Y:S01]  /*12120*/  FADD.FTZ R14, R176, R21 ;  /* 0x00000015b00e7221 */ /* 0x000fe20000010000 */
[----:B----4-:R-:W-:Y:S01]  /*12130*/  FADD.FTZ R55, R175, R46 ;  /* 0x0000002eaf377221 */ /* 0x010fe20000010000 */
[-C--:B------:R-:W-:Y:S01]  /*12140*/  FMUL.FTZ R115, R115, R11.reuse ;  /* 0x0000000b73737220 */ /* 0x080fe20000410000 */
[----:B------:R-:W-:Y:S01]  /*12150*/  FMUL.FTZ R118, R118, R11 ;  /* 0x0000000b76767220 */ /* 0x000fe20000410000 */
[----:B------:R-:W-:Y:S01]  /*12160*/  FADD.FTZ R21, R31, R14 ;  /* 0x0000000e1f157221 */ /* 0x000fe20000010000 */
[----:B------:R-:W-:Y:S01]  /*12170*/  FFMA.FTZ R14, R180, R3, -R29 ;  /* 0x00000003b40e7223 */ /* 0x000fe2000001081d */
[----:B------:R-:W-:Y:S01]  /*12180*/  F2FP.F16.F32.PACK_AB R180, R24, R25 ;  /* 0x0000001918b4723e */ /* 0x000fe200000000ff */
[----:B------:R-:W0:Y:S01]  /*12190*/  MUFU.EX2 R4, R4 ;  /* 0x0000000400047308 */ /* 0x000e220000000800 */
[----:B------:R-:W-:Y:S01]  /*121a0*/  FADD.FTZ R21, R32, R21 ;  /* 0x0000001520157221 */ /* 0x000fe20000010000 */
[-C--:B------:R-:W-:Y:S01]  /*121b0*/  FMUL.FTZ R119, R119, R11.reuse ;  /* 0x0000000b77777220 */ /* 0x080fe20000410000 */
[-C--:B------:R-:W-:Y:S01]  /*121c0*/  FMUL.FTZ R122, R122, R11.reuse ;  /* 0x0000000b7a7a7220 */ /* 0x080fe20000410000 */
[----:B------:R-:W-:Y:S01]  /*121d0*/  FMUL.FTZ R123, R123, R11 ;  /* 0x0000000b7b7b7220 */ /* 0x000fe20000410000 */
[----:B------:R-:W-:Y:S01]  /*121e0*/  FADD.FTZ R50, R172, R21 ;  /* 0x00000015ac327221 */ /* 0x000fe20000010000 */
[--C-:B------:R-:W-:Y:S01]  /*121f0*/  FFMA.FTZ R21, R182, R3, -R29.reuse ;  /* 0x00000003b6157223 */ /* 0x100fe2000001081d */
[----:B------:R-:W-:Y:S01]  /*12200*/  F2FP.F16.F32.PACK_AB R182, R28, R9 ;  /* 0x000000091cb6723e */ /* 0x000fe200000000ff */
[----:B------:R-:W1:Y:S01]  /*12210*/  MUFU.EX2 R14, R14 ;  /* 0x0000000e000e7308 */ /* 0x000e620000000800 */
[----:B------:R-:W-:Y:S01]  /*12220*/  FADD.FTZ R50, R33, R50 ;  /* 0x0000003221327221 */ /* 0x000fe20000010000 */
[----:B------:R-:W-:Y:S01]  /*12230*/  FFMA.FTZ R29, R232, R3, -R29 ;  /* 0x00000003e81d7223 */ /* 0x000fe2000001081d */
[-C--:B------:R-:W-:Y:S01]  /*12240*/  FMUL.FTZ R126, R126, R11.reuse ;  /* 0x0000000b7e7e7220 */ /* 0x080fe20000410000 */
[-C--:B------:R-:W-:Y:S01]  /*12250*/  FMUL.FTZ R127, R127, R11.reuse ;  /* 0x0000000b7f7f7220 */ /* 0x080fe20000410000 */
[----:B------:R-:W-:Y:S01]  /*12260*/  FADD.FTZ R51, R35, R50 ;  /* 0x0000003223337221 */ /* 0x000fe20000010000 */
[----:B-----5:R-:W-:Y:S01]  /*12270*/  FADD.FTZ R50, R36, R55 ;  /* 0x0000003724327221 */ /* 0x020fe20000010000 */
[-C--:B------:R-:W-:Y:S01]  /*12280*/  FMUL.FTZ R130, R130, R11.reuse ;  /* 0x0000000b82827220 */ /* 0x080fe20000410000 */
[----:B------:R2:W3:Y:S01]  /*12290*/  MUFU.EX2 R163, R21 ;  /* 0x0000001500a37308 */ /* 0x0004e20000000800 */
        /* <DEDUP_REMOVED lines=23> */
[----:B------:R-:W-:Y:S01]  /*12410*/  FMUL.FTZ R150, R150, R11 ;  /* 0x0000000b96967220 */ /* 0x000fe20000410000 */
[----:B------:R-:W-:Y:S01]  /*12420*/  FADD.FTZ R24, R48, R9 ;  /* 0x0000000930187221 */ /* 0x000fe20000010000 */
[----:B------:R-:W-:Y:S01]  /*12430*/  FADD.FTZ R25, R155, R26 ;  /* 0x0000001a9b197221 */ /* 0x000fe20000010000 */
[C---:B------:R-:W-:Y:S01]  /*12440*/  F2FP.F16.F32.PACK_AB R155, R0.reuse, R155 ;  /* 0x0000009b009b723e */ /* 0x040fe200000000ff */
[----:B------:R-:W-:Y:S01]  /*12450*/  FMUL.FTZ R151, R151, R11 ;  /* 0x0000000b97977220 */ /* 0x000fe20000410000 */
[----:B------:R-:W-:Y:S01]  /*12460*/  FADD.FTZ R9, R15, R24 ;  /* 0x000000180f097221 */ /* 0x000fe20000010000 */
[----:B------:R-:W-:Y:S01]  /*12470*/  FADD.FTZ R26, R0, R25 ;  /* 0x00000019001a7221 */ /* 0x000fe20000010000 */
[----:B------:R-:W-:Y:S01]  /*12480*/  F2FP.F16.F32.PACK_AB R176, R176, R27 ;  /* 0x0000001bb0b0723e */ /* 0x000fe200000000ff */
[-C--:B------:R-:W-:Y:S01]  /*12490*/  FMUL.FTZ R88, R88, R6.reuse ;  /* 0x0000000658587220 */ /* 0x080fe20000410000 */
[----:B------:R-:W-:Y:S01]  /*124a0*/  FADD.FTZ R24, R52, R9 ;  /* 0x0000000934187221 */ /* 0x000fe20000010000 */
[----:B------:R-:W-:Y:S01]  /*124b0*/  FADD.FTZ R25, R157, R26 ;  /* 0x0000001a9d197221 */ /* 0x000fe20000010000 */
[C---:B0-----:R-:W-:Y:S01]  /*124c0*/  F2FP.F16.F32.PACK_AB R157, R4.reuse, R157 ;  /* 0x0000009d049d723e */ /* 0x041fe200000000ff */
[-C--:B------:R-:W-:Y:S01]  /*124d0*/  FMUL.FTZ R89, R89, R6.reuse ;  /* 0x0000000659597220 */ /* 0x080fe20000410000 */
[----:B------:R-:W-:Y:S01]  /*124e0*/  FADD.FTZ R9, R43, R24 ;  /* 0x000000182b097221 */ /* 0x000fe20000010000 */
[----:B------:R-:W-:Y:S01]  /*124f0*/  FADD.FTZ R26, R4, R25 ;  /* 0x00000019041a7221 */ /* 0x000fe20000010000 */
[----:B------:R-:W-:Y:S01]  /*12500*/  F2FP.F16.F32.PACK_AB R179, R80, R179 ;  /* 0x000000b350b3723e */ /* 0x000fe200000000ff */
[-C--:B------:R-:W-:Y:S01]  /*12510*/  FMUL.FTZ R92, R92, R6.reuse ;  /* 0x000000065c5c7220 */ /* 0x080fe20000410000 */
[----:B------:R-:W-:Y:S01]  /*12520*/  FADD.FTZ R24, R56, R9 ;  /* 0x0000000938187221 */ /* 0x000fe20000010000 */
[----:B--2---:R-:W-:Y:S01]  /*12530*/  FADD.FTZ R21, R159, R26 ;  /* 0x0000001a9f157221 */ /* 0x004fe20000010000 */
[C---:B-1----:R-:W-:Y:S01]  /*12540*/  F2FP.F16.F32.PACK_AB R159, R14.reuse, R159 ;  /* 0x0000009f0e9f723e */ /* 0x042fe200000000ff */
        /* <DEDUP_REMOVED lines=16> */
[----:B------:R-:W-:Y:S01]  /*12650*/  FMUL.FTZ R101, R101, R6 ;  /* 0x0000000665657220 */ /* 0x000fe20000410000 */
[----:B------:R-:W-:Y:S01]  /*12660*/  FADD.FTZ R9, R49, R0 ;  /* 0x0000000031097221 */ /* 0x000fe20000010000 */
[----:B---3--:R-:W-:Y:S01]  /*12670*/  FADD.FTZ R15, R163, R15 ;  /* 0x0000000fa30f7221 */ /* 0x008fe20000010000 */
        /* <DEDUP_REMOVED lines=11> */
[----:B------:R-:W-:Y:S01]  /*12730*/  FADD.FTZ R15, R86, R15 ;  /* 0x0000000f560f7221 */ /* 0x000fe20000010000 */
[----:B------:R-:W-:Y:S01]  /*12740*/  F2FP.F16.F32.PACK_AB R163, R163, R78 ;  /* 0x0000004ea3a3723e */ /* 0x000fe200000000ff */
[-C--:B------:R-:W-:Y:S01]  /*12750*/  FMUL.FTZ R109, R109, R6.reuse ;  /* 0x000000066d6d7220 */ /* 0x080fe20000410000 */
[----:B------:R-:W-:Y:S01]  /*12760*/  FADD.FTZ R9, R57, R0 ;  /* 0x0000000039097221 */ /* 0x000fe20000010000 */
[----:B----4-:R-:W-:Y:S01]  /*12770*/  FADD.FTZ R0, R29, R15 ;  /* 0x0000000f1d007221 */ /* 0x010fe20000010000 */
[----:B------:R-:W-:Y:S01]  /*12780*/  F2FP.F16.F32.PACK_AB R164, R72, R53 ;  /* 0x0000003548a4723e */ /* 0x000fe200000000ff */
[----:B------:R-:W-:Y:S01]  /*12790*/  FMUL.FTZ R112, R112, R6 ;  /* 0x0000000670707220 */ /* 0x000fe20000410000 */
[----:B------:R-:W-:Y:S01]  /*127a0*/  F2FP.F16.F32.PACK_AB R165, R83, R82 ;  /* 0x0000005253a5723e */ /* 0x000fe200000000ff */
[C---:B------:R-:W-:Y:S01]  /*127b0*/  FADD.FTZ R4, R76.reuse, R9 ;  /* 0x000000094c047221 */ /* 0x040fe20000010000 */
        /* <DEDUP_REMOVED lines=21> */
[----:B------:R-:W-:Y:S01]  /*12910*/  IMAD.MOV.U32 R15, RZ, RZ, R186 ;  /* 0x000000ffff0f7224 */ /* 0x000fe200078e00ba */
[----:B------:R-:W-:Y:S01]  /*12920*/  MOV R11, R7 ;  /* 0x00000007000b7202 */ /* 0x000fe20000000f00 */
[----:B------:R-:W-:-:S02]  /*12930*/  IMAD.MOV.U32 R14, RZ, RZ, R184 ;  /* 0x000000ffff0e7224 */ /* 0x000fc400078e00b8 */
[----:B------:R-:W-:Y:S01]  /*12940*/  IMAD.MOV.U32 R12, RZ, RZ, R8 ;  /* 0x000000ffff0c7224 */ /* 0x000fe200078e0008 */
[----:B------:R-:W-:Y:S06]  /*12950*/  @P3 BRA `(.L_x_2876) ;  /* 0xffffffd400403947 */ /* 0x000fec000383ffff */
.L_x_2866:
[----:B------:R-:W-:-:S13]  /*12960*/  ISETP.GE.AND P2, PT, R10, RZ, PT ;  /* 0x000000ff0a00720c */ /* 0x000fda0003f46270 */
[----:B------:R-:W-:Y:S05]  /*12970*/  @!P2 BRA `(.L_x_2877) ;  /* 0x000000200084a947 */ /* 0x000fea0003800000 */
[----:B------:R-:W-:Y:S02]  /*12980*/  IMAD.MOV.U32 R11, RZ, RZ, R8 ;  /* 0x000000ffff0b7224 */ /* 0x000fe400078e0008 */
[----:B------:R-:W-:Y:S02]  /*12990*/  IMAD.MOV.U32 R13, RZ, RZ, R7 ;  /* 0x000000ffff0d7224 */ /* 0x000fe400078e0007 */
[----:B------:R-:W-:Y:S02]  /*129a0*/  IMAD.MOV.U32 R14, RZ, RZ, R186 ;  /* 0x000000ffff0e7224 */ /* 0x000fe400078e00ba */
[----:B------:R-:W-:-:S07]  /*129b0*/  IMAD.MOV.U32 R12, RZ, RZ, R184 ;  /* 0x000000ffff0c7224 */ /* 0x000fce00078e00b8 */
.L_x_2887:
        /* <DEDUP_REMOVED lines=10> */
.L_x_2879:
[----:B------:R-:W-:Y:S02]  /*12a60*/  LEA R3, R184, R2, 0x3 ;  /* 0x00000002b8037211 */ /* 0x000fe400078e18ff */
[----:B------:R-:W-:-:S04]  /*12a70*/  SHF.L.U32 R6, R186, 0x1f, RZ ;  /* 0x0000001fba067819 */ /* 0x000fc800000006ff */
[----:B------:R0:W1:Y:S01]  /*12a80*/  SYNCS.PHASECHK.TRANS64.TRYWAIT P3, [R3+URZ+0x28830], R6 ;  /* 0x02883006030075a7 */ /* 0x000062000806017f */
[----:B------:R-:W-:Y:S05]  /*12a90*/  @!P0 BRA `(.L_x_2880) ;  /* 0x0000000000048947 */ /* 0x000fea0003800000 */
[----:B------:R-:W-:Y:S01]  /*12aa0*/  BPT.TRAP 0x1 ;  /* 0x000000040000795c */ /* 0x000fe20000300000 */
.L_x_2880:
[----:B------:R-:W-:Y:S04]  /*12ab0*/  BSSY B0, `(.L_x_2878) ;  /* 0x0000004000007945 */ /* 0x000fe80003800000 */
[----:B-1----:R-:W-:Y:S05]  /*12ac0*/  @P3 BRA `(.L_x_2881) ;  /* 0x0000000000083947 */ /* 0x002fea0003800000 */
[----:B------:R-:W1:Y:S02]  /*12ad0*/  SYNCS.PHASECHK.TRANS64.TRYWAIT P3, [R3+URZ+0x28830], R6 ;  /* 0x02883006030075a7 */ /* 0x000e64000806017f */
[----:B-1----:R-:W-:Y:S05]  /*12ae0*/  @!P3 BRA `(.L_x_2882) ;  /* 0x000000d400e4b947 */ /* 0x002fea0003800000 */
.L_x_2881:
[----:B------:R-:W-:Y:S05]  /*12af0*/  BSYNC B0 ;  /* 0x0000000000007941 */ /* 0x000fea0003800000 */
.L_x_2878:
        /* <DEDUP_REMOVED lines=9> */
[----:B------:R-:W-:-:S02]  /*12b90*/  R2UR UR30, R8 ;  /* 0x00000000081e72ca */ /* 0x000fc400000e0000 */
[----:B------:R-:W-:Y:S01]  /*12ba0*/  R2UR UR31, R9 ;  /* 0x00000000091f72ca */ /* 0x000fe200000e0000 */
[----:B------:R-:W-:Y:S01]  /*12bb0*/  IMAD.MOV.U32 R9, RZ, RZ, 0x40000040 ;  /* 0x40000040ff097424 */ /* 0x000fe200078e00ff */
[----:B------:R-:W-:Y:S02]  /*12bc0*/  IADD3 R8, R6, 0x4, RZ ;  /* 0x0000000406087810 */ /* 0x000fe40007ffe0ff */
[----:B------:R-:W-:Y:S02]  /*12bd0*/  R2UR UR23, R7 ;  /* 0x00000000071772ca */ /* 0x000fe400000e0000 */
        /* <DEDUP_REMOVED lines=9> */
[----:B------:R-:W-:Y:S02]  /*12c70*/  R2UR UR10, R8 ;  /* 0x00000000080a72ca */ /* 0x000fe400000e0000 */
[----:B------:R-:W-:Y:S01]  /*12c80*/  R2UR UR11, R9 ;  /* 0x00000000090b72ca */ /* 0x000fe200000e0000 */
[----:B------:R-:W-:Y:S01]  /*12c90*/  VIADD R3, R3, 0x8 ;  /* 0x0000000803037836 */ /* 0x000fe20000000000 */
[----:B------:R-:W-:Y:S01]  /*12ca0*/  IADD3 R8, R6, 0x402, RZ ;  /* 0x0000040206087810 */ /* 0x000fe20007ffe0ff */
[----:B------:R-:W-:-:S03]  /*12cb0*/  IMAD.MOV.U32 R9, RZ, RZ, 0x40000040 ;  /* 0x40000040ff097424 */ /* 0x000fc600078e00ff */
[----:B------:R0:W-:Y:S01]  /*12cc0*/  BAR.SYNC.DEFER_BLOCKING R3, 0x100 ;  /* 0x000400030000751d */ /* 0x0001e20000010000 */
[----:B------:R-:W-:Y:S01]  /*12cd0*/  R2UR UR14, R8 ;  /* 0x00000000080e72ca */ /* 0x000fe200000e0000 */
[C---:B------:R-:W-:Y:S01]  /*12ce0*/  VIADD R8, R6.reuse, 0x404 ;  /* 0x0000040406087836 */ /* 0x040fe20000000000 */
[----:B------:R-:W-:Y:S01]  /*12cf0*/  R2UR UR15, R9 ;  /* 0x00000000090f72ca */ /* 0x000fe200000e0000 */
[----:B------:R-:W-:Y:S02]  /*12d00*/  IMAD.MOV.U32 R9, RZ, RZ, 0x40000040 ;  /* 0x40000040ff097424 */ /* 0x000fe400078e00ff */
[----:B------:R-:W-:Y:S01]  /*12d10*/  VIADD R6, R6, 0x406 ;  /* 0x0000040606067836 */ /* 0x000fe20000000000 */
        /* <DEDUP_REMOVED lines=30> */
.L_x_2884:
[----:B------:R-:W-:Y:S02]  /*12f00*/  SHF.L.U32 R3, R14, 0x1f, RZ ;  /* 0x0000001f0e037819 */ /* 0x000fe400000006ff */
[----:B------:R-:W-:-:S04]  /*12f10*/  LEA R6, R12, R2, 0x3 ;  /* 0x000000020c067211 */ /* 0x000fc800078e18ff */
[----:B------:R0:W1:Y:S01]  /*12f20*/  SYNCS.PHASECHK.TRANS64.TRYWAIT P2, [R6+URZ+0x28850], R3 ;  /* 0x02885003060075a7 */ /* 0x000062000804017f */
[----:B------:R-:W-:Y:S05]  /*12f30*/  @!P0 BRA `(.L_x_2885) ;  /* 0x0000000000048947 */ /* 0x000fea0003800000 */
[----:B------:R-:W-:Y:S01]  /*12f40*/  BPT.TRAP 0x1 ;  /* 0x000000040000795c */ /* 0x000fe20000300000 */
.L_x_2885:
[----:B-1----:R-:W-:Y:S05]  /*12f50*/  @P2 BRA `(.L_x_2883) ;  /* 0x0000000000082947 */ /* 0x002fea0003800000 */
[----:B------:R-:W1:Y:S02]  /*12f60*/  SYNCS.PHASECHK.TRANS64.TRYWAIT P2, [R6+URZ+0x28850], R3 ;  /* 0x02885003060075a7 */ /* 0x000e64000804017f */
[----:B-1----:R-:W-:Y:S05]  /*12f70*/  @!P2 BRA `(.L_x_2886) ;  /* 0x000000d000d4a947 */ /* 0x002fea0003800000 */
.L_x_2883:
        /* <DEDUP_REMOVED lines=8> */
[----:B------:R-:W-:Y:S02]  /*13000*/  R2UR UR7, R7 ;  /* 0x00000000070772ca */ /* 0x000fe400000e0000 */
[----:B------:R-:W-:Y:S02]  /*13010*/  LOP3.LUT R3, R3, 0x4000000, RZ, 0xfc, !PT ;  /* 0x0400000003037812 */ /* 0x000fe400078efcff */
[C---:B------:R-:W-:Y:S01]  /*13020*/  ISETP.GT.AND P2, PT, R10.reuse, RZ, PT ;  /* 0x000000ff0a00720c */ /* 0x040fe20003f44270 */
[----:B------:R-:W-:Y:S02]  /*13030*/  VIADD R10, R10, 0xffffffff ;  /* 0xffffffff0a0a7836 */ /* 0x000fe40000000000 */
[C---:B------:R-:W-:Y:S02]  /*13040*/  IMAD R6, R12.reuse, 0x800, R3 ;  /* 0x000008000c067824 */ /* 0x040fe400078e0203 */
[----:B------:R-:W-:-:S02]  /*13050*/  @!P1 IMAD R12, R12, 0x8, R2 ;  /* 0x000000080c0c9824 */ /* 0x000fc400078e0202 */
[C---:B------:R-:W-:Y:S01]  /*13060*/  VIADD R8, R6.reuse, 0x80 ;  /* 0x0000008006087836 */ /* 0x040fe20000000000 */
[----:B------:R-:W-:Y:S01]  /*13070*/  R2UR UR6, R6 ;  /* 0x00000000060672ca */ /* 0x000fe200000e0000 */
[----:B------:R-:W-:-:S05]  /*13080*/  @!P1 VIADD R12, R12, 0x28860 ;  /* 0x000288600c0c9836 */ /* 0x000fca0000000000 */
[----:B------:R-:W-:-:S07]  /*13090*/  @!P1 PRMT R12, RZ, 0x654, R12 ;  /* 0x00000654ff0c9816 */ /* 0x000fce000000000c */
[----:B------:R-:W-:Y:S01]  /*130a0*/  HGMMA.64x128x16.F32 R88, R180, gdesc[UR4].tnspB, R88, gsb0 ;  /* 0x41e00004b4587df0 */ /* 0x000fe20008000858 */
[----:B------:R-:W-:Y:S02]  /*130b0*/  R2UR UR6, R8 ;  /* 0x00000000080672ca */ /* 0x000fe400000e0000 */
[----:B------:R-:W-:Y:S01]  /*130c0*/  R2UR UR7, R9 ;  /* 0x00000000090772ca */ /* 0x000fe200000e0000 */
[----:B------:R-:W-:Y:S01]  /*130d0*/  IMAD.MOV.U32 R9, RZ, RZ, 0x40000040 ;  /* 0x40000040ff097424 */ /* 0x000fe200078e00ff */
[----:B------:R-:W-:Y:S02]  /*130e0*/  FMNMX.FTZ R8, R24, R13, !PT ;  /* 0x0000000d18087209 */ /* 0x000fe40007810000 */
[----:B0-----:R-:W-:Y:S02]  /*130f0*/  SHF.R.U32.HI R192, RZ, 0x7, R192 ;  /* 0x00000007ffc07819 */ /* 0x001fe400000116c0 */
[----:B------:R-:W-:Y:S02]  /*13100*/  FMNMX.FTZ R3, R25, R8, !PT ;  /* 0x0000000819037209 */ /* 0x000fe40007810000 */
[----:B------:R-:W-:-:S02]  /*13110*/  IADD3 R8, R6, 0x100, RZ ;  /* 0x0000010006087810 */ /* 0x000fc40007ffe0ff */
[----:B------:R-:W-:-:S04]  /*13120*/  FMNMX.FTZ R14, R28, R3, !PT ;  /* 0x000000031c0e7209 */ /* 0x000fc80007810000 */
[----:B------:R-:W-:Y:S01]  /*13130*/  FMNMX.FTZ R3, R29, R14, !PT ;  /* 0x0000000e1d037209 */ /* 0x000fe20007810000 */
[----:B------:R-:W-:Y:S02]  /*13140*/  WARPGROUP.DEPBAR.LE gsb0, 0x0 ;  /* 0x00008000000079c5 */ /* 0x000fe40000010000 */
[----:B------:R-:W-:-:S06]  /*13150*/  WARPGROUP.ARRIVE ;  /* 0x00000000000079c5 */ /* 0x000fcc0000000000 */
[----:B------:R-:W-:Y:S01]  /*13160*/  HGMMA.64x128x16.F32 R88, R176, gdesc[UR4].tnspB, R88, gsb0 ;  /* 0x41e00004b0587df0 */ /* 0x000fe20008000858 */
[----:B------:R-:W-:Y:S02]  /*13170*/  R2UR UR6, R8 ;  /* 0x00000000080672ca */ /* 0x000fe400000e0000 */
[----:B------:R-:W-:Y:S01]  /*13180*/  R2UR UR7, R9 ;  /* 0x00000000090772ca */ /* 0x000fe200000e0000 */
[----:B------:R-:W-:Y:S01]  /*13190*/  IMAD.MOV.U32 R9, RZ, RZ, 0x40000040 ;  /* 0x40000040ff097424 */ /* 0x000fe200078e00ff */
        /* <DEDUP_REMOVED lines=22> */
[----:B------:R-:W-:-:S03]  /*13300*/  VIADD R8, R6, 0x180 ;  /* 0x0000018006087836 */ /* 0x000fc60000000000 */
[----:B------:R-:W-:-:S04]  /*13310*/  FMNMX.FTZ R14, R76, R3, !PT ;  /* 0x000000034c0e7209 */ /* 0x000fc80007810000 */
[----:B------:R-:W-:Y:S01]  /*13320*/  FMNMX.FTZ R3, R77, R14, !PT ;  /* 0x0000000e4d037209 */ /* 0x000fe20007810000 */
[----:B------:R-:W-:Y:S02]  /*13330*/  WARPGROUP.DEPBAR.LE gsb0, 0x0 ;  /* 0x00008000000079c5 */ /* 0x000fe40000010000 */
[----:B------:R-:W-:-:S06]  /*13340*/  WARPGROUP.ARRIVE ;  /* 0x00000000000079c5 */ /* 0x000fcc0000000000 */
[----:B------:R-:W-:Y:S01]  /*13350*/  HGMMA.64x128x16.F32 R88, R172, gdesc[UR4].tnspB, R88, gsb0 ;  /* 0x41e00004ac587df0 */ /* 0x000fe20008000858 */
[----:B------:R-:W-:Y:S02]  /*13360*/  R2UR UR6, R8 ;  /* 0x00000000080672ca */ /* 0x000fe400000e0000 */
[----:B------:R-:W-:Y:S02]  /*13370*/  R2UR UR7, R9 ;  /* 0x00000000090772ca */ /* 0x000fe400000e0000 */
[----:B------:R-:W-:Y:S02]  /*13380*/  FMNMX.FTZ R8, R80, R3, !PT ;  /* 0x0000000350087209 */ /* 0x000fe40007810000 */
[----:B------:R-:W-:Y:S02]  /*13390*/  MOV R9, 0x40000040 ;  /* 0x4000004000097802 */ /* 0x000fe40000000f00 */
[----:B------:R-:W-:-:S04]  /*133a0*/  FMNMX.FTZ R3, R81, R8, !PT ;  /* 0x0000000851037209 */ /* 0x000fc80007810000 */
[----:B------:R-:W-:-:S04]  /*133b0*/  FMNMX.FTZ R8, R84, R3, !PT ;  /* 0x0000000354087209 */ /* 0x000fc80007810000 */
[----:B------:R-:W-:-:S05]  /*133c0*/  FMNMX.FTZ R8, R85, R8, !PT ;  /* 0x0000000855087209 */ /* 0x000fca0007810000 */
[----:B------:R-:W0:Y:S02]  /*133d0*/  SHFL.BFLY PT, R3, R8, 0x2, 0x1f ;  /* 0x0c401f0008037f89 */ /* 0x000e2400000e0000 */
[----:B0-----:R-:W-:Y:S01]  /*133e0*/  FMNMX.FTZ R15, R8, R3, !PT ;  /* 0x00000003080f7209 */ /* 0x001fe20007810000 */
[----:B------:R-:W-:Y:S02]  /*133f0*/  VIADD R8, R6, 0x200 ;  /* 0x0000020006087836 */ /* 0x000fe40000000000 */
[----:B------:R-:W-:Y:S02]  /*13400*/  IMAD.U32 R3, RZ, RZ, UR43 ;  /* 0x0000002bff037e24 */ /* 0x000fe4000f8e00ff */
[----:B------:R-:W0:Y:S02]  /*13410*/  SHFL.BFLY PT, R14, R15, 0x1, 0x1f ;  /* 0x0c201f000f0e7f89 */ /* 0x000e2400000e0000 */
[----:B0-----:R-:W-:-:S05]  /*13420*/  FMNMX.FTZ R7, R15, R14, !PT ;  /* 0x0000000e0f077209 */ /* 0x001fca0007810000 */
[----:B------:R-:W-:-:S04]  /*13430*/  FADD.FTZ R14, -R7, R13 ;  /* 0x0000000d070e7221 */ /* 0x000fc80000010100 */
[-C--:B------:R-:W-:Y:S01]  /*13440*/  FMUL.FTZ R13, R14, R3.reuse ;  /* 0x000000030e0d7220 */ /* 0x080fe20000410000 */
        /* <DEDUP_REMOVED lines=27> */
[----:B------:R-:W-:-:S02]  /*13600*/  R2UR UR6, R8 ;  /* 0x00000000080672ca */ /* 0x000fc400000e0000 */
[----:B------:R-:W-:Y:S02]  /*13610*/  R2UR UR7, R9 ;  /* 0x00000000090772ca */ /* 0x000fe400000e0000 */
        /* <DEDUP_REMOVED lines=26> */
[----:B------:R-:W-:Y:S01]  /*137c0*/  FMNMX.FTZ R9, R59, R8, !PT ;  /* 0x000000083b097209 */ /* 0x000fe20007810000 */
[----:B------:R-:W-:-:S03]  /*137d0*/  VIADD R8, R6, 0x280 ;  /* 0x0000028006087836 */ /* 0x000fc60000000000 */
[----:B------:R-:W-:Y:S01]  /*137e0*/  FMNMX.FTZ R20, R62, R9, !PT ;  /* 0x000000093e147209 */ /* 0x000fe20007810000 */
[----:B------:R-:W-:Y:S01]  /*137f0*/  IMAD.MOV.U32 R9, RZ, RZ, 0x40000040 ;  /* 0x40000040ff097424 */ /* 0x000fe200078e00ff */
[----:B------:R-:W-:Y:S02]  /*13800*/  MUFU.EX2 R69, R69 ;  /* 0x0000004500457308 */ /* 0x000fe40000000800 */
[----:B------:R-:W-:Y:S01]  /*13810*/  FMNMX.FTZ R15, R63, R20, !PT ;  /* 0x000000143f0f7209 */ /* 0x000fe20007810000 */
[----:B------:R-:W-:-:S06]  /*13820*/  FFMA.FTZ R20, R72, R3, -R14 ;  /* 0x0000000348147223 */ /* 0x000fcc000001080e */
[----:B------:R-:W-:Y:S01]  /*13830*/  MUFU.EX2 R20, R20 ;  /* 0x0000001400147308 */ /* 0x000fe20000000800 */
[----:B------:R-:W-:Y:S02]  /*13840*/  WARPGROUP.DEPBAR.LE gsb0, 0x0 ;  /* 0x00008000000079c5 */ /* 0x000fe40000010000 */
[----:B------:R-:W-:Y:S01]  /*13850*/  WARPGROUP.ARRIVE ;  /* 0x00000000000079c5 */ /* 0x000fe20000000000 */
[-CC-:B------:R-:W-:Y:S01]  /*13860*/  FFMA.FTZ R168, R48, R3.reuse, -R14.reuse ;  /* 0x0000000330a87223 */ /* 0x180fe2000001080e */
[----:B------:R-:W-:-:S04]  /*13870*/  FFMA.FTZ R170, R52, R3, -R14 ;  /* 0x0000000334aa7223 */ /* 0x000fc8000001080e */
        /* <DEDUP_REMOVED lines=18> */
[----:B0-----:R-:W-:Y:S01]  /*139a0*/  FMNMX.FTZ R15, R8, R9, !PT ;  /* 0x00000009080f7209 */ /* 0x001fe20007810000 */
[----:B------:R-:W-:Y:S02]  /*139b0*/  VIADD R8, R6, 0x300 ;  /* 0x0000030006087836 */ /* 0x000fe40000000000 */
[----:B------:R-:W-:Y:S02]  /*139c0*/  IMAD.MOV.U32 R9, RZ, RZ, 0x40000040 ;  /* 0x40000040ff097424 */ /* 0x000fe400078e00ff */
[----:B------:R-:W0:Y:S01]  /*139d0*/  SHFL.BFLY PT, R32, R15, 0x1, 0x1f ;  /* 0x0c201f000f207f89 */ /* 0x000e2200000e0000 */
[----:B------:R-:W-:Y:S02]  /*139e0*/  WARPGROUP.DEPBAR.LE gsb0, 0x0 ;  /* 0x00008000000079c5 */ /* 0x000fe40000010000 */
[----:B------:R-:W-:Y:S01]  /*139f0*/  WARPGROUP.ARRIVE ;  /* 0x00000000000079c5 */ /* 0x000fe20000000000 */
[-CC-:B------:R-:W-:Y:S01]  /*13a00*/  FFMA.FTZ R153, R33, R3.reuse, -R14.reuse ;  /* 0x0000000321997223 */ /* 0x180fe2000001080e */
[-CC-:B------:R-:W-:Y:S01]  /*13a10*/  FFMA.FTZ R33, R41, R3.reuse, -R14.reuse ;  /* 0x0000000329217223 */ /* 0x180fe2000001080e */
[-CC-:B------:R-:W-:Y:S01]  /*13a20*/  FFMA.FTZ R41, R45, R3.reuse, -R14.reuse ;  /* 0x000000032d297223 */ /* 0x180fe2000001080e */
[-CC-:B------:R-:W-:Y:S01]  /*13a30*/  FFMA.FTZ R45, R53, R3.reuse, -R14.reuse ;  /* 0x00000003352d7223 */ /* 0x180fe2000001080e */
[-CC-:B------:R-:W-:Y:S01]  /*13a40*/  FFMA.FTZ R155, R57, R3.reuse, -R14.reuse ;  /* 0x00000003399b7223 */ /* 0x180fe2000001080e */
[----:B------:R-:W-:Y:S01]  /*13a50*/  HGMMA.64x128x16.F32 R88, R156, gdesc[UR4].tnspB, R88, gsb0 ;  /* 0x41e000049c587df0 */ /* 0x000fe20008000858 */
[----:B------:R-:W-:Y:S01]  /*13a60*/  R2UR UR6, R8 ;  /* 0x00000000080672ca */ /* 0x000fe200000e0000 */
[-CC-:B------:R-:W-:Y:S01]  /*13a70*/  FFMA.FTZ R53, R65, R3.reuse, -R14.reuse ;  /* 0x0000000341357223 */ /* 0x180fe2000001080e */
[----:B------:R-:W-:Y:S01]  /*13a80*/  R2UR UR7, R9 ;  /* 0x00000000090772ca */ /* 0x000fe200000e0000 */
[-CC-:B------:R-:W-:Y:S01]  /*13a90*/  FFMA.FTZ R152, R56, R3.reuse, -R14.reuse ;  /* 0x0000000338987223 */ /* 0x180fe2000001080e */
[----:B0-----:R-:W-:Y:S01]  /*13aa0*/  FMNMX.FTZ R8, R15, R32, !PT ;  /* 0x000000200f087209 */ /* 0x001fe20007810000 */
[-CC-:B------:R-:W-:Y:S01]  /*13ab0*/  FFMA.FTZ R154, R60, R3.reuse, -R14.reuse ;  /* 0x000000033c9a7223 */ /* 0x180fe2000001080e */
[-CC-:B------:R-:W-:Y:S01]  /*13ac0*/  FFMA.FTZ R57, R73, R3.reuse, -R14.reuse ;  /* 0x0000000349397223 */ /* 0x180fe2000001080e */
[-CC-:B------:R-:W-:Y:S01]  /*13ad0*/  FFMA.FTZ R65, R77, R3.reuse, -R14.reuse ;  /* 0x000000034d417223 */ /* 0x180fe2000001080e */
[-CC-:B------:R-:W-:Y:S01]  /*13ae0*/  FFMA.FTZ R9, R84, R3.reuse, -R14.reuse ;  /* 0x0000000354097223 */ /* 0x180fe2000001080e */
[-C--:B------:R-:W-:Y:S01]  /*13af0*/  FFMA.FTZ R32, R85, R3.reuse, -R14 ;  /* 0x0000000355207223 */ /* 0x080fe2000001080e */
[----:B------:R-:W-:Y:S01]  /*13b00*/  MOV R15, 0x40000040 ;  /* 0x40000040000f7802 */ /* 0x000fe20000000f00 */
[-C--:B------:R-:W-:Y:S01]  /*13b10*/  FMUL.FTZ R36, R8, R3.reuse ;  /* 0x0000000308247220 */ /* 0x080fe20000410000 */
[----:B------:R-:W-:Y:S03]  /*13b20*/  MUFU.EX2 R153, R153 ;  /* 0x0000009900997308 */ /* 0x000fe60000000800 */
[-CC-:B------:R-:W-:Y:S01]  /*13b30*/  FFMA.FTZ R26, R26, R3.reuse, -R36.reuse ;  /* 0x000000031a1a7223 */ /* 0x180fe20000010824 */
[-CC-:B------:R-:W-:Y:S01]  /*13b40*/  FFMA.FTZ R181, R27, R3.reuse, -R36.reuse ;  /* 0x000000031bb57223 */ /* 0x180fe20000010824 */
[-CC-:B------:R-:W-:Y:S01]  /*13b50*/  FFMA.FTZ R183, R30, R3.reuse, -R36.reuse ;  /* 0x000000031eb77223 */ /* 0x180fe20000010824 */
[-CC-:B------:R-:W-:Y:S01]  /*13b60*/  FFMA.FTZ R30, R31, R3.reuse, -R36.reuse ;  /* 0x000000031f1e7223 */ /* 0x180fe20000010824 */
[-CC-:B------:R-:W-:Y:S01]  /*13b70*/  FFMA.FTZ R177, R34, R3.reuse, -R36.reuse ;  /* 0x0000000322b17223 */ /* 0x180fe20000010824 */
[----:B------:R-:W-:Y:S01]  /*13b80*/  IADD3 R31, -R192, 0xb, RZ ;  /* 0x0000000bc01f7810 */ /* 0x000fe20007ffe1ff */
        /* <DEDUP_REMOVED lines=19> */
[----:B------:R-:W-:-:S05]  /*13cc0*/  FFMA.FTZ R86, R86, R3, -R36 ;  /* 0x0000000356567223 */ /* 0x000fca0000010824 */
        /* <DEDUP_REMOVED lines=18> */
[-C--:B------:R-:W-:Y:S01]  /*13df0*/  FFMA.FTZ R157, R66, R3.reuse, -R36 ;  /* 0x00000003429d7223 */ /* 0x080fe20000010824 */
[----:B------:R-:W-:Y:S01]  /*13e00*/  HGMMA.64x128x16.F32 R88, R160, gdesc[UR4].tnspB, R88, gsb0 ;  /* 0x41e00004a0587df0 */ /* 0x000fe20008000858 */
[----:B------:R-:W-:Y:S01]  /*13e10*/  FMUL.FTZ R11, R14, R3 ;  /* 0x000000030e0b7220 */ /* 0x000fe20000410000 */
[----:B------:R-:W-:Y:S01]  /*13e20*/  VIADD R14, R6, 0x380 ;  /* 0x00000380060e7836 */ /* 0x000fe20000000000 */
[----:B------:R-:W-:Y:S01]  /*13e30*/  R2UR UR7, R15 ;  /* 0x000000000f0772ca */ /* 0x000fe200000e0000 */
[----:B------:R-:W-:-:S02]  /*13e40*/  @!P1 IMAD R15, R184, 0x8, R2 ;  /* 0x00000008b80f9824 */ /* 0x000fc400078e0202 */
[-CC-:B------:R-:W-:Y:S01]  /*13e50*/  FFMA.FTZ R6, R55, R3.reuse, -R36.reuse ;  /* 0x0000000337067223 */ /* 0x180fe20000010824 */
[----:B------:R-:W-:Y:S01]  /*13e60*/  MUFU.EX2 R171, R171 ;  /* 0x000000ab00ab7308 */ /* 0x000fe20000000800 */
[----:B------:R-:W-:Y:S01]  /*13e70*/  R2UR UR6, R14 ;  /* 0x000000000e0672ca */ /* 0x000fe200000e0000 */
[----:B------:R-:W-:Y:S02]  /*13e80*/  @!P1 VIADD R27, R15, 0x28840 ;  /* 0x000288400f1b9836 */ /* 0x000fe40000000000 */
[-CC-:B------:R-:W-:Y:S01]  /*13e90*/  FFMA.FTZ R14, R58, R3.reuse, -R36.reuse ;  /* 0x000000033a0e7223 */ /* 0x180fe20000010824 */
[-CC-:B------:R-:W-:Y:S01]  /*13ea0*/  FFMA.FTZ R15, R59, R3.reuse, -R36.reuse ;  /* 0x000000033b0f7223 */ /* 0x180fe20000010824 */
[----:B------:R-:W-:Y:S01]  /*13eb0*/  FFMA.FTZ R159, R70, R3, -R36 ;  /* 0x00000003469f7223 */ /* 0x000fe20000010824 */
[----:B------:R-:W-:Y:S01]  /*13ec0*/  @!P1 PRMT R27, RZ, 0x654, R27 ;  /* 0x00000654ff1b9816 */ /* 0x000fe2000000001b */
[----:B------:R-:W0:Y:S08]  /*13ed0*/  MUFU.EX2 R11, R11 ;  /* 0x0000000b000b7308 */ /* 0x000e300000000800 */
[----:B------:R-:W-:Y:S08]  /*13ee0*/  MUFU.EX2 R45, R45 ;  /* 0x0000002d002d7308 */ /* 0x000ff00000000800 */
[----:B------:R-:W-:Y:S01]  /*13ef0*/  MUFU.EX2 R6, R6 ;  /* 0x0000000600067308 */ /* 0x000fe20000000800 */
[----:B0-----:R-:W-:-:S04]  /*13f00*/  FFMA.FTZ R46, R11, R0, R26 ;  /* 0x000000000b2e7223 */ /* 0x001fc8000001001a */
[C---:B------:R-:W-:Y:S01]  /*13f10*/  FADD.FTZ R46, R181.reuse, R46 ;  /* 0x0000002eb52e7221 */ /* 0x040fe20000010000 */
[----:B------:R-:W-:Y:S02]  /*13f20*/  F2FP.F16.F32.PACK_AB R181, R181, R26 ;  /* 0x0000001ab5b5723e */ /* 0x000fe400000000ff */
        /* <DEDUP_REMOVED lines=14> */
[----:B------:R-:W-:Y:S01]  /*14010*/  WARPGROUP.ARRIVE ;  /* 0x00000000000079c5 */ /* 0x000fe20000000000 */
[----:B------:R-:W-:-:S04]  /*14020*/  FFMA.FTZ R161, R74, R3, -R36 ;  /* 0x000000034aa17223 */ /* 0x000fc80000010824 */
[----:B------:R-:W1:Y:S01]  /*14030*/  MUFU.EX2 R65, R65 ;  /* 0x0000004100417308 */ /* 0x000e620000000800 */
[----:B0-----:R-:W-:Y:S01]  /*14040*/  F2FP.F16.F32.PACK_AB R160, R57, R20 ;  /* 0x0000001439a0723e */ /* 0x001fe200000000ff */
[----:B------:R-:W-:Y:S06]  /*14050*/  HGMMA.64x128x16.F32 R88, R164, gdesc[UR4].tnspB, R88, gsb0 ;  /* 0x41e00004a4587df0 */ /* 0x000fec0008000858 */
[----:B------:R-:W-:Y:S08]  /*14060*/  MUFU.EX2 R161, R161 ;  /* 0x000000a100a17308 */ /* 0x000ff00000000800 */
[----:B------:R-:W0:Y:S01]  /*14070*/  MUFU.EX2 R79, R79 ;  /* 0x0000004f004f7308 */ /* 0x000e220000000800 */
[----:B-1----:R-:W-:-:S07]  /*14080*/  F2FP.F16.F32.PACK_AB R162, R65, R24 ;  /* 0x0000001841a2723e */ /* 0x002fce00000000ff */
[----:B------:R-:W-:Y:S08]  /*14090*/  MUFU.EX2 R82, R82 ;  /* 0x0000005200527308 */ /* 0x000ff00000000800 */
[----:B------:R-:W-:Y:S01]  /*140a0*/  MUFU.EX2 R83, R83 ;  /* 0x0000005300537308 */ /* 0x000fe20000000800 */
[----:B0-----:R-:W-:-:S07]  /*140b0*/  F2FP.F16.F32.PACK_AB R163, R79, R78 ;  /* 0x0000004e4fa3723e */ /* 0x001fce00000000ff */
[----:B------:R-:W-:Y:S08]  /*140c0*/  MUFU.EX2 R9, R9 ;  /* 0x0000000900097308 */ /* 0x000ff00000000800 */
[----:B------:R-:W-:Y:S08]  /*140d0*/  MUFU.EX2 R86, R86 ;  /* 0x0000005600567308 */ /* 0x000ff00000000800 */
[----:B------:R-:W-:Y:S01]  /*140e0*/  MUFU.EX2 R32, R32 ;  /* 0x0000002000207308 */ /* 0x000fe20000000800 */
[----:B------:R-:W-:-:S02]  /*140f0*/  WARPGROUP.DEPBAR.LE gsb0, 0x0 ;  /* 0x00008000000079c5 */ /* 0x000fc40000010000 */
[----:B------:R0:W-:Y:S06]  /*14100*/  BAR.ARV R31, 0x100 ;  /* 0x0004001f0000751d */ /* 0x0001ec0000002000 */
[----:B------:R1:W-:Y:S01]  /*14110*/  @!P1 SYNCS.ARRIVE.TRANS64.RED.A1T0 RZ, [R27+URZ], RZ ;  /* 0x000000ff1bff99a7 */ /* 0x0003e2000810043f */
[----:B------:R-:W-:Y:S01]  /*14120*/  FMUL.FTZ R88, R88, R13 ;  /* 0x0000000d58587220 */ /* 0x000fe20000410000 */
[----:B0-----:R-:W-:Y:S01]  /*14130*/  FADD.FTZ R31, R183, R46 ;  /* 0x0000002eb71f7221 */ /* 0x001fe20000010000 */
[----:B------:R-:W-:Y:S01]  /*14140*/  F2FP.F16.F32.PACK_AB R183, R30, R183 ;  /* 0x000000b71eb7723e */ /* 0x000fe200000000ff */
[-C--:B------:R-:W-:Y:S01]  /*14150*/  FMUL.FTZ R89, R89, R13.reuse ;  /* 0x0000000d59597220 */ /* 0x080fe20000410000 */
[-C--:B------:R-:W-:Y:S01]  /*14160*/  FMUL.FTZ R92, R92, R13.reuse ;  /* 0x0000000d5c5c7220 */ /* 0x080fe20000410000 */
[-C--:B------:R-:W-:Y:S01]  /*14170*/  FMUL.FTZ R93, R93, R13.reuse ;  /* 0x0000000d5d5d7220 */ /* 0x080fe20000410000 */
[-C--:B------:R-:W-:Y:S01]  /*14180*/  FMUL.FTZ R96, R96, R13.reuse ;  /* 0x0000000d60607220 */ /* 0x080fe20000410000 */
[----:B-1----:R-:W-:Y:S01]  /*14190*/  FADD.FTZ R27, R21, R4 ;  /* 0x00000004151b7221 */ /* 0x002fe20000010000 */
[----:B------:R0:W-:Y:S01]  /*141a0*/  @!P1 SYNCS.ARRIVE.TRANS64.RED.A1T0 RZ, [R12+URZ], RZ ;  /* 0x000000ff0cff99a7 */ /* 0x0001e2000810043f */
[-C--:B------:R-:W-:Y:S01]  /*141b0*/  FMUL.FTZ R97, R97, R13.reuse ;  /* 0x0000000d61617220 */ /* 0x080fe20000410000 */
[----:B------:R-:W-:Y:S01]  /*141c0*/  FMUL.FTZ R100, R100, R13 ;  /* 0x0000000d64647220 */ /* 0x000fe20000410000 */
[----:B------:R-:W-:Y:S01]  /*141d0*/  FADD.FTZ R4, R182, R27 ;  /* 0x0000001bb6047221 */ /* 0x000fe20000010000 */
[----:B------:R-:W-:Y:S01]  /*141e0*/  F2FP.F16.F32.PACK_AB R182, R25, R182 ;  /* 0x000000b619b6723e */ /* 0x000fe200000000ff */
[----:B------:R-:W-:Y:S01]  /*141f0*/  FFMA.FTZ R27, R63, R3, -R36 ;  /* 0x000000033f1b7223 */ /* 0x000fe20000010824 */
[-C--:B------:R-:W-:Y:S01]  /*14200*/  FMUL.FTZ R101, R101, R13.reuse ;  /* 0x0000000d65657220 */ /* 0x080fe20000410000 */
[----:B------:R-:W-:Y:S01]  /*14210*/  FADD.FTZ R35, R25, R4 ;  /* 0x0000000419237221 */ /* 0x000fe20000010000 */
[----:B------:R-:W-:Y:S01]  /*14220*/  FADD.FTZ R4, R30, R31 ;  /* 0x0000001f1e047221 */ /* 0x000fe20000010000 */
[-C--:B------:R-:W-:Y:S01]  /*14230*/  FMUL.FTZ R104, R104, R13.reuse ;  /* 0x0000000d68687220 */ /* 0x080fe20000410000 */
[----:B------:R-:W-:Y:S01]  /*14240*/  FMUL.FTZ R105, R105, R13 ;  /* 0x0000000d69697220 */ /* 0x000fe20000410000 */
[----:B0-----:R-:W-:Y:S01]  /*14250*/  FADD.FTZ R12, R176, R35 ;  /* 0x00000023b00c7221 */ /* 0x001fe20000010000 */
[----:B------:R-:W-:Y:S01]  /*14260*/  FADD.FTZ R31, R177, R4 ;  /* 0x00000004b11f7221 */ /* 0x000fe20000010000 */
[----:B------:R-:W0:Y:S01]  /*14270*/  MUFU.EX2 R27, R27 ;  /* 0x0000001b001b7308 */ /* 0x000e220000000800 */
[----:B------:R-:W-:Y:S01]  /*14280*/  FFMA.FTZ R4, R67, R3, -R36 ;  /* 0x0000000343047223 */ /* 0x000fe20000010824 */
[----:B------:R-:W-:Y:S01]  /*14290*/  FADD.FTZ R35, R153, R12 ;  /* 0x0000000c99237221 */ /* 0x000fe20000010000 */
[C---:B------:R-:W-:Y:S01]  /*142a0*/  FADD.FTZ R46, R34.reuse, R31 ;  /* 0x0000001f222e7221 */ /* 0x040fe20000010000 */
[----:B------:R-:W-:Y:S01]  /*142b0*/  F2FP.F16.F32.PACK_AB R177, R34, R177 ;  /* 0x000000b122b1723e */ /* 0x000fe200000000ff */
[-C--:B------:R-:W-:Y:S01]  /*142c0*/  FFMA.FTZ R12, R71, R3.reuse, -R36 ;  /* 0x00000003470c7223 */ /* 0x080fe20000010824 */
[----:B------:R-:W-:Y:S01]  /*142d0*/  FADD.FTZ R48, R178, R35 ;  /* 0x00000023b2307221 */ /* 0x000fe20000010000 */
[----:B------:R-:W-:Y:S01]  /*142e0*/  FADD.FTZ R31, R179, R46 ;  /* 0x0000002eb31f7221 */ /* 0x000fe20000010000 */
[----:B------:R-:W1:Y:S01]  /*142f0*/  MUFU.EX2 R4, R4 ;  /* 0x0000000400047308 */ /* 0x000e620000000800 */
[----:B------:R-:W-:Y:S01]  /*14300*/  F2FP.F16.F32.PACK_AB R176, R153, R176 ;  /* 0x000000b099b0723e */ /* 0x000fe200000000ff */
[----:B------:R-:W-:Y:S01]  /*14310*/  FADD.FTZ R35, R29, R48 ;  /* 0x000000301d237221 */ /* 0x000fe20000010000 */
[----:B------:R-:W-:Y:S01]  /*14320*/  FADD.FTZ R46, R38, R31 ;  /* 0x0000001f262e7221 */ /* 0x000fe20000010000 */
[----:B------:R-:W-:Y:S01]  /*14330*/  F2FP.F16.F32.PACK_AB R153, R15, R14 ;  /* 0x0000000e0f99723e */ /* 0x000fe200000000ff */
[----:B------:R-:W-:Y:S01]  /*14340*/  FFMA.FTZ R36, R87, R3, -R36 ;  /* 0x0000000357247223 */ /* 0x000fe20000010824 */
[----:B------:R-:W-:Y:S01]  /*14350*/  FADD.FTZ R48, R172, R35 ;  /* 0x00000023ac307221 */ /* 0x000fe20000010000 */
[----:B------:R-:W-:Y:S01]  /*14360*/  FADD.FTZ R31, R173, R46 ;  /* 0x0000002ead1f7221 */ /* 0x000fe20000010000 */
[----:B------:R-:W2:Y:S01]  /*14370*/  MUFU.EX2 R12, R12 ;  /* 0x0000000c000c7308 */ /* 0x000ea20000000800 */
        /* <DEDUP_REMOVED lines=27> */
[----:B------:R-:W3:Y:S01]  /*14530*/  MUFU.EX2 R26, R75 ;  /* 0x0000004b001a7308 */ /* 0x000ee20000000800 */
[-C--:B------:R-:W-:Y:S01]  /*14540*/  FMUL.FTZ R129, R129, R13.reuse ;  /* 0x0000000d81817220 */ /* 0x080fe20000410000 */
[----:B------:R-:W-:Y:S01]  /*14550*/  FADD.FTZ R30, R152, R25 ;  /* 0x00000019981e7221 */ /* 0x000fe20000010000 */
[----:B------:R-:W-:Y:S01]  /*14560*/  FADD.FTZ R34, R14, R21 ;  /* 0x000000150e227221 */ /* 0x000fe20000010000 */
[C---:B------:R-:W-:Y:S01]  /*14570*/  F2FP.F16.F32.PACK_AB R152, R155.reuse, R152 ;  /* 0x000000989b98723e */ /* 0x040fe200000000ff */
[-C--:B------:R-:W-:Y:S01]  /*14580*/  FMUL.FTZ R132, R132, R13.reuse ;  /* 0x0000000d84847220 */ /* 0x080fe20000410000 */
[----:B------:R-:W-:Y:S01]  /*14590*/  FADD.FTZ R21, R155, R30 ;  /* 0x0000001e9b157221 */ /* 0x000fe20000010000 */
[----:B------:R-:W-:Y:S01]  /*145a0*/  FADD.FTZ R25, R15, R34 ;  /* 0x000000220f197221 */ /* 0x000fe20000010000 */
[----:B0-----:R-:W-:Y:S01]  /*145b0*/  F2FP.F16.F32.PACK_AB R155, R27, R0 ;  /* 0x000000001b9b723e */ /* 0x001fe200000000ff */
        /* <DEDUP_REMOVED lines=11> */
[----:B-1----:R-:W-:Y:S01]  /*14670*/  F2FP.F16.F32.PACK_AB R157, R4, R157 ;  /* 0x0000009d049d723e */ /* 0x002fe200000000ff */
[-C--:B------:R-:W-:Y:S01]  /*14680*/  FMUL.FTZ R144, R144, R13.reuse ;  /* 0x0000000d90907220 */ /* 0x080fe20000410000 */
[----:B------:R-:W-:Y:S01]  /*14690*/  FADD.FTZ R25, R53, R30 ;  /* 0x0000001e35197221 */ /* 0x000fe20000010000 */
[----:B------:R-:W-:Y:S01]  /*146a0*/  FADD.FTZ R30, R4, R21 ;  /* 0x00000015041e7221 */ /* 0x000fe20000010000 */
[-C--:B------:R-:W-:Y:S01]  /*146b0*/  FMUL.FTZ R145, R145, R13.reuse ;  /* 0x0000000d91917220 */ /* 0x080fe20000410000 */
[----:B------:R-:W-:Y:S01]  /*146c0*/  FMUL.FTZ R148, R148, R13 ;  /* 0x0000000d94947220 */ /* 0x000fe20000410000 */
[----:B------:R-:W-:Y:S01]  /*146d0*/  FADD.FTZ R34, R158, R25 ;  /* 0x000000199e227221 */ /* 0x000fe20000010000 */
[----:B------:R-:W-:Y:S01]  /*146e0*/  FADD.FTZ R21, R159, R30 ;  /* 0x0000001e9f157221 */ /* 0x000fe20000010000 */
[C---:B--2---:R-:W-:Y:S01]  /*146f0*/  F2FP.F16.F32.PACK_AB R159, R12.reuse, R159 ;  /* 0x0000009f0c9f723e */ /* 0x044fe200000000ff */
        /* <DEDUP_REMOVED lines=52> */
[----:B------:R-:W-:Y:S01]  /*14a40*/  FADD.FTZ R0, R36, R15 ;  /* 0x0000000f24007221 */ /* 0x000fe20000010000 */
[----:B------:R-:W-:Y:S01]  /*14a50*/  F2FP.F16.F32.PACK_AB R172, R33, R172 ;  /* 0x000000ac21ac723e */ /* 0x000fe200000000ff */
[----:B------:R-:W-:Y:S01]  /*14a60*/  IMAD.MOV.U32 R12, RZ, RZ, R184 ;  /* 0x000000ffff0c7224 */ /* 0x000fe200078e00b8 */
        /* <DEDUP_REMOVED lines=16> */
[----:B------:R-:W-:Y:S01]  /*14b70*/  MOV R14, R186 ;  /* 0x000000ba000e7202 */ /* 0x000fe20000000f00 */
[----:B------:R-:W-:Y:S06]  /*14b80*/  @P2 BRA `(.L_x_2887) ;  /* 0xffffffdc008c2947 */ /* 0x000fec000383ffff */
.L_x_2877:
[----:B------:R-:W-:Y:S05]  /*14b90*/  WARPSYNC.ALL ;  /* 0x0000000000007948 */ /* 0x000fea0003800000 */
[----:B------:R-:W-:Y:S06]  /*14ba0*/  BAR.ARV 0x8, 0x180 ;  /* 0x0206000000007b1d */ /* 0x000fec0000002000 */
[----:B------:R-:W-:Y:S05]  /*14bb0*/  @!P0 BRA `(.L_x_2888) ;  /* 0x0000000000048947 */ /* 0x000fea0003800000 */
[----:B------:R-:W-:Y:S01]  /*14bc0*/  BPT.TRAP 0x1 ;  /* 0x000000040000795c */ /* 0x000fe20000300000 */
.L_x_2888:
[----:B------:R-:W-:Y:S01]  /*14bd0*/  IMAD R12, R184, 0x8, R2 ;  /* 0x00000008b80c7824 */ /* 0x000fe200078e0202 */
[----:B------:R-:W-:-:S04]  /*14be0*/  SHF.L.U32 R5, R186, 0x1f, RZ ;  /* 0x0000001fba057819 */ /* 0x000fc800000006ff */
[----:B------:R0:W1:Y:S01]  /*14bf0*/  SYNCS.PHASECHK.TRANS64.TRYWAIT P2, [R12+URZ+0x28850], R5 ;  /* 0x028850050c0075a7 */ /* 0x000062000804017f */
[----:B------:R-:W-:Y:S05]  /*14c00*/  @!P0 BRA `(.L_x_2889) ;  /* 0x0000000000048947 */ /* 0x000fea0003800000 */
[----:B------:R-:W-:Y:S01]  /*14c10*/  BPT.TRAP 0x1 ;  /* 0x000000040000795c */ /* 0x000fe20000300000 */
.L_x_2889:
[----:B------:R-:W-:-:S05]  /*14c20*/  VIADD R2, R2, 0x400 ;  /* 0x0000040002027836 */ /* 0x000fca0000000000 */
[----:B------:R-:W-:-:S04]  /*14c30*/  SHF.R.U32.HI R2, RZ, 0x4, R2 ;  /* 0x00000004ff027819 */ /* 0x000fc80000011602 */
[----:B------:R-:W-:-:S04]  /*14c40*/  LOP3.LUT R2, R2, 0x3fff, RZ, 0xc0, !PT ;  /* 0x00003fff02027812 */ /* 0x000fc800078ec0ff */
[----:B------:R-:W-:Y:S01]  /*14c50*/  LOP3.LUT R11, R2, 0x4000000, RZ, 0xfc, !PT ;  /* 0x04000000020b7812 */ /* 0x000fe200078efcff */
[----:B-1----:R-:W-:Y:S06]  /*14c60*/  @P2 BRA `(.L_x_2890) ;  /* 0x0000000000082947 */ /* 0x002fec0003800000 */
[----:B------:R-:W1:Y:S02]  /*14c70*/  SYNCS.PHASECHK.TRANS64.TRYWAIT P0, [R12+URZ+0x28850], R5 ;  /* 0x028850050c0075a7 */ /* 0x000e64000800017f */
[----:B-1----:R-:W-:Y:S05]  /*14c80*/  @!P0 BRA `(.L_x_2891) ;  /* 0x000000b400a48947 */ /* 0x002fea0003800000 */
.L_x_2890:
[----:B------:R-:W-:Y:S01]  /*14c90*/  LEA R10, R184, R11, 0xb ;  /* 0x0000000bb80a7211 */ /* 0x000fe200078e58ff */
[----:B------:R-:W-:Y:S01]  /*14ca0*/  IMAD.MOV.U32 R11, RZ, RZ, 0x40000040 ;  /* 0x40000040ff0b7424 */ /* 0x000fe200078e00ff */
[----:B------:R-:W-:Y:S05]  /*14cb0*/  WARPSYNC.ALL ;  /* 0x0000000000007948 */ /* 0x000fea0003800000 */
[C---:B------:R-:W-:Y:S01]  /*14cc0*/  R2UR UR6, R10.reuse ;  /* 0x000000000a0672ca */ /* 0x040fe200000e0000 */
[----:B------:R-:W-:Y:S01]  /*14cd0*/  WARPGROUP.ARRIVE ;  /* 0x00000000000079c5 */ /* 0x000fe20000000000 */
[----:B------:R-:W-:Y:S01]  /*14ce0*/  R2UR UR7, R11 ;  /* 0x000000000b0772ca */ /* 0x000fe200000e0000 */
[----:B------:R-:W-:Y:S01]  /*14cf0*/  VIADD R14, R10, 0x80 ;  /* 0x000000800a0e7836 */ /* 0x000fe20000000000 */
[----:B01----:R-:W0:Y:S01]  /*14d00*/  SHFL.BFLY PT, R5, R4, 0x2, 0x1f ;  /* 0x0c401f0004057f89 */ /* 0x003e2200000e0000 */
[----:B------:R-:W-:-:S02]  /*14d10*/  IMAD.MOV.U32 R15, RZ, RZ, 0x40000040 ;  /* 0x40000040ff0f7424 */ /* 0x000fc400078e00ff */
[----:B------:R-:W-:Y:S01]  /*14d20*/  IMAD.MOV.U32 R11, RZ, RZ, 0x40000040 ;  /* 0x40000040ff0b7424 */ /* 0x000fe200078e00ff */
[----:B------:R-:W1:Y:S01]  /*14d30*/  SHFL.BFLY PT, R9, R0, 0x2, 0x1f ;  /* 0x0c401f0000097f89 */ /* 0x000e6200000e0000 */
[----:B------:R-:W-:Y:S02]  /*14d40*/  VIADD R184, R184, 0x1 ;  /* 0x00000001b8b87836 */ /* 0x000fe40000000000 */
[----:B------:R-:W-:Y:S02]  /*14d50*/  IMAD.MOV.U32 R40, RZ, RZ, -0x800000 ;  /* 0xff800000ff287424 */ /* 0x000fe400078e00ff */
[----:B------:R-:W-:Y:S01]  /*14d60*/  VIADD R214, R214, 0x1 ;  /* 0x00000001d6d67836 */ /* 0x000fe20000000000 */
[----:B------:R-:W-:Y:S01]  /*14d70*/  ISETP.NE.AND P0, PT, R184, 0x2, PT ;  /* 0x00000002b800780c */ /* 0x000fe20003f05270 */
[----:B------:R-:W-:Y:S01]  /*14d80*/  HGMMA.64x128x16.F32 R88, R180, gdesc[UR4].tnspB, R88, gsb0 ;  /* 0x41e00004b4587df0 */ /* 0x000fe20008000858 */
[----:B------:R-:W-:Y:S01]  /*14d90*/  R2UR UR6, R14 ;  /* 0x000000000e0672ca */ /* 0x000fe200000e0000 */
[----:B------:R-:W-:Y:S01]  /*14da0*/  VIADD R14, R10, 0x100 ;  /* 0x000001000a0e7836 */ /* 0x000fe20000000000 */
[----:B------:R-:W-:Y:S01]  /*14db0*/  R2UR UR7, R15 ;  /* 0x000000000f0772ca */ /* 0x000fe200000e0000 */
[----:B------:R-:W-:Y:S01]  /*14dc0*/  IMAD.MOV.U32 R15, RZ, RZ, 0x40000040 ;  /* 0x40000040ff0f7424 */ /* 0x000fe200078e00ff */
[----:B------:R-:W-:Y:S01]  /*14dd0*/  SEL R184, R184, RZ, P0 ;  /* 0x000000ffb8b87207 */ /* 0x000fe20000000000 */
[----:B0-----:R-:W-:Y:S01]  /*14de0*/  FADD.FTZ R5, R5, R4 ;  /* 0x0000000405057221 */ /* 0x001fe20000010000 */
[----:B-1----:R-:W-:-:S04]  /*14df0*/  FADD.FTZ R9, R9, R0 ;  /* 0x0000000009097221 */ /* 0x002fc80000010000 */
[----:B------:R-:W0:Y:S01]  /*14e00*/  SHFL.BFLY PT, R2, R5, 0x1, 0x1f ;  /* 0x0c201f0005027f89 */ /* 0x000e2200000e0000 */
[----:B------:R-:W-:-:S03]  /*14e10*/  IMAD.MOV.U32 R0, RZ, RZ, -0x800000 ;  /* 0xff800000ff007424 */ /* 0x000fc600078e00ff */
[----:B------:R-:W1:Y:S01]  /*14e20*/  SHFL.BFLY PT, R6, R9, 0x1, 0x1f ;  /* 0x0c201f0009067f89 */ /* 0x000e6200000e0000 */
[----:B0-----:R-:W-:Y:S01]  /*14e30*/  FADD.FTZ R13, R5, R2 ;  /* 0x00000002050d7221 */ /* 0x001fe20000010000 */
[----:B------:R-:W-:Y:S01]  /*14e40*/  SEL R5, RZ, 0x1, P0 ;  /* 0x00000001ff057807 */ /* 0x000fe20000000000 */
[----:B------:R-:W-:-:S03]  /*14e50*/  IMAD.MOV.U32 R2, RZ, RZ, RZ ;  /* 0x000000ffff027224 */ /* 0x000fc600078e00ff */
[----:B------:R-:W-:Y:S02]  /*14e60*/  FSETP.NE.FTZ.AND P2, PT, R13, RZ, PT ;  /* 0x000000ff0d00720b */ /* 0x000fe40003f55000 */
[----:B------:R-:W-:Y:S01]  /*14e70*/  LOP3.LUT R186, R186, R5, RZ, 0x3c, !PT ;  /* 0x00000005baba7212 */ /* 0x000fe200078e3cff */
[----:B------:R-:W-:-:S10]  /*14e80*/  IMAD.MOV.U32 R5, RZ, RZ, RZ ;  /* 0x000000ffff057224 */ /* 0x000fd400078e00ff */
[----:B------:R-:W-:Y:S01]  /*14e90*/  @P2 MUFU.RCP R2, R13 ;  /* 0x0000000d00022308 */ /* 0x000fe20000001000 */
[----:B------:R-:W-:Y:S01]  /*14ea0*/  @P2 FMUL.FTZ R4, R3, 0.69314718246459960938 ;  /* 0x3f31721803042820 */ /* 0x000fe20000410000 */
        /* <DEDUP_REMOVED lines=27> */
[C---:B------:R-:W-:Y:S01]  /*15060*/  IADD3 R14, R10.reuse, 0x300, RZ ;  /* 0x000003000a0e7810 */ /* 0x040fe20007ffe0ff */
[----:B------:R-:W-:Y:S01]  /*15070*/  VIADD R10, R10, 0x380 ;  /* 0x000003800a0a7836 */ /* 0x000fe20000000000 */
[----:B------:R-:W-:Y:S02]  /*15080*/  WARPGROUP.DEPBAR.LE gsb0, 0x0 ;  /* 0x00008000000079c5 */ /* 0x000fe40000010000 */
[----:B------:R-:W-:-:S07]  /*15090*/  WARPGROUP.ARRIVE ;  /* 0x00000000000079c5 */ /* 0x000fce0000000000 */
[----:B------:R-:W-:Y:S01]  /*150a0*/  HGMMA.64x128x16.F32 R88, R156, gdesc[UR4].tnspB, R88, gsb0 ;  /* 0x41e000049c587df0 */ /* 0x000fe20008000858 */
[----:B------:R-:W-:Y:S01]  /*150b0*/  R2UR UR6, R14 ;  /* 0x000000000e0672ca */ /* 0x000fe200000e0000 */
[----:B-1----:R-:W-:Y:S01]  /*150c0*/  FADD.FTZ R14, R9, R6 ;  /* 0x00000006090e7221 */ /* 0x002fe20000010000 */
[----:B------:R-:W-:Y:S01]  /*150d0*/  R2UR UR7, R15 ;  /* 0x000000000f0772ca */ /* 0x000fe200000e0000 */
[----:B------:R-:W0:Y:S03]  /*150e0*/  @P2 MUFU.LG2 R6, R13 ;  /* 0x0000000d00062308 */ /* 0x000e260000000c00 */
[----:B------:R-:W-:-:S13]  /*150f0*/  FSETP.NE.FTZ.AND P3, PT, R14, RZ, PT ;  /* 0x000000ff0e00720b */ /* 0x000fda0003f75000 */
[----:B------:R-:W-:Y:S01]  /*15100*/  @P3 MUFU.RCP R5, R14 ;  /* 0x0000000e00053308 */ /* 0x000fe20000001000 */
[----:B------:R-:W-:Y:S02]  /*15110*/  WARPGROUP.DEPBAR.LE gsb0, 0x0 ;  /* 0x00008000000079c5 */ /* 0x000fe40000010000 */
[----:B------:R-:W-:-:S06]  /*15120*/  WARPGROUP.ARRIVE ;  /* 0x00000000000079c5 */ /* 0x000fcc0000000000 */
[----:B------:R-:W-:Y:S01]  /*15130*/  HGMMA.64x128x16.F32 R88, R160, gdesc[UR4].tnspB, R88, gsb0 ;  /* 0x41e00004a0587df0 */ /* 0x000fe20008000858 */
[----:B------:R-:W-:Y:S02]  /*15140*/  R2UR UR6, R10 ;  /* 0x000000000a0672ca */ /* 0x000fe400000e0000 */
[----:B------:R-:W-:Y:S01]  /*15150*/  R2UR UR7, R11 ;  /* 0x000000000b0772ca */ /* 0x000fe200000e0000 */
[----:B------:R-:W1:Y:S01]  /*15160*/  @P3 MUFU.LG2 R10, R14 ;  /* 0x0000000e000a3308 */ /* 0x000e620000000c00 */
[----:B------:R-:W-:Y:S01]  /*15170*/  @!P1 IADD3 R11, R12, 0x28860, RZ ;  /* 0x000288600c0b9810 */ /* 0x000fe20007ffe0ff */
[----:B------:R-:W-:Y:S01]  /*15180*/  @P3 FMUL.FTZ R12, R3, 0.69314718246459960938 ;  /* 0x3f317218030c3820 */ /* 0x000fe20000410000 */
[----:B0-----:R-:W-:Y:S02]  /*15190*/  @P2 FMUL.FTZ R3, R6, 0.69314718246459960938 ;  /* 0x3f31721806032820 */ /* 0x001fe40000410000 */
[----:B------:R-:W-:Y:S02]  /*151a0*/  @!P1 PRMT R11, RZ, 0x654, R11 ;  /* 0x00000654ff0b9816 */ /* 0x000fe4000000000b */
[----:B------:R-:W-:Y:S01]  /*151b0*/  @P2 FFMA.FTZ R40, R4, R7, R3 ;  /* 0x0000000704282223 */ /* 0x000fe20000010003 */
[----:B-1----:R-:W-:-:S04]  /*151c0*/  @P3 FMUL.FTZ R9, R10, 0.69314718246459960938 ;  /* 0x3f3172180a093820 */ /* 0x002fc80000410000 */
[----:B------:R-:W-:Y:S01]  /*151d0*/  @P3 FFMA.FTZ R0, R12, R8, R9 ;  /* 0x000000080c003223 */ /* 0x000fe20000010009 */
[----:B------:R-:W-:Y:S02]  /*151e0*/  WARPGROUP.DEPBAR.LE gsb0, 0x0 ;  /* 0x00008000000079c5 */ /* 0x000fe40000010000 */
[----:B------:R-:W-:-:S06]  /*151f0*/  WARPGROUP.ARRIVE ;  /* 0x00000000000079c5 */ /* 0x000fcc0000000000 */
[----:B------:R-:W-:Y:S03]  /*15200*/  HGMMA.64x128x16.F32 R88, R164, gdesc[UR4].tnspB, R88, gsb0 ;  /* 0x41e00004a4587df0 */ /* 0x000fe60008000858 */
[----:B------:R-:W-:Y:S02]  /*15210*/  WARPGROUP.DEPBAR.LE gsb0, 0x0 ;  /* 0x00008000000079c5 */ /* 0x000fe40000010000 */
        /* <DEDUP_REMOVED lines=33> */
[----:B------:R-:W-:Y:S01]  /*15430*/  PLOP3.LUT P1, PT, PT, PT, PT, 0x8, 0x0 ;  /* 0x000000000000781c */ /* 0x000fe20003f2e170 */
[-C--:B------:R-:W-:Y:S01]  /*15440*/  FMUL.FTZ R90, R90, R5.reuse ;  /* 0x000000055a5a7220 */ /* 0x080fe20000410000 */
[-C--:B------:R-:W-:Y:S01]  /*15450*/  FMUL.FTZ R91, R91, R5.reuse ;  /* 0x000000055b5b7220 */ /* 0x080fe20000410000 */
[-C--:B------:R-:W-:Y:S01]  /*15460*/  FMUL.FTZ R94, R94, R5.reuse ;  /* 0x000000055e5e7220 */ /* 0x080fe20000410000 */
        /* <DEDUP_REMOVED lines=29> */
.L_x_2808:
[----:B------:R-:W-:Y:S05]  /*15640*/  WARPSYNC.ALL ;  /* 0x0000000000007948 */ /* 0x000fea0003800000 */
[----:B------:R-:W0:Y:S08]  /*15650*/  S2UR UR5, SR_CgaCtaId ;  /* 0x00000000000579c3 */ /* 0x000e300000008800 */
[----:B------:R-:W-:Y:S06]  /*15660*/  BAR.SYNC.DEFER_BLOCKING 0x5, 0x180 ;  /* 0x0146000000007b1d */ /* 0x000fec0000010000 */
[----:B------:R-:W-:Y:S01]  /*15670*/  UMOV UR4, 0x400 ;  /* 0x0000040000047882 */ /* 0x000fe20000000000 */
[----:B------:R-:W-:Y:S01]  /*15680*/  BSSY B0, `(.L_x_2892) ;  /* 0x00001f9000007945 */ /* 0x000fe20003800000 */
[----:B0-----:R-:W-:-:S06]  /*15690*/  ULEA UR4, UR5, UR4, 0x18 ;  /* 0x0000000405047291 */ /* 0x001fcc000f8ec03f */
[----:B------:R-:W-:-:S05]  /*156a0*/  IMAD.U32 R2, RZ, RZ, UR4 ;  /* 0x00000004ff027e24 */ /* 0x000fca000f8e00ff */
        /* <DEDUP_REMOVED lines=10> */
[----:B------:R-:W-:Y:S01]  /*15750*/  F2FP.F16.F32.PACK_AB R36, R137, R36 ;  /* 0x000000248924723e */ /* 0x000fe200000000ff */
[----:B------:R-:W3:Y:S01]  /*15760*/  LDC R56, c[0x0][0xbe8] ;  /* 0x0002fa00ff387b82 */ /* 0x000ee20000000800 */
        /* <DEDUP_REMOVED lines=8> */
[----:B------:R-:W-:Y:S02]  /*157f0*/  IADD3.X R5, RZ, R9, RZ, P5, !PT ;  /* 0x00000009ff057210 */ /* 0x000fe40002ffe4ff */
[C---:B------:R-:W-:Y:S02]  /*15800*/  IADD3 R53, P5, R8.reuse, 0x4060, RZ ;  /* 0x0000406008357810 */ /* 0x040fe40007fbe0ff */
[----:B------:R-:W-:Y:S02]  /*15810*/  IADD3 R43, P0, R8, 0x40, RZ ;  /* 0x00000040082b7810 */ /* 0x000fe40007f1e0ff */
[----:B-1----:R-:W-:-:S02]  /*15820*/  LOP3.LUT R28, R53, 0x380, RZ, 0xc0, !PT ;  /* 0x00000380351c7812 */ /* 0x002fc400078ec0ff */
[C---:B------:R-:W-:Y:S01]  /*15830*/  IADD3 R45, P1, R8.reuse, 0x60, RZ ;  /* 0x00000060082d7810 */ /* 0x040fe20007f3e0ff */
[--C-:B------:R-:W-:Y:S01]  /*15840*/  IMAD.X R7, RZ, RZ, R9.reuse, P0 ;  /* 0x000000ffff077224 */ /* 0x100fe200000e0609 */
[----:B------:R-:W-:Y:S02]  /*15850*/  SHF.R.U64 R33, R33, 0x3, RZ ;  /* 0x0000000321217819 */ /* 0x000fe400000012ff */
[----:B------:R-:W-:Y:S01]  /*15860*/  LOP3.LUT R4, R41, 0x380, RZ, 0xc0, !PT ;  /* 0x0000038029047812 */ /* 0x000fe200078ec0ff */
[----:B------:R-:W-:Y:S01]  /*15870*/  IMAD.X R13, RZ, RZ, R9, P1 ;  /* 0x000000ffff0d7224 */ /* 0x000fe200008e0609 */
[----:B------:R-:W-:Y:S02]  /*15880*/  LOP3.LUT R6, R43, 0x380, RZ, 0xc0, !PT ;  /* 0x000003802b067812 */ /* 0x000fe400078ec0ff */
[C---:B------:R-:W-:Y:S02]  /*15890*/  IADD3 R47, P2, R8.reuse, 0x4000, RZ ;  /* 0x00004000082f7810 */ /* 0x040fe40007f5e0ff */
[----:B------:R-:W-:-:S02]  /*158a0*/  IADD3 R49, P3, R8, 0x4020, RZ ;  /* 0x0000402008317810 */ /* 0x000fc40007f7e0ff */
[----:B------:R-:W-:Y:S01]  /*158b0*/  IADD3 R51, P4, R8, 0x4040, RZ ;  /* 0x0000404008337810 */ /* 0x000fe20007f9e0ff */
[--C-:B------:R-:W-:Y:S01]  /*158c0*/  IMAD.X R15, RZ, RZ, R9.reuse, P2 ;  /* 0x000000ffff0f7224 */ /* 0x100fe200010e0609 */
[----:B------:R-:W-:Y:S01]  /*158d0*/  SHF.R.U64 R28, R28, 0x3, RZ ;  /* 0x000000031c1c7819 */ /* 0x000fe200000012ff */
[--C-:B------:R-:W-:Y:S01]  /*158e0*/  IMAD.X R25, RZ, RZ, R9.reuse, P3 ;  /* 0x000000ffff197224 */ /* 0x100fe200018e0609 */
[----:B------:R-:W-:Y:S01]  /*158f0*/  LOP3.LUT R12, R45, 0x380, RZ, 0xc0, !PT ;  /* 0x000003802d0c7812 */ /* 0x000fe200078ec0ff */
[----:B------:R-:W-:Y:S01]  /*15900*/  IMAD.X R27, RZ, RZ, R9, P4 ;  /* 0x000000ffff1b7224 */ /* 0x000fe200020e0609 */
[----:B------:R-:W-:Y:S02]  /*15910*/  LOP3.LUT R8, R33, R8, RZ, 0x3c, !PT ;  /* 0x0000000821087212 */ /* 0x000fe400078e3cff */
[----:B------:R-:W-:Y:S02]  /*15920*/  SHF.R.U64 R4, R4, 0x3, RZ ;  /* 0x0000000304047819 */ /* 0x000fe400000012ff */
[----:B------:R-:W-:-:S02]  /*15930*/  SHF.R.U64 R6, R6, 0x3, RZ ;  /* 0x0000000306067819 */ /* 0x000fc400000012ff */
[----:B------:R-:W-:Y:S02]  /*15940*/  LOP3.LUT R14, R47, 0x380, RZ, 0xc0, !PT ;  /* 0x000003802f0e7812 */ /* 0x000fe400078ec0ff */
[----:B------:R-:W-:Y:S02]  /*15950*/  LOP3.LUT R32, R28, R53, RZ, 0x3c, !PT ;  /* 0x000000351c207212 */ /* 0x000fe400078e3cff */
[----:B------:R-:W-:Y:S02]  /*15960*/  IADD3.X R33, RZ, R9, RZ, P5, !PT ;  /* 0x00000009ff217210 */ /* 0x000fe40002ffe4ff */
[----:B------:R-:W-:Y:S02]  /*15970*/  SHF.R.U64 R12, R12, 0x3, RZ ;  /* 0x000000030c0c7819 */ /* 0x000fe400000012ff */
[----:B------:R-:W-:Y:S02]  /*15980*/  LOP3.LUT R24, R49, 0x380, RZ, 0xc0, !PT ;  /* 0x0000038031187812 */ /* 0x000fe400078ec0ff */
[----:B------:R-:W-:-:S02]  /*15990*/  LOP3.LUT R26, R51, 0x380, RZ, 0xc0, !PT ;  /* 0x00000380331a7812 */ /* 0x000fc400078ec0ff */
[----:B------:R-:W-:Y:S02]  /*159a0*/  MOV R28, R8 ;  /* 0x00000008001c7202 */ /* 0x000fe40000000f00 */
[----:B------:R-:W-:Y:S02]  /*159b0*/  LOP3.LUT R4, R4, R41, RZ, 0x3c, !PT ;  /* 0x0000002904047212 */ /* 0x000fe400078e3cff */
[----:B------:R-:W-:Y:S02]  /*159c0*/  LOP3.LUT R6, R6, R43, RZ, 0x3c, !PT ;  /* 0x0000002b06067212 */ /* 0x000fe400078e3cff */
[----:B------:R-:W-:Y:S02]  /*159d0*/  F2FP.F16.F32.PACK_AB R8, R89, R88 ;  /* 0x000000585908723e */ /* 0x000fe400000000ff */
[----:B------:R-:W-:Y:S02]  /*159e0*/  F2FP.F16.F32.PACK_AB R9, R91, R90 ;  /* 0x0000005a5b09723e */ /* 0x000fe400000000ff */
[----:B------:R-:W-:-:S02]  /*159f0*/  SHF.R.U64 R14, R14, 0x3, RZ ;  /* 0x000000030e0e7819 */ /* 0x000fc400000012ff */
[----:B------:R-:W-:Y:S01]  /*15a00*/  LOP3.LUT R12, R12, R45, RZ, 0x3c, !PT ;  /* 0x0000002d0c0c7212 */ /* 0x000fe200078e3cff */
[----:B------:R1:W-:Y:S01]  /*15a10*/  STSM.16.M88.4 [R28], R8 ;  /* 0x000000081c007844 */ /* 0x0003e20000000200 */
[----:B------:R-:W-:Y:S02]  /*15a20*/  SHF.R.U64 R24, R24, 0x3, RZ ;  /* 0x0000000318187819 */ /* 0x000fe400000012ff */
[----:B------:R-:W-:Y:S02]  /*15a30*/  SHF.R.U64 R26, R26, 0x3, RZ ;  /* 0x000000031a1a7819 */ /* 0x000fe400000012ff */
[----:B------:R-:W-:Y:S02]  /*15a40*/  MOV R46, R4 ;  /* 0x00000004002e7202 */ /* 0x000fe40000000f00 */
[----:B------:R-:W-:Y:S02]  /*15a50*/  MOV R45, R6 ;  /* 0x00000006002d7202 */ /* 0x000fe40000000f00 */
[----:B------:R-:W-:-:S02]  /*15a60*/  F2FP.F16.F32.PACK_AB R4, R97, R96 ;  /* 0x000000606104723e */ /* 0x000fc400000000ff */
[----:B------:R-:W-:Y:S02]  /*15a70*/  F2FP.F16.F32.PACK_AB R5, R99, R98 ;  /* 0x000000626305723e */ /* 0x000fe400000000ff */
[----:B------:R-:W-:Y:S02]  /*15a80*/  F2FP.F16.F32.PACK_AB R6, R101, R100 ;  /* 0x000000646506723e */ /* 0x000fe400000000ff */
[----:B------:R-:W-:Y:S02]  /*15a90*/  F2FP.F16.F32.PACK_AB R7, R103, R102 ;  /* 0x000000666707723e */ /* 0x000fe400000000ff */
[----:B------:R-:W-:Y:S02]  /*15aa0*/  LOP3.LUT R14, R14, R47, RZ, 0x3c, !PT ;  /* 0x0000002f0e0e7212 */ /* 0x000fe400078e3cff */
[----:B-1----:R-:W-:Y:S01]  /*15ab0*/  F2FP.F16.F32.PACK_AB R8, R105, R104 ;  /* 0x000000686908723e */ /* 0x002fe200000000ff */
[----:B------:R-:W-:Y:S01]  /*15ac0*/  STSM.16.M88.4 [R46], R4 ;  /* 0x000000042e007844 */ /* 0x000fe20000000200 */
[----:B------:R-:W-:-:S02]  /*15ad0*/  F2FP.F16.F32.PACK_AB R9, R107, R106 ;  /* 0x0000006a6b09723e */ /* 0x000fc400000000ff */
[----:B------:R-:W-:Y:S02]  /*15ae0*/  F2FP.F16.F32.PACK_AB R10, R109, R108 ;  /* 0x0000006c6d0a723e */ /* 0x000fe400000000ff */
[----:B------:R-:W-:Y:S02]  /*15af0*/  F2FP.F16.F32.PACK_AB R11, R111, R110 ;  /* 0x0000006e6f0b723e */ /* 0x000fe400000000ff */
[----:B------:R-:W-:Y:S02]  /*15b00*/  LOP3.LUT R24, R24, R49, RZ, 0x3c, !PT ;  /* 0x0000003118187212 */ /* 0x000fe400078e3cff */
[----:B------:R-:W-:Y:S01]  /*15b10*/  LOP3.LUT R26, R26, R51, RZ, 0x3c, !PT ;  /* 0x000000331a1a7212 */ /* 0x000fe200078e3cff */
[----:B------:R1:W-:Y:S01]  /*15b20*/  STSM.16.M88.4 [R45], R8 ;  /* 0x000000082d007844 */ /* 0x0003e20000000200 */
[----:B------:R-:W-:Y:S02]  /*15b30*/  MOV R44, R12 ;  /* 0x0000000c002c7202 */ /* 0x000fe40000000f00 */
[----:B------:R-:W-:-:S02]  /*15b40*/  MOV R42, R14 ;  /* 0x0000000e002a7202 */ /* 0x000fc40000000f00 */
[----:B------:R-:W-:Y:S02]  /*15b50*/  MOV R43, R24 ;  /* 0x00000018002b7202 */ /* 0x000fe40000000f00 */
[----:B------:R-:W-:Y:S02]  /*15b60*/  MOV R41, R26 ;  /* 0x0000001a00297202 */ /* 0x000fe40000000f00 */
[----:B------:R-:W-:Y:S02]  /*15b70*/  F2FP.F16.F32.PACK_AB R12, R35, R112 ;  /* 0x00000070230c723e */ /* 0x000fe400000000ff */
[----:B------:R-:W-:Y:S02]  /*15b80*/  F2FP.F16.F32.PACK_AB R13, R115, R114 ;  /* 0x00000072730d723e */ /* 0x000fe400000000ff */
[----:B------:R-:W-:Y:S02]  /*15b90*/  F2FP.F16.F32.PACK_AB R14, R117, R116 ;  /* 0x00000074750e723e */ /* 0x000fe400000000ff */
[----:B------:R-:W-:-:S02]  /*15ba0*/  F2FP.F16.F32.PACK_AB R15, R119, R118 ;  /* 0x00000076770f723e */ /* 0x000fc400000000ff */
[----:B------:R-:W-:Y:S02]  /*15bb0*/  F2FP.F16.F32.PACK_AB R24, R121, R120 ;  /* 0x000000787918723e */ /* 0x000fe400000000ff */
[----:B------:R-:W-:Y:S01]  /*15bc0*/  F2FP.F16.F32.PACK_AB R25, R123, R122 ;  /* 0x0000007a7b19723e */ /* 0x000fe200000000ff */
[----:B------:R-:W-:Y:S01]  /*15bd0*/  STSM.16.M88.4 [R44], R12 ;  /* 0x0000000c2c007844 */ /* 0x000fe20000000200 */
[----:B------:R-:W-:Y:S02]  /*15be0*/  F2FP.F16.F32.PACK_AB R26, R125, R124 ;  /* 0x0000007c7d1a723e */ /* 0x000fe400000000ff */
[----:B------:R-:W-:Y:S02]  /*15bf0*/  F2FP.F16.F32.PACK_AB R27, R127, R126 ;  /* 0x0000007e7f1b723e */ /* 0x000fe400000000ff */
[----:B------:R-:W-:Y:S02]  /*15c00*/  MOV R28, R32 ;  /* 0x00000020001c7202 */ /* 0x000fe40000000f00 */
[----:B------:R-:W-:Y:S01]  /*15c10*/  ISETP.NE.U32.AND P0, PT, RZ, UR4, PT ;  /* 0x00000004ff007c0c */ /* 0x000fe2000bf05070 */
[----:B------:R2:W-:Y:S01]  /*15c20*/  STSM.16.M88.4 [R42], R24 ;  /* 0x000000182a007844 */ /* 0x0005e20000000200 */
[----:B-1----:R-:W-:-:S02]  /*15c30*/  IADD3 R8, P1, R208, UR4, RZ ;  /* 0x00000004d0087c10 */ /* 0x002fc4000ff3e0ff */
[----:B------:R-:W-:Y:S02]  /*15c40*/  F2FP.F16.F32.PACK_AB R32, R3, R128 ;  /* 0x000000800320723e */ /* 0x000fe400000000ff */
[----:B------:R-:W-:Y:S02]  /*15c50*/  F2FP.F16.F32.PACK_AB R33, R131, R130 ;  /* 0x000000828321723e */ /* 0x000fe400000000ff */
[----:B------:R-:W-:Y:S02]  /*15c60*/  F2FP.F16.F32.PACK_AB R35, R135, R134 ;  /* 0x000000868723723e */ /* 0x000fe400000000ff */
[----:B------:R-:W-:Y:S02]  /*15c70*/  F2FP.F16.F32.PACK_AB R4, R145, R144 ;  /* 0x000000909104723e */ /* 0x000fe400000000ff */
[----:B------:R-:W-:Y:S01]  /*15c80*/  F2FP.F16.F32.PACK_AB R5, R147, R146 ;  /* 0x000000929305723e */ /* 0x000fe200000000ff */
[----:B------:R1:W-:Y:S01]  /*15c90*/  STSM.16.M88.4 [R43], R32 ;  /* 0x000000202b007844 */ /* 0x0003e20000000200 */
[----:B------:R-:W-:-:S02]  /*15ca0*/  F2FP.F16.F32.PACK_AB R6, R149, R148 ;  /* 0x000000949506723e */ /* 0x000fc400000000ff */
[----:B------:R-:W-:Y:S01]  /*15cb0*/  F2FP.F16.F32.PACK_AB R7, R151, R150 ;  /* 0x000000969707723e */ /* 0x000fe200000000ff */
[----:B------:R1:W-:Y:S01]  /*15cc0*/  STSM.16.M88.4 [R41], R36 ;  /* 0x0000002429007844 */ /* 0x0003e20000000200 */
[----:B------:R-:W-:Y:S01]  /*15cd0*/  ISETP.NE.AND.EX P0, PT, RZ, UR5, PT, P0 ;  /* 0x00000005ff007c0c */ /* 0x000fe2000bf05300 */
[----:B--2---:R-:W-:Y:S01]  /*15ce0*/  IMAD.MOV.U32 R42, RZ, RZ, RZ ;  /* 0x000000ffff2a7224 */ /* 0x004fe200078e00ff */
[----:B------:R-:W-:Y:S01]  /*15cf0*/  IADD3.X R9, R209, UR5, RZ, P1, !PT ;  /* 0x00000005d1097c10 */ /* 0x000fe20008ffe4ff */
[----:B------:R-:W-:Y:S01]  /*15d00*/  ULDC.64 UR4, c[0x0][0xc08] ;  /* 0x0003020000047ab9 */ /* 0x000fe20000000a00 */
[----:B------:R1:W-:Y:S01]  /*15d10*/  STSM.16.M88.4 [R28], R4 ;  /* 0x000000041c007844 */ /* 0x0003e20000000200 */
[----:B------:R-:W-:Y:S01]  /*15d20*/  BAR.SYNC.DEFER_BLOCKING 0x1, 0x100 ;  /* 0x0044000000007b1d */ /* 0x000fe20000010000 */
[----:B------:R-:W-:-:S04]  /*15d30*/  ISETP.NE.U32.AND P2, PT, RZ, UR4, PT ;  /* 0x00000004ff007c0c */ /* 0x000fc8000bf45070 */
[----:B------:R-:W-:-:S13]  /*15d40*/  ISETP.NE.AND.EX P2, PT, RZ, UR5, PT, P2 ;  /* 0x00000005ff007c0c */ /* 0x000fda000bf45320 */
[----:B------:R-:W-:Y:S01]  /*15d50*/  @P2 IADD3 R208, P3, R208, UR4, RZ ;  /* 0x00000004d0d02c10 */ /* 0x000fe2000ff7e0ff */
[----:B------:R-:W-:Y:S02]  /*15d60*/  ULDC UR4, c[0x0][0xa88] ;  /* 0x0002a20000047ab9 */ /* 0x000fe40000000800 */
[----:B------:R-:W-:Y:S01]  /*15d70*/  IMAD.U32 R3, RZ, RZ, UR4 ;  /* 0x00000004ff037e24 */ /* 0x000fe2000f8e00ff */
[----:B------:R-:W-:Y:S01]  /*15d80*/  @P2 IADD3.X R209, R209, UR5, RZ, P3, !PT ;  /* 0x00000005d1d12c10 */ /* 0x000fe20009ffe4ff */
[----:B------:R1:W5:Y:S01]  /*15d90*/  @P0 LDG.E R42, desc[UR40][R8.64] ;  /* 0x00000028082a0981 */ /* 0x000362000c1e1900 */
[----:B---3--:R-:W-:Y:S01]  /*15da0*/  ISETP.NE.AND P1, PT, R56, 0x1, PT ;  /* 0x000000013800780c */ /* 0x008fe20003f25270 */
[----:B------:R-:W-:Y:S02]  /*15db0*/  IMAD.IADD R15, R204, 0x1, R191 ;  /* 0x00000001cc0f7824 */ /* 0x000fe400078e02bf */
[----:B------:R1:W5:Y:S10]  /*15dc0*/  @P2 LDG.E R3, desc[UR40][R208.64] ;  /* 0x00000028d0032981 */ /* 0x000374000c1e1900 */
[----:B------:R-:W2:Y:S08]  /*15dd0*/  @P1 LDC R10, c[0x0][0xbec] ;  /* 0x0002fb00ff0a1b82 */ /* 0x000eb00000000800 */
[----:B------:R-:W3:Y:S01]  /*15de0*/  @P1 LDC R11, c[0x0][0xbf0] ;  /* 0x0002fc00ff0b1b82 */ /* 0x000ee20000000800 */
[----:B-1----:R-:W-:Y:S05]  /*15df0*/  @P2 BRA `(.L_x_2894) ;  /* 0x0000000000102947 */ /* 0x002fea0003800000 */
[----:B------:R-:W-:Y:S05]  /*15e00*/  @!P0 BRA `(.L_x_2894) ;  /* 0x00000000000c8947 */ /* 0x000fea0003800000 */
[----:B------:R-:W4:Y:S04]  /*15e10*/  LDG.E R4, desc[UR40][R8.64] ;  /* 0x0000002808047981 */ /* 0x000f28000c1e1900 */
[----:B-----5:R-:W4:Y:S02]  /*15e20*/  LDG.E R3, desc[UR40][R8.64+0x4] ;  /* 0x0000042808037981 */ /* 0x020f24000c1e1900 */
[----:B----4-:R-:W-:-:S07]  /*15e30*/  IMAD.IADD R3, R3, 0x1, -R4 ;  /* 0x0000000103037824 */ /* 0x010fce00078e0a04 */
.L_x_2894:
[----:B------:R-:W-:Y:S01]  /*15e40*/  SHF.R.S32.HI R28, RZ, 0x1f, R207 ;  /* 0x0000001fff1c7819 */ /* 0x000fe200000114cf */
[----:B--2---:R-:W-:Y:S01]  /*15e50*/  @P1 IMAD.HI.U32 R4, R15, R10, RZ ;  /* 0x0000000a0f041227 */ /* 0x004fe200078e00ff */
[----:B------:R-:W-:Y:S01]  /*15e60*/  ULDC.64 UR4, c[0x0][0xb90] ;  /* 0x0002e40000047ab9 */ /* 0x000fe20000000a00 */
[----:B-----5:R-:W-:Y:S01]  /*15e70*/  SHF.R.S32.HI R43, RZ, 0x1f, R42 ;  /* 0x0000001fff2b7819 */ /* 0x020fe2000001142a */
[----:B------:R-:W1:Y:S01]  /*15e80*/  @P1 LDC R41, c[0x0][0xbec] ;  /* 0x0002fb00ff291b82 */ /* 0x000e620000000800 */
[----:B------:R-:W-:Y:S01]  /*15e90*/  IMAD R6, R28, UR4, RZ ;  /* 0x000000041c067c24 */ /* 0x000fe2000f8e02ff */
[----:B------:R-:W-:Y:S01]  /*15ea0*/  SEL R217, R217, RZ, !P0 ;  /* 0x000000ffd9d97207 */ /* 0x000fe20004000000 */
[----:B------:R-:W-:Y:S01]  /*15eb0*/  IMAD.MOV.U32 R7, RZ, RZ, R15 ;  /* 0x000000ffff077224 */ /* 0x000fe200078e000f */
[----:B---3--:R-:W-:Y:S01]  /*15ec0*/  @P1 SHF.R.U32.HI R7, RZ, R11, R4 ;  /* 0x0000000bff071219 */ /* 0x008fe20000011604 */
[----:B------:R-:W-:Y:S01]  /*15ed0*/  IMAD.WIDE.U32 R4, R207, UR4, R42 ;  /* 0x00000004cf047c25 */ /* 0x000fe2000f8e002a */
[----:B------:R-:W-:-:S02]  /*15ee0*/  SEL R57, R210, RZ, !P0 ;  /* 0x000000ffd2397207 */ /* 0x000fc40004000000 */
[----:B------:R-:W-:Y:S01]  /*15ef0*/  IADD3 R11, R16, R227, RZ ;  /* 0x000000e3100b7210 */ /* 0x000fe20007ffe0ff */
[----:B------:R-:W-:Y:S01]  /*15f00*/  IMAD R9, R207, UR5, R6 ;  /* 0x00000005cf097c24 */ /* 0x000fe2000f8e0206 */
[----:B------:R-:W-:Y:S01]  /*15f10*/  ULDC.64 UR4, c[0x0][0xb98] ;  /* 0x0002e60000047ab9 */ /* 0x000fe20000000a00 */
[----:B------:R-:W-:Y:S02]  /*15f20*/  IMAD.MOV R13, RZ, RZ, -R7 ;  /* 0x000000ffff0d7224 */ /* 0x000fe400078e0a07 */
[----:B------:R-:W-:Y:S02]  /*15f30*/  IMAD.IADD R5, R5, 0x1, R9 ;  /* 0x0000000105057824 */ /* 0x000fe400078e0209 */
[----:B------:R-:W-:Y:S02]  /*15f40*/  IMAD R9, R56, R13, R15 ;  /* 0x0000000d38097224 */ /* 0x000fe400078e020f */
[----:B------:R-:W-:Y:S02]  /*15f50*/  IMAD R6, R217, UR4, RZ ;  /* 0x00000004d9067c24 */ /* 0x000fe4000f8e02ff */
        /* <DEDUP_REMOVED lines=8> */
[----:B------:R-:W-:Y:S01]  /*15fe0*/  IMAD R58, R3, R56, RZ ;  /* 0x00000038033a7224 */ /* 0x000fe200078e02ff */
[----:B------:R-:W-:Y:S01]  /*15ff0*/  IADD3.X R5, R11, R5, R8, P2, !PT ;  /* 0x000000050b057210 */ /* 0x000fe200017fe408 */
[----:B------:R-:W-:Y:S01]  /*16000*/  IMAD R6, R6, UR4, RZ ;  /* 0x0000000406067c24 */ /* 0x000fe2000f8e02ff */
[----:B------:R-:W-:-:S02]  /*16010*/  LOP3.LUT R8, R7, 0x380, RZ, 0xc0, !PT ;  /* 0x0000038007087812 */ /* 0x000fc400078ec0ff */
[----:B------:R-:W-:Y:S01]  /*16020*/  IADD3 R33, P3, R20, 0x4000, RZ ;  /* 0x0000400014217810 */ /* 0x000fe20007f7e0ff */
[C---:B------:R-:W-:Y:S01]  /*16030*/  IMAD R11, R9.reuse, UR5, R6 ;  /* 0x00000005090b7c24 */ /* 0x040fe2000f8e0206 */
[----:B------:R-:W-:Y:S01]  /*16040*/  SHF.R.U64 R8, R8, 0x3, RZ ;  /* 0x0000000308087819 */ /* 0x000fe200000012ff */
[----:B------:R-:W-:Y:S01]  /*16050*/  IMAD.WIDE.U32 R4, R9, UR4, R4 ;  /* 0x0000000409047c25 */ /* 0x000fe2000f8e0004 */
[----:B------:R-:W-:Y:S01]  /*16060*/  ULDC.64 UR4, c[0x0][0xb50] ;  /* 0x0002d40000047ab9 */ /* 0x000fe20000000a00 */
[----:B------:R-:W-:Y:S02]  /*16070*/  LOP3.LUT R32, R33, 0x380, RZ, 0xc0, !PT ;  /* 0x0000038021207812 */ /* 0x000fe400078ec0ff */
[----:B------:R-:W-:Y:S01]  /*16080*/  IMAD.IADD R5, R5, 0x1, R11 ;  /* 0x0000000105057824 */ /* 0x000fe200078e020b */
[----:B------:R-:W-:Y:S01]  /*16090*/  LEA R6, P2, R4, UR4, 0x2 ;  /* 0x0000000404067c11 */ /* 0x000fe2000f8410ff */
[----:B------:R-:W-:Y:S01]  /*160a0*/  IMAD.X R9, RZ, RZ, R21, P0 ;  /* 0x000000ffff097224 */ /* 0x000fe200000e0615 */
[----:B------:R-:W-:-:S02]  /*160b0*/  LOP3.LUT R8, R8, R7, RZ, 0x3c, !PT ;  /* 0x0000000708087212 */ /* 0x000fc400078e3cff */
[----:B------:R-:W-:Y:S01]  /*160c0*/  LEA.HI.X R7, R4, UR5, R5, 0x2, P2 ;  /* 0x0000000504077c11 */ /* 0x000fe200090f1405 */
[----:B------:R-:W-:Y:S01]  /*160d0*/  IMAD.IADD R5, R225, 0x1, R191 ;  /* 0x00000001e1057824 */ /* 0x000fe200078e02bf */
[----:B------:R-:W-:Y:S01]  /*160e0*/  IADD3 R25, P2, R20, 0x3000, RZ ;  /* 0x0000300014197810 */ /* 0x000fe20007f5e0ff */
[----:B------:R-:W-:Y:S01]  /*160f0*/  SHFL.IDX PT, R52, R6, RZ, 0x1c1f ;  /* 0x001c1fff06347589 */ /* 0x000fe200000e0000 */
[----:B------:R-:W-:Y:S01]  /*16100*/  SHF.R.U64 R32, R32, 0x3, RZ ;  /* 0x0000000320207819 */ /* 0x000fe200000012ff */
[----:B------:R-:W-:Y:S01]  /*16110*/  VIADD R3, R5, 0x8 ;  /* 0x0000000805037836 */ /* 0x000fe20000000000 */
[----:B------:R-:W-:Y:S01]  /*16120*/  LOP3.LUT R24, R25, 0x380, RZ, 0xc0, !PT ;  /* 0x0000038019187812 */ /* 0x000fe200078ec0ff */
[----:B------:R-:W2:Y:S01]  /*16130*/  SHFL.IDX PT, R53, R7, RZ, 0x1c1f ;  /* 0x001c1fff07357589 */ /* 0x000ea200000e0000 */
[----:B------:R-:W-:Y:S01]  /*16140*/  IADD3 R13, P4, R20, 0x2000, RZ ;  /* 0x00002000140d7810 */ /* 0x000fe20007f9e0ff */
[----:B------:R-:W-:Y:S01]  /*16150*/  ULDC.64 UR4, c[0x0][0xaa0] ;  /* 0x0002a80000047ab9 */ /* 0x000fe20000000a00 */
[----:B------:R-:W-:Y:S01]  /*16160*/  SHF.R.U64 R24, R24, 0x3, RZ ;  /* 0x0000000318187819 */ /* 0x000fe200000012ff */
[----:B------:R-:W-:Y:S01]  /*16170*/  SHFL.IDX PT, R54, R6, 0x1, 0x1c1f ;  /* 0x003c1f0006367f89 */ /* 0x000fe200000e0000 */
[----:B------:R-:W-:Y:S01]  /*16180*/  LOP3.LUT R32, R32, R33, RZ, 0x3c, !PT ;  /* 0x0000002120207212 */ /* 0x000fe200078e3cff */
[----:B------:R-:W-:Y:S01]  /*16190*/  IMAD.X R33, RZ, RZ, R21, P3 ;  /* 0x000000ffff217224 */ /* 0x000fe200018e0615 */
[----:B------:R-:W-:Y:S01]  /*161a0*/  LOP3.LUT P0, RZ, R220, 0x3, RZ, 0xc0, !PT ;  /* 0x00000003dcff7812 */ /* 0x000fe2000780c0ff */
[----:B------:R-:W3:Y:S01]  /*161b0*/  SHFL.IDX PT, R55, R7, 0x1, 0x1c1f ;  /* 0x003c1f0007377f89 */ /* 0x000ee200000e0000 */
[----:B------:R-:W-:-:S02]  /*161c0*/  LOP3.LUT R12, R13, 0x380, RZ, 0xc0, !PT ;  /* 0x000003800d0c7812 */ /* 0x000fc400078ec0ff */
[----:B------:R-:W-:Y:S01]  /*161d0*/  LOP3.LUT R24, R24, R25, RZ, 0x3c, !PT ;  /* 0x0000001918187212 */ /* 0x000fe200078e3cff */
[----:B------:R-:W-:Y:S01]  /*161e0*/  IMAD.X R25, RZ, RZ, R21, P2 ;  /* 0x000000ffff197224 */ /* 0x000fe200010e0615 */
[----:B------:R-:W-:Y:S02]  /*161f0*/  IADD3 R4, P3, R20, 0x7000, RZ ;  /* 0x0000700014047810 */ /* 0x000fe40007f7e0ff */
[-C--:B------:R-:W-:Y:S02]  /*16200*/  ISETP.GE.OR P2, PT, R5, R58.reuse, P0 ;  /* 0x0000003a0500720c */ /* 0x080fe40000746670 */
[----:B------:R-:W-:Y:S02]  /*16210*/  ISETP.GE.OR P0, PT, R3, R58, P0 ;  /* 0x0000003a0300720c */ /* 0x000fe40000706670 */
[----:B------:R-:W-:Y:S02]  /*16220*/  SHF.R.U64 R12, R12, 0x3, RZ ;  /* 0x000000030c0c7819 */ /* 0x000fe400000012ff */
[----:B------:R-:W-:-:S02]  /*16230*/  LOP3.LUT R3, R4, 0x380, RZ, 0xc0, !PT ;  /* 0x0000038004037812 */ /* 0x000fc400078ec0ff */
[----:B------:R-:W-:Y:S02]  /*16240*/  LOP3.LUT R12, R12, R13, RZ, 0x3c, !PT ;  /* 0x0000000d0c0c7212 */ /* 0x000fe400078e3cff */
[----:B------:R-:W-:Y:S02]  /*16250*/  SHF.R.U64 R3, R3, 0x3, RZ ;  /* 0x0000000303037819 */ /* 0x000fe400000012ff */
[----:B------:R-:W-:Y:S01]  /*16260*/  IADD3.X R13, RZ, R21, RZ, P4, !PT ;  /* 0x00000015ff0d7210 */ /* 0x000fe200027fe4ff */
[----:B--2---:R-:W-:Y:S01]  /*16270*/  @!P2 ST.E desc[UR40][R52.64], R40 ;  /* 0x000000283400a985 */ /* 0x004fe2000c101928 */
[C---:B------:R-:W-:Y:S02]  /*16280*/  IADD3 R37, P5, R20.reuse, 0x5000, RZ ;  /* 0x0000500014257810 */ /* 0x040fe40007fbe0ff */
[C---:B------:R-:W-:Y:S01]  /*16290*/  IADD3 R45, P4, R20.reuse, 0x6000, RZ ;  /* 0x00006000142d7810 */ /* 0x040fe20007f9e0ff */
[----:B---3--:R2:W-:Y:S01]  /*162a0*/  @!P0 ST.E desc[UR40][R54.64], R0 ;  /* 0x0000000036008985 */ /* 0x0085e2000c101928 */
[----:B------:R-:W-:-:S02]  /*162b0*/  LOP3.LUT R5, R20, 0x380, RZ, 0xc0, !PT ;  /* 0x0000038014057812 */ /* 0x000fc400078ec0ff */
[----:B------:R-:W-:Y:S01]  /*162c0*/  LOP3.LUT R48, R3, R4, RZ, 0x3c, !PT ;  /* 0x0000000403307212 */ /* 0x000fe200078e3cff */
[----:B------:R-:W-:Y:S01]  /*162d0*/  IMAD R3, R43, UR4, RZ ;  /* 0x000000042b037c24 */ /* 0x000fe2000f8e02ff */
[----:B------:R-:W-:Y:S01]  /*162e0*/  LOP3.LUT R36, R37, 0x380, RZ, 0xc0, !PT ;  /* 0x0000038025247812 */ /* 0x000fe200078ec0ff */
[----:B------:R-:W3:Y:S01]  /*162f0*/  @P1 LDC R43, c[0x0][0xbf0] ;  /* 0x0002fc00ff2b1b82 */ /* 0x000ee20000000800 */
[----:B------:R-:W-:Y:S01]  /*16300*/  LOP3.LUT R44, R45, 0x380, RZ, 0xc0, !PT ;  /* 0x000003802d2c7812 */ /* 0x000fe200078ec0ff */
[----:B------:R-:W5:Y:S01]  /*16310*/  LD.E.128 R8, desc[UR40][R8.64] ;  /* 0x0000002808087980 */ /* 0x000f62000c101d00 */
[----:B------:R-:W-:Y:S02]  /*16320*/  SHF.R.U64 R5, R5, 0x3, RZ ;  /* 0x0000000305057819 */ /* 0x000fe400000012ff */
[----:B------:R-:W-:Y:S02]  /*16330*/  SHF.R.U64 R36, R36, 0x3, RZ ;  /* 0x0000000324247819 */ /* 0x000fe400000012ff */
[----:B------:R-:W-:Y:S01]  /*16340*/  IADD3.X R49, RZ, R21, RZ, P3, !PT ;  /* 0x00000015ff317210 */ /* 0x000fe20001ffe4ff */
[----:B--2---:R-:W-:Y:S01]  /*16350*/  IMAD R0, R206, 0x20, R22 ;  /* 0x00000020ce007824 */ /* 0x004fe200078e0216 */
[----:B------:R-:W-:Y:S01]  /*16360*/  SHF.R.U64 R44, R44, 0x3, RZ ;  /* 0x000000032c2c7819 */ /* 0x000fe200000012ff */
[----:B------:R-:W5:Y:S01]  /*16370*/  LD.E.128 R12, desc[UR40][R12.64] ;  /* 0x000000280c0c7980 */ /* 0x000f62000c101d00 */
[----:B------:R-:W-:-:S02]  /*16380*/  LOP3.LUT R20, R5, R20, RZ, 0x3c, !PT ;  /* 0x0000001405147212 */ /* 0x000fc400078e3cff */
[----:B------:R-:W-:Y:S01]  /*16390*/  LOP3.LUT R36, R36, R37, RZ, 0x3c, !PT ;  /* 0x0000002524247212 */ /* 0x000fe200078e3cff */
[--C-:B------:R-:W-:Y:S01]  /*163a0*/  IMAD.X R37, RZ, RZ, R21.reuse, P5 ;  /* 0x000000ffff257224 */ /* 0x100fe200028e0615 */
[----:B------:R-:W-:Y:S01]  /*163b0*/  LOP3.LUT R44, R44, R45, RZ, 0x3c, !PT ;  /* 0x0000002d2c2c7212 */ /* 0x000fe200078e3cff */
[----:B------:R-:W-:Y:S01]  /*163c0*/  IMAD.X R45, RZ, RZ, R21, P4 ;  /* 0x000000ffff2d7224 */ /* 0x000fe200020e0615 */
[----:B------:R2:W5:Y:S01]  /*163d0*/  LD.E.128 R4, desc[UR40][R20.64] ;  /* 0x0000002814047980 */ /* 0x000562000c101d00 */
[C---:B------:R-:W-:Y:S02]  /*163e0*/  IMAD R3, R42.reuse, UR5, R3 ;  /* 0x000000052a037c24 */ /* 0x040fe4000f8e0203 */
[----:B------:R-:W-:Y:S01]  /*163f0*/  IMAD.IADD R40, R191, 0x1, R0 ;  /* 0x00000001bf287824 */ /* 0x000fe200078e0200 */
[----:B------:R-:W5:Y:S04]  /*16400*/  LD.E.128 R24, desc[UR40][R24.64] ;  /* 0x0000002818187980 */ /* 0x000f68000c101d00 */
[----:B------:R-:W5:Y:S01]  /*16410*/  LD.E.128 R32, desc[UR40][R32.64] ;  /* 0x0000002820207980 */ /* 0x000f62000c101d00 */
[----:B--2---:R-:W-:Y:S01]  /*16420*/  IMAD.WIDE.U32 R20, R42, UR4, RZ ;  /* 0x000000042a147c25 */ /* 0x004fe2000f8e00ff */
[----:B------:R-:W-:-:S02]  /*16430*/  ULDC.64 UR4, c[0x0][0xae8] ;  /* 0x0002ba0000047ab9 */ /* 0x000fc40000000a00 */
[----:B------:R-:W5:Y:S01]  /*16440*/  LD.E.128 R36, desc[UR40][R36.64] ;  /* 0x0000002824247980 */ /* 0x000f62000c101d00 */
[----:B------:R-:W-:Y:S02]  /*16450*/  IMAD.IADD R21, R21, 0x1, R3 ;  /* 0x0000000115157824 */ /* 0x000fe400078e0203 */
[----:B------:R-:W-:Y:S01]  /*16460*/  IMAD R28, R28, UR4, RZ ;  /* 0x000000041c1c7c24 */ /* 0x000fe2000f8e02ff */
[----:B------:R-:W5:Y:S01]  /*16470*/  LD.E.128 R44, desc[UR40][R44.64] ;  /* 0x000000282c2c7980 */ /* 0x000f62000c101d00 */
[----:B------:R-:W-:-:S03]  /*16480*/  IMAD.WIDE.U32 R20, R207, UR4, R20 ;  /* 0x00000004cf147c25 */ /* 0x000fc6000f8e0014 */
[----:B------:R-:W5:Y:S01]  /*16490*/  LD.E.128 R48, desc[UR40][R48.64] ;  /* 0x0000002830307980 */ /* 0x000f62000c101d00 */
[----:B------:R-:W-:Y:S01]  /*164a0*/  IMAD R3, R207, UR5, R28 ;  /* 0x00000005cf037c24 */ /* 0x000fe2000f8e021c */
[----:B------:R-:W-:Y:S01]  /*164b0*/  ULDC.64 UR4, c[0x0][0xaf0] ;  /* 0x0002bc0000047ab9 */ /* 0x000fe20000000a00 */
[----:B-1----:R-:W-:Y:S01]  /*164c0*/  @P1 IMAD.HI.U32 R0, R40, R41, RZ ;  /* 0x0000002928001227 */ /* 0x002fe200078e00ff */
[----:B------:R-:W-:Y:S01]  /*164d0*/  @!PT LDS RZ, [RZ] ;  /* 0x00000000fffff984 */ /* 0x000fe20000000800 */
[----:B------:R-:W-:Y:S01]  /*164e0*/  @!PT LDS RZ, [RZ] ;  /* 0x00000000fffff984 */ /* 0x000fe20000000800 */
[----:B------:R-:W-:Y:S01]  /*164f0*/  @!PT LDS RZ, [RZ] ;  /* 0x00000000fffff984 */ /* 0x000fe20000000800 */
[----:B------:R-:W-:Y:S01]  /*16500*/  @!PT LDS RZ, [RZ] ;  /* 0x00000000fffff984 */ /* 0x000fe20000000800 */
[----:B------:R1:W-:Y:S06]  /*16510*/  MEMBAR.ALL.CTA ;  /* 0x0000000000007992 */ /* 0x0003ec0000008000 */
[----:B-1----:R-:W1:Y:S01]  /*16520*/  FENCE.VIEW.ASYNC.S ;  /* 0x00000000000073c6 */ /* 0x002e620000000000 */
[----:B------:R-:W-:-:S02]  /*16530*/  IMAD.IADD R21, R21, 0x1, R3 ;  /* 0x0000000115157824 */ /* 0x000fc400078e0203 */
[----:B------:R-:W-:Y:S01]  /*16540*/  IMAD.MOV.U32 R3, RZ, RZ, R40 ;  /* 0x000000ffff037224 */ /* 0x000fe200078e0028 */
[----:B---3--:R-:W-:Y:S01]  /*16550*/  @P1 SHF.R.U32.HI R3, RZ, R43, R0 ;  /* 0x0000002bff031219 */ /* 0x008fe20000011600 */
[----:B------:R-:W-:Y:S02]  /*16560*/  IMAD R28, R217, UR4, RZ ;  /* 0x00000004d91c7c24 */ /* 0x000fe4000f8e02ff */
[----:B------:R-:W-:Y:S01]  /*16570*/  IMAD.WIDE.U32 R20, R57, UR4, R20 ;  /* 0x0000000439147c25 */ /* 0x000fe2000f8e0014 */
[----:B------:R-:W-:Y:S02]  /*16580*/  SHF.R.S32.HI R0, RZ, 0x1f, R3 ;  /* 0x0000001fff007819 */ /* 0x000fe40000011403 */
[----:B------:R-:W-:Y:S01]  /*16590*/  IADD3 R43, -R3, RZ, RZ ;  /* 0x000000ff032b7210 */ /* 0x000fe20007ffe1ff */
[----:B------:R-:W-:Y:S01]  /*165a0*/  IMAD R41, R57, UR5, R28 ;  /* 0x0000000539297c24 */ /* 0x000fe2000f8e021c */
[----:B------:R-:W-:Y:S02]  /*165b0*/  ULDC.64 UR4, c[0x0][0xae0] ;  /* 0x0002b80000047ab9 */ /* 0x000fe40000000a00 */
[----:B------:R-:W-:-:S02]  /*165c0*/  IMAD R0, R0, UR4, RZ ;  /* 0x0000000400007c24 */ /* 0x000fc4000f8e02ff */
[----:B------:R-:W-:Y:S02]  /*165d0*/  IMAD.IADD R21, R21, 0x1, R41 ;  /* 0x0000000115157824 */ /* 0x000fe400078e0229 */
[----:B------:R-:W-:Y:S02]  /*165e0*/  IMAD R41, R56, R43, R40 ;  /* 0x0000002b38297224 */ /* 0x000fe400078e0228 */
[C---:B------:R-:W-:Y:S02]  /*165f0*/  IMAD R43, R3.reuse, UR5, R0 ;  /* 0x00000005032b7c24 */ /* 0x040fe4000f8e0200 */
[----:B------:R-:W-:Y:S01]  /*16600*/  IMAD.WIDE.U32 R20, R3, UR4, R20 ;  /* 0x0000000403147c25 */ /* 0x000fe2000f8e0014 */
[----:B------:R-:W-:Y:S01]  /*16610*/  SHF.R.S32.HI R0, RZ, 0x1f, R41 ;  /* 0x0000001fff007819 */ /* 0x000fe20000011429 */
[----:B------:R-:W-:Y:S02]  /*16620*/  ULDC.64 UR4, c[0x0][0xad8] ;  /* 0x0002b60000047ab9 */ /* 0x000fe40000000a00 */
[----:B------:R-:W-:-:S02]  /*16630*/  IMAD.IADD R191, R22, 0x1, R191 ;  /* 0x0000000116bf7824 */ /* 0x000fc400078e02bf */
[----:B------:R-:W-:Y:S02]  /*16640*/  IMAD.IADD R21, R21, 0x1, R43 ;  /* 0x0000000115157824 */ /* 0x000fe400078e022b */
[----:B------:R-:W-:Y:S02]  /*16650*/  IMAD R28, R0, UR4, RZ ;  /* 0x00000004001c7c24 */ /* 0x000fe4000f8e02ff */
[----:B------:R-:W-:Y:S02]  /*16660*/  VIADD R0, R191, 0x20 ;  /* 0x00000020bf007836 */ /* 0x000fe40000000000 */
[C---:B------:R-:W-:Y:S02]  /*16670*/  IMAD R43, R41.reuse, UR5, R28 ;  /* 0x00000005292b7c24 */ /* 0x040fe4000f8e021c */
[----:B------:R-:W-:Y:S01]  /*16680*/  IMAD.WIDE.U32 R20, R41, UR4, R20 ;  /* 0x0000000429147c25 */ /* 0x000fe2000f8e0014 */
[-C--:B------:R-:W-:Y:S01]  /*16690*/  ISETP.GE.AND P0, PT, R0, R58.reuse, PT ;  /* 0x0000003a0000720c */ /* 0x080fe20003f06270 */
[----:B------:R-:W-:Y:S01]  /*166a0*/  ULDC.64 UR4, c[0x0][0xa80] ;  /* 0x0002a00000047ab9 */ /* 0x000fe20000000a00 */
[C---:B------:R-:W-:Y:S01]  /*166b0*/  ISETP.GE.AND P2, PT, R191.reuse, R58, PT ;  /* 0x0000003abf00720c */ /* 0x040fe20003f46270 */
[----:B------:R-:W-:Y:S01]  /*166c0*/  VIADD R0, R2, 0x28820 ;  /* 0x0002882002007836 */ /* 0x000fe20000000000 */
[----:B------:R-:W-:Y:S01]  /*166d0*/  IADD3 R3, R191, 0x40, RZ ;  /* 0x00000040bf037810 */ /* 0x000fe20007ffe0ff */
[----:B------:R-:W-:Y:S01]  /*166e0*/  IMAD.IADD R21, R21, 0x1, R43 ;  /* 0x0000000115157824 */ /* 0x000fe200078e022b */
[----:B------:R-:W-:-:S02]  /*166f0*/  LEA R28, P3, R20, UR4, 0x1 ;  /* 0x00000004141c7c11 */ /* 0x000fc4000f8608ff */
[----:B------:R-:W-:Y:S02]  /*16700*/  ISETP.GE.AND P1, PT, R3, R58, PT ;  /* 0x0000003a0300720c */ /* 0x000fe40003f26270 */
[----:B------:R-:W-:Y:S02]  /*16710*/  PRMT R0, RZ, 0x654, R0 ;  /* 0x00000654ff007816 */ /* 0x000fe40000000000 */
[----:B------:R-:W-:Y:S01]  /*16720*/  LEA.HI.X R3, R20, UR5, R21, 0x1, P3 ;  /* 0x0000000514037c11 */ /* 0x000fe200098f0c15 */
[----:B-1----:R1:W2:Y:S01]  /*16730*/  SHFL.IDX PT, R40, R28, RZ, 0x181f ;  /* 0x00181fff1c287589 */ /* 0x0022a200000e0000 */
[----:B------:R3:W-:Y:S01]  /*16740*/  SYNCS.ARRIVE.TRANS64.RED.A1T0 RZ, [R0+URZ], RZ ;  /* 0x000000ff00ff79a7 */ /* 0x0007e2000810043f */
[----:B------:R-:W-:Y:S02]  /*16750*/  BSSY B1, `(.L_x_2895) ;  /* 0x000000c000017945 */ /* 0x000fe40003800000 */
[----:B---3--:R1:W3:Y:S02]  /*16760*/  SHFL.IDX PT, R0, R3, RZ, 0x181f ;  /* 0x00181fff03007589 */ /* 0x0082e400000e0000 */
[----:B------:R-:W-:Y:S05]  /*16770*/  @P2 BRA `(.L_x_2896) ;  /* 0x0000000000242947 */ /* 0x000fea0003800000 */
[----:B------:R-:W-:Y:S02]  /*16780*/  ULDC UR4, c[0x0][0xac8] ;  /* 0x0002b20000047ab9 */ /* 0x000fe40000000800 */
[----:B------:R-:W-:Y:S02]  /*16790*/  ISETP.GE.AND P2, PT, R16, UR4, PT ;  /* 0x0000000410007c0c */ /* 0x000fe4000bf46270 */
[----:B------:R-:W-:-:S11]  /*167a0*/  ISETP.GE.AND P3, PT, R187, UR4, PT ;  /* 0x00000004bb007c0c */ /* 0x000fd6000bf66270 */
[CC--:B--2---:R-:W-:Y:S02]  /*167b0*/  @!P2 LEA R20, P4, R16.reuse, R40.reuse, 0x1 ;  /* 0x000000281014a211 */ /* 0x0c4fe400078808ff */
[C---:B------:R-:W-:Y:S02]  /*167c0*/  @!P3 LEA R40, P5, R187.reuse, R40, 0x1 ;  /* 0x00000028bb28b211 */ /* 0x040fe400078a08ff */
[-C--:B---3--:R-:W-:Y:S02]  /*167d0*/  @!P2 LEA.HI.X R21, R16, R0.reuse, R17, 0x1, P4 ;  /* 0x000000001015a211 */ /* 0x088fe400020f0c11 */
[----:B------:R-:W-:-:S03]  /*167e0*/  @!P3 LEA.HI.X R41, R187, R0, R215, 0x1, P5 ;  /* 0x00000000bb29b211 */ /* 0x000fc600028f0cd7 */
[----:B-----5:R4:W-:Y:S04]  /*167f0*/  @!P2 ST.E.128 desc[UR40][R20.64], R4 ;  /* 0x000000041400a985 */ /* 0x0209e8000c101d28 */
[----:B------:R4:W-:Y:S02]  /*16800*/  @!P3 ST.E.128 desc[UR40][R40.64], R32 ;  /* 0x000000202800b985 */ /* 0x0009e4000c101d28 */
.L_x_2896:
[----:B------:R-:W-:Y:S05]  /*16810*/  BSYNC B1 ;  /* 0x0000000000017941 */ /* 0x000fea0003800000 */
.L_x_2895:
[----:B---3--:R3:W0:Y:S01]  /*16820*/  SHFL.IDX PT, R0, R3, 0x1, 0x181f ;  /* 0x00381f0003007f89 */ /* 0x00862200000e0000 */
[----:B------:R-:W-:Y:S03]  /*16830*/  BSSY B1, `(.L_x_2897) ;  /* 0x000000c000017945 */ /* 0x000fe60003800000 */
[----:B----45:R3:W4:Y:S01]  /*16840*/  SHFL.IDX PT, R6, R28, 0x1, 0x181f ;  /* 0x00381f001c067f89 */ /* 0x03072200000e0000 */
[----:B------:R-:W-:Y:S05]  /*16850*/  @P0 BRA `(.L_x_2898) ;  /* 0x0000000000240947 */ /* 0x000fea0003800000 */
[----:B------:R-:W-:Y:S02]  /*16860*/  ULDC UR4, c[0x0][0xac8] ;  /* 0x0002b20000047ab9 */ /* 0x000fe40000000800 */
[----:B------:R-:W-:Y:S02]  /*16870*/  ISETP.GE.AND P3, PT, R16, UR4, PT ;  /* 0x0000000410007c0c */ /* 0x000fe4000bf66270 */
[----:B------:R-:W-:-:S11]  /*16880*/  ISETP.GE.AND P4, PT, R187, UR4, PT ;  /* 0x00000004bb007c0c */ /* 0x000fd6000bf86270 */
[CC--:B----4-:R-:W-:Y:S02]  /*16890*/  @!P3 LEA R4, P0, R16.reuse, R6.reuse, 0x1 ;  /* 0x000000061004b211 */ /* 0x0d0fe400078008ff */
[C---:B------:R-:W-:Y:S02]  /*168a0*/  @!P4 LEA R6, P2, R187.reuse, R6, 0x1 ;  /* 0x00000006bb06c211 */ /* 0x040fe400078408ff */
[-C--:B0-----:R-:W-:Y:S02]  /*168b0*/  @!P3 LEA.HI.X R5, R16, R0.reuse, R17, 0x1, P0 ;  /* 0x000000001005b211 */ /* 0x081fe400000f0c11 */
[----:B------:R-:W-:-:S03]  /*168c0*/  @!P4 LEA.HI.X R7, R187, R0, R215, 0x1, P2 ;  /* 0x00000000bb07c211 */ /* 0x000fc600010f0cd7 */
[----:B------:R0:W-:Y:S04]  /*168d0*/  @!P3 ST.E.128 desc[UR40][R4.64], R8 ;  /* 0x000000080400b985 */ /* 0x0001e8000c101d28 */
[----:B------:R0:W-:Y:S02]  /*168e0*/  @!P4 ST.E.128 desc[UR40][R6.64], R36 ;  /* 0x000000240600c985 */ /* 0x0001e4000c101d28 */
.L_x_2898:
[----:B------:R-:W-:Y:S05]  /*168f0*/  BSYNC B1 ;  /* 0x0000000000017941 */ /* 0x000fea0003800000 */
.L_x_2897:
[----:B0-----:R0:W0:Y:S01]  /*16900*/  SHFL.IDX PT, R0, R3, 0x2, 0x181f ;  /* 0x00581f0003007f89 */ /* 0x00102200000e0000 */
[----:B------:R-:W-:Y:S03]  /*16910*/  BSSY B1, `(.L_x_2899) ;  /* 0x000000c000017945 */ /* 0x000fe60003800000 */
[----:B----4-:R4:W0:Y:S01]  /*16920*/  SHFL.IDX PT, R6, R28, 0x2, 0x181f ;  /* 0x00581f001c067f89 */ /* 0x01082200000e0000 */
        /* <DEDUP_REMOVED lines=8> */
[----:B------:R0:W-:Y:S04]  /*169b0*/  @!P2 ST.E.128 desc[UR40][R4.64], R12 ;  /* 0x0000000c0400a985 */ /* 0x0001e8000c101d28 */
[----:B------:R0:W-:Y:S02]  /*169c0*/  @!P3 ST.E.128 desc[UR40][R6.64], R44 ;  /* 0x0000002c0600b985 */ /* 0x0001e4000c101d28 */
.L_x_2900:
[----:B------:R-:W-:Y:S05]  /*169d0*/  BSYNC B1 ;  /* 0x0000000000017941 */ /* 0x000fea0003800000 */
.L_x_2899:
[----:B0-----:R-:W-:Y:S01]  /*169e0*/  VIADD R0, R191, 0x60 ;  /* 0x00000060bf007836 */ /* 0x001fe20000000000 */
[----:B------:R0:W0:Y:S04]  /*169f0*/  SHFL.IDX PT, R6, R3, 0x3, 0x181f ;  /* 0x00781f0003067f89 */ /* 0x00002800000e0000 */
[----:B------:R-:W-:Y:S01]  /*16a00*/  ISETP.GE.AND P0, PT, R0, R58, PT ;  /* 0x0000003a0000720c */ /* 0x000fe20003f06270 */
[----:B-1-34-:R-:W3:-:S12]  /*16a10*/  SHFL.IDX PT, R28, R28, 0x3, 0x181f ;  /* 0x00781f001c1c7f89 */ /* 0x01aed800000e0000 */
[----:B------:R-:W-:Y:S05]  /*16a20*/  @P0 BRA `(.L_x_2901) ;  /* 0x0000000800f80947 */ /* 0x000fea0003800000 */
[----:B------:R-:W-:Y:S02]  /*16a30*/  ULDC UR4, c[0x0][0xac8] ;  /* 0x0002b20000047ab9 */ /* 0x000fe40000000800 */
[----:B------:R-:W-:-:S13]  /*16a40*/  ISETP.GE.AND P1, PT, R16, UR4, PT ;  /* 0x0000000410007c0c */ /* 0x000fda000bf26270 */
[----:B---3--:R-:W-:-:S04]  /*16a50*/  @!P1 LEA R4, P0, R16, R28, 0x1 ;  /* 0x0000001c10049211 */ /* 0x008fc800078008ff */
        /* <DEDUP_REMOVED lines=8> */
.L_x_2893:
[----:B------:R-:W-:Y:S01]  /*16ae0*/  ULDC.64 UR4, c[0x0][0xc00] ;  /* 0x0003000000047ab9 */ /* 0x000fe20000000a00 */
[----:B------:R-:W-:Y:S01]  /*16af0*/  IMAD.MOV.U32 R0, RZ, RZ, RZ ;  /* 0x000000ffff007224 */ /* 0x000fe200078e00ff */
[----:B------:R-:W-:Y:S01]  /*16b00*/  ISETP.NE.U32.AND P0, PT, RZ, UR4, PT ;  /* 0x00000004ff007c0c */ /* 0x000fe2000bf05070 */
[----:B------:R-:W2:Y:S01]  /*16b10*/  LDC R25, c[0x0][0xbe8] ;  /* 0x0002fa00ff197b82 */ /* 0x000ea20000000800 */
[----:B------:R-:W-:Y:S02]  /*16b20*/  IADD3 R4, P1, R208, UR4, RZ ;  /* 0x00000004d0047c10 */ /* 0x000fe4000ff3e0ff */
[----:B------:R-:W-:Y:S02]  /*16b30*/  ISETP.NE.AND.EX P0, PT, RZ, UR5, PT, P0 ;  /* 0x00000005ff007c0c */ /* 0x000fe4000bf05300 */
[----:B------:R-:W-:Y:S01]  /*16b40*/  IADD3.X R5, R209, UR5, RZ, P1, !PT ;  /* 0x00000005d1057c10 */ /* 0x000fe20008ffe4ff */
[----:B------:R-:W-:Y:S02]  /*16b50*/  ULDC.64 UR4, c[0x0][0xc08] ;  /* 0x0003020000047ab9 */ /* 0x000fe40000000a00 */
[----:B------:R-:W-:-:S04]  /*16b60*/  ISETP.NE.U32.AND P1, PT, RZ, UR4, PT ;  /* 0x00000004ff007c0c */ /* 0x000fc8000bf25070 */
[----:B------:R-:W-:-:S04]  /*16b70*/  ISETP.NE.AND.EX P1, PT, RZ, UR5, PT, P1 ;  /* 0x00000005ff007c0c */ /* 0x000fc8000bf25310 */
[----:B------:R3:W5:Y:S09]  /*16b80*/  @P0 LDG.E R0, desc[UR40][R4.64] ;  /* 0x0000002804000981 */ /* 0x000772000c1e1900 */
[----:B------:R-:W-:Y:S01]  /*16b90*/  @P1 IADD3 R208, P2, R208, UR4, RZ ;  /* 0x00000004d0d01c10 */ /* 0x000fe2000ff5e0ff */
[----:B------:R-:W-:-:S02]  /*16ba0*/  ULDC UR4, c[0x0][0xa88] ;  /* 0x0002a20000047ab9 */ /* 0x000fc40000000800 */
[----:B------:R-:W-:Y:S01]  /*16bb0*/  IMAD.U32 R8, RZ, RZ, UR4 ;  /* 0x00000004ff087e24 */ /* 0x000fe2000f8e00ff */
[----:B------:R-:W-:-:S05]  /*16bc0*/  @P1 IADD3.X R209, R209, UR5, RZ, P2, !PT ;  /* 0x00000005d1d11c10 */ /* 0x000fca00097fe4ff */
[----:B------:R3:W5:Y:S01]  /*16bd0*/  @P1 LDG.E R8, desc[UR40][R208.64] ;  /* 0x00000028d0081981 */ /* 0x000762000c1e1900 */
[----:B--2---:R-:W-:Y:S02]  /*16be0*/  ISETP.NE.AND P2, PT, R25, 0x1, PT ;  /* 0x000000011900780c */ /* 0x004fe40003f45270 */
[----:B------:R-:W-:-:S11]  /*16bf0*/  ISETP.GE.AND P3, PT, R231, 0x80, PT ;  /* 0x00000080e700780c */ /* 0x000fd60003f66270 */
[----:B------:R-:W2:Y:S01]  /*16c00*/  @P2 LDC R27, c[0x0][0xbec] ;  /* 0x0002fb00ff1b2b82 */ /* 0x000ea20000000800 */
[----:B---3--:R-:W-:Y:S05]  /*16c10*/  @P1 BRA `(.L_x_2902) ;  /* 0x0000000000101947 */ /* 0x008fea0003800000 */
[----:B------:R-:W-:Y:S05]  /*16c20*/  @!P0 BRA `(.L_x_2902) ;  /* 0x00000000000c8947 */ /* 0x000fea0003800000 */
[----:B------:R-:W3:Y:S04]  /*16c30*/  LDG.E R3, desc[UR40][R4.64] ;  /* 0x0000002804037981 */ /* 0x000ee8000c1e1900 */
[----:B-----5:R-:W3:Y:S02]  /*16c40*/  LDG.E R8, desc[UR40][R4.64+0x4] ;  /* 0x0000042804087981 */ /* 0x020ee4000c1e1900 */
[----:B---3--:R-:W-:-:S07]  /*16c50*/  IMAD.IADD R8, R8, 0x1, -R3 ;  /* 0x0000000108087824 */ /* 0x008fce00078e0a03 */
.L_x_2902:
        /* <DEDUP_REMOVED lines=14> */
[----:B------:R-:W-:Y:S01]  /*16d40*/  IMAD.MOV.U32 R4, RZ, RZ, R0 ;  /* 0x000000ffff047224 */ /* 0x000fe200078e0000 */
[----:B------:R-:W-:Y:S01]  /*16d50*/  MOV R3, R12 ;  /* 0x0000000c00037202 */ /* 0x000fe20000000f00 */
[----:B------:R-:W-:Y:S02]  /*16d60*/  IMAD R10, R13, UR4, RZ ;  /* 0x000000040d0a7c24 */ /* 0x000fe4000f8e02ff */
[----:B------:R-:W-:Y:S02]  /*16d70*/  IMAD.MOV.U32 R5, RZ, RZ, R11 ;  /* 0x000000ffff057224 */ /* 0x000fe400078e000b */
[----:B------:R-:W-:-:S05]  /*16d80*/  IMAD.WIDE.U32 R4, R207, UR4, R4 ;  /* 0x00000004cf047c25 */ /* 0x000fca000f8e0004 */
[----:B------:R-:W3:Y:S08]  /*16d90*/  @P0 LDC R7, c[0x0][0xbec] ;  /* 0x0002fb00ff070b82 */ /* 0x000ef00000000800 */
[----:B------:R-:W4:Y:S01]  /*16da0*/  @P0 LDC R21, c[0x0][0xbf0] ;  /* 0x0002fc00ff150b82 */ /* 0x000f220000000800 */
[----:B---3--:R-:W-:-:S04]  /*16db0*/  @P0 IMAD.HI.U32 R6, R12, R7, RZ ;  /* 0x000000070c060227 */ /* 0x008fc800078e00ff */
[----:B------:R-:W-:Y:S01]  /*16dc0*/  IMAD R7, R207, UR5, R10 ;  /* 0x00000005cf077c24 */ /* 0x000fe2000f8e020a */
[----:B------:R-:W-:Y:S01]  /*16dd0*/  ULDC.64 UR4, c[0x0][0xb98] ;  /* 0x0002e60000047ab9 */ /* 0x000fe20000000a00 */
[----:B----4-:R-:W-:Y:S02]  /*16de0*/  @P0 SHF.R.U32.HI R3, RZ, R21, R6 ;  /* 0x00000015ff030219 */ /* 0x010fe40000011606 */
        /* <DEDUP_REMOVED lines=20> */
.L_x_2904:
[----:B------:R-:W-:Y:S05]  /*16f30*/  BSYNC B1 ;  /* 0x0000000000017941 */ /* 0x000fea0003800000 */
.L_x_2903:
[----:B------:R-:W4:Y:S01]  /*16f40*/  @P2 LDC R9, c[0x0][0xbf0] ;  /* 0x0002fc00ff092b82 */ /* 0x000f220000000800 */
[----:B------:R-:W-:Y:S01]  /*16f50*/  ULDC.64 UR4, c[0x0][0xaa0] ;  /* 0x0002a80000047ab9 */ /* 0x000fe20000000a00 */
[----:B---3--:R-:W-:Y:S02]  /*16f60*/  IMAD R6, R206, 0x20, R22 ;  /* 0x00000020ce067824 */ /* 0x008fe400078e0216 */
[----:B------:R-:W-:Y:S02]  /*16f70*/  IMAD R3, R11, UR4, RZ ;  /* 0x000000040b037c24 */ /* 0x000fe4000f8e02ff */
[----:B------:R-:W-:-:S04]  /*16f80*/  IMAD.WIDE.U32 R4, R0, UR4, RZ ;  /* 0x0000000400047c25 */ /* 0x000fc8000f8e00ff */
[----:B------:R-:W-:Y:S01]  /*16f90*/  IMAD R3, R0, UR5, R3 ;  /* 0x0000000500037c24 */ /* 0x000fe2000f8e0203 */
[----:B------:R-:W-:Y:S01]  /*16fa0*/  ULDC.64 UR4, c[0x0][0xae8] ;  /* 0x0002ba0000047ab9 */ /* 0x000fe20000000a00 */
[----:B------:R-:W-:Y:S02]  /*16fb0*/  IMAD.IADD R10, R191, 0x1, R6 ;  /* 0x00000001bf0a7824 */ /* 0x000fe400078e0206 */
[----:B------:R-:W-:Y:S02]  /*16fc0*/  IMAD R0, R13, UR4, RZ ;  /* 0x000000040d007c24 */ /* 0x000fe4000f8e02ff */
[----:B------:R-:W-:Y:S02]  /*16fd0*/  IMAD.IADD R5, R5, 0x1, R3 ;  /* 0x0000000105057824 */ /* 0x000fe400078e0203 */
[----:B------:R-:W-:Y:S02]  /*16fe0*/  IMAD R7, R207, UR5, R0 ;  /* 0x00000005cf077c24 */ /* 0x000fe4000f8e0200 */
[----:B--2---:R-:W-:-:S04]  /*16ff0*/  @P2 IMAD.HI.U32 R0, R10, R27, RZ ;  /* 0x0000001b0a002227 */ /* 0x004fc800078e00ff */
[----:B------:R-:W-:Y:S01]  /*17000*/  IMAD.WIDE.U32 R4, R207, UR4, R4 ;  /* 0x00000004cf047c25 */ /* 0x000fe2000f8e0004 */
[----:B------:R-:W-:-:S03]  /*17010*/  ULDC.64 UR4, c[0x0][0xaf0] ;  /* 0x0002bc0000047ab9 */ /* 0x000fc60000000a00 */
[----:B------:R-:W-:Y:S01]  /*17020*/  IMAD.MOV.U32 R3, RZ, RZ, R10 ;  /* 0x000000ffff037224 */ /* 0x000fe200078e000a */
[----:B----4-:R-:W-:Y:S01]  /*17030*/  @P2 SHF.R.U32.HI R3, RZ, R9, R0 ;  /* 0x00000009ff032219 */ /* 0x010fe20000011600 */
[----:B------:R-:W-:Y:S02]  /*17040*/  IMAD.IADD R5, R5, 0x1, R7 ;  /* 0x0000000105057824 */ /* 0x000fe400078e0207 */
[----:B------:R-:W-:Y:S01]  /*17050*/  IMAD R6, R217, UR4, RZ ;  /* 0x00000004d9067c24 */ /* 0x000fe2000f8e02ff */
[----:B------:R-:W-:Y:S01]  /*17060*/  IADD3 R7, -R3, RZ, RZ ;  /* 0x000000ff03077210 */ /* 0x000fe20007ffe1ff */
[----:B------:R-:W-:Y:S01]  /*17070*/  IMAD.WIDE.U32 R4, R15, UR4, R4 ;  /* 0x000000040f047c25 */ /* 0x000fe2000f8e0004 */
[----:B------:R-:W-:-:S03]  /*17080*/  SHF.R.S32.HI R0, RZ, 0x1f, R3 ;  /* 0x0000001fff007819 */ /* 0x000fc60000011403 */
[----:B------:R-:W-:Y:S01]  /*17090*/  IMAD R9, R15, UR5, R6 ;  /* 0x000000050f097c24 */ /* 0x000fe2000f8e0206 */
[----:B------:R-:W-:Y:S01]  /*170a0*/  ULDC.64 UR4, c[0x0][0xae0] ;  /* 0x0002b80000047ab9 */ /* 0x000fe20000000a00 */
        /* <DEDUP_REMOVED lines=15> */
[----:B------:R-:W-:Y:S02]  /*171a0*/  IMAD.IADD R191, R22, 0x1, R191 ;  /* 0x0000000116bf7824 */ /* 0x000fe400078e02bf */
[----:B------:R-:W-:Y:S01]  /*171b0*/  LEA.HI.X R4, R4, UR5, R5, 0x1, P0 ;  /* 0x0000000504047c11 */ /* 0x000fe200080f0c05 */
[----:B------:R-:W-:Y:S08]  /*171c0*/  BRA.DIV UR4, `(.L_x_2905) ;  /* 0x0000009204687947 */ /* 0x000ff0000b800000 */
[----:B------:R2:W3:Y:S04]  /*171d0*/  SHFL.IDX PT, R0, R4, RZ, 0x181f ;  /* 0x00181fff04007589 */ /* 0x0004e800000e0000 */
[----:B------:R2:W4:Y:S02]  /*171e0*/  SHFL.IDX PT, R14, R3, RZ, 0x181f ;  /* 0x00181fff030e7589 */ /* 0x00052400000e0000 */
.L_x_3126:
[----:B------:R-:W-:Y:S01]  /*171f0*/  IMAD R8, R8, R25, RZ ;  /* 0x0000001908087224 */ /* 0x000fe200078e02ff */
[----:B------:R-:W-:Y:S04]  /*17200*/  BSSY B1, `(.L_x_2906) ;  /* 0x000000c000017945 */ /* 0x000fe80003800000 */
[----:B------:R-:W-:-:S13]  /*17210*/  ISETP.GE.AND P0, PT, R191, R8, PT ;  /* 0x00000008bf00720c */ /* 0x000fda0003f06270 */
[----:B------:R-:W-:Y:S05]  /*17220*/  @P0 BRA `(.L_x_2907) ;  /* 0x0000000000240947 */ /* 0x000fea0003800000 */
[----:B------:R-:W-:Y:S02]  /*17230*/  ULDC UR4, c[0x0][0xac8] ;  /* 0x0002b20000047ab9 */ /* 0x000fe40000000800 */
[----:B------:R-:W-:Y:S02]  /*17240*/  ISETP.GE.AND P2, PT, R16, UR4, PT ;  /* 0x0000000410007c0c */ /* 0x000fe4000bf46270 */
[----:B------:R-:W-:-:S11]  /*17250*/  ISETP.GE.AND P3, PT, R187, UR4, PT ;  /* 0x00000004bb007c0c */ /* 0x000fd6000bf66270 */
[CC--:B----4-:R-:W-:Y:S02]  /*17260*/  @!P2 LEA R6, P0, R16.reuse, R14.reuse, 0x1 ;  /* 0x0000000e1006a211 */ /* 0x0d0fe400078008ff */
[C---:B------:R-:W-:Y:S02]  /*17270*/  @!P3 LEA R14, P1, R187.reuse, R14, 0x1 ;  /* 0x0000000ebb0eb211 */ /* 0x040fe400078208ff */
[-C--:B---3--:R-:W-:Y:S02]  /*17280*/  @!P2 LEA.HI.X R7, R16, R0.reuse, R17, 0x1, P0 ;  /* 0x000000001007a211 */ /* 0x088fe400000f0c11 */
[----:B------:R-:W-:-:S03]  /*17290*/  @!P3 LEA.HI.X R15, R187, R0, R215, 0x1, P1 ;  /* 0x00000000bb0fb211 */ /* 0x000fc600008f0cd7 */
[----:B------:R3:W-:Y:S04]  /*172a0*/  @!P2 ST.E.128 desc[UR40][R6.64], RZ ;  /* 0x000000ff0600a985 */ /* 0x0007e8000c101d28 */
[----:B------:R3:W-:Y:S02]  /*172b0*/  @!P3 ST.E.128 desc[UR40][R14.64], RZ ;  /* 0x000000ff0e00b985 */ /* 0x0007e4000c101d28 */
.L_x_2907:
[----:B------:R-:W-:Y:S05]  /*172c0*/  BSYNC B1 ;  /* 0x0000000000017941 */ /* 0x000fea0003800000 */
.L_x_2906:
[----:B------:R-:W-:-:S03]  /*172d0*/  UMOV UR4, 0xffffffff ;  /* 0xffffffff00047882 */ /* 0x000fc60000000000 */
[----:B------:R-:W-:Y:S05]  /*172e0*/  BRA.DIV UR4, `(.L_x_2908) ;  /* 0x0000009204547947 */ /* 0x000fea000b800000 */
[----:B---3--:R3:W0:Y:S04]  /*172f0*/  SHFL.IDX PT, R0, R4, 0x1, 0x181f ;  /* 0x00381f0004007f89 */ /* 0x00862800000e0000 */
[----:B----4-:R3:W4:Y:S02]  /*17300*/  SHFL.IDX PT, R14, R3, 0x1, 0x181f ;  /* 0x00381f00030e7f89 */ /* 0x01072400000e0000 */
.L_x_3130:
[----:B------:R-:W-:Y:S01]  /*17310*/  VIADD R5, R191, 0x20 ;  /* 0x00000020bf057836 */ /* 0x000fe20000000000 */
        /* <DEDUP_REMOVED lines=10> */
[----:B------:R0:W-:Y:S04]  /*173c0*/  @!P2 ST.E.128 desc[UR40][R6.64], RZ ;  /* 0x000000ff0600a985 */ /* 0x0001e8000c101d28 */
[----:B------:R0:W-:Y:S02]  /*173d0*/  @!P3 ST.E.128 desc[UR40][R14.64], RZ ;  /* 0x000000ff0e00b985 */ /* 0x0001e4000c101d28 */
.L_x_2910:
[----:B------:R-:W-:Y:S05]  /*173e0*/  BSYNC B1 ;  /* 0x0000000000017941 */ /* 0x000fea0003800000 */
.L_x_2909:
[----:B------:R-:W-:-:S03]  /*173f0*/  UMOV UR4, 0xffffffff ;  /* 0xffffffff00047882 */ /* 0x000fc60000000000 */
[----:B------:R-:W-:Y:S05]  /*17400*/  BRA.DIV UR4, `(.L_x_2911) ;  /* 0x0000009204547947 */ /* 0x000fea000b800000 */
[----:B0-----:R0:W0:Y:S04]  /*17410*/  SHFL.IDX PT, R0, R4, 0x2, 0x181f ;  /* 0x00581f0004007f89 */ /* 0x00102800000e0000 */
[----:B----4-:R4:W0:Y:S02]  /*17420*/  SHFL.IDX PT, R14, R3, 0x2, 0x181f ;  /* 0x00581f00030e7f89 */ /* 0x01082400000e0000 */
.L_x_3134:
[----:B------:R-:W-:Y:S01]  /*17430*/  IADD3 R5, R191, 0x40, RZ ;  /* 0x00000040bf057810 */ /* 0x000fe20007ffe0ff */
[----:B------:R-:W-:Y:S03]  /*17440*/  BSSY B1, `(.L_x_2912) ;  /* 0x000000c000017945 */ /* 0x000fe60003800000 */
[----:B------:R-:W-:-:S13]  /*17450*/  ISETP.GE.AND P0, PT, R5, R8, PT ;  /* 0x000000080500720c */ /* 0x000fda0003f06270 */
        /* <DEDUP_REMOVED lines=10> */
.L_x_2913:
[----:B------:R-:W-:Y:S05]  /*17500*/  BSYNC B1 ;  /* 0x0000000000017941 */ /* 0x000fea0003800000 */
.L_x_2912:
[----:B------:R-:W-:-:S03]  /*17510*/  UMOV UR4, 0xffffffff ;  /* 0xffffffff00047882 */ /* 0x000fc60000000000 */
[----:B------:R-:W-:Y:S05]  /*17520*/  BRA.DIV UR4, `(.L_x_2914) ;  /* 0x0000009204547947 */ /* 0x000fea000b800000 */
[----:B0-----:R0:W0:Y:S04]  /*17530*/  SHFL.IDX PT, R0, R4, 0x3, 0x181f ;  /* 0x00781f0004007f89 */ /* 0x00102800000e0000 */
[----:B------:R0:W0:Y:S02]  /*17540*/  SHFL.IDX PT, R14, R3, 0x3, 0x181f ;  /* 0x00781f00030e7f89 */ /* 0x00002400000e0000 */
.L_x_3138:
[----:B0-234-:R-:W-:-:S05]  /*17550*/  VIADD R3, R191, 0x60 ;  /* 0x00000060bf037836 */ /* 0x01dfca0000000000 */
[----:B------:R-:W-:-:S13]  /*17560*/  ISETP.GE.AND P0, PT, R3, R8, PT ;  /* 0x000000080300720c */ /* 0x000fda0003f06270 */
[----:B------:R-:W-:Y:S05]  /*17570*/  @P0 BRA `(.L_x_2901) ;  /* 0x0000000000240947 */ /* 0x000fea0003800000 */
[----:B------:R-:W-:Y:S02]  /*17580*/  ULDC UR4, c[0x0][0xac8] ;  /* 0x0002b20000047ab9 */ /* 0x000fe40000000800 */
[----:B------:R-:W-:Y:S02]  /*17590*/  ISETP.GE.AND P2, PT, R16, UR4, PT ;  /* 0x0000000410007c0c */ /* 0x000fe4000bf46270 */
[----:B------:R-:W-:-:S11]  /*175a0*/  ISETP.GE.AND P3, PT, R187, UR4, PT ;  /* 0x00000004bb007c0c */ /* 0x000fd6000bf66270 */
[CC--:B------:R-:W-:Y:S02]  /*175b0*/  @!P2 LEA R4, P0, R16.reuse, R14.reuse, 0x1 ;  /* 0x0000000e1004a211 */ /* 0x0c0fe400078008ff */
[C---:B------:R-:W-:Y:S02]  /*175c0*/  @!P3 LEA R14, P1, R187.reuse, R14, 0x1 ;  /* 0x0000000ebb0eb211 */ /* 0x040fe400078208ff */
[-C--:B------:R-:W-:Y:S02]  /*175d0*/  @!P2 LEA.HI.X R5, R16, R0.reuse, R17, 0x1, P0 ;  /* 0x000000001005a211 */ /* 0x080fe400000f0c11 */
[----:B------:R-:W-:-:S03]  /*175e0*/  @!P3 LEA.HI.X R15, R187, R0, R215, 0x1, P1 ;  /* 0x00000000bb0fb211 */ /* 0x000fc600008f0cd7 */
[----:B------:R0:W-:Y:S04]  /*175f0*/  @!P2 ST.E.128 desc[UR40][R4.64], RZ ;  /* 0x000000ff0400a985 */ /* 0x0001e8000c101d28 */
[----:B------:R0:W-:Y:S02]  /*17600*/  @!P3 ST.E.128 desc[UR40][R14.64], RZ ;  /* 0x000000ff0e00b985 */ /* 0x0001e4000c101d28 */
.L_x_2901:
[----:B------:R-:W-:Y:S05]  /*17610*/  BSYNC B0 ;  /* 0x0000000000007941 */ /* 0x000fea0003800000 */
.L_x_2892:
[----:B------:R-:W-:Y:S02]  /*17620*/  ULDC UR4, c[0x0][0xc3c] ;  /* 0x00030f0000047ab9 */ /* 0x000fe40000000800 */
[----:B-1----:R-:W-:-:S13]  /*17630*/  ISETP.GE.AND P0, PT, R31, UR4, PT ;  /* 0x000000041f007c0c */ /* 0x002fda000bf06270 */
[----:B------:R-:W-:Y:S05]  /*17640*/  @!P0 BRA `(.L_x_2915) ;  /* 0xfffffe9800c88947 */ /* 0x000fea000383ffff */
[----:B------:R-:W-:Y:S05]  /*17650*/  BRA `(.L_x_2712) ;  /* 0x00000074009c7947 */ /* 0x000fea0003800000 */
.L_x_2710:
        /* <DEDUP_REMOVED lines=18> */
.L_x_2916:
        /* <DEDUP_REMOVED lines=41> */
.L_x_2922:
[----:B------:R-:W-:Y:S01]  /*17a10*/  UIADD3 UR4, UR4, 0x1f, URZ ;  /* 0x0000001f04047890 */ /* 0x000fe2000fffe03f */
[----:B------:R-:W-:-:S05]  /*17a20*/  IMAD.U32 R19, RZ, RZ, UR7 ;  /* 0x00000007ff137e24 */ /* 0x000fca000f8e00ff */
[----:B0-----:R-:W-:-:S13]  /*17a30*/  ISETP.LE.AND P6, PT, R5, UR4, PT ;  /* 0x0000000405007c0c */ /* 0x001fda000bfc3270 */
[----:B------:R-:W-:Y:S05]  /*17a40*/  @P6 BRA `(.L_x_2919) ;  /* 0x0000000400a86947 */ /* 0x000fea0003800000 */
[----:B------:R-:W-:Y:S01]  /*17a50*/  IADD3 R8, R0, UR4, RZ ;  /* 0x0000000400087c10 */ /* 0x000fe2000fffe0ff */
[----:B------:R-:W-:Y:S01]  /*17a60*/  BSSY B0, `(.L_x_2920) ;  /* 0x0000007000007945 */ /* 0x000fe20003800000 */
[----:B------:R-:W-:Y:S02]  /*17a70*/  IMAD.MOV.U32 R6, RZ, RZ, RZ ;  /* 0x000000ffff067224 */ /* 0x000fe400078e00ff */
[----:B------:R-:W-:-:S13]  /*17a80*/  ISETP.GE.OR P6, PT, R8, R5, !P0 ;  /* 0x000000050800720c */ /* 0x000fda00047c6670 */
[----:B------:R-:W-:Y:S05]  /*17a90*/  @P6 BRA `(.L_x_2921) ;  /* 0x00000000000c6947 */ /* 0x000fea0003800000 */
[----:B------:R-:W0:Y:S02]  /*17aa0*/  LDC.64 R2, c[0x0][0xc80] ;  /* 0x00032000ff027b82 */ /* 0x000e240000000a00 */
[----:B0-----:R-:W-:-:S05]  /*17ab0*/  IMAD.WIDE R2, R8, 0x4, R2 ;  /* 0x0000000408027825 */ /* 0x001fca00078e0202 */
[----:B------:R0:W5:Y:S02]  /*17ac0*/  LDG.E R6, desc[UR40][R2.64] ;  /* 0x0000002802067981 */ /* 0x000164000c1e1900 */
.L_x_2921:
[----:B------:R-:W-:Y:S05]  /*17ad0*/  BSYNC B0 ;  /* 0x0000000000007941 */ /* 0x000fea0003800000 */
.L_x_2920:
        /* <DEDUP_REMOVED lines=15> */
[----:B------:R-:W0:Y:S02]  /*17bd0*/  SHFL.IDX PT, R3, R11, 0x1f, 0x1f ;  /* 0x03e01f000b037f89 */ /* 0x000e2400000e0000 */
[----:B0-----:R-:W-:-:S04]  /*17be0*/  IMAD R8, R3, UR5, RZ ;  /* 0x0000000503087c24 */ /* 0x001fc8000f8e02ff */
[----:B------:R-:W-:-:S05]  /*17bf0*/  IMAD.IADD R7, R8, 0x1, R7 ;  /* 0x0000000108077824 */ /* 0x000fca00078e0207 */
[----:B------:R-:W-:-:S13]  /*17c00*/  ISETP.GT.AND P6, PT, R7, UR6, PT ;  /* 0x0000000607007c0c */ /* 0x000fda000bfc4270 */
[----:B------:R-:W-:Y:S05]  /*17c10*/  @!P6 BRA `(.L_x_2922) ;  /* 0xfffffffc007ce947 */ /* 0x000fea000383ffff */
[----:B------:R-:W-:-:S07]  /*17c20*/  IMAD.MOV.U32 R5, RZ, RZ, R11 ;  /* 0x000000ffff057224 */ /* 0x000fce00078e000b */
.L_x_2918:
        /* <DEDUP_REMOVED lines=18> */
[----:B------:R-:W-:-:S06]  /*17d50*/  IADD3 R16, R7, -0x1, RZ ;  /* 0xffffffff07107810 */ /* 0x000fcc0007ffe0ff */
[----:B------:R2:W3:Y:S02]  /*17d60*/  SHFL.IDX PT, R16, R5, R16, 0x1f ;  /* 0x00001f1005107589 */ /* 0x0004e400000e0000 */
.L_x_2923:
        /* <DEDUP_REMOVED lines=21> */
[----:B------:R-:W-:Y:S02]  /*17ec0*/  IMAD R5, R11, R8, RZ ;  /* 0x000000080b057224 */ /* 0x000fe400078e02ff */
[----:B------:R-:W-:Y:S02]  /*17ed0*/  IMAD.MOV R8, RZ, RZ, -R8 ;  /* 0x000000ffff087224 */ /* 0x000fe400078e0a08 */
[----:B------:R-:W-:Y:S02]  /*17ee0*/  IMAD.MOV R10, RZ, RZ, -R5 ;  /* 0x000000ffff0a7224 */ /* 0x000fe400078e0a05 */
[----:B------:R-:W-:-:S03]  /*17ef0*/  IMAD R8, R9, R8, R2 ;  /* 0x0000000809087224 */ /* 0x000fc600078e0202 */
[----:B------:R-:W-:Y:S02]  /*17f00*/  VIADDMNMX R11, R10, UR5, R11, PT ;  /* 0x000000050a0b7c46 */ /* 0x000fe4000b80010b */
[----:B------:R-:W-:Y:S02]  /*17f10*/  IADD3 R5, R8, R5, RZ ;  /* 0x0000000508057210 */ /* 0x000fe40007ffe0ff */
        /* <DEDUP_REMOVED lines=29> */
.L_x_2919:
[----:B------:R-:W-:Y:S02]  /*180f0*/  IMAD.MOV.U32 R17, RZ, RZ, RZ ;  /* 0x000000ffff117224 */ /* 0x000fe400078e00ff */
[----:B------:R-:W-:Y:S02]  /*18100*/  IMAD.U32 R16, RZ, RZ, UR6 ;  /* 0x00000006ff107e24 */ /* 0x000fe4000f8e00ff */
[----:B------:R-:W-:-:S07]  /*18110*/  IMAD.MOV.U32 R18, RZ, RZ, RZ ;  /* 0x000000ffff127224 */ /* 0x000fce00078e00ff */
.L_x_2924:
[----:B------:R-:W-:-:S13]  /*18120*/  ISETP.NE.AND P0, PT, R0, RZ, PT ;  /* 0x000000ff0000720c */ /* 0x000fda0003f05270 */
[----:B------:R-:W1:Y:S01]  /*18130*/  @!P0 S2R R3, SR_CgaCtaId ;  /* 0x0000000000038919 */ /* 0x000e620000008800 */
[----:B------:R-:W-:-:S04]  /*18140*/  @!P0 MOV R0, 0x400 ;  /* 0x0000040000008802 */ /* 0x000fc80000000f00 */
[----:B-1----:R-:W-:-:S05]  /*18150*/  @!P0 LEA R0, R3, R0, 0x18 ;  /* 0x0000000003008211 */ /* 0x002fca00078ec0ff */
[----:B------:R1:W-:Y:S01]  /*18160*/  @!P0 STS.128 [R0+0x288d0], R16 ;  /* 0x0288d01000008388 */ /* 0x0003e20000000c00 */
[----:B------:R-:W-:Y:S06]  /*18170*/  BAR.ARV 0x5, 0x180 ;  /* 0x0146000000007b1d */ /* 0x000fec0000002000 */
.L_x_2917:
[----:B-1----:R-:W-:Y:S01]  /*18180*/  MOV R0, 0x1 ;  /* 0x0000000100007802 */ /* 0x002fe20000000f00 */
        /* <DEDUP_REMOVED lines=23> */
[----:B------:R-:W-:-:S05]  /*18300*/  IMAD.U32 R3, RZ, RZ, UR4 ;  /* 0x00000004ff037e24 */ /* 0x000fca000f8e00ff */
[----:B------:R0:W-:Y:S02]  /*18310*/  STL [R1+0x4], R3 ;  /* 0x0000040301007387 */ /* 0x0001e40000100800 */
[----:B0-----:R-:W-:Y:S01]  /*18320*/  IMAD R3, R2, 0x2, R3 ;  /* 0x0000000202037824 */ /* 0x001fe200078e0203 */
[----:B------:R-:W-:-:S04]  /*18330*/  MOV R2, 0x1 ;  /* 0x0000000100027802 */ /* 0x000fc80000000f00 */
[----:B------:R0:W-:Y:S04]  /*18340*/  STL [R1+0x2c], R3 ;  /* 0x00002c0301007387 */ /* 0x0001e80000100800 */
[----:B------:R0:W-:Y:S04]  /*18350*/  STL [R1+0x8], RZ ;  /* 0x000008ff01007387 */ /* 0x0001e80000100800 */
[----:B------:R0:W-:Y:S04]  /*18360*/  STL [R1+0x14], R2 ;  /* 0x0000140201007387 */ /* 0x0001e80000100800 */
[----:B------:R0:W-:Y:S04]  /*18370*/  STL [R1+0x50], RZ ;  /* 0x000050ff01007387 */ /* 0x0001e80000100800 */
[----:B------:R0:W-:Y:S04]  /*18380*/  STL [R1+0x1c], RZ ;  /* 0x00001cff01007387 */ /* 0x0001e80000100800 */
[----:B------:R0:W-:Y:S02]  /*18390*/  STL [R1+0x20], R2 ;  /* 0x0000200201007387 */ /* 0x0001e40000100800 */
.L_x_3060:
[----:B0-----:R-:W0:Y:S02]  /*183a0*/  LDC.64 R2, c[0x0][0xc88] ;  /* 0x00032200ff027b82 */ /* 0x001e240000000a00 */
        /* <DEDUP_REMOVED lines=9> */
[----:B------:R-:W-:Y:S01]  /*18440*/  ISETP.NE.AND.EX P0, PT, RZ, UR5, PT, P0 ;  /* 0x00000005ff007c0c */ /* 0x000fe2000bf05300 */
[----:B------:R-:W-:Y:S01]  /*18450*/  ULDC.64 UR6, c[0x0][0xa08] ;  /* 0x0002820000067ab9 */ /* 0x000fe20000000a00 */
[----:B--2---:R-:W-:Y:S01]  /*18460*/  SHF.R.S32.HI R5, RZ, 0x1f, R4 ;  /* 0x0000001fff057819 */ /* 0x004fe20000011404 */
[----:B------:R-:W-:-:S10]  /*18470*/  IMAD.SHL.U32 R15, R4, 0x4, RZ ;  /* 0x00000004040f7824 */ /* 0x000fd400078e00ff */
[C---:B------:R-:W-:Y:S01]  /*18480*/  @P0 LEA R2, P1, R4.reuse, UR4, 0x2 ;  /* 0x0000000404020c11 */ /* 0x040fe2000f8210ff */
[----:B------:R0:W-:Y:S03]  /*18490*/  STL [R1+0x30], R4 ;  /* 0x0000300401007387 */ /* 0x0001e60000100800 */
[C-C-:B------:R-:W-:Y:S01]  /*184a0*/  @P0 LEA.HI.X R3, R4.reuse, UR5, R5.reuse, 0x2, P1 ;  /* 0x0000000504030c11 */ /* 0x140fe200088f1405 */
[----:B------:R-:W-:Y:S01]  /*184b0*/  ULDC.64 UR4, c[0x0][0xa00] ;  /* 0x0002800000047ab9 */ /* 0x000fe20000000a00 */
[----:B------:R-:W-:Y:S01]  /*184c0*/  SHF.L.U64.HI R14, R4, 0x2, R5 ;  /* 0x00000002040e7819 */ /* 0x000fe20000010205 */
[----:B-1----:R1:W-:Y:S01]  /*184d0*/  STL [R1+0x40], R5 ;  /* 0x0000400501007387 */ /* 0x0023e20000100800 */
[----:B------:R-:W-:-:S03]  /*184e0*/  ISETP.NE.U32.AND P2, PT, RZ, UR4, PT ;  /* 0x00000004ff007c0c */ /* 0x000fc6000bf45070 */
[----:B-----5:R2:W5:Y:S01]  /*184f0*/  @P0 LDG.E R0, desc[UR40][R2.64] ;  /* 0x0000002802000981 */ /* 0x020562000c1e1900 */
        /* <DEDUP_REMOVED lines=14> */
[----:B-1----:R-:W-:Y:S01]  /*185e0*/  IADD3.X R5, R14, UR9, RZ, P4, !PT ;  /* 0x000000090e057c10 */ /* 0x002fe2000a7fe4ff */
[----:B------:R-:W-:Y:S01]  /*185f0*/  ULDC UR4, c[0x0][0x288] ;  /* 0x0000a20000047ab9 */ /* 0x000fe20000000800 */
[----:B---3--:R-:W-:Y:S01]  /*18600*/  IADD3 R6, P5, R15, UR6, RZ ;  /* 0x000000060f067c10 */ /* 0x008fe2000ffbe0ff */
[----:B------:R-:W-:Y:S01]  /*18610*/  IMAD.U32 R12, RZ, RZ, UR4 ;  /* 0x00000004ff0c7e24 */ /* 0x000fe2000f8e00ff */
[----:B------:R-:W-:-:S02]  /*18620*/  ULDC.64 UR4, c[0x0][0x418] ;  /* 0x0001060000047ab9 */ /* 0x000fc40000000a00 */
[----:B------:R-:W-:-:S05]  /*18630*/  IADD3.X R7, R14, UR7, RZ, P5, !PT ;  /* 0x000000070e077c10 */ /* 0x000fca000affe4ff */
[----:B------:R0:W5:Y:S04]  /*18640*/  @P0 LDG.E R11, desc[UR40][R6.64] ;  /* 0x00000028060b0981 */ /* 0x000168000c1e1900 */
[----:B------:R0:W5:Y:S04]  /*18650*/  @P1 LDG.E R10, desc[UR40][R4.64] ;  /* 0x00000028040a1981 */ /* 0x000168000c1e1900 */
[----:B--2---:R1:W-:Y:S02]  /*18660*/  STL [R1+0x38], R8 ;  /* 0x0000380801007387 */ /* 0x0043e40000100800 */
[----:B-1----:R-:W-:-:S04]  /*18670*/  @P3 IADD3 R8, P4, R15, UR10, RZ ;  /* 0x0000000a0f083c10 */ /* 0x002fc8000ff9e0ff */
[----:B------:R-:W-:-:S05]  /*18680*/  @P3 IADD3.X R9, R14, UR11, RZ, P4, !PT ;  /* 0x0000000b0e093c10 */ /* 0x000fca000a7fe4ff */
[----:B------:R-:W2:Y:S01]  /*18690*/  @P3 LDG.E R12, desc[UR40][R8.64] ;  /* 0x00000028080c3981 */ /* 0x000ea2000c1e1900 */
[----:B------:R-:W-:-:S03]  /*186a0*/  UISETP.NE.U32.AND UP0, UPT, UR4, URZ, UPT ;  /* 0x0000003f0400728c */ /* 0x000fc6000bf05070 */
[----:B------:R-:W-:Y:S01]  /*186b0*/  ULDC UR4, c[0x0][0x424] ;  /* 0x0001090000047ab9 */ /* 0x000fe20000000800 */
[----:B------:R-:W-:-:S03]  /*186c0*/  UISETP.NE.AND.EX UP0, UPT, UR5, URZ, UPT, UP0 ;  /* 0x0000003f0500728c */ /* 0x000fc6000bf05300 */
[----:B------:R-:W-:Y:S01]  /*186d0*/  ULDC UR5, c[0x0][0x2f0] ;  /* 0x0000bc0000057ab9 */ /* 0x000fe20000000800 */
[----:B------:R-:W-:Y:S01]  /*186e0*/  USEL UR4, UR4, 0x1, UP0 ;  /* 0x0000000104047887 */ /* 0x000fe20008000000 */
[----:B--2---:R0:W-:Y:S04]  /*186f0*/  STL [R1+0x3c], R12 ;  /* 0x00003c0c01007387 */ /* 0x0041e80000100800 */
[----:B------:R0:W5:Y:S01]  /*18700*/  LDL R13, [R1+0x3c] ;  /* 0x00003c00010d7983 */ /* 0x0001620000100800 */
[----:B------:R-:W-:-:S03]  /*18710*/  UIMAD UR4, UR4, UR5, URZ ;  /* 0x00000005040472a4 */ /* 0x000fc6000f8e023f */
[----:B------:R-:W-:Y:S02]  /*18720*/  ULDC UR5, c[0x0][0x348] ;  /* 0x0000d20000057ab9 */ /* 0x000fe40000000800 */
[----:B------:R-:W-:Y:S01]  /*18730*/  IMAD.U32 R8, RZ, RZ, UR5 ;  /* 0x00000005ff087e24 */ /* 0x000fe2000f8e00ff */
[----:B------:R-:W-:Y:S01]  /*18740*/  MOV R9, UR4 ;  /* 0x0000000400097c02 */ /* 0x000fe20008000f00 */
[----:B0-----:R-:W-:Y:S06]  /*18750*/  @P3 BRA `(.L_x_2926) ;  /* 0x0000000000143947 */ /* 0x001fec0003800000 */
[----:B------:R-:W-:Y:S05]  /*18760*/  @!P2 BRA `(.L_x_2926) ;  /* 0x000000000010a947 */ /* 0x000fea0003800000 */
[----:B------:R-:W2:Y:S04]  /*18770*/  LDG.E R12, desc[UR40][R2.64] ;  /* 0x00000028020c7981 */ /* 0x000ea8000c1e1900 */
[----:B------:R-:W2:Y:S02]  /*18780*/  LDG.E R2, desc[UR40][R2.64+0x4] ;  /* 0x0000042802027981 */ /* 0x000ea4000c1e1900 */
[----:B--2--5:R-:W-:-:S05]  /*18790*/  IMAD.IADD R13, R2, 0x1, -R12 ;  /* 0x00000001020d7824 */ /* 0x024fca00078e0a0c */
[----:B------:R0:W-:Y:S02]  /*187a0*/  STL [R1+0x3c], R13 ;  /* 0x00003c0d01007387 */ /* 0x0001e40000100800 */
.L_x_2926:
[----:B------:R-:W2:Y:S01]  /*187b0*/  LDL R12, [R1+0x30] ;  /* 0x00003000010c7983 */ /* 0x000ea20000100800 */
[----:B-----5:R-:W-:Y:S01]  /*187c0*/  IMAD.IADD R2, R11, 0x1, R0 ;  /* 0x000000010b027824 */ /* 0x020fe200078e0200 */
[----:B------:R-:W-:Y:S02]  /*187d0*/  ULDC.64 UR4, c[0x0][0xa20] ;  /* 0x0002880000047ab9 */ /* 0x000fe40000000a00 */
[----:B------:R-:W-:Y:S02]  /*187e0*/  ISETP.NE.U32.AND P2, PT, RZ, UR4, PT ;  /* 0x00000004ff007c0c */ /* 0x000fe4000bf45070 */
[----:B------:R1:W-:Y:S02]  /*187f0*/  STL [R1+0x18], R2 ;  /* 0x0000180201007387 */ /* 0x0003e40000100800 */
[----:B------:R-:W-:Y:S02]  /*18800*/  ISETP.NE.AND.EX P2, PT, RZ, UR5, PT, P2 ;  /* 0x00000005ff007c0c */ /* 0x000fe4000bf45320 */
[----:B--2---:R1:W-:Y:S11]  /*18810*/  STL [R1+0x10], R12 ;  /* 0x0000100c01007387 */ /* 0x0043f60000100800 */
[----:B------:R-:W-:Y:S05]  /*18820*/  @!P2 BRA `(.L_x_2927) ;  /* 0x000000000010a947 */ /* 0x000fea0003800000 */
[----:B-1----:R-:W-:-:S04]  /*18830*/  IADD3 R2, P0, R15, UR4, RZ ;  /* 0x000000040f027c10 */ /* 0x002fc8000ff1e0ff */
[----:B------:R-:W-:-:S05]  /*18840*/  IADD3.X R3, R14, UR5, RZ, P0, !PT ;  /* 0x000000050e037c10 */ /* 0x000fca00087fe4ff */
[----:B------:R1:W5:Y:S01]  /*18850*/  LDG.E R9, desc[UR40][R2.64] ;  /* 0x0000002802097981 */ /* 0x000362000c1e1900 */
[----:B------:R-:W-:Y:S05]  /*18860*/  BRA `(.L_x_2928) ;  /* 0x0000000000107947 */ /* 0x000fea0003800000 */
.L_x_2927:
[----:B------:R-:W-:Y:S05]  /*18870*/  @!P0 BRA `(.L_x_2928) ;  /* 0x00000000000c8947 */ /* 0x000fea0003800000 */
[----:B------:R-:W2:Y:S04]  /*18880*/  LDG.E R9, desc[UR40][R6.64] ;  /* 0x0000002806097981 */ /* 0x000ea8000c1e1900 */
[----:B------:R-:W2:Y:S02]  /*18890*/  LDG.E R6, desc[UR40][R6.64+0x4] ;  /* 0x0000042806067981 */ /* 0x000ea4000c1e1900 */
[----:B--2---:R-:W-:-:S07]  /*188a0*/  IMAD.IADD R9, R6, 0x1, -R9 ;  /* 0x0000000106097824 */ /* 0x004fce00078e0a09 */
.L_x_2928:
[----:B-1----:R-:W2:Y:S01]  /*188b0*/  @P1 LDG.E R2, desc[UR40][R4.64] ;  /* 0x0000002804021981 */ /* 0x002ea2000c1e1900 */
[----:B------:R-:W1:Y:S01]  /*188c0*/  LDC R3, c[0x0][0x448] ;  /* 0x00011200ff037b82 */ /* 0x000e620000000800 */
[----:B-----5:R-:W-:Y:S02]  /*188d0*/  IMAD.IADD R0, R9, 0x1, -R0 ;  /* 0x0000000109007824 */ /* 0x020fe400078e0a00 */
[----:B------:R3:W2:Y:S01]  /*188e0*/  @P1 LDG.E R4, desc[UR40][R4.64+0x4] ;  /* 0x0000042804041981 */ /* 0x0006a2000c1e1900 */
[----:B-1----:R-:W-:-:S13]  /*188f0*/  ISETP.NE.AND P0, PT, R3, 0x1, PT ;  /* 0x000000010300780c */ /* 0x002fda0003f05270 */
[----:B---3--:R-:W1:Y:S01]  /*18900*/  @P0 LDC R5, c[0x0][0x450] ;  /* 0x00011400ff050b82 */ /* 0x008e620000000800 */
[----:B------:R-:W-:Y:S01]  /*18910*/  BSSY B0, `(.L_x_2929) ;  /* 0x0000139000007945 */ /* 0x000fe20003800000 */
[----:B--2---:R-:W-:-:S06]  /*18920*/  @P1 IMAD.IADD R8, R4, 0x1, -R2 ;  /* 0x0000000104081824 */ /* 0x004fcc00078e0a02 */
[----:B------:R-:W2:Y:S01]  /*18930*/  @P0 LDC R4, c[0x0][0x44c] ;  /* 0x00011300ff040b82 */ /* 0x000ea20000000800 */
[----:B------:R-:W-:-:S05]  /*18940*/  SHF.L.U32 R2, R17, 0x7, RZ ;  /* 0x0000000711027819 */ /* 0x000fca00000006ff */
[----:B------:R-:W-:-:S04]  /*18950*/  VIADD R2, R2, 0x7f ;  /* 0x0000007f02027836 */ /* 0x000fc80000000000 */
[----:B------:R-:W-:Y:S02]  /*18960*/  IMAD.MOV.U32 R3, RZ, RZ, R2 ;  /* 0x000000ffff037224 */ /* 0x000fe400078e0002 */
[----:B--2---:R-:W-:-:S04]  /*18970*/  @P0 IMAD.HI.U32 R4, R2, R4, RZ ;  /* 0x0000000402040227 */ /* 0x004fc800078e00ff */
[----:B------:R-:W-:Y:S01]  /*18980*/  IMAD.IADD R2, R0, 0x1, R8 ;  /* 0x0000000100027824 */ /* 0x000fe200078e0208 */
[----:B-1----:R-:W-:-:S03]  /*18990*/  @P0 SHF.R.U32.HI R3, RZ, R5, R4 ;  /* 0x00000005ff030219 */ /* 0x002fc60000011604 */
[C---:B------:R-:W-:Y:S01]  /*189a0*/  VIADD R4, R2.reuse, 0x7f ;  /* 0x0000007f02047836 */ /* 0x040fe20000000000 */
[----:B------:R-:W-:-:S05]  /*189b0*/  IADD3 R21, R2, 0x80, -R13 ;  /* 0x0000008002157810 */ /* 0x000fca0007ffe80d */
[----:B------:R-:W-:Y:S01]  /*189c0*/  IMAD.IADD R2, R21, 0x1, R3 ;  /* 0x0000000115027824 */ /* 0x000fe200078e0203 */
[----:B------:R-:W-:-:S04]  /*189d0*/  SHF.R.S32.HI R3, RZ, 0x1f, R4 ;  /* 0x0000001fff037819 */ /* 0x000fc80000011404 */
[----:B------:R-:W-:Y:S02]  /*189e0*/  LEA.HI R20, R3, R4, RZ, 0x7 ;  /* 0x0000000403147211 */ /* 0x000fe400078f38ff */
[----:B------:R-:W-:-:S04]  /*189f0*/  SHF.R.S32.HI R3, RZ, 0x1f, R2 ;  /* 0x0000001fff037819 */ /* 0x000fc80000011402 */
[----:B------:R-:W-:Y:S02]  /*18a00*/  LEA.HI R2, R3, R2, RZ, 0x7 ;  /* 0x0000000203027211 */ /* 0x000fe400078f38ff */
[----:B------:R-:W-:Y:S02]  /*18a10*/  SHF.R.S32.HI R20, RZ, 0x7, R20 ;  /* 0x00000007ff147819 */ /* 0x000fe40000011414 */
[----:B------:R-:W-:-:S04]  /*18a20*/  SHF.R.S32.HI R2, RZ, 0x7, R2 ;  /* 0x00000007ff027819 */ /* 0x000fc80000011402 */
[----:B------:R-:W-:Y:S01]  /*18a30*/  VIMNMX R2, R20, R2, PT ;  /* 0x0000000214027248 */ /* 0x000fe20003fe0100 */
[----:B------:R-:W-:-:S03]  /*18a40*/  IMAD.MOV R3, RZ, RZ, -R0 ;  /* 0x000000ffff037224 */ /* 0x000fc600078e0a00 */
[----:B------:R-:W-:-:S04]  /*18a50*/  LEA R2, R2, -R0, 0x7 ;  /* 0x8000000002027211 */ /* 0x000fc800078e38ff */
[----:B------:R-:W-:Y:S02]  /*18a60*/  VIMNMX R0, R2, R8, PT ;  /* 0x0000000802007248 */ /* 0x000fe40003fe0100 */
[----:B------:R-:W-:-:S04]  /*18a70*/  VIMNMX R2, RZ, R3, !PT ;  /* 0x00000003ff027248 */ /* 0x000fc80007fe0100 */
[----:B------:R-:W-:Y:S02]  /*18a80*/  ISETP.GT.AND P0, PT, R0, R2, PT ;  /* 0x000000020000720c */ /* 0x000fe40003f04270 */
[----:B------:R-:W-:-:S11]  /*18a90*/  SHF.R.U32.HI R2, RZ, 0x7, R2 ;  /* 0x00000007ff027819 */ /* 0x000fd60000011602 */
[----:B------:R-:W-:-:S05]  /*18aa0*/  @P0 VIADD R0, R0, 0x7f ;  /* 0x0000007f00000836 */ /* 0x000fca0000000000 */
[----:B------:R-:W-:Y:S01]  /*18ab0*/  @P0 SHF.R.S32.HI R3, RZ, 0x1f, R0 ;  /* 0x0000001fff030819 */ /* 0x000fe20000011400 */
[----:B------:R-:W-:-:S03]  /*18ac0*/  IMAD.MOV.U32 R7, RZ, RZ, R2 ;  /* 0x000000ffff077224 */ /* 0x000fc600078e0002 */
[----:B------:R-:W-:-:S04]  /*18ad0*/  @P0 LEA.HI R0, R3, R0, RZ, 0x7 ;  /* 0x0000000003000211 */ /* 0x000fc800078f38ff */
[----:B------:R-:W-:-:S04]  /*18ae0*/  @P0 SHF.R.S32.HI R7, RZ, 0x7, R0 ;  /* 0x00000007ff070819 */ /* 0x000fc80000011400 */
[----:B------:R-:W-:Y:S02]  /*18af0*/  ISETP.GT.AND P2, PT, R7, R2, PT ;  /* 0x000000020700720c */ /* 0x000fe40003f44270 */
[----:B------:R-:W-:-:S11]  /*18b00*/  PLOP3.LUT P0, PT, PT, PT, PT, 0x80, 0x0 ;  /* 0x000000000000781c */ /* 0x000fd60003f0f070 */
        /* <DEDUP_REMOVED lines=8> */
.L_x_3141:
[----:B--2---:R-:W-:Y:S02]  /*18b90*/  ISETP.NE.AND P0, PT, R14, RZ, PT ;  /* 0x000000ff0e00720c */ /* 0x004fe40003f05270 */
[----:B------:R-:W-:-:S11]  /*18ba0*/  PLOP3.LUT P6, PT, PT, PT, PT, 0x8, 0x0 ;  /* 0x000000000000781c */ /* 0x000fd60003fce170 */
[----:B------:R-:W-:Y:S05]  /*18bb0*/  @P0 BRA `(.L_x_2932) ;  /* 0x00000000000c0947 */ /* 0x000fea0003800000 */
[----:B------:R-:W-:-:S03]  /*18bc0*/  UMOV UR4, 0xffffffff ;  /* 0xffffffff00047882 */ /* 0x000fc60000000000 */
[----:B------:R-:W-:Y:S05]  /*18bd0*/  BRA.DIV UR4, `(.L_x_2933) ;  /* 0x0000007e04247947 */ /* 0x000fea000b800000 */
[----:B------:R-:W-:-:S13]  /*18be0*/  ELECT P6, URZ, PT ;  /* 0x00000000003f782f */ /* 0x000fda00038c0000 */
.L_x_2932:
[----:B-1----:R-:W2:Y:S04]  /*18bf0*/  LDL R3, [R1+0x50] ;  /* 0x0000500001037983 */ /* 0x002ea80000100800 */
[----:B------:R-:W3:Y:S01]  /*18c00*/  LDL R5, [R1+0x4] ;  /* 0x0000040001057983 */ /* 0x000ee20000100800 */
[----:B------:R-:W-:Y:S01]  /*18c10*/  BSSY B1, `(.L_x_2934) ;  /* 0x0000008000017945 */ /* 0x000fe20003800000 */
[----:B--2---:R-:W-:-:S05]  /*18c20*/  VIADD R3, R3, 0x1 ;  /* 0x0000000103037836 */ /* 0x004fca0000000000 */
[----:B------:R-:W-:-:S04]  /*18c30*/  LEA.HI R4, R3, R3, RZ, 0x1 ;  /* 0x0000000303047211 */ /* 0x000fc800078f08ff */
[----:B------:R-:W-:-:S05]  /*18c40*/  LOP3.LUT R4, R4, 0xfffffffe, RZ, 0xc0, !PT ;  /* 0xfffffffe04047812 */ /* 0x000fca00078ec0ff */
[----:B------:R-:W-:-:S05]  /*18c50*/  IMAD.IADD R3, R3, 0x1, -R4 ;  /* 0x0000000103037824 */ /* 0x000fca00078e0a04 */
[----:B------:R-:W-:-:S04]  /*18c60*/  SHF.L.U32 R3, R3, 0x1f, RZ ;  /* 0x0000001f03037819 */ /* 0x000fc800000006ff */
[----:B---3--:R-:W1:Y:S02]  /*18c70*/  SYNCS.PHASECHK.TRANS64.TRYWAIT P0, [R5+URZ+0x28820], R3 ;  /* 0x02882003050075a7 */ /* 0x008e64000800017f */
[----:B-1----:R-:W-:Y:S05]  /*18c80*/  @!P0 BRA `(.L_x_2935) ;  /* 0x0000007c00188947 */ /* 0x002fea0003800000 */
.L_x_3144:
[----:B------:R-:W-:Y:S05]  /*18c90*/  BSYNC B1 ;  /* 0x0000000000017941 */ /* 0x000fea0003800000 */
.L_x_2934:
[----:B------:R-:W-:Y:S04]  /*18ca0*/  BSSY B1, `(.L_x_2936) ;  /* 0x0000074000017945 */ /* 0x000fe80003800000 */
[----:B------:R-:W-:Y:S05]  /*18cb0*/  @!P6 BRA `(.L_x_2937) ;  /* 0x0000000400c8e947 */ /* 0x000fea0003800000 */
[----:B------:R-:W2:Y:S04]  /*18cc0*/  LDL R8, [R1+0x4] ;  /* 0x0000040001087983 */ /* 0x000ea80000100800 */
[----:B------:R-:W2:Y:S04]  /*18cd0*/  LDL R5, [R1+0x1c] ;  /* 0x00001c0001057983 */ /* 0x000ea80000100800 */
[----:B------:R-:W3:Y:S01]  /*18ce0*/  LDL R6, [R1+0x20] ;  /* 0x0000200001067983 */ /* 0x000ee20000100800 */
[----:B------:R-:W-:Y:S01]  /*18cf0*/  BSSY B2, `(.L_x_2938) ;  /* 0x0000008000027945 */ /* 0x000fe20003800000 */
[----:B-1----:R-:W1:Y:S02]  /*18d00*/  S2R R4, SR_TID.X ;  /* 0x0000000000047919 */ /* 0x002e640000002100 */
[----:B-1----:R-:W-:-:S04]  /*18d10*/  LOP3.LUT R4, R4, 0x7f, RZ, 0xc0, !PT ;  /* 0x0000007f04047812 */ /* 0x002fc800078ec0ff */
[----:B------:R-:W-:Y:S02]  /*18d20*/  ISETP.NE.AND P1, PT, R4, RZ, PT ;  /* 0x000000ff0400720c */ /* 0x000fe40003f25270 */
[----:B--2---:R-:W-:Y:S02]  /*18d30*/  LEA R5, R5, R8, 0x3 ;  /* 0x0000000805057211 */ /* 0x004fe400078e18ff */
[----:B---3--:R-:W-:-:S04]  /*18d40*/  SHF.L.U32 R9, R6, 0x1f, RZ ;  /* 0x0000001f06097819 */ /* 0x008fc800000006ff */
[----:B------:R-:W1:Y:S02]  /*18d50*/  SYNCS.PHASECHK.TRANS64.TRYWAIT P0, [R5+URZ+0x288a0], R9 ;  /* 0x0288a009050075a7 */ /* 0x000e64000800017f */
[----:B-1----:R-:W-:Y:S05]  /*18d60*/  @!P0 BRA `(.L_x_2939) ;  /* 0x0000007800f88947 */ /* 0x002fea0003800000 */
.L_x_3145:
[----:B------:R-:W-:Y:S05]  /*18d70*/  BSYNC B2 ;  /* 0x0000000000027941 */ /* 0x000fea0003800000 */
.L_x_2938:
        /* <DEDUP_REMOVED lines=9> */
.L_x_2941:
[----:B------:R-:W-:Y:S05]  /*18e10*/  BSYNC B2 ;  /* 0x0000000000027941 */ /* 0x000fea0003800000 */
.L_x_2940:
        /* <DEDUP_REMOVED lines=11> */
[C---:B--2---:R-:W-:Y:S01]  /*18ed0*/  IMAD R8, R3.reuse, 0x8000, R6 ;  /* 0x0000800003087824 */ /* 0x044fe200078e0206 */
[----:B------:R-:W-:Y:S01]  /*18ee0*/  SHF.L.U32 R11, R3, 0xe, RZ ;  /* 0x0000000e030b7819 */ /* 0x000fe200000006ff */
[----:B------:R-:W-:-:S02]  /*18ef0*/  VIADD R3, R5, 0x28890 ;  /* 0x0002889005037836 */ /* 0x000fc40000000000 */
[----:B------:R-:W-:-:S07]  /*18f00*/  VIADD R6, R8, 0x18400 ;  /* 0x0001840008067836 */ /* 0x000fce0000000000 */
.L_x_2942:
        /* <DEDUP_REMOVED lines=10> */
[----:B0-----:R-:W-:Y:S01]  /*18fb0*/  IMAD.MOV.U32 R13, RZ, RZ, 0x40 ;  /* 0x00000040ff0d7424 */ /* 0x001fe200078e00ff */
[----:B------:R-:W-:Y:S01]  /*18fc0*/  PLOP3.LUT P0, PT, PT, PT, PT, 0x80, 0x0 ;  /* 0x000000000000781c */ /* 0x000fe20003f0f070 */
[----:B------:R-:W-:Y:S01]  /*18fd0*/  VIADD R6, R8, 0x1c400 ;  /* 0x0001c40008067836 */ /* 0x000fe20000000000 */
[----:B------:R-:W-:Y:S01]  /*18fe0*/  UMOV UR6, 0x0 ;  /* 0x0000000000067882 */ /* 0x000fe20000000000 */
[----:B------:R-:W-:Y:S01]  /*18ff0*/  UMOV UR7, 0x12f00000 ;  /* 0x12f0000000077882 */ /* 0x000fe20000000000 */
[----:B------:R-:W-:-:S15]  /*19000*/  R2UR UR10, R13 ;  /* 0x000000000d0a72ca */ /* 0x000fde00000e0000 */
.L_x_2943:
        /* <DEDUP_REMOVED lines=13> */
.L_x_3146:
[----:B------:R-:W-:Y:S05]  /*190e0*/  BSYNC B2 ;  /* 0x0000000000027941 */ /* 0x000fea0003800000 */
.L_x_2944:
[----:B------:R-:W-:Y:S01]  /*190f0*/  BSSY B2, `(.L_x_2946) ;  /* 0x000000b000027945 */ /* 0x000fe20003800000 */
[----:B------:R-:W-:Y:S01]  /*19100*/  IMAD.MOV.U32 R8, RZ, RZ, 0x0 ;  /* 0x00000000ff087424 */ /* 0x000fe200078e00ff */
[----:B01----:R-:W-:Y:S02]  /*19110*/  MOV R9, 0x12f00000 ;  /* 0x12f0000000097802 */ /* 0x003fe40000000f00 */
[----:B------:R-:W-:Y:S05]  /*19120*/  @P1 BRA `(.L_x_2947) ;  /* 0x00000000001c1947 */ /* 0x000fea0003800000 */
[----:B------:R-:W0:Y:S01]  /*19130*/  S2R R6, SR_TID.X ;  /* 0x0000000000067919 */ /* 0x000e220000002100 */
[----:B------:R-:W-:-:S04]  /*19140*/  IMAD.MOV.U32 R3, RZ, RZ, 0x8000 ;  /* 0x00008000ff037424 */ /* 0x000fc800078e00ff */
[----:B------:R1:W-:Y:S01]  /*19150*/  SYNCS.ARRIVE.TRANS64 RZ, [R5+URZ+0x288b0], R3 ;  /* 0x0288b00305ff79a7 */ /* 0x0003e2000800003f */
[----:B0-----:R-:W-:-:S04]  /*19160*/  LOP3.LUT R6, R6, 0x1f, RZ, 0xc0, !PT ;  /* 0x0000001f06067812 */ /* 0x001fc800078ec0ff */
[----:B------:R-:W-:-:S13]  /*19170*/  ISETP.NE.AND P0, PT, R6, RZ, PT ;  /* 0x000000ff0600720c */ /* 0x000fda0003f05270 */
[----:B-1----:R-:W-:Y:S05]  /*19180*/  @!P0 BRA `(.L_x_2947) ;  /* 0x0000000000048947 */ /* 0x002fea0003800000 */
[----:B------:R-:W-:Y:S01]  /*19190*/  BPT.TRAP 0x1 ;  /* 0x000000040000795c */ /* 0x000fe20000300000 */
.L_x_2947:
[----:B------:R-:W-:Y:S05]  /*191a0*/  BSYNC B2 ;  /* 0x0000000000027941 */ /* 0x000fea0003800000 */
.L_x_2946:
[----:B------:R-:W2:Y:S01]  /*191b0*/  LDL R3, [R1+0x4] ;  /* 0x0000040001037983 */ /* 0x000ea20000100800 */
[----:B------:R-:W-:Y:S01]  /*191c0*/  R2UR UR10, R12 ;  /* 0x000000000c0a72ca */ /* 0x000fe200000e0000 */
[----:B------:R-:W-:Y:S01]  /*191d0*/  UIADD3 UR4, UP0, UR38, 0x670, URZ ;  /* 0x0000067026047890 */ /* 0x000fe2000ff1e03f */
[----:B------:R-:W-:Y:S01]  /*191e0*/  R2UR UR6, R8 ;  /* 0x00000000080672ca */ /* 0x000fe200000e0000 */
[----:B------:R-:W-:Y:S01]  /*191f0*/  VIADD R5, R5, 0x288b0 ;  /* 0x000288b005057836 */ /* 0x000fe20000000000 */
[----:B------:R-:W-:Y:S01]  /*19200*/  R2UR UR7, R9 ;  /* 0x00000000090772ca */ /* 0x000fe200000e0000 */
[----:B------:R-:W-:Y:S01]  /*19210*/  UIADD3.X UR5, URZ, UR39, URZ, UP0, !UPT ;  /* 0x000000273f057290 */ /* 0x000fe200087fe43f */
[----:B------:R-:W-:Y:S01]  /*19220*/  PLOP3.LUT P0, PT, PT, PT, PT, 0x80, 0x0 ;  /* 0x000000000000781c */ /* 0x000fe20003f0f070 */
[----:B--2---:R-:W-:-:S04]  /*19230*/  IMAD R6, R11, 0x2, R3 ;  /* 0x000000020b067824 */ /* 0x004fc800078e0203 */
[----:B------:R-:W-:-:S08]  /*19240*/  VIADD R3, R6, 0x400 ;  /* 0x0000040006037836 */ /* 0x000fd00000000000 */
.L_x_2948:
        /* <DEDUP_REMOVED lines=15> */
.L_x_2949:
        /* <DEDUP_REMOVED lines=10> */
.L_x_2937:
[----:B------:R-:W-:Y:S05]  /*193e0*/  BSYNC B1 ;  /* 0x0000000000017941 */ /* 0x000fea0003800000 */
.L_x_2936:
[----:B------:R-:W1:Y:S04]  /*193f0*/  LDL.LU R8, [R1+0x1c] ;  /* 0x00001c0001087983 */ /* 0x000e680000300800 */
[----:B------:R-:W2:Y:S01]  /*19400*/  LDL.LU R6, [R1+0x20] ;  /* 0x0000200001067983 */ /* 0x000ea20000300800 */
[----:B------:R-:W-:Y:S02]  /*19410*/  PLOP3.LUT P0, PT, PT, PT, PT, 0x8, 0x0 ;  /* 0x000000000000781c */ /* 0x000fe40003f0e170 */
[----:B-1----:R-:W-:Y:S01]  /*19420*/  IADD3 R3, R8, 0x1, RZ ;  /* 0x0000000108037810 */ /* 0x002fe20007ffe0ff */
        /* <DEDUP_REMOVED lines=9> */
.L_x_2964:
[----:B------:R-:W-:Y:S05]  /*194c0*/  YIELD ;  /* 0x0000000000007946 */ /* 0x000fea0003800000 */
[----:B------:R-:W-:Y:S04]  /*194d0*/  BSSY B1, `(.L_x_2950) ;  /* 0x0000070000017945 */ /* 0x000fe80003800000 */
[----:B--2---:R-:W-:Y:S05]  /*194e0*/  @!P6 BRA `(.L_x_2951) ;  /* 0x0000000400b8e947 */ /* 0x004fea0003800000 */
[----:B-1----:R-:W2:Y:S04]  /*194f0*/  LDL R6, [R1+0x4] ;  /* 0x0000040001067983 */ /* 0x002ea80000100800 */
[----:B------:R-:W2:Y:S04]  /*19500*/  LDL R5, [R1+0x1c] ;  /* 0x00001c0001057983 */ /* 0x000ea80000100800 */
[----:B------:R-:W3:Y:S01]  /*19510*/  LDL R4, [R1+0x20] ;  /* 0x0000200001047983 */ /* 0x000ee20000100800 */
[----:B------:R-:W-:Y:S01]  /*19520*/  BSSY B2, `(.L_x_2952) ;  /* 0x0000008000027945 */ /* 0x000fe20003800000 */
[----:B------:R-:W1:Y:S02]  /*19530*/  S2R R3, SR_TID.X ;  /* 0x0000000000037919 */ /* 0x000e640000002100 */
[----:B-1----:R-:W-:-:S04]  /*19540*/  LOP3.LUT R3, R3, 0x7f, RZ, 0xc0, !PT ;  /* 0x0000007f03037812 */ /* 0x002fc800078ec0ff */
[----:B------:R-:W-:Y:S01]  /*19550*/  ISETP.NE.AND P2, PT, R3, RZ, PT ;  /* 0x000000ff0300720c */ /* 0x000fe20003f45270 */
[----:B--2---:R-:W-:Y:S01]  /*19560*/  IMAD R7, R5, 0x8, R6 ;  /* 0x0000000805077824 */ /* 0x004fe200078e0206 */
[----:B---3--:R-:W-:-:S04]  /*19570*/  SHF.L.U32 R6, R4, 0x1f, RZ ;  /* 0x0000001f04067819 */ /* 0x008fc800000006ff */
[----:B------:R-:W1:Y:S02]  /*19580*/  SYNCS.PHASECHK.TRANS64.TRYWAIT P1, [R7+URZ+0x288a0], R6 ;  /* 0x0288a006070075a7 */ /* 0x000e64000802017f */
[----:B-1----:R-:W-:Y:S05]  /*19590*/  @!P1 BRA `(.L_x_2953) ;  /* 0x0000007400149947 */ /* 0x002fea0003800000 */
.L_x_3147:
[----:B------:R-:W-:Y:S05]  /*195a0*/  BSYNC B2 ;  /* 0x0000000000027941 */ /* 0x000fea0003800000 */
.L_x_2952:
        /* <DEDUP_REMOVED lines=9> */
.L_x_2955:
[----:B------:R-:W-:Y:S05]  /*19640*/  BSYNC B2 ;  /* 0x0000000000027941 */ /* 0x000fea0003800000 */
.L_x_2954:
        /* <DEDUP_REMOVED lines=9> */
[----:B--2---:R-:W-:Y:S01]  /*196e0*/  IMAD R5, R3, 0x8000, R4 ;  /* 0x0000800003057824 */ /* 0x004fe200078e0204 */
[----:B------:R-:W-:Y:S01]  /*196f0*/  LEA R4, R8, R10, 0x7 ;  /* 0x0000000a08047211 */ /* 0x000fe200078e38ff */
[----:B------:R-:W-:-:S02]  /*19700*/  VIADD R3, R7, 0x28890 ;  /* 0x0002889007037836 */ /* 0x000fc40000000000 */
[----:B------:R-:W-:-:S09]  /*19710*/  VIADD R9, R5, 0x18400 ;  /* 0x0001840005097836 */ /* 0x000fd20000000000 */
.L_x_2956:
        /* <DEDUP_REMOVED lines=16> */
.L_x_2957:
        /* <DEDUP_REMOVED lines=13> */
.L_x_3148:
[----:B------:R-:W-:Y:S05]  /*198f0*/  BSYNC B2 ;  /* 0x0000000000027941 */ /* 0x000fea0003800000 */
.L_x_2958:
[----:B------:R-:W-:Y:S01]  /*19900*/  BSSY B2, `(.L_x_2960) ;  /* 0x000000b000027945 */ /* 0x000fe20003800000 */
[----:B------:R-:W-:Y:S01]  /*19910*/  IMAD.MOV.U32 R12, RZ, RZ, 0x0 ;  /* 0x00000000ff0c7424 */ /* 0x000fe200078e00ff */
[----:B0-----:R-:W-:Y:S02]  /*19920*/  MOV R13, 0x12f00000 ;  /* 0x12f00000000d7802 */ /* 0x001fe40000000f00 */
[----:B------:R-:W-:Y:S05]  /*19930*/  @P2 BRA `(.L_x_2961) ;  /* 0x00000000001c2947 */ /* 0x000fea0003800000 */
[----:B------:R-:W0:Y:S01]  /*19940*/  S2R R9, SR_TID.X ;  /* 0x0000000000097919 */ /* 0x000e220000002100 */
[----:B------:R-:W-:-:S04]  /*19950*/  IMAD.MOV.U32 R3, RZ, RZ, 0x8000 ;  /* 0x00008000ff037424 */ /* 0x000fc800078e00ff */
[----:B------:R3:W-:Y:S01]  /*19960*/  SYNCS.ARRIVE.TRANS64 RZ, [R7+URZ+0x288b0], R3 ;  /* 0x0288b00307ff79a7 */ /* 0x0007e2000800003f */
[----:B0-----:R-:W-:-:S04]  /*19970*/  LOP3.LUT R9, R9, 0x1f, RZ, 0xc0, !PT ;  /* 0x0000001f09097812 */ /* 0x001fc800078ec0ff */
[----:B------:R-:W-:-:S13]  /*19980*/  ISETP.NE.AND P1, PT, R9, RZ, PT ;  /* 0x000000ff0900720c */ /* 0x000fda0003f25270 */
[----:B---3--:R-:W-:Y:S05]  /*19990*/  @!P1 BRA `(.L_x_2961) ;  /* 0x0000000000049947 */ /* 0x008fea0003800000 */
[----:B------:R-:W-:Y:S01]  /*199a0*/  BPT.TRAP 0x1 ;  /* 0x000000040000795c */ /* 0x000fe20000300000 */
.L_x_2961:
[----:B------:R-:W-:Y:S05]  /*199b0*/  BSYNC B2 ;  /* 0x0000000000027941 */ /* 0x000fea0003800000 */
.L_x_2960:
        /* <DEDUP_REMOVED lines=8> */
.L_x_2962:
        /* <DEDUP_REMOVED lines=15> */
.L_x_2963:
        /* <DEDUP_REMOVED lines=10> */
.L_x_2951:
[----:B------:R-:W-:Y:S05]  /*19bd0*/  BSYNC B1 ;  /* 0x0000000000017941 */ /* 0x000fea0003800000 */
.L_x_2950:
[----:B-1----:R-:W2:Y:S04]  /*19be0*/  LDL.LU R3, [R1+0x1c] ;  /* 0x00001c0001037983 */ /* 0x002ea80000300800 */
[----:B------:R-:W3:Y:S01]  /*19bf0*/  LDL.LU R6, [R1+0x20] ;  /* 0x0000200001067983 */ /* 0x000ee20000300800 */
[C---:B------:R-:W-:Y:S02]  /*19c00*/  ISETP.GT.AND P2, PT, R8.reuse, R2, PT ;  /* 0x000000020800720c */ /* 0x040fe40003f44270 */
[----:B------:R-:W-:Y:S01]  /*19c10*/  IADD3 R8, R8, -0x1, RZ ;  /* 0xffffffff08087810 */ /* 0x000fe20007ffe0ff */
        /* <DEDUP_REMOVED lines=8> */
.L_x_2930:
[----:B------:R-:W-:Y:S05]  /*19ca0*/  BSYNC B0 ;  /* 0x0000000000007941 */ /* 0x000fea0003800000 */
.L_x_2929:
[----:B------:R-:W3:Y:S01]  /*19cb0*/  LDC R0, c[0x0][0x448] ;  /* 0x00011200ff007b82 */ /* 0x000ee20000000800 */
[----:B------:R-:W-:Y:S05]  /*19cc0*/  @!P0 WARPSYNC.ALL ;  /* 0x0000000000008948 */ /* 0x000fea0003800000 */
[----:B------:R-:W-:Y:S02]  /*19cd0*/  BSSY B7, `(.L_x_2965) ;  /* 0x00003fe000077945 */ /* 0x000fe40003800000 */
[----:B------:R-:W-:Y:S01]  /*19ce0*/  @!P0 BAR.SYNC.DEFER_BLOCKING 0xc, 0x180 ;  /* 0x0306000000008b1d */ /* 0x000fe20000010000 */
[----:B---3--:R-:W-:Y:S02]  /*19cf0*/  ISETP.NE.AND P1, PT, R0, 0x1, PT ;  /* 0x000000010000780c */ /* 0x008fe40003f25270 */
[----:B------:R-:W-:-:S11]  /*19d00*/  LEA R0, R17, 0x7f, 0x7 ;  /* 0x0000007f11007811 */ /* 0x000fd600078e38ff */
[----:B------:R-:W3:Y:S08]  /*19d10*/  @P1 LDC R2, c[0x0][0x44c] ;  /* 0x00011300ff021b82 */ /* 0x000ef00000000800 */
[----:B-12---:R-:W1:Y:S01]  /*19d20*/  @P1 LDC R3, c[0x0][0x450] ;  /* 0x00011400ff031b82 */ /* 0x006e620000000800 */
[----:B---3--:R-:W-:-:S05]  /*19d30*/  @P1 IMAD.HI.U32 R2, R0, R2, RZ ;  /* 0x0000000200021227 */ /* 0x008fca00078e00ff */
[----:B-1----:R-:W-:-:S05]  /*19d40*/  @P1 SHF.R.U32.HI R0, RZ, R3, R2 ;  /* 0x00000003ff001219 */ /* 0x002fca0000011602 */
[----:B------:R-:W-:-:S05]  /*19d50*/  IMAD.IADD R0, R21, 0x1, R0 ;  /* 0x0000000115007824 */ /* 0x000fca00078e0200 */
[----:B------:R-:W-:-:S04]  /*19d60*/  SHF.R.S32.HI R2, RZ, 0x1f, R0 ;  /* 0x0000001fff027819 */ /* 0x000fc80000011400 */
[----:B------:R-:W-:-:S04]  /*19d70*/  LEA.HI R0, R2, R0, RZ, 0x7 ;  /* 0x0000000002007211 */ /* 0x000fc800078f38ff */
[----:B------:R-:W-:-:S04]  /*19d80*/  SHF.R.S32.HI R0, RZ, 0x7, R0 ;  /* 0x00000007ff007819 */ /* 0x000fc80000011400 */
[----:B------:R-:W-:-:S04]  /*19d90*/  VIMNMX R4, R20, R0, PT ;  /* 0x0000000014047248 */ /* 0x000fc80003fe0100 */
[----:B------:R-:W-:Y:S01]  /*19da0*/  ISETP.GT.AND P0, PT, R4, RZ, PT ;  /* 0x000000ff0400720c */ /* 0x000fe20003f04270 */
        /* <DEDUP_REMOVED lines=19> */
.L_x_2966:
        /* <DEDUP_REMOVED lines=11> */
[----:B------:R-:W1:Y:S01]  /*19f90*/  LDC.64 R2, c[0x4][R2] ;  /* 0x0100000002027b82 */ /* 0x000e620000000a00 */
        /* <DEDUP_REMOVED lines=9> */
.L_x_2969:
[----:B------:R-:W-:Y:S05]  /*1a030*/  BSYNC B6 ;  /* 0x0000000000067941 */ /* 0x000fea0003800000 */
.L_x_2968:
        /* <DEDUP_REMOVED lines=18> */
[----:B01----:R-:W-:-:S07]  /*1a160*/  IMAD.MOV.U32 R13, RZ, RZ, RZ ;  /* 0x000000ffff0d7224 */ /* 0x003fce00078e00ff */
[----:B------:R-:W-:-:S07]  /*1a170*/  LEPC R20, `(.L_x_2972) ;  /* 0x000000001014794e */ /* 0x000fce0000000000 */
[----:B--2---:R-:W-:Y:S05]  /*1a180*/  CALL.ABS.NOINC R2 ;  /* 0x0000000002007343 */ /* 0x004fea0003c00000 */
.L_x_2972:
[----:B------:R-:W-:Y:S01]  /*1a190*/  MOV R2, 0x0 ;  /* 0x0000000000027802 */ /* 0x000fe20000000f00 */
[----:B------:R-:W-:Y:S01]  /*1a1a0*/  ULDC.64 UR4, c[0x4][0xa0] ;  /* 0x0100280000047ab9 */ /* 0x000fe20000000a00 */
[----:B------:R-:W-:Y:S01]  /*1a1b0*/  ULDC.64 UR6, c[0x4][0xa8] ;  /* 0x01002a0000067ab9 */ /* 0x000fe20000000a00 */
[----:B------:R-:W-:Y:S01]  /*1a1c0*/  ULDC.64 UR8, c[0x4][0x18] ;  /* 0x0100060000087ab9 */ /* 0x000fe20000000a00 */
[----:B------:R-:W-:Y:S01]  /*1a1d0*/  IMAD.U32 R4, RZ, RZ, UR4 ;  /* 0x00000004ff047e24 */ /* 0x000fe2000f8e00ff */
[----:B------:R-:W-:Y:S01]  /*1a1e0*/  MOV R6, UR6 ;  /* 0x0000000600067c02 */ /* 0x000fe20008000f00 */
[----:B------:R-:W0:Y:S01]  /*1a1f0*/  LDC.64 R2, c[0x4][R2] ;  /* 0x0100000002027b82 */ /* 0x000e220000000a00 */
[----:B------:R-:W-:Y:S01]  /*1a200*/  IMAD.U32 R5, RZ, RZ, UR5 ;  /* 0x00000005ff057e24 */ /* 0x000fe2000f8e00ff */
[----:B------:R-:W-:Y:S01]  /*1a210*/  MOV R13, RZ ;  /* 0x000000ff000d7202 */ /* 0x000fe20000000f00 */
[----:B------:R-:W-:Y:S02]  /*1a220*/  IMAD.U32 R7, RZ, RZ, UR7 ;  /* 0x00000007ff077e24 */ /* 0x000fe4000f8e00ff */
[----:B------:R-:W-:-:S02]  /*1a230*/  IMAD.U32 R10, RZ, RZ, UR8 ;  /* 0x00000008ff0a7e24 */ /* 0x000fc4000f8e00ff */
[----:B------:R-:W-:Y:S02]  /*1a240*/  IMAD.U32 R11, RZ, RZ, UR9 ;  /* 0x00000009ff0b7e24 */ /* 0x000fe4000f8e00ff */
[----:B------:R-:W-:Y:S02]  /*1a250*/  IMAD.MOV.U32 R8, RZ, RZ, 0x70 ;  /* 0x00000070ff087424 */ /* 0x000fe400078e00ff */
[----:B------:R-:W-:-:S07]  /*1a260*/  IMAD.MOV.U32 R12, RZ, RZ, 0x1 ;  /* 0x00000001ff0c7424 */ /* 0x000fce00078e00ff */
[----:B------:R-:W-:-:S07]  /*1a270*/  LEPC R20, `(.L_x_2971) ;  /* 0x000000001014794e */ /* 0x000fce0000000000 */
[----:B0-----:R-:W-:Y:S05]  /*1a280*/  CALL.ABS.NOINC R2 ;  /* 0x0000000002007343 */ /* 0x001fea0003c00000 */
.L_x_2971:
[----:B------:R-:W-:Y:S05]  /*1a290*/  BSYNC B6 ;  /* 0x0000000000067941 */ /* 0x000fea0003800000 */
.L_x_2970:
[----:B------:R-:W2:Y:S01]  /*1a2a0*/  LDL.LU R2, [R1] ;  /* 0x0000000001027983 */ /* 0x000ea20000300800 */
[----:B------:R-:W-:-:S03]  /*1a2b0*/  ULDC.64 UR4, c[0x0][0x9f8] ;  /* 0x00027e0000047ab9 */ /* 0x000fc60000000a00 */
[----:B------:R-:W3:Y:S04]  /*1a2c0*/  LDL.LU R4, [R1+0xc] ;  /* 0x00000c0001047983 */ /* 0x000ee80000300800 */
[----:B------:R-:W4:Y:S01]  /*1a2d0*/  LDL R7, [R1+0x10] ;  /* 0x0000100001077983 */ /* 0x000f220000100800 */
[----:B------:R-:W-:-:S03]  /*1a2e0*/  ISETP.NE.U32.AND P0, PT, RZ, UR4, PT ;  /* 0x00000004ff007c0c */ /* 0x000fc6000bf05070 */
[----:B------:R-:W5:Y:S01]  /*1a2f0*/  LDL R0, [R1+0x34] ;  /* 0x0000340001007983 */ /* 0x000f620000100800 */
[----:B------:R-:W-:-:S13]  /*1a300*/  ISETP.NE.AND.EX P0, PT, RZ, UR5, PT, P0 ;  /* 0x00000005ff007c0c */ /* 0x000fda000bf05300 */
[----:B--2---:R-:W-:-:S04]  /*1a310*/  @P0 IADD3 R2, P1, R2, UR4, RZ ;  /* 0x0000000402020c10 */ /* 0x004fc8000ff3e0ff */
[----:B---3--:R-:W-:Y:S01]  /*1a320*/  @P0 IADD3.X R3, R4, UR5, RZ, P1, !PT ;  /* 0x0000000504030c10 */ /* 0x008fe20008ffe4ff */
[----:B------:R-:W-:-:S04]  /*1a330*/  ULDC.64 UR4, c[0x0][0xa08] ;  /* 0x0002820000047ab9 */ /* 0x000fc80000000a00 */
[----:B----4-:R1:W2:Y:S02]  /*1a340*/  @P0 LDG.E R7, desc[UR40][R2.64] ;  /* 0x0000002802070981 */ /* 0x0102a4000c1e1900 */
[----:B-1----:R-:W1:Y:S01]  /*1a350*/  LDC.64 R2, c[0x0][0x418] ;  /* 0x00010600ff027b82 */ /* 0x002e620000000a00 */
[----:B-----5:R-:W-:Y:S01]  /*1a360*/  VIADD R4, R0, 0xffffffff ;  /* 0xffffffff00047836 */ /* 0x020fe20000000000 */
[----:B--2---:R-:W-:Y:S01]  /*1a370*/  SHF.R.S32.HI R8, RZ, 0x1f, R7 ;  /* 0x0000001fff087819 */ /* 0x004fe20000011407 */
[----:B------:R2:W-:Y:S04]  /*1a380*/  @P0 STL [R1+0x10], R7 ;  /* 0x0000100701000387 */ /* 0x0005e80000100800 */
        /* <DEDUP_REMOVED lines=10> */
.L_x_3151:
[----:B-1----:R-:W3:Y:S01]  /*1a430*/  LDL.LU R5, [R1+0x24] ;  /* 0x0000240001057983 */ /* 0x002ee20000300800 */
[----:B------:R-:W-:Y:S02]  /*1a440*/  PLOP3.LUT P1, PT, PT, PT, PT, 0x8, 0x0 ;  /* 0x000000000000781c */ /* 0x000fe40003f2e170 */
[----:B--2---:R-:W-:Y:S01]  /*1a450*/  ISETP.NE.AND P0, PT, R14, RZ, PT ;  /* 0x000000ff0e00720c */ /* 0x004fe20003f05270 */
[----:B------:R1:W-:Y:S04]  /*1a460*/  STL [R1], R0 ;  /* 0x0000000001007387 */ /* 0x0003e80000100800 */
[----:B------:R1:W-:Y:S01]  /*1a470*/  STL [R1+0xc], R4 ;  /* 0x00000c0401007387 */ /* 0x0003e20000100800 */
[----:B---3--:R-:W-:-:S05]  /*1a480*/  LOP3.LUT R5, R5, 0xfffffffe, RZ, 0xc0, !PT ;  /* 0xfffffffe05057812 */ /* 0x008fca00078ec0ff */
[----:B------:R-:W-:-:S05]  /*1a490*/  @P1 LOP3.LUT R5, R5, 0x1, RZ, 0xfc, !PT ;  /* 0x0000000105051812 */ /* 0x000fca00078efcff */
[----:B------:R1:W-:Y:S01]  /*1a4a0*/  STL [R1+0x24], R5 ;  /* 0x0000240501007387 */ /* 0x0003e20000100800 */
[----:B------:R-:W-:Y:S05]  /*1a4b0*/  @P0 BRA `(.L_x_2974) ;  /* 0x0000000400380947 */ /* 0x000fea0003800000 */
[----:B------:R-:W-:-:S03]  /*1a4c0*/  UMOV UR4, 0xffffffff ;  /* 0xffffffff00047882 */ /* 0x000fc60000000000 */
[----:B------:R-:W-:Y:S05]  /*1a4d0*/  BRA.DIV UR4, `(.L_x_2975) ;  /* 0x0000006604a07947 */ /* 0x000fea000b800000 */
[----:B------:R-:W-:-:S13]  /*1a4e0*/  ELECT P6, URZ, PT ;  /* 0x00000000003f782f */ /* 0x000fda00038c0000 */
.L_x_3154:
[----:B------:R-:W-:Y:S05]  /*1a4f0*/  @!P6 BRA `(.L_x_2974) ;  /* 0x000000040028e947 */ /* 0x000fea0003800000 */
[----:B------:R-:W-:-:S04]  /*1a500*/  ISETP.NE.U32.AND P0, PT, R2, RZ, PT ;  /* 0x000000ff0200720c */ /* 0x000fc80003f05070 */
[----:B------:R-:W-:-:S13]  /*1a510*/  ISETP.NE.AND.EX P0, PT, R3, RZ, PT, P0 ;  /* 0x000000ff0300720c */ /* 0x000fda0003f05300 */
[----:B------:R-:W-:Y:S05]  /*1a520*/  @!P0 BRA `(.L_x_2976) ;  /* 0x0000000000548947 */ /* 0x000fea0003800000 */
[----:B------:R-:W2:Y:S01]  /*1a530*/  LDC R6, c[0x0][0x43c] ;  /* 0x00010f00ff067b82 */ /* 0x000ea20000000800 */
[----:B------:R-:W-:Y:S01]  /*1a540*/  IMAD.MOV.U32 R9, RZ, RZ, R4 ;  /* 0x000000ffff097224 */ /* 0x000fe200078e0004 */
[----:B------:R-:W-:-:S03]  /*1a550*/  ULDC.64 UR4, c[0x0][0x428] ;  /* 0x00010a0000047ab9 */ /* 0x000fc60000000a00 */
[----:B-1----:R-:W-:Y:S01]  /*1a560*/  IMAD.MOV.U32 R0, RZ, RZ, R9 ;  /* 0x000000ffff007224 */ /* 0x002fe200078e0009 */
[----:B--2---:R-:W-:-:S13]  /*1a570*/  ISETP.NE.AND P0, PT, R6, 0x1, PT ;  /* 0x000000010600780c */ /* 0x004fda0003f05270 */
[----:B------:R-:W1:Y:S02]  /*1a580*/  @P0 LDC.64 R4, c[0x0][0x440] ;  /* 0x00011000ff040b82 */ /* 0x000e640000000a00 */
[----:B-1----:R-:W-:-:S05]  /*1a590*/  @P0 IMAD.HI.U32 R4, R9, R4, RZ ;  /* 0x0000000409040227 */ /* 0x002fca00078e00ff */
        /* <DEDUP_REMOVED lines=8> */
[----:B------:R-:W-:-:S03]  /*1a620*/  IMAD.WIDE.U32 R4, R7, UR4, R4 ;  /* 0x0000000407047c25 */ /* 0x000fc6000f8e0004 */
[----:B------:R-:W-:Y:S02]  /*1a630*/  LEA R2, P0, R4, R2, 0x2 ;  /* 0x0000000204027211 */ /* 0x000fe400078010ff */
[----:B------:R-:W-:-:S04]  /*1a640*/  IADD3 R0, R5, R0, RZ ;  /* 0x0000000005007210 */ /* 0x000fc80007ffe0ff */
[----:B------:R-:W-:-:S05]  /*1a650*/  LEA.HI.X R3, R4, R3, R0, 0x2, P0 ;  /* 0x0000000304037211 */ /* 0x000fca00000f1400 */
[----:B------:R-:W3:Y:S04]  /*1a660*/  LDG.E R0, desc[UR40][R2.64] ;  /* 0x0000002802007981 */ /* 0x000ee8000c1e1900 */
[----:B---3--:R2:W-:Y:S02]  /*1a670*/  STL [R1], R0 ;  /* 0x0000000001007387 */ /* 0x0085e40000100800 */
.L_x_2976:
[----:B------:R-:W3:Y:S04]  /*1a680*/  LDL R7, [R1+0x4] ;  /* 0x0000040001077983 */ /* 0x000ee80000100800 */
[----:B-12---:R-:W3:Y:S04]  /*1a690*/  LDL R0, [R1+0x8] ;  /* 0x0000080001007983 */ /* 0x006ee80000100800 */
[----:B------:R-:W2:Y:S01]  /*1a6a0*/  LDL R2, [R1+0x14] ;  /* 0x0000140001027983 */ /* 0x000ea20000100800 */
[----:B---3--:R-:W-:Y:S01]  /*1a6b0*/  IMAD R0, R0, 0x8, R7 ;  /* 0x0000000800007824 */ /* 0x008fe200078e0207 */
[----:B--2---:R-:W-:-:S04]  /*1a6c0*/  SHF.L.U32 R2, R2, 0x1f, RZ ;  /* 0x0000001f02027819 */ /* 0x004fc800000006ff */
[----:B------:R-:W1:Y:S02]  /*1a6d0*/  SYNCS.PHASECHK.TRANS64.TRYWAIT P0, [R0+URZ+0x28840], R2 ;  /* 0x02884002000075a7 */ /* 0x000e64000800017f */
[----:B-1----:R-:W-:Y:S05]  /*1a6e0*/  @!P0 BRA `(.L_x_2977) ;  /* 0x00000064003c8947 */ /* 0x002fea0003800000 */
.L_x_3155:
        /* <DEDUP_REMOVED lines=11> */
.L_x_2978:
[----:B------:R-:W2:Y:S04]  /*1a7a0*/  LDL R6, [R1+0x4] ;  /* 0x0000040001067983 */ /* 0x000ea80000100800 */
[----:B------:R-:W2:Y:S04]  /*1a7b0*/  LDL R5, [R1+0x8] ;  /* 0x0000080001057983 */ /* 0x000ea80000100800 */
[----:B------:R-:W3:Y:S04]  /*1a7c0*/  LDL R7, [R1+0xc] ;  /* 0x00000c0001077983 */ /* 0x000ee80000100800 */
[----:B------:R-:W4:Y:S04]  /*1a7d0*/  LDL R4, [R1+0x18] ;  /* 0x0000180001047983 */ /* 0x000f280000100800 */
[----:B------:R-:W5:Y:S04]  /*1a7e0*/  LDL R3, [R1] ;  /* 0x0000000001037983 */ /* 0x000f680000100800 */
[----:B-1----:R-:W5:Y:S01]  /*1a7f0*/  LDL.LU R2, [R1+0x24] ;  /* 0x0000240001027983 */ /* 0x002f620000300800 */
[----:B------:R-:W-:-:S02]  /*1a800*/  R2UR UR9, R0 ;  /* 0x00000000000972ca */ /* 0x000fc400000e0000 */
[----:B------:R-:W-:Y:S01]  /*1a810*/  PLOP3.LUT P0, PT, PT, PT, PT, 0x80, 0x0 ;  /* 0x000000000000781c */ /* 0x000fe20003f0f070 */
[----:B------:R-:W-:Y:S01]  /*1a820*/  UIADD3 UR4, UP0, UR38, 0x370, URZ ;  /* 0x0000037026047890 */ /* 0x000fe2000ff1e03f */
[----:B------:R-:W-:Y:S01]  /*1a830*/  R2UR UR12, R18 ;  /* 0x00000000120c72ca */ /* 0x000fe200000e0000 */
[----:B------:R-:W-:Y:S01]  /*1a840*/  UMOV UR10, URZ ;  /* 0x0000003f000a7c82 */ /* 0x000fe20008000000 */
[----:B------:R-:W-:-:S07]  /*1a850*/  UMOV UR7, 0x14f00000 ;  /* 0x14f0000000077882 */ /* 0x000fce0000000000 */
[----:B------:R-:W-:Y:S01]  /*1a860*/  UIADD3 UR9, UR9, 0x28830, URZ ;  /* 0x0002883009097890 */ /* 0x000fe2000fffe03f */
[----:B------:R-:W-:Y:S01]  /*1a870*/  UMOV UR15, 0x40 ;  /* 0x00000040000f7882 */ /* 0x000fe20000000000 */
[----:B--2---:R-:W-:Y:S01]  /*1a880*/  IMAD R0, R5, 0x8000, R6 ;  /* 0x0000800005007824 */ /* 0x004fe200078e0206 */
[----:B---3--:R-:W-:-:S04]  /*1a890*/  R2UR UR11, R7 ;  /* 0x00000000070b72ca */ /* 0x008fc800000e0000 */
[----:B------:R-:W-:Y:S02]  /*1a8a0*/  R2UR UR6, R0 ;  /* 0x00000000000672ca */ /* 0x000fe400000e0000 */
[----:B----4-:R-:W-:Y:S02]  /*1a8b0*/  R2UR UR5, R4 ;  /* 0x00000000040572ca */ /* 0x010fe400000e0000 */
[----:B-----5:R-:W-:Y:S02]  /*1a8c0*/  R2UR UR13, R3 ;  /* 0x00000000030d72ca */ /* 0x020fe400000e0000 */
[----:B------:R-:W-:-:S07]  /*1a8d0*/  LOP3.LUT R2, R2, 0xfffffffe, RZ, 0xc0, !PT ;  /* 0xfffffffe02027812 */ /* 0x000fce00078ec0ff */
        /* <DEDUP_REMOVED lines=12> */
.L_x_2974:
[----:B--2---:R-:W2:Y:S04]  /*1a9a0*/  LDL R2, [R1+0x4] ;  /* 0x0000040001027983 */ /* 0x004ea80000100800 */
[----:B------:R-:W3:Y:S04]  /*1a9b0*/  LDL.LU R3, [R1+0x38] ;  /* 0x0000380001037983 */ /* 0x000ee80000300800 */
[----:B-1----:R-:W4:Y:S04]  /*1a9c0*/  LDL.LU R5, [R1+0x30] ;  /* 0x0000300001057983 */ /* 0x002f280000300800 */
[----:B------:R-:W5:Y:S01]  /*1a9d0*/  LDL.LU R4, [R1+0x40] ;  /* 0x0000400001047983 */ /* 0x000f620000300800 */
        /* <DEDUP_REMOVED lines=27> */
[----:B------:R-:W-:Y:S01]  /*1ab90*/  MOV R4, UR4 ;  /* 0x0000000400047c02 */ /* 0x000fe20008000f00 */
[----:B------:R-:W-:Y:S01]  /*1aba0*/  IMAD.U32 R5, RZ, RZ, UR5 ;  /* 0x00000005ff057e24 */ /* 0x000fe2000f8e00ff */
[----:B------:R-:W1:Y:S01]  /*1abb0*/  LDC.64 R2, c[0x4][R2] ;  /* 0x0100000002027b82 */ /* 0x000e620000000a00 */
        /* <DEDUP_REMOVED lines=9> */
.L_x_2980:
[----:B------:R-:W-:Y:S05]  /*1ac50*/  BSYNC B6 ;  /* 0x0000000000067941 */ /* 0x000fea0003800000 */
.L_x_2979:
[----:B------:R-:W3:Y:S01]  /*1ac60*/  LDL.LU R6, [R1+0x38] ;  /* 0x0000380001067983 */ /* 0x000ee20000300800 */
[----:B------:R-:W-:Y:S01]  /*1ac70*/  ULDC.64 UR4, c[0x0][0x2d8] ;  /* 0x0000b60000047ab9 */ /* 0x000fe20000000a00 */
[----:B------:R-:W1:Y:S01]  /*1ac80*/  LDC R7, c[0x0][0x448] ;  /* 0x00011200ff077b82 */ /* 0x000e620000000800 */
[----:B------:R-:W-:Y:S01]  /*1ac90*/  ULDC.64 UR6, c[0x0][0x280] ;  /* 0x0000a00000067ab9 */ /* 0x000fe20000000a00 */
[----:B--2---:R-:W3:Y:S04]  /*1aca0*/  LDL.LU.64 R2, [R1+0x48] ;  /* 0x0000480001027983 */ /* 0x004ee80000300a00 */
[----:B------:R-:W2:Y:S04]  /*1acb0*/  LDL.LU R0, [R1+0x40] ;  /* 0x0000400001007983 */ /* 0x000ea80000300800 */
[----:B------:R-:W4:Y:S04]  /*1acc0*/  LDL.LU R4, [R1+0x54] ;  /* 0x0000540001047983 */ /* 0x000f280000300800 */
[----:B------:R-:W4:Y:S01]  /*1acd0*/  LDL.LU R5, [R1+0x30] ;  /* 0x0000300001057983 */ /* 0x000f220000300800 */
[----:B------:R-:W0:Y:S03]  /*1ace0*/  S2R R8, SR_TID.X ;  /* 0x0000000000087919 */ /* 0x000e260000002100 */
[----:B------:R0:W5:Y:S01]  /*1acf0*/  LDL R10, [R1+0x3c] ;  /* 0x00003c00010a7983 */ /* 0x0001620000100800 */
[----:B-1----:R-:W-:Y:S01]  /*1ad00*/  ISETP.NE.AND P0, PT, R7, 0x1, PT ;  /* 0x000000010700780c */ /* 0x002fe20003f05270 */
[----:B0-----:R-:W-:-:S05]  /*1ad10*/  IMAD.SHL.U32 R8, R8, 0x8, RZ ;  /* 0x0000000808087824 */ /* 0x001fca00078e00ff */
[----:B------:R-:W-:-:S04]  /*1ad20*/  LOP3.LUT R8, R8, 0x38, RZ, 0xc0, !PT ;  /* 0x0000003808087812 */ /* 0x000fc800078ec0ff */
        /* <DEDUP_REMOVED lines=9> */
[----:B------:R-:W1:Y:S01]  /*1adc0*/  S2R R4, SR_TID.X ;  /* 0x0000000000047919 */ /* 0x000e620000002100 */
[----:B------:R-:W-:-:S04]  /*1add0*/  IMAD.WIDE.U32 R2, R5, UR4, R2 ;  /* 0x0000000405027c25 */ /* 0x000fc8000f8e0002 */
[----:B------:R-:W-:Y:S01]  /*1ade0*/  IMAD R0, R5, UR5, R0 ;  /* 0x0000000505007c24 */ /* 0x000fe2000f8e0200 */
[----:B------:R-:W-:-:S03]  /*1adf0*/  ULDC.64 UR4, c[0x0][0x2d0] ;  /* 0x0000b40000047ab9 */ /* 0x000fc60000000a00 */
[----:B------:R-:W-:Y:S01]  /*1ae00*/  IMAD.IADD R3, R3, 0x1, R0 ;  /* 0x0000000103037824 */ /* 0x000fe200078e0200 */
[----:B-1----:R-:W-:-:S04]  /*1ae10*/  LOP3.LUT R4, R4, 0x7f, RZ, 0xc0, !PT ;  /* 0x0000007f04047812 */ /* 0x002fc800078ec0ff */
[----:B------:R-:W-:Y:S02]  /*1ae20*/  SHF.R.U32.HI R5, RZ, 0x3, R4 ;  /* 0x00000003ff057819 */ /* 0x000fe40000011604 */
[----:B------:R-:W1:Y:S02]  /*1ae30*/  S2R R4, SR_TID.X ;  /* 0x0000000000047919 */ /* 0x000e640000002100 */
[----:B-1----:R-:W-:-:S04]  /*1ae40*/  SHF.L.U32 R4, R4, 0x4, RZ ;  /* 0x0000000404047819 */ /* 0x002fc800000006ff */
[----:B------:R-:W-:Y:S02]  /*1ae50*/  LOP3.LUT R4, R5, 0x70, R4, 0xf8, !PT ;  /* 0x0000007005047812 */ /* 0x000fe400078ef804 */
[----:B------:R-:W1:Y:S03]  /*1ae60*/  @P0 LDC R5, c[0x0][0x44c] ;  /* 0x00011300ff050b82 */ /* 0x000e660000000800 */
[----:B------:R-:W-:-:S04]  /*1ae70*/  IMAD R4, R17, 0x80, R4 ;  /* 0x0000008011047824 */ /* 0x000fc800078e0204 */
[----:B------:R-:W-:Y:S02]  /*1ae80*/  IMAD.MOV.U32 R0, RZ, RZ, R4 ;  /* 0x000000ffff007224 */ /* 0x000fe400078e0004 */
[----:B-1----:R-:W-:-:S05]  /*1ae90*/  @P0 IMAD.HI.U32 R5, R4, R5, RZ ;  /* 0x0000000504050227 */ /* 0x002fca00078e00ff */
[----:B0-----:R-:W-:-:S05]  /*1aea0*/  @P0 SHF.R.U32.HI R0, RZ, R6, R5 ;  /* 0x00000006ff000219 */ /* 0x001fca0000011605 */
        /* <DEDUP_REMOVED lines=18> */
[----:B------:R-:W-:Y:S02]  /*1afd0*/  LEA.HI.X R2, R4, UR7, R2, 0x1, P2 ;  /* 0x0000000704027c11 */ /* 0x000fe400090f0c02 */
[----:B-1----:R-:W-:-:S04]  /*1afe0*/  SHF.L.U32 R9, R9, 0x3, RZ ;  /* 0x0000000309097819 */ /* 0x002fc800000006ff */
[----:B------:R-:W-:-:S04]  /*1aff0*/  LOP3.LUT R9, R9, 0x38, RZ, 0xc0, !PT ;  /* 0x0000003809097812 */ /* 0x000fc800078ec0ff */
[----:B------:R-:W-:Y:S01]  /*1b000*/  ISETP.GE.AND P0, PT, R9, UR4, PT ;  /* 0x0000000409007c0c */ /* 0x000fe2000bf06270 */
[----:B------:R-:W-:-:S03]  /*1b010*/  UMOV UR4, 0xffffffff ;  /* 0xffffffff00047882 */ /* 0x000fc60000000000 */
[----:B0-----:R-:W-:Y:S09]  /*1b020*/  BRA.DIV UR4, `(.L_x_2981) ;  /* 0x0000005e04007947 */ /* 0x001ff2000b800000 */
[----:B------:R-:W0:Y:S01]  /*1b030*/  S2R R5, SR_TID.X ;  /* 0x0000000000057919 */ /* 0x000e220000002100 */
[----:B-----5:R-:W-:Y:S01]  /*1b040*/  IMAD R0, R10, R7, RZ ;  /* 0x000000070a007224 */ /* 0x020fe200078e02ff */
[----:B------:R-:W-:Y:S04]  /*1b050*/  SHFL.IDX PT, R6, R3, 0x1, 0x181f ;  /* 0x00381f0003067f89 */ /* 0x000fe800000e0000 */
[----:B------:R-:W-:Y:S01]  /*1b060*/  SHFL.IDX PT, R7, R2, 0x1, 0x181f ;  /* 0x00381f0002077f89 */ /* 0x000fe200000e0000 */
[----:B0-----:R-:W-:-:S04]  /*1b070*/  LOP3.LUT R5, R5, 0x7f, RZ, 0xc0, !PT ;  /* 0x0000007f05057812 */ /* 0x001fc800078ec0ff */
[----:B------:R-:W-:-:S05]  /*1b080*/  SHF.R.U32.HI R5, RZ, 0x3, R5 ;  /* 0x00000003ff057819 */ /* 0x000fca0000011605 */
[----:B------:R-:W-:Y:S02]  /*1b090*/  IMAD R17, R17, 0x80, R5 ;  /* 0x0000008011117824 */ /* 0x000fe400078e0205 */
[----:B------:R-:W0:Y:S02]  /*1b0a0*/  SHFL.IDX PT, R5, R3, RZ, 0x181f ;  /* 0x00181fff03057589 */ /* 0x000e2400000e0000 */
[C---:B------:R-:W-:Y:S01]  /*1b0b0*/  VIADD R4, R17.reuse, 0x10 ;  /* 0x0000001011047836 */ /* 0x040fe20000000000 */
[----:B------:R-:W-:-:S04]  /*1b0c0*/  ISETP.GE.AND P4, PT, R17, R0, PT ;  /* 0x000000001100720c */ /* 0x000fc80003f86270 */
[----:B------:R-:W-:Y:S02]  /*1b0d0*/  ISETP.GE.AND P2, PT, R4, R0, PT ;  /* 0x000000000400720c */ /* 0x000fe40003f46270 */
[----:B------:R-:W1:Y:S07]  /*1b0e0*/  SHFL.IDX PT, R4, R2, RZ, 0x181f ;  /* 0x00181fff02047589 */ /* 0x000e6e00000e0000 */
[----:B0-----:R-:W-:-:S05]  /*1b0f0*/  @!P4 LEA R5, P3, R9, R5, 0x1 ;  /* 0x000000050905c211 */ /* 0x001fca00078608ff */
[----:B-1----:R-:W-:-:S05]  /*1b100*/  @!P4 IMAD.X R4, RZ, RZ, R4, P3 ;  /* 0x000000ffff04c224 */ /* 0x002fca00018e0604 */
[----:B------:R-:W-:-:S04]  /*1b110*/  @!P4 LOP3.LUT R5, R5, R4, RZ, 0x3c, !PT ;  /* 0x000000040505c212 */ /* 0x000fc800078e3cff */
[----:B------:R-:W-:-:S04]  /*1b120*/  @!P4 LOP3.LUT R4, R5, R4, RZ, 0x3c, !PT ;  /* 0x000000040504c212 */ /* 0x000fc800078e3cff */
[----:B------:R-:W-:-:S05]  /*1b130*/  @!P4 LOP3.LUT R5, R5, R4, RZ, 0x3c, !PT ;  /* 0x000000040505c212 */ /* 0x000fca00078e3cff */
[----:B------:R-:W-:Y:S04]  /*1b140*/  @!P4 LDGSTS.E.BYPASS.LTC128B.128 [R8+0x10400], desc[UR40][R4.64], !P0 ;  /* 0x104000000408cfae */ /* 0x000fe8000c101d68 */
[----:B------:R0:W-:Y:S02]  /*1b150*/  @!P4 LDGSTS.E.BYPASS.LTC128B.128 [R8+0x14400], desc[UR40][R4.64+0x80], !P1 ;  /* 0x144000800408cfae */ /* 0x0001e4000c901d68 */
[----:B0-----:R-:W-:Y:S02]  /*1b160*/  @!P2 LEA R5, P3, R9, R6, 0x1 ;  /* 0x000000060905a211 */ /* 0x001fe400078608ff */
[----:B------:R-:W-:Y:S03]  /*1b170*/  SHFL.IDX PT, R6, R2, 0x2, 0x181f ;  /* 0x00581f0002067f89 */ /* 0x000fe600000e0000 */
[----:B------:R-:W-:-:S05]  /*1b180*/  @!P2 IMAD.X R4, RZ, RZ, R7, P3 ;  /* 0x000000ffff04a224 */ /* 0x000fca00018e0607 */
[----:B------:R-:W-:-:S04]  /*1b190*/  @!P2 LOP3.LUT R5, R5, R4, RZ, 0x3c, !PT ;  /* 0x000000040505a212 */ /* 0x000fc800078e3cff */
[----:B------:R-:W-:-:S04]  /*1b1a0*/  @!P2 LOP3.LUT R4, R5, R4, RZ, 0x3c, !PT ;  /* 0x000000040504a212 */ /* 0x000fc800078e3cff */
[----:B------:R-:W-:-:S05]  /*1b1b0*/  @!P2 LOP3.LUT R5, R5, R4, RZ, 0x3c, !PT ;  /* 0x000000040505a212 */ /* 0x000fca00078e3cff */
[----:B------:R-:W-:Y:S04]  /*1b1c0*/  @!P2 LDGSTS.E.BYPASS.LTC128B.128 [R8+0x10c00], desc[UR40][R4.64], !P0 ;  /* 0x10c000000408afae */ /* 0x000fe8000c101d68 */
[----:B------:R0:W-:Y:S02]  /*1b1d0*/  @!P2 LDGSTS.E.BYPASS.LTC128B.128 [R8+0x14c00], desc[UR40][R4.64+0x80], !P1 ;  /* 0x14c000800408afae */ /* 0x0001e4000c901d68 */
[----:B0-----:R-:W-:-:S04]  /*1b1e0*/  IADD3 R4, R17, 0x20, RZ ;  /* 0x0000002011047810 */ /* 0x001fc80007ffe0ff */
[----:B------:R-:W-:Y:S02]  /*1b1f0*/  ISETP.GE.AND P2, PT, R4, R0, PT ;  /* 0x000000000400720c */ /* 0x000fe40003f46270 */
[----:B------:R-:W0:Y:S11]  /*1b200*/  SHFL.IDX PT, R4, R3, 0x2, 0x181f ;  /* 0x00581f0003047f89 */ /* 0x000e3600000e0000 */
[----:B0-----:R-:W-:-:S05]  /*1b210*/  @!P2 LEA R5, P3, R9, R4, 0x1 ;  /* 0x000000040905a211 */ /* 0x001fca00078608ff */
[----:B------:R-:W-:Y:S02]  /*1b220*/  @!P2 IMAD.X R4, RZ, RZ, R6, P3 ;  /* 0x000000ffff04a224 */ /* 0x000fe400018e0606 */
[----:B------:R-:W-:Y:S03]  /*1b230*/  SHFL.IDX PT, R6, R2, 0x3, 0x181f ;  /* 0x00781f0002067f89 */ /* 0x000fe600000e0000 */
[----:B------:R-:W-:-:S04]  /*1b240*/  @!P2 LOP3.LUT R5, R5, R4, RZ, 0x3c, !PT ;  /* 0x000000040505a212 */ /* 0x000fc800078e3cff */
[----:B------:R-:W-:-:S04]  /*1b250*/  @!P2 LOP3.LUT R4, R5, R4, RZ, 0x3c, !PT ;  /* 0x000000040504a212 */ /* 0x000fc800078e3cff */
[----:B------:R-:W-:-:S05]  /*1b260*/  @!P2 LOP3.LUT R5, R5, R4, RZ, 0x3c, !PT ;  /* 0x000000040505a212 */ /* 0x000fca00078e3cff */
[----:B------:R-:W-:Y:S04]  /*1b270*/  @!P2 LDGSTS.E.BYPASS.LTC128B.128 [R8+0x11400], desc[UR40][R4.64], !P0 ;  /* 0x114000000408afae */ /* 0x000fe8000c101d68 */
[----:B------:R0:W-:Y:S02]  /*1b280*/  @!P2 LDGSTS.E.BYPASS.LTC128B.128 [R8+0x15400], desc[UR40][R4.64+0x80], !P1 ;  /* 0x154000800408afae */ /* 0x0001e4000c901d68 */
[----:B0-----:R-:W-:-:S05]  /*1b290*/  VIADD R4, R17, 0x30 ;  /* 0x0000003011047836 */ /* 0x001fca0000000000 */
        /* <DEDUP_REMOVED lines=34> */
[----:B------:R-:W0:Y:S04]  /*1b4c0*/  SHFL.IDX PT, R4, R3, 0x6, 0x181f ;  /* 0x00d81f0003047f89 */ /* 0x000e2800000e0000 */
[----:B------:R-:W1:Y:S07]  /*1b4d0*/  SHFL.IDX PT, R3, R3, 0x7, 0x181f ;  /* 0x00f81f0003037f89 */ /* 0x000e6e00000e0000 */
[----:B0-----:R-:W-:-:S05]  /*1b4e0*/  @!P2 LEA R5, P3, R9, R4, 0x1 ;  /* 0x000000040905a211 */ /* 0x001fca00078608ff */
[----:B------:R-:W-:-:S05]  /*1b4f0*/  @!P2 IMAD.X R4, RZ, RZ, R6, P3 ;  /* 0x000000ffff04a224 */ /* 0x000fca00018e0606 */
[----:B------:R-:W-:-:S04]  /*1b500*/  @!P2 LOP3.LUT R5, R5, R4, RZ, 0x3c, !PT ;  /* 0x000000040505a212 */ /* 0x000fc800078e3cff */
[----:B------:R-:W-:-:S04]  /*1b510*/  @!P2 LOP3.LUT R4, R5, R4, RZ, 0x3c, !PT ;  /* 0x000000040504a212 */ /* 0x000fc800078e3cff */
[----:B------:R-:W-:-:S05]  /*1b520*/  @!P2 LOP3.LUT R5, R5, R4, RZ, 0x3c, !PT ;  /* 0x000000040505a212 */ /* 0x000fca00078e3cff */
[----:B------:R-:W-:Y:S04]  /*1b530*/  @!P2 LDGSTS.E.BYPASS.LTC128B.128 [R8+0x13400], desc[UR40][R4.64], !P0 ;  /* 0x134000000408afae */ /* 0x000fe8000c101d68 */
[----:B------:R0:W-:Y:S04]  /*1b540*/  @!P2 LDGSTS.E.BYPASS.LTC128B.128 [R8+0x17400], desc[UR40][R4.64+0x80], !P1 ;  /* 0x174000800408afae */ /* 0x0001e8000c901d68 */
[----:B01----:R0:W2:Y:S02]  /*1b550*/  SHFL.IDX PT, R4, R2, 0x7, 0x181f ;  /* 0x00f81f0002047f89 */ /* 0x0030a400000e0000 */
.L_x_3172:
[----:B------:R-:W-:Y:S01]  /*1b560*/  VIADD R17, R17, 0x70 ;  /* 0x0000007011117836 */ /* 0x000fe20000000000 */
[----:B------:R-:W-:Y:S04]  /*1b570*/  BSSY B0, `(.L_x_2982) ;  /* 0x000000a000007945 */ /* 0x000fe80003800000 */
[----:B------:R-:W-:-:S13]  /*1b580*/  ISETP.GE.AND P2, PT, R17, R0, PT ;  /* 0x000000001100720c */ /* 0x000fda0003f46270 */
[----:B------:R-:W-:Y:S05]  /*1b590*/  @P2 BRA `(.L_x_2983) ;  /* 0x00000000001c2947 */ /* 0x000fea0003800000 */
[----:B0-----:R-:W-:-:S05]  /*1b5a0*/  LEA R2, P2, R9, R3, 0x1 ;  /* 0x0000000309027211 */ /* 0x001fca00078408ff */
[----:B--2---:R-:W-:-:S05]  /*1b5b0*/  IMAD.X R3, RZ, RZ, R4, P2 ;  /* 0x000000ffff037224 */ /* 0x004fca00010e0604 */
[----:B------:R-:W-:Y:S01]  /*1b5c0*/  @!PT LDS RZ, [RZ] ;  /* 0x00000000fffff984 */ /* 0x000fe20000000800 */
[----:B------:R-:W-:Y:S01]  /*1b5d0*/  @!PT LDS RZ, [RZ] ;  /* 0x00000000fffff984 */ /* 0x000fe20000000800 */
[----:B------:R-:W-:Y:S01]  /*1b5e0*/  @!PT LDS RZ, [RZ] ;  /* 0x00000000fffff984 */ /* 0x000fe20000000800 */
[----:B------:R1:W-:Y:S04]  /*1b5f0*/  LDGSTS.E.BYPASS.LTC128B.128 [R8+0x13c00], desc[UR40][R2.64], !P0 ;  /* 0x13c0000002087fae */ /* 0x0003e8000c101d68 */
[----:B------:R1:W-:Y:S02]  /*1b600*/  LDGSTS.E.BYPASS.LTC128B.128 [R8+0x17c00], desc[UR40][R2.64+0x80], !P1 ;  /* 0x17c0008002087fae */ /* 0x0003e4000c901d68 */
.L_x_2983:
[----:B------:R-:W-:Y:S05]  /*1b610*/  BSYNC B0 ;  /* 0x0000000000007941 */ /* 0x000fea0003800000 */
.L_x_2982:
[----:B-1----:R-:W3:Y:S01]  /*1b620*/  LDL R8, [R1+0x4] ;  /* 0x0000040001087983 */ /* 0x002ee20000100800 */
[----:B------:R-:W-:Y:S01]  /*1b630*/  PLOP3.LUT P0, PT, PT, PT, PT, 0x80, 0x0 ;  /* 0x000000000000781c */ /* 0x000fe20003f0f070 */
[----:B------:R-:W-:Y:S01]  /*1b640*/  NOP ;  /* 0x0000000000007918 */ /* 0x000fe20000000000 */
[----:B---3--:R-:W-:-:S11]  /*1b650*/  IADD3 R10, R8, 0x28800, RZ ;  /* 0x00028800080a7810 */ /* 0x008fd60007ffe0ff */
.L_x_2984:
[----:B0-----:R-:W3:Y:S01]  /*1b660*/  LDL R2, [R1+0x4] ;  /* 0x0000040001027983 */ /* 0x001ee20000100800 */
[----:B------:R-:W-:Y:S02]  /*1b670*/  PLOP3.LUT P1, PT, P1, P0, PT, 0xa2, 0x0 ;  /* 0x000000000000781c */ /* 0x000fe40000f21472 */
[----:B---3--:R-:W-:-:S08]  /*1b680*/  @P0 R2UR P1, UR4, R2 ;  /* 0x00000000020402ca */ /* 0x008fd00000020000 */
[----:B------:R-:W-:-:S05]  /*1b690*/  @P0 PLOP3.LUT P0, PT, P1, PT, PT, 0x80, 0x0 ;  /* 0x000000000000081c */ /* 0x000fca0000f0f070 */
[----:B------:R-:W-:Y:S01]  /*1b6a0*/  @!P1 SYNCS.ARRIVE.TRANS64.RED.A0T1 RZ, [UR4+0x28800], RZ ;  /* 0x028800ffffff99a7 */ /* 0x000fe20008200404 */
[----:B------:R-:W-:Y:S07]  /*1b6b0*/  @!P1 ARRIVES.LDGSTSBAR.64.TRANSCNT [UR4+0x28800] ;  /* 0x02880000ff0099b0 */ /* 0x000fee0008000a84 */
[----:B------:R-:W-:Y:S05]  /*1b6c0*/  @P0 BRA.U.ANY `(.L_x_2984) ;  /* 0xfffffffd00e40947 */ /* 0x000fea000393ffff */
[----:B------:R-:W3:Y:S02]  /*1b6d0*/  LDL.LU R3, [R1+0x50] ;  /* 0x0000500001037983 */ /* 0x000ee40000300800 */
        /* <DEDUP_REMOVED lines=11> */
.L_x_3173:
[----:B------:R-:W-:Y:S05]  /*1b790*/  BSYNC B0 ;  /* 0x0000000000007941 */ /* 0x000fea0003800000 */
.L_x_2985:
[----:B0-----:R-:W3:Y:S01]  /*1b7a0*/  LDL R2, [R1+0x34] ;  /* 0x0000340001027983 */ /* 0x001ee20000100800 */
[----:B------:R-:W-:Y:S01]  /*1b7b0*/  BSSY B0, `(.L_x_2987) ;  /* 0x00001f2000007945 */ /* 0x000fe20003800000 */
[----:B---3--:R-:W-:-:S13]  /*1b7c0*/  ISETP.GE.AND P0, PT, R2, 0x2, PT ;  /* 0x000000020200780c */ /* 0x008fda0003f06270 */
[----:B------:R-:W-:Y:S05]  /*1b7d0*/  @!P0 BRA `(.L_x_2988) ;  /* 0x0000001c00bc8947 */ /* 0x000fea0003800000 */
[C---:B------:R-:W-:Y:S01]  /*1b7e0*/  LOP3.LUT R0, R2.reuse, 0x1, RZ, 0xc0, !PT ;  /* 0x0000000102007812 */ /* 0x040fe200078ec0ff */
[----:B------:R-:W-:Y:S01]  /*1b7f0*/  VIADD R2, R2, 0xfffffffe ;  /* 0xfffffffe02027836 */ /* 0x000fe20000000000 */
[----:B------:R-:W-:Y:S02]  /*1b800*/  BSSY B2, `(.L_x_2989) ;  /* 0x00000aa000027945 */ /* 0x000fe40003800000 */
[----:B------:R-:W-:Y:S01]  /*1b810*/  ISETP.NE.U32.AND P0, PT, R0, 0x1, PT ;  /* 0x000000010000780c */ /* 0x000fe20003f05070 */
[----:B------:R-:W-:-:S12]  /*1b820*/  IMAD.MOV.U32 R0, RZ, RZ, R2 ;  /* 0x000000ffff007224 */ /* 0x000fd800078e0002 */
[----:B------:R-:W-:Y:S05]  /*1b830*/  @!P0 BRA `(.L_x_2990) ;  /* 0x0000000800988947 */ /* 0x000fea0003800000 */
        /* <DEDUP_REMOVED lines=14> */
[----:B------:R-:W-:Y:S02]  /*1b920*/  ISETP.NE.AND.EX P0, PT, RZ, UR5, PT, P0 ;  /* 0x00000005ff007c0c */ /* 0x000fe4000bf05300 */
[----:B------:R-:W-:-:S11]  /*1b930*/  MOV R6, R2 ;  /* 0x0000000200067202 */ /* 0x000fd60000000f00 */
        /* <DEDUP_REMOVED lines=11> */
[--C-:B------:R-:W-:Y:S02]  /*1b9f0*/  IMAD.MOV R6, RZ, RZ, -R0.reuse ;  /* 0x000000ffff067224 */ /* 0x100fe400078e0a00 */
[----:B------:R-:W-:Y:S02]  /*1ba00*/  IMAD.MOV.U32 R4, RZ, RZ, R0 ;  /* 0x000000ffff047224 */ /* 0x000fe400078e0000 */
        /* <DEDUP_REMOVED lines=8> */
.L_x_2993:
[----:B------:R-:W2:Y:S01]  /*1ba90*/  LDL R0, [R1+0x4] ;  /* 0x0000040001007983 */ /* 0x000ea20000100800 */
[----:B------:R-:W-:Y:S01]  /*1baa0*/  BSSY B3, `(.L_x_2994) ;  /* 0x0000005000037945 */ /* 0x000fe20003800000 */
[----:B--2---:R-:W-:Y:S01]  /*1bab0*/  IMAD R3, R7, 0x8, R0 ;  /* 0x0000000807037824 */ /* 0x004fe200078e0200 */
[----:B------:R-:W-:-:S04]  /*1bac0*/  SHF.L.U32 R0, R11, 0x1f, RZ ;  /* 0x0000001f0b007819 */ /* 0x000fc800000006ff */
[----:B------:R-:W1:Y:S02]  /*1bad0*/  SYNCS.PHASECHK.TRANS64.TRYWAIT P0, [R3+URZ+0x28840], R0 ;  /* 0x02884000030075a7 */ /* 0x000e64000800017f */
[----:B-1----:R-:W-:Y:S05]  /*1bae0*/  @!P0 BRA `(.L_x_2995) ;  /* 0x0000005c00348947 */ /* 0x002fea0003800000 */
.L_x_3174:
[----:B------:R-:W-:Y:S05]  /*1baf0*/  BSYNC B3 ;  /* 0x0000000000037941 */ /* 0x000fea0003800000 */
.L_x_2994:
[----:B------:R-:W2:Y:S01]  /*1bb00*/  S2R R5, SR_TID.X ;  /* 0x0000000000057919 */ /* 0x000ea20000002100 */
[----:B------:R-:W-:Y:S01]  /*1bb10*/  BSSY B3, `(.L_x_2996) ;  /* 0x000000b000037945 */ /* 0x000fe20003800000 */
[----:B--2---:R-:W-:-:S04]  /*1bb20*/  LOP3.LUT R5, R5, 0x7f, RZ, 0xc0, !PT ;  /* 0x0000007f05057812 */ /* 0x004fc800078ec0ff */
[----:B------:R-:W-:-:S13]  /*1bb30*/  ISETP.NE.AND P1, PT, R5, RZ, PT ;  /* 0x000000ff0500720c */ /* 0x000fda0003f25270 */
[----:B------:R-:W-:Y:S05]  /*1bb40*/  @P1 BRA `(.L_x_2997) ;  /* 0x00000000001c1947 */ /* 0x000fea0003800000 */
[----:B------:R-:W2:Y:S01]  /*1bb50*/  S2R R5, SR_TID.X ;  /* 0x0000000000057919 */ /* 0x000ea20000002100 */
[----:B-1----:R-:W-:-:S04]  /*1bb60*/  MOV R0, 0x8000 ;  /* 0x0000800000007802 */ /* 0x002fc80000000f00 */
[----:B------:R3:W-:Y:S01]  /*1bb70*/  SYNCS.ARRIVE.TRANS64 RZ, [R3+URZ+0x28830], R0 ;  /* 0x0288300003ff79a7 */ /* 0x0007e2000800003f */
[----:B--2---:R-:W-:-:S04]  /*1bb80*/  LOP3.LUT R5, R5, 0x1f, RZ, 0xc0, !PT ;  /* 0x0000001f05057812 */ /* 0x004fc800078ec0ff */
[----:B------:R-:W-:-:S13]  /*1bb90*/  ISETP.NE.AND P0, PT, R5, RZ, PT ;  /* 0x000000ff0500720c */ /* 0x000fda0003f05270 */
[----:B---3--:R-:W-:Y:S05]  /*1bba0*/  @!P0 BRA `(.L_x_2997) ;  /* 0x0000000000048947 */ /* 0x008fea0003800000 */
[----:B------:R-:W-:Y:S01]  /*1bbb0*/  BPT.TRAP 0x1 ;  /* 0x000000040000795c */ /* 0x000fe20000300000 */
.L_x_2997:
[----:B------:R-:W-:Y:S05]  /*1bbc0*/  BSYNC B3 ;  /* 0x0000000000037941 */ /* 0x000fea0003800000 */
.L_x_2996:
[----:B------:R-:W2:Y:S04]  /*1bbd0*/  LDL R5, [R1+0x4] ;  /* 0x0000040001057983 */ /* 0x000ea80000100800 */
[----:B-1----:R-:W3:Y:S01]  /*1bbe0*/  LDL R0, [R1+0x18] ;  /* 0x0000180001007983 */ /* 0x002ee20000100800 */
[----:B0-----:R-:W-:Y:S01]  /*1bbf0*/  IMAD.MOV.U32 R9, RZ, RZ, RZ ;  /* 0x000000ffff097224 */ /* 0x001fe200078e00ff */
        /* <DEDUP_REMOVED lines=10> */
.L_x_2998:
        /* <DEDUP_REMOVED lines=16> */
.L_x_2999:
        /* <DEDUP_REMOVED lines=17> */
.L_x_3175:
[----:B------:R-:W-:Y:S05]  /*1beb0*/  BSYNC B3 ;  /* 0x0000000000037941 */ /* 0x000fea0003800000 */
.L_x_3000:
[----:B------:R1:W5:Y:S04]  /*1bec0*/  LDL R15, [R1+0x4] ;  /* 0x00000400010f7983 */ /* 0x0003680000100800 */
[----:B------:R1:W5:Y:S01]  /*1bed0*/  LDL R8, [R1+0x8] ;  /* 0x0000080001087983 */ /* 0x0003620000100800 */
[----:B------:R-:W-:Y:S01]  /*1bee0*/  BSSY B3, `(.L_x_3002) ;  /* 0x000000c000037945 */ /* 0x000fe20003800000 */
[----:B------:R-:W-:Y:S02]  /*1bef0*/  IMAD.MOV.U32 R12, RZ, RZ, 0x0 ;  /* 0x00000000ff0c7424 */ /* 0x000fe400078e00ff */
[----:B------:R-:W-:Y:S01]  /*1bf00*/  IMAD.MOV.U32 R13, RZ, RZ, 0x14f00000 ;  /* 0x14f00000ff0d7424 */ /* 0x000fe200078e00ff */
[----:B------:R-:W-:Y:S06]  /*1bf10*/  @P1 BRA `(.L_x_3003) ;  /* 0x0000000000201947 */ /* 0x000fec0003800000 */
[----:B------:R-:W2:Y:S01]  /*1bf20*/  S2R R5, SR_TID.X ;  /* 0x0000000000057919 */ /* 0x000ea20000002100 */
[----:B0----5:R-:W-:Y:S01]  /*1bf30*/  IMAD R0, R8, 0x8, R15 ;  /* 0x0000000808007824 */ /* 0x021fe200078e020f */
[----:B------:R-:W-:-:S04]  /*1bf40*/  MOV R3, 0x8000 ;  /* 0x0000800000037802 */ /* 0x000fc80000000f00 */
[----:B------:R3:W-:Y:S01]  /*1bf50*/  SYNCS.ARRIVE.TRANS64 RZ, [R0+URZ+0x28850], R3 ;  /* 0x0288500300ff79a7 */ /* 0x0007e2000800003f */
[----:B--2---:R-:W-:-:S04]  /*1bf60*/  LOP3.LUT R5, R5, 0x1f, RZ, 0xc0, !PT ;  /* 0x0000001f05057812 */ /* 0x004fc800078ec0ff */
[----:B------:R-:W-:-:S13]  /*1bf70*/  ISETP.NE.AND P0, PT, R5, RZ, PT ;  /* 0x000000ff0500720c */ /* 0x000fda0003f05270 */
[----:B---3--:R-:W-:Y:S05]  /*1bf80*/  @!P0 BRA `(.L_x_3003) ;  /* 0x0000000000048947 */ /* 0x008fea0003800000 */
[----:B------:R-:W-:Y:S01]  /*1bf90*/  BPT.TRAP 0x1 ;  /* 0x000000040000795c */ /* 0x000fe20000300000 */
.L_x_3003:
[----:B------:R-:W-:Y:S05]  /*1bfa0*/  BSYNC B3 ;  /* 0x0000000000037941 */ /* 0x000fea0003800000 */
.L_x_3002:
[----:B------:R-:W2:Y:S04]  /*1bfb0*/  LDL R5, [R1+0x18] ;  /* 0x0000180001057983 */ /* 0x000ea80000100800 */
[----:B0-----:R-:W2:Y:S01]  /*1bfc0*/  LDL.LU R3, [R1+0xc] ;  /* 0x00000c0001037983 */ /* 0x001ea20000300800 */
[----:B------:R-:W-:Y:S01]  /*1bfd0*/  R2UR UR10, R9 ;  /* 0x00000000090a72ca */ /* 0x000fe200000e0000 */
[--C-:B-----5:R-:W-:Y:S01]  /*1bfe0*/  IMAD R0, R8, 0x8, R15.reuse ;  /* 0x0000000808007824 */ /* 0x120fe200078e020f */
        /* <DEDUP_REMOVED lines=9> */
.L_x_3004:
        /* <DEDUP_REMOVED lines=16> */
.L_x_3005:
        /* <DEDUP_REMOVED lines=13> */
.L_x_2992:
[----:B------:R-:W-:Y:S05]  /*1c250*/  BSYNC B1 ;  /* 0x0000000000017941 */ /* 0x000fea0003800000 */
.L_x_2991:
[----:B------:R-:W2:Y:S04]  /*1c260*/  LDL.LU R0, [R1+0x34] ;  /* 0x0000340001007983 */ /* 0x000ea80000300800 */
[----:B------:R3:W-:Y:S04]  /*1c270*/  STL [R1+0x8], R7 ;  /* 0x0000080701007387 */ /* 0x0007e80000100800 */
[----:B------:R3:W-:Y:S02]  /*1c280*/  STL [R1+0x14], R11 ;  /* 0x0000140b01007387 */ /* 0x0007e40000100800 */
[----:B--23--:R-:W-:-:S07]  /*1c290*/  VIADD R0, R0, 0xfffffffd ;  /* 0xfffffffd00007836 */ /* 0x00cfce0000000000 */
.L_x_2990:
[----:B------:R-:W-:Y:S05]  /*1c2a0*/  BSYNC B2 ;  /* 0x0000000000027941 */ /* 0x000fea0003800000 */
.L_x_2989:
[----:B------:R-:W-:-:S13]  /*1c2b0*/  ISETP.NE.AND P0, PT, R2, RZ, PT ;  /* 0x000000ff0200720c */ /* 0x000fda0003f05270 */
[----:B------:R-:W-:Y:S05]  /*1c2c0*/  @!P0 BRA `(.L_x_2988) ;  /* 0x0000001400008947 */ /* 0x000fea0003800000 */
[----:B------:R3:W5:Y:S02]  /*1c2d0*/  LDL R7, [R1] ;  /* 0x0000000001077983 */ /* 0x0007640000100800 */
.L_x_3036:
[----:B0-2---:R-:W2:Y:S04]  /*1c2e0*/  LDL R4, [R1+0x24] ;  /* 0x0000240001047983 */ /* 0x005ea80000100800 */
[----:B------:R-:W4:Y:S04]  /*1c2f0*/  LDL R3, [R1+0x8] ;  /* 0x0000080001037983 */ /* 0x000f280000100800 */
[----:B---3--:R-:W3:Y:S01]  /*1c300*/  LDL R2, [R1+0x14] ;  /* 0x0000140001027983 */ /* 0x008ee20000100800 */
[----:B------:R-:W-:Y:S05]  /*1c310*/  YIELD ;  /* 0x0000000000007946 */ /* 0x000fea0003800000 */
[----:B------:R-:W-:Y:S01]  /*1c320*/  BSSY B1, `(.L_x_3006) ;  /* 0x000009a000017945 */ /* 0x000fe20003800000 */
[----:B--2---:R-:W-:Y:S01]  /*1c330*/  LOP3.LUT P1, RZ, R4, 0x1, RZ, 0xc0, !PT ;  /* 0x0000000104ff7812 */ /* 0x004fe2000782c0ff */
[----:B----4-:R-:W-:-:S05]  /*1c340*/  VIADD R4, R3, 0x1 ;  /* 0x0000000103047836 */ /* 0x010fca0000000000 */
[----:B------:R-:W-:-:S04]  /*1c350*/  ISETP.NE.AND P0, PT, R4, 0x2, PT ;  /* 0x000000020400780c */ /* 0x000fc80003f05270 */
[----:B------:R-:W-:Y:S02]  /*1c360*/  SEL R5, RZ, 0x1, P0 ;  /* 0x00000001ff057807 */ /* 0x000fe40000000000 */
[----:B------:R-:W-:Y:S02]  /*1c370*/  SEL R4, R4, RZ, P0 ;  /* 0x000000ff04047207 */ /* 0x000fe40000000000 */
[----:B---3--:R-:W-:Y:S01]  /*1c380*/  LOP3.LUT R5, R2, R5, RZ, 0x3c, !PT ;  /* 0x0000000502057212 */ /* 0x008fe200078e3cff */
        /* <DEDUP_REMOVED lines=20> */
[----:B------:R-:W-:-:S05]  /*1c4d0*/  IMAD.WIDE.U32 R2, R9, UR6, R2 ;  /* 0x0000000609027c25 */ /* 0x000fca000f8e0002 */
[----:B------:R-:W-:Y:S02]  /*1c4e0*/  IADD3 R3, R6, R3, RZ ;  /* 0x0000000306037210 */ /* 0x000fe40007ffe0ff */
[----:B------:R-:W-:-:S04]  /*1c4f0*/  LEA R6, P0, R2, UR4, 0x2 ;  /* 0x0000000402067c11 */ /* 0x000fc8000f8010ff */
[----:B------:R-:W-:-:S06]  /*1c500*/  LEA.HI.X R7, R2, UR5, R3, 0x2, P0 ;  /* 0x0000000502077c11 */ /* 0x000fcc00080f1403 */
[----:B------:R0:W5:Y:S03]  /*1c510*/  LDG.E R7, desc[UR40][R6.64] ;  /* 0x0000002806077981 */ /* 0x000166000c1e1900 */
.L_x_3008:
[----:B------:R-:W2:Y:S01]  /*1c520*/  LDL R2, [R1+0x4] ;  /* 0x0000040001027983 */ /* 0x000ea20000100800 */
[----:B------:R-:W-:Y:S01]  /*1c530*/  BSSY B2, `(.L_x_3009) ;  /* 0x0000005000027945 */ /* 0x000fe20003800000 */
[----:B--2---:R-:W-:Y:S01]  /*1c540*/  IMAD R3, R4, 0x8, R2 ;  /* 0x0000000804037824 */ /* 0x004fe200078e0202 */
[----:B------:R-:W-:-:S04]  /*1c550*/  SHF.L.U32 R2, R5, 0x1f, RZ ;  /* 0x0000001f05027819 */ /* 0x000fc800000006ff */
[----:B------:R-:W2:Y:S02]  /*1c560*/  SYNCS.PHASECHK.TRANS64.TRYWAIT P0, [R3+URZ+0x28840], R2 ;  /* 0x02884002030075a7 */ /* 0x000ea4000800017f */
[----:B--2---:R-:W-:Y:S05]  /*1c570*/  @!P0 BRA `(.L_x_3010) ;  /* 0x0000005000b88947 */ /* 0x004fea0003800000 */
.L_x_3176:
[----:B------:R-:W-:Y:S05]  /*1c580*/  BSYNC B2 ;  /* 0x0000000000027941 */ /* 0x000fea0003800000 */
.L_x_3009:
        /* <DEDUP_REMOVED lines=12> */
.L_x_3012:
[----:B------:R-:W-:Y:S05]  /*1c650*/  BSYNC B2 ;  /* 0x0000000000027941 */ /* 0x000fea0003800000 */
.L_x_3011:
        /* <DEDUP_REMOVED lines=10> */
[----:B--2---:R-:W-:Y:S01]  /*1c700*/  IMAD R2, R4, 0x8000, R2 ;  /* 0x0000800004027824 */ /* 0x004fe200078e0202 */
[----:B---3--:R-:W-:-:S03]  /*1c710*/  LEA R6, R8, R6, 0x7 ;  /* 0x0000000608067211 */ /* 0x008fc600078e38ff */
[----:B------:R-:W-:-:S08]  /*1c720*/  VIADD R9, R2, 0x18400 ;  /* 0x0001840002097836 */ /* 0x000fd00000000000 */
.L_x_3013:
        /* <DEDUP_REMOVED lines=16> */
.L_x_3014:
        /* <DEDUP_REMOVED lines=17> */
.L_x_3177:
[----:B------:R-:W-:Y:S05]  /*1c940*/  BSYNC B2 ;  /* 0x0000000000027941 */ /* 0x000fea0003800000 */
.L_x_3015:
[----:B------:R-:W-:Y:S01]  /*1c950*/  BSSY B2, `(.L_x_3017) ;  /* 0x000000b000027945 */ /* 0x000fe20003800000 */
[----:B------:R-:W-:Y:S01]  /*1c960*/  IMAD.MOV.U32 R12, RZ, RZ, 0x0 ;  /* 0x00000000ff0c7424 */ /* 0x000fe200078e00ff */
[----:B------:R-:W-:Y:S02]  /*1c970*/  MOV R13, 0x14f00000 ;  /* 0x14f00000000d7802 */ /* 0x000fe40000000f00 */
        /* <DEDUP_REMOVED lines=8> */
.L_x_3018:
[----:B------:R-:W-:Y:S05]  /*1ca00*/  BSYNC B2 ;  /* 0x0000000000027941 */ /* 0x000fea0003800000 */
.L_x_3017:
        /* <DEDUP_REMOVED lines=14> */
.L_x_3019:
        /* <DEDUP_REMOVED lines=16> */
.L_x_3020:
        /* <DEDUP_REMOVED lines=13> */
.L_x_3007:
[----:B------:R-:W-:Y:S05]  /*1ccc0*/  BSYNC B1 ;  /* 0x0000000000017941 */ /* 0x000fea0003800000 */
.L_x_3006:
        /* <DEDUP_REMOVED lines=12> */
[----:B------:R-:W-:Y:S01]  /*1cd90*/  VIADD R6, R0, 0xffffffff ;  /* 0xffffffff00067836 */ /* 0x000fe20000000000 */
        /* <DEDUP_REMOVED lines=22> */
.L_x_3023:
[----:B------:R-:W4:Y:S01]  /*1cf00*/  LDL R2, [R1+0x4] ;  /* 0x0000040001027983 */ /* 0x000f220000100800 */
[----:B------:R-:W-:Y:S01]  /*1cf10*/  SHF.L.U32 R3, R11, 0x1f, RZ ;  /* 0x0000001f0b037819 */ /* 0x000fe200000006ff */
[----:B------:R-:W-:Y:S01]  /*1cf20*/  BSSY B2, `(.L_x_3024) ;  /* 0x0000004000027945 */ /* 0x000fe20003800000 */
[----:B----4-:R-:W-:-:S04]  /*1cf30*/  LEA R2, R12, R2, 0x3 ;  /* 0x000000020c027211 */ /* 0x010fc800078e18ff */
[----:B------:R-:W4:Y:S02]  /*1cf40*/  SYNCS.PHASECHK.TRANS64.TRYWAIT P0, [R2+URZ+0x28840], R3 ;  /* 0x02884003020075a7 */ /* 0x000f24000800017f */
[----:B----4-:R-:W-:Y:S05]  /*1cf50*/  @!P0 BRA `(.L_x_3025) ;  /* 0x0000004800688947 */ /* 0x010fea0003800000 */
.L_x_3178:
[----:B------:R-:W-:Y:S05]  /*1cf60*/  BSYNC B2 ;  /* 0x0000000000027941 */ /* 0x000fea0003800000 */
.L_x_3024:
        /* <DEDUP_REMOVED lines=12> */
.L_x_3027:
[----:B------:R-:W-:Y:S05]  /*1d030*/  BSYNC B2 ;  /* 0x0000000000027941 */ /* 0x000fea0003800000 */
.L_x_3026:
[----:B----4-:R-:W3:Y:S04]  /*1d040*/  LDL R2, [R1+0x8] ;  /* 0x0000080001027983 */ /* 0x010ee80000100800 */
[----:B------:R-:W4:Y:S04]  /*1d050*/  LDL R9, [R1+0x4] ;  /* 0x0000040001097983 */ /* 0x000f280000100800 */
        /* <DEDUP_REMOVED lines=8> */
[C---:B---3--:R-:W-:Y:S02]  /*1d0e0*/  IMAD R3, R2.reuse, 0x8, R10 ;  /* 0x0000000802037824 */ /* 0x048fe400078e020a */
[----:B----4-:R-:W-:Y:S02]  /*1d0f0*/  IMAD R2, R2, 0x8000, R9 ;  /* 0x0000800002027824 */ /* 0x010fe400078e0209 */
[----:B------:R-:W-:Y:S01]  /*1d100*/  VIADD R3, R3, 0x30 ;  /* 0x0000003003037836 */ /* 0x000fe20000000000 */
[----:B------:R-:W-:Y:S01]  /*1d110*/  LEA R8, R6, R8, 0x7 ;  /* 0x0000000806087211 */ /* 0x000fe200078e38ff */
[----:B------:R-:W-:-:S07]  /*1d120*/  VIADD R9, R2, 0x18400 ;  /* 0x0001840002097836 */ /* 0x000fce0000000000 */
.L_x_3028:
        /* <DEDUP_REMOVED lines=16> */
.L_x_3029:
        /* <DEDUP_REMOVED lines=15> */
.L_x_3179:
[----:B------:R-:W-:Y:S05]  /*1d320*/  BSYNC B2 ;  /* 0x0000000000027941 */ /* 0x000fea0003800000 */
.L_x_3030:
[----:B------:R-:W-:Y:S01]  /*1d330*/  BSSY B2, `(.L_x_3032) ;  /* 0x000000b000027945 */ /* 0x000fe20003800000 */
[----:B------:R-:W-:Y:S01]  /*1d340*/  IMAD.MOV.U32 R8, RZ, RZ, 0x0 ;  /* 0x00000000ff087424 */ /* 0x000fe200078e00ff */
[----:B------:R-:W-:Y:S02]  /*1d350*/  MOV R9, 0x14f00000 ;  /* 0x14f0000000097802 */ /* 0x000fe40000000f00 */
        /* <DEDUP_REMOVED lines=8> */
.L_x_3033:
[----:B------:R-:W-:Y:S05]  /*1d3e0*/  BSYNC B2 ;  /* 0x0000000000027941 */ /* 0x000fea0003800000 */
.L_x_3032:
        /* <DEDUP_REMOVED lines=13> */
.L_x_3034:
        /* <DEDUP_REMOVED lines=16> */
.L_x_3035:
        /* <DEDUP_REMOVED lines=13> */
.L_x_3022:
[----:B------:R-:W-:Y:S05]  /*1d690*/  BSYNC B1 ;  /* 0x0000000000017941 */ /* 0x000fea0003800000 */
.L_x_3021:
[C---:B------:R-:W-:Y:S01]  /*1d6a0*/  ISETP.GT.AND P0, PT, R0.reuse, 0x1, PT ;  /* 0x000000010000780c */ /* 0x040fe20003f04270 */
[----:B------:R-:W-:-:S12]  /*1d6b0*/  VIADD R0, R0, 0xfffffffe ;  /* 0xfffffffe00007836 */ /* 0x000fd80000000000 */
[----:B------:R-:W-:Y:S05]  /*1d6c0*/  @P0 BRA `(.L_x_3036) ;  /* 0xffffffec00040947 */ /* 0x000fea000383ffff */
.L_x_2988:
[----:B------:R-:W-:Y:S05]  /*1d6d0*/  BSYNC B0 ;  /* 0x0000000000007941 */ /* 0x000fea0003800000 */
.L_x_2987:
[----:B------:R-:W4:Y:S01]  /*1d6e0*/  S2R R3, SR_TID.X ;  /* 0x0000000000037919 */ /* 0x000f220000002100 */
[----:B------:R-:W-:Y:S01]  /*1d6f0*/  BSSY B0, `(.L_x_3037) ;  /* 0x0000010000007945 */ /* 0x000fe20003800000 */
[----:B----4-:R-:W-:-:S04]  /*1d700*/  LOP3.LUT R3, R3, 0x7f, RZ, 0xc0, !PT ;  /* 0x0000007f03037812 */ /* 0x010fc800078ec0ff */
[----:B------:R-:W-:-:S13]  /*1d710*/  ISETP.NE.AND P0, PT, R3, RZ, PT ;  /* 0x000000ff0300720c */ /* 0x000fda0003f05270 */
[----:B------:R-:W-:Y:S05]  /*1d720*/  @P0 BRA `(.L_x_3038) ;  /* 0x0000000000300947 */ /* 0x000fea0003800000 */
[----:B------:R-:W4:Y:S01]  /*1d730*/  S2R R2, SR_LANEID ;  /* 0x0000000000027919 */ /* 0x000f220000000000 */
[----:B------:R-:W-:Y:S01]  /*1d740*/  VOTEU.ANY UR4, UPT, PT ;  /* 0x0000000000047886 */ /* 0x000fe200038e0100 */
[----:B0-2---:R-:W0:Y:S01]  /*1d750*/  LDC.64 R4, c[0x0][0xc60] ;  /* 0x00031800ff047b82 */ /* 0x005e220000000a00 */
[----:B------:R-:W4:Y:S02]  /*1d760*/  FLO.U32 R0, UR4 ;  /* 0x0000000400007d00 */ /* 0x000f2400080e0000 */
[----:B----4-:R-:W-:-:S06]  /*1d770*/  ISETP.EQ.U32.AND P0, PT, R0, R2, PT ;  /* 0x000000020000720c */ /* 0x010fcc0003f02070 */
[----:B------:R-:W0:Y:S07]  /*1d780*/  POPC R2, UR4 ;  /* 0x0000000400027d09 */ /* 0x000e2e0008000000 */
[----:B0-----:R-:W2:Y:S04]  /*1d790*/  @P0 ATOMG.E.ADD.STRONG.GPU PT, R2, desc[UR40][R4.64], R2 ;  /* 0x00000002040209a8 */ /* 0x001ea800081ee1e8 */
[----:B--2---:R0:W2:Y:S02]  /*1d7a0*/  SHFL.IDX PT, R2, R2, R0, 0x1f ;  /* 0x00001f0002027589 */ /* 0x0040a400000e0000 */
[----:B0-----:R-:W0:Y:S02]  /*1d7b0*/  S2R R0, SR_LTMASK ;  /* 0x0000000000007919 */ /* 0x001e240000003900 */
[----:B0-----:R-:W-:-:S06]  /*1d7c0*/  LOP3.LUT R0, R0, UR4, RZ, 0xc0, !PT ;  /* 0x0000000400007c12 */ /* 0x001fcc000f8ec0ff */
[----:B------:R-:W2:Y:S02]  /*1d7d0*/  POPC R0, R0 ;  /* 0x0000000000007309 */ /* 0x000ea40000000000 */
[----:B--2---:R-:W-:-:S07]  /*1d7e0*/  IADD3 R16, R2, UR36, R0 ;  /* 0x0000002402107c10 */ /* 0x004fce000fffe000 */
.L_x_3038:
[----:B------:R-:W-:Y:S05]  /*1d7f0*/  BSYNC B0 ;  /* 0x0000000000007941 */ /* 0x000fea0003800000 */
.L_x_3037:
[----:B------:R-:W4:Y:S01]  /*1d800*/  LDL R0, [R1+0x24] ;  /* 0x0000240001007983 */ /* 0x000f220000100800 */
[----:B------:R-:W-:Y:S01]  /*1d810*/  BSSY B0, `(.L_x_3039) ;  /* 0x0000040000007945 */ /* 0x000fe20003800000 */
[----:B----4-:R-:W-:-:S13]  /*1d820*/  LOP3.LUT P0, RZ, R0, 0x1, RZ, 0xc0, !PT ;  /* 0x0000000100ff7812 */ /* 0x010fda000780c0ff */
[----:B------:R-:W-:Y:S05]  /*1d830*/  @!P0 BRA `(.L_x_3040) ;  /* 0x0000000000f48947 */ /* 0x000fea0003800000 */
[----:B0-2---:R-:W2:Y:S04]  /*1d840*/  LDL R4, [R1+0x4] ;  /* 0x0000040001047983 */ /* 0x005ea80000100800 */
[----:B------:R-:W2:Y:S04]  /*1d850*/  LDL R0, [R1+0x8] ;  /* 0x0000080001007983 */ /* 0x000ea80000100800 */
[----:B------:R-:W4:Y:S01]  /*1d860*/  LDL R2, [R1+0x14] ;  /* 0x0000140001027983 */ /* 0x000f220000100800 */
[----:B------:R-:W-:Y:S01]  /*1d870*/  BSSY B1, `(.L_x_3041) ;  /* 0x0000006000017945 */ /* 0x000fe20003800000 */
[----:B------:R-:W-:Y:S01]  /*1d880*/  ISETP.NE.AND P1, PT, R3, RZ, PT ;  /* 0x000000ff0300720c */ /* 0x000fe20003f25270 */
[----:B--2---:R-:W-:Y:S01]  /*1d890*/  IMAD R0, R0, 0x8, R4 ;  /* 0x0000000800007824 */ /* 0x004fe200078e0204 */
[----:B----4-:R-:W-:-:S04]  /*1d8a0*/  SHF.L.U32 R2, R2, 0x1f, RZ ;  /* 0x0000001f02027819 */ /* 0x010fc800000006ff */
[----:B------:R-:W0:Y:S02]  /*1d8b0*/  SYNCS.PHASECHK.TRANS64.TRYWAIT P0, [R0+URZ+0x28860], R2 ;  /* 0x02886002000075a7 */ /* 0x000e24000800017f */
[----:B0-----:R-:W-:Y:S05]  /*1d8c0*/  @!P0 BRA `(.L_x_3042) ;  /* 0x0000004000348947 */ /* 0x001fea0003800000 */
.L_x_3180:
[----:B------:R-:W-:Y:S05]  /*1d8d0*/  BSYNC B1 ;  /* 0x0000000000017941 */ /* 0x000fea0003800000 */
.L_x_3041:
        /* <DEDUP_REMOVED lines=9> */
.L_x_3044:
[----:B------:R-:W-:Y:S05]  /*1d970*/  BSYNC B1 ;  /* 0x0000000000017941 */ /* 0x000fea0003800000 */
.L_x_3043:
[----:B------:R-:W2:Y:S04]  /*1d980*/  LDL.LU R5, [R1+0x18] ;  /* 0x0000180001057983 */ /* 0x000ea80000300800 */
[----:B------:R-:W2:Y:S04]  /*1d990*/  LDL.LU R3, [R1+0xc] ;  /* 0x00000c0001037983 */ /* 0x000ea80000300800 */
[----:B------:R-:W4:Y:S04]  /*1d9a0*/  LDL R4, [R1+0x4] ;  /* 0x0000040001047983 */ /* 0x000f280000100800 */
[----:B0-----:R-:W4:Y:S01]  /*1d9b0*/  LDL R2, [R1+0x8] ;  /* 0x0000080001027983 */ /* 0x001f220000100800 */
[----:B------:R-:W-:Y:S01]  /*1d9c0*/  UIADD3 UR4, UP0, UR38, 0x470, URZ ;  /* 0x0000047026047890 */ /* 0x000fe2000ff1e03f */
[----:B------:R-:W-:Y:S01]  /*1d9d0*/  PLOP3.LUT P0, PT, PT, PT, PT, 0x80, 0x0 ;  /* 0x000000000000781c */ /* 0x000fe20003f0f070 */
[----:B------:R-:W-:Y:S01]  /*1d9e0*/  UMOV UR6, 0x0 ;  /* 0x0000000000067882 */ /* 0x000fe20000000000 */
[----:B------:R-:W-:Y:S01]  /*1d9f0*/  IADD3 R0, R0, 0x28850, RZ ;  /* 0x0002885000007810 */ /* 0x000fe20007ffe0ff */
[----:B------:R-:W-:Y:S01]  /*1da00*/  UIADD3.X UR5, URZ, UR39, URZ, UP0, !UPT ;  /* 0x000000273f057290 */ /* 0x000fe200087fe43f */
[----:B------:R-:W-:Y:S01]  /*1da10*/  UMOV UR7, 0x14f00000 ;  /* 0x14f0000000077882 */ /* 0x000fe20000000000 */
[----:B------:R-:W-:Y:S01]  /*1da20*/  UMOV UR10, URZ ;  /* 0x0000003f000a7c82 */ /* 0x000fe20008000000 */
[----:B--2---:R-:W-:-:S02]  /*1da30*/  IMAD R3, R3, 0x80, R5 ;  /* 0x0000008003037824 */ /* 0x004fc400078e0205 */
[----:B----4-:R-:W-:-:S04]  /*1da40*/  IMAD R2, R2, 0x8000, R4 ;  /* 0x0000800002027824 */ /* 0x010fc800078e0204 */
[----:B------:R-:W-:-:S07]  /*1da50*/  VIADD R4, R2, 0x400 ;  /* 0x0000040002047836 */ /* 0x000fce0000000000 */
.L_x_3045:
        /* <DEDUP_REMOVED lines=16> */
.L_x_3046:
        /* <DEDUP_REMOVED lines=11> */
.L_x_3040:
[----:B------:R-:W-:Y:S05]  /*1dc10*/  BSYNC B0 ;  /* 0x0000000000007941 */ /* 0x000fea0003800000 */
.L_x_3039:
[----:B------:R-:W4:Y:S04]  /*1dc20*/  LDL.LU R5, [R1+0x8] ;  /* 0x0000080001057983 */ /* 0x000f280000300800 */
[----:B0-2---:R-:W2:Y:S01]  /*1dc30*/  LDL.LU R4, [R1+0x14] ;  /* 0x0000140001047983 */ /* 0x005ea20000300800 */
[----:B----4-:R-:W-:-:S05]  /*1dc40*/  VIADD R0, R5, 0x1 ;  /* 0x0000000105007836 */ /* 0x010fca0000000000 */
[----:B------:R-:W-:-:S04]  /*1dc50*/  ISETP.NE.AND P0, PT, R0, 0x2, PT ;  /* 0x000000020000780c */ /* 0x000fc80003f05270 */
[----:B------:R-:W-:Y:S02]  /*1dc60*/  SEL R2, RZ, 0x1, P0 ;  /* 0x00000001ff027807 */ /* 0x000fe40000000000 */
[----:B------:R-:W-:Y:S02]  /*1dc70*/  SEL R0, R0, RZ, P0 ;  /* 0x000000ff00007207 */ /* 0x000fe40000000000 */
[----:B--2---:R-:W-:-:S03]  /*1dc80*/  LOP3.LUT R4, R4, R2, RZ, 0x3c, !PT ;  /* 0x0000000204047212 */ /* 0x004fc600078e3cff */
[----:B------:R0:W-:Y:S04]  /*1dc90*/  STL [R1+0x8], R0 ;  /* 0x0000080001007387 */ /* 0x0001e80000100800 */
[----:B------:R0:W-:Y:S02]  /*1dca0*/  STL [R1+0x14], R4 ;  /* 0x0000140401007387 */ /* 0x0001e40000100800 */
.L_x_2967:
[----:B------:R-:W-:Y:S05]  /*1dcb0*/  BSYNC B7 ;  /* 0x0000000000077941 */ /* 0x000fea0003800000 */
.L_x_2965:
[----:B0-----:R-:W2:Y:S02]  /*1dcc0*/  LDL R0, [R1+0x24] ;  /* 0x0000240001007983 */ /* 0x001ea40000100800 */
[----:B--2---:R-:W-:-:S13]  /*1dcd0*/  LOP3.LUT P0, RZ, R0, 0x2, RZ, 0xc0, !PT ;  /* 0x0000000200ff7812 */ /* 0x004fda000780c0ff */
[----:B------:R-:W-:Y:S05]  /*1dce0*/  @!P0 BRA `(.L_x_3047) ;  /* 0x0000000000288947 */ /* 0x000fea0003800000 */
[----:B------:R-:W-:Y:S05]  /*1dcf0*/  WARPSYNC.ALL ;  /* 0x0000000000007948 */ /* 0x000fea0003800000 */
[----:B------:R-:W0:Y:S08]  /*1dd00*/  S2UR UR5, SR_CgaCtaId ;  /* 0x00000000000579c3 */ /* 0x000e300000008800 */
[----:B------:R-:W-:Y:S06]  /*1dd10*/  BAR.SYNC.DEFER_BLOCKING 0x5, 0x180 ;  /* 0x0146000000007b1d */ /* 0x000fec0000010000 */
[----:B------:R-:W-:-:S02]  /*1dd20*/  UMOV UR4, 0x400 ;  /* 0x0000040000047882 */ /* 0x000fc40000000000 */
[----:B0-----:R-:W-:-:S06]  /*1dd30*/  ULEA UR4, UR5, UR4, 0x18 ;  /* 0x0000000405047291 */ /* 0x001fcc000f8ec03f */
[----:B------:R-:W-:-:S05]  /*1dd40*/  IMAD.U32 R0, RZ, RZ, UR4 ;  /* 0x00000004ff007e24 */ /* 0x000fca000f8e00ff */
[----:B------:R2:W4:Y:S04]  /*1dd50*/  LDS.128 R16, [R0+0x288d0] ;  /* 0x0288d00000107984 */ /* 0x0005280000000c00 */
[----:B------:R2:W-:Y:S01]  /*1dd60*/  STL [R1+0x4], R0 ;  /* 0x0000040001007387 */ /* 0x0005e20000100800 */
[----:B------:R-:W-:Y:S06]  /*1dd70*/  BAR.ARV 0x4, 0x180 ;  /* 0x0106000000007b1d */ /* 0x000fec0000002000 */
[----:B------:R-:W-:Y:S05]  /*1dd80*/  BRA `(.L_x_3048) ;  /* 0x0000000800d87947 */ /* 0x000fea0003800000 */
.L_x_3047:
[----:B---3--:R-:W0:Y:S01]  /*1dd90*/  S2R R6, SR_TID.X ;  /* 0x0000000000067919 */ /* 0x008e220000002100 */
[----:B------:R-:W-:Y:S01]  /*1dda0*/  UMOV UR4, 0xffffffff ;  /* 0xffffffff00047882 */ /* 0x000fe20000000000 */
[----:B0-----:R-:W-:-:S04]  /*1ddb0*/  LOP3.LUT R6, R6, 0x1f, RZ, 0xc0, !PT ;  /* 0x0000001f06067812 */ /* 0x001fc800078ec0ff */
[----:B------:R-:W-:Y:S01]  /*1ddc0*/  ISETP.NE.AND P0, PT, R6, 0x1f, PT ;  /* 0x0000001f0600780c */ /* 0x000fe20003f05270 */
[----:B------:R-:W-:-:S12]  /*1ddd0*/  BRA.DIV UR4, `(.L_x_3049) ;  /* 0x0000003e04047947 */ /* 0x000fd8000b800000 */
[----:B------:R-:W-:Y:S01]  /*1dde0*/  IMAD.IADD R5, R19, 0x1, R6 ;  /* 0x0000000113057824 */ /* 0x000fe200078e0206 */
[----:B------:R-:W-:-:S04]  /*1ddf0*/  ULDC UR4, c[0x0][0xc3c] ;  /* 0x00030f0000047ab9 */ /* 0x000fc80000000800 */
[----:B------:R-:W-:-:S13]  /*1de00*/  ISETP.GE.OR P1, PT, R5, UR4, !P0 ;  /* 0x0000000405007c0c */ /* 0x000fda000c726670 */
[----:B------:R-:W0:Y:S02]  /*1de10*/  @!P1 LDC.64 R2, c[0x0][0xc80] ;  /* 0x00032000ff029b82 */ /* 0x000e240000000a00 */
[----:B0-----:R-:W-:-:S06]  /*1de20*/  @!P1 IMAD.WIDE R2, R5, 0x4, R2 ;  /* 0x0000000405029825 */ /* 0x001fcc00078e0202 */
[----:B------:R0:W2:Y:S01]  /*1de30*/  @!P1 LDG.E R2, desc[UR40][R2.64] ;  /* 0x0000002802029981 */ /* 0x0000a2000c1e1900 */
[C---:B------:R-:W-:Y:S02]  /*1de40*/  ISETP.GE.U32.AND P2, PT, R6.reuse, 0x2, PT ;  /* 0x000000020600780c */ /* 0x040fe40003f46070 */
[C---:B------:R-:W-:Y:S02]  /*1de50*/  ISETP.GE.U32.AND P3, PT, R6.reuse, 0x4, PT ;  /* 0x000000040600780c */ /* 0x040fe40003f66070 */
[C---:B------:R-:W-:Y:S02]  /*1de60*/  ISETP.GE.U32.AND P4, PT, R6.reuse, 0x8, PT ;  /* 0x000000080600780c */ /* 0x040fe40003f86070 */
[C---:B------:R-:W-:Y:S02]  /*1de70*/  ISETP.GE.U32.AND P5, PT, R6.reuse, 0x10, PT ;  /* 0x000000100600780c */ /* 0x040fe40003fa6070 */
[----:B0-----:R-:W-:Y:S01]  /*1de80*/  MOV R3, RZ ;  /* 0x000000ff00037202 */ /* 0x001fe20000000f00 */
[----:B--2---:R-:W-:Y:S01]  /*1de90*/  @!P1 IMAD.MOV.U32 R3, RZ, RZ, R2 ;  /* 0x000000ffff039224 */ /* 0x004fe200078e0002 */
[----:B------:R-:W-:-:S04]  /*1dea0*/  ISETP.NE.AND P1, PT, R6, RZ, PT ;  /* 0x000000ff0600720c */ /* 0x000fc80003f25270 */
[----:B------:R-:W0:Y:S02]  /*1deb0*/  SHFL.UP PT, R2, R3, 0x1, RZ ;  /* 0x0420000003027989 */ /* 0x000e2400000e00ff */
[----:B0-----:R-:W-:-:S05]  /*1dec0*/  SEL R0, R2, RZ, P1 ;  /* 0x000000ff02007207 */ /* 0x001fca0000800000 */
[----:B------:R-:W-:Y:S02]  /*1ded0*/  IMAD.IADD R2, R3, 0x1, R0 ;  /* 0x0000000103027824 */ /* 0x000fe400078e0200 */
[----:B------:R-:W-:Y:S04]  /*1dee0*/  SHFL.IDX PT, R0, R16, RZ, 0x1f ;  /* 0x00001fff10007589 */ /* 0x000fe800000e0000 */
        /* <DEDUP_REMOVED lines=11> */
[----:B------:R-:W-:Y:S02]  /*1dfa0*/  IADD3 R2, R2, R5, RZ ;  /* 0x0000000502027210 */ /* 0x000fe40007ffe0ff */
[----:B------:R0:W2:Y:S04]  /*1dfb0*/  SHFL.IDX PT, R5, R16, 0x1, 0x1f ;  /* 0x00201f0010057f89 */ /* 0x0000a800000e0000 */
[----:B------:R0:W3:Y:S02]  /*1dfc0*/  SHFL.IDX PT, R16, R2, 0x1f, 0x1f ;  /* 0x03e01f0002107f89 */ /* 0x0000e400000e0000 */
.L_x_3190:
[----:B------:R-:W-:Y:S02]  /*1dfd0*/  ULDC UR4, c[0x0][0xc38] ;  /* 0x00030e0000047ab9 */ /* 0x000fe40000000800 */
[----:B------:R-:W-:-:S04]  /*1dfe0*/  IMAD.U32 R4, RZ, RZ, UR4 ;  /* 0x00000004ff047e24 */ /* 0x000fc8000f8e00ff */
[----:B0--3--:R-:W-:-:S04]  /*1dff0*/  IMAD R16, R16, R4, RZ ;  /* 0x0000000410107224 */ /* 0x009fc800078e02ff */
[----:B--2---:R-:W-:-:S05]  /*1e000*/  IMAD.IADD R5, R5, 0x1, R16 ;  /* 0x0000000105057824 */ /* 0x004fca00078e0210 */
[----:B------:R-:W-:-:S13]  /*1e010*/  ISETP.GT.AND P6, PT, R5, R0, PT ;  /* 0x000000000500720c */ /* 0x000fda0003fc4270 */
[----:B------:R-:W-:Y:S05]  /*1e020*/  @P6 BRA `(.L_x_3050) ;  /* 0x00000000009c6947 */ /* 0x000fea0003800000 */
.L_x_3055:
[----:B0-----:R-:W0:Y:S01]  /*1e030*/  LDC R3, c[0x0][0xc3c] ;  /* 0x00030f00ff037b82 */ /* 0x001e220000000800 */
[----:B------:R-:W-:-:S05]  /*1e040*/  VIADD R19, R19, 0x1f ;  /* 0x0000001f13137836 */ /* 0x000fca0000000000 */
[----:B0-----:R-:W-:-:S13]  /*1e050*/  ISETP.GE.AND P6, PT, R19, R3, PT ;  /* 0x000000031300720c */ /* 0x001fda0003fc6270 */
[----:B------:R-:W-:Y:S05]  /*1e060*/  @P6 BRA `(.L_x_3051) ;  /* 0x0000000400d46947 */ /* 0x000fea0003800000 */
[----:B------:R-:W0:Y:S01]  /*1e070*/  S2R R2, SR_TID.X ;  /* 0x0000000000027919 */ /* 0x000e220000002100 */
[----:B------:R-:W-:Y:S01]  /*1e080*/  BSSY B0, `(.L_x_3052) ;  /* 0x0000009000007945 */ /* 0x000fe20003800000 */
[----:B0-----:R-:W-:-:S05]  /*1e090*/  LOP3.LUT R2, R2, 0x1f, RZ, 0xc0, !PT ;  /* 0x0000001f02027812 */ /* 0x001fca00078ec0ff */
[----:B------:R-:W-:-:S05]  /*1e0a0*/  IMAD.IADD R4, R19, 0x1, R2 ;  /* 0x0000000113047824 */ /* 0x000fca00078e0202 */
[----:B------:R-:W-:Y:S01]  /*1e0b0*/  ISETP.GE.OR P6, PT, R4, R3, !P0 ;  /* 0x000000030400720c */ /* 0x000fe200047c6670 */
[----:B------:R-:W-:-:S12]  /*1e0c0*/  IMAD.MOV.U32 R3, RZ, RZ, RZ ;  /* 0x000000ffff037224 */ /* 0x000fd800078e00ff */
[----:B------:R-:W-:Y:S05]  /*1e0d0*/  @P6 BRA `(.L_x_3053) ;  /* 0x00000000000c6947 */ /* 0x000fea0003800000 */
[----:B------:R-:W0:Y:S02]  /*1e0e0*/  LDC.64 R2, c[0x0][0xc80] ;  /* 0x00032000ff027b82 */ /* 0x000e240000000a00 */
[----:B0-----:R-:W-:-:S06]  /*1e0f0*/  IMAD.WIDE R2, R4, 0x4, R2 ;  /* 0x0000000404027825 */ /* 0x001fcc00078e0202 */
[----:B------:R0:W5:Y:S02]  /*1e100*/  LDG.E R3, desc[UR40][R2.64] ;  /* 0x0000002802037981 */ /* 0x000164000c1e1900 */
.L_x_3053:
[----:B------:R-:W-:Y:S05]  /*1e110*/  BSYNC B0 ;  /* 0x0000000000007941 */ /* 0x000fea0003800000 */
.L_x_3052:
[----:B------:R-:W-:-:S03]  /*1e120*/  UMOV UR4, 0xffffffff ;  /* 0xffffffff00047882 */ /* 0x000fc60000000000 */
[----:B------:R-:W-:Y:S05]  /*1e130*/  BRA.DIV UR4, `(.L_x_3054) ;  /* 0x0000003e04687947 */ /* 0x000fea000b800000 */
[----:B-----5:R-:W0:Y:S02]  /*1e140*/  SHFL.UP PT, R14, R3, 0x1, RZ ;  /* 0x04200000030e7989 */ /* 0x020e2400000e00ff */
        /* <DEDUP_REMOVED lines=14> */
[----:B------:R0:W2:Y:S02]  /*1e230*/  SHFL.IDX PT, R16, R2, 0x1f, 0x1f ;  /* 0x03e01f0002107f89 */ /* 0x0000a400000e0000 */
.L_x_3198:
[----:B------:R-:W-:Y:S02]  /*1e240*/  ULDC UR4, c[0x0][0xc38] ;  /* 0x00030e0000047ab9 */ /* 0x000fe40000000800 */
[----:B------:R-:W-:-:S04]  /*1e250*/  IMAD.U32 R4, RZ, RZ, UR4 ;  /* 0x00000004ff047e24 */ /* 0x000fc8000f8e00ff */
[----:B--2---:R-:W-:-:S05]  /*1e260*/  IMAD R16, R16, R4, RZ ;  /* 0x0000000410107224 */ /* 0x004fca00078e02ff */
[----:B------:R-:W-:-:S04]  /*1e270*/  IADD3 R5, R16, R5, RZ ;  /* 0x0000000510057210 */ /* 0x000fc80007ffe0ff */
[----:B------:R-:W-:-:S13]  /*1e280*/  ISETP.GT.AND P6, PT, R5, R0, PT ;  /* 0x000000000500720c */ /* 0x000fda0003fc4270 */
[----:B------:R-:W-:Y:S05]  /*1e290*/  @!P6 BRA `(.L_x_3055) ;  /* 0xfffffffc0064e947 */ /* 0x000fea000383ffff */
.L_x_3050:
[----:B------:R-:W-:Y:S01]  /*1e2a0*/  IMAD.IADD R16, R5, 0x1, -R16 ;  /* 0x0000000105107824 */ /* 0x000fe200078e0a10 */
[----:B------:R-:W-:-:S03]  /*1e2b0*/  UMOV UR4, 0xffffffff ;  /* 0xffffffff00047882 */ /* 0x000fc60000000000 */
[----:B------:R-:W-:-:S05]  /*1e2c0*/  IMAD R5, R2, R4, R16 ;  /* 0x0000000402057224 */ /* 0x000fca00078e0210 */
[----:B------:R-:W-:Y:S01]  /*1e2d0*/  ISETP.GT.AND P6, PT, R5, R0, PT ;  /* 0x000000000500720c */ /* 0x000fe20003fc4270 */
[----:B------:R-:W-:-:S12]  /*1e2e0*/  BRA.DIV UR4, `(.L_x_3056) ;  /* 0x0000003e04d07947 */ /* 0x000fd8000b800000 */
[----:B------:R-:W-:-:S04]  /*1e2f0*/  VOTE.ANY R5, PT, !P6 ;  /* 0x0000000000057806 */ /* 0x000fc800070e0100 */
[----:B------:R-:W2:Y:S02]  /*1e300*/  POPC R6, R5 ;  /* 0x0000000500067309 */ /* 0x000ea40000000000 */
[----:B--2---:R2:W3:Y:S02]  /*1e310*/  SHFL.IDX PT, R17, R3, R6, 0x1f ;  /* 0x00001f0603117589 */ /* 0x0044e400000e0000 */
.L_x_3202:
[----:B------:R-:W-:Y:S01]  /*1e320*/  ISETP.NE.AND P0, PT, R5, RZ, PT ;  /* 0x000000ff0500720c */ /* 0x000fe20003f05270 */
[----:B------:R-:W-:-:S12]  /*1e330*/  IMAD.MOV.U32 R5, RZ, RZ, RZ ;  /* 0x000000ffff057224 */ /* 0x000fd800078e00ff */
[----:B------:R-:W-:Y:S05]  /*1e340*/  @!P0 BRA `(.L_x_3057) ;  /* 0x0000000000148947 */ /* 0x000fea0003800000 */
[----:B------:R-:W-:Y:S01]  /*1e350*/  UMOV UR4, 0xffffffff ;  /* 0xffffffff00047882 */ /* 0x000fe20000000000 */
[----:B------:R-:W-:Y:S02]  /*1e360*/  VIADD R12, R6, 0xffffffff ;  /* 0xffffffff060c7836 */ /* 0x000fe40000000000 */
[----:B------:R-:W-:Y:S05]  /*1e370*/  BRA.DIV UR4, `(.L_x_3058) ;  /* 0x0000003e04f47947 */ /* 0x000fea000b800000 */
[----:B0-----:R0:W4:Y:S02]  /*1e380*/  SHFL.IDX PT, R2, R2, R12, 0x1f ;  /* 0x00001f0c02027589 */ /* 0x00112400000e0000 */
.L_x_3205:
[----:B----4-:R-:W-:-:S07]  /*1e390*/  IMAD.MOV.U32 R5, RZ, RZ, R2 ;  /* 0x000000ffff057224 */ /* 0x010fce00078e0002 */
.L_x_3057:
[----:B0-2---:R-:W0:Y:S01]  /*1e3a0*/  LDC.64 R2, c[0x0][0xc90] ;  /* 0x00032400ff027b82 */ /* 0x005e220000000a00 */
[----:B------:R-:W-:-:S04]  /*1e3b0*/  IMAD.IADD R19, R6, 0x1, R19 ;  /* 0x0000000106137824 */ /* 0x000fc800078e0213 */
[----:B0-----:R-:W-:-:S05]  /*1e3c0*/  IMAD.WIDE R2, R19, 0x4, R2 ;  /* 0x0000000413027825 */ /* 0x001fca00078e0202 */
[----:B-----5:R-:W3:Y:S01]  /*1e3d0*/  LDG.E R7, desc[UR40][R2.64] ;  /* 0x0000002802077981 */ /* 0x020ee2000c1e1900 */
[----:B------:R-:W-:-:S04]  /*1e3e0*/  IMAD R16, R5, R4, R16 ;  /* 0x0000000405107224 */ /* 0x000fc800078e0210 */
[----:B------:R-:W-:Y:S02]  /*1e3f0*/  IMAD.IADD R0, R0, 0x1, -R16 ;  /* 0x0000000100007824 */ /* 0x000fe400078e0a10 */
[----:B---3--:R-:W-:-:S05]  /*1e400*/  IMAD R6, R17, R7, RZ ;  /* 0x0000000711067224 */ /* 0x008fca00078e02ff */
[----:B------:R-:W-:-:S04]  /*1e410*/  IABS R8, R6 ;  /* 0x0000000600087213 */ /* 0x000fc80000000000 */
[----:B------:R-:W0:Y:S08]  /*1e420*/  I2F.RP R2, R8 ;  /* 0x0000000800027306 */ /* 0x000e300000209400 */
[----:B0-----:R-:W0:Y:S02]  /*1e430*/  MUFU.RCP R2, R2 ;  /* 0x0000000200027308 */ /* 0x001e240000001000 */
[----:B0-----:R-:W-:-:S06]  /*1e440*/  IADD3 R2, R2, 0xffffffe, RZ ;  /* 0x0ffffffe02027810 */ /* 0x001fcc0007ffe0ff */
        /* <DEDUP_REMOVED lines=11> */
[----:B------:R-:W-:Y:S01]  /*1e500*/  @!P1 IMAD.IADD R3, R3, 0x1, -R8 ;  /* 0x0000000103039824 */ /* 0x000fe200078e0a08 */
[----:B------:R-:W-:Y:S02]  /*1e510*/  @!P1 IADD3 R2, R2, 0x1, RZ ;  /* 0x0000000102029810 */ /* 0x000fe40007ffe0ff */
        /* <DEDUP_REMOVED lines=17> */
[----:B0-----:R-:W-:-:S05]  /*1e630*/  IADD3 R2, RZ, -R3, RZ ;  /* 0x80000003ff027210 */ /* 0x001fca0007ffe0ff */
        /* <DEDUP_REMOVED lines=24> */
.L_x_3051:
[----:B------:R-:W-:Y:S01]  /*1e7c0*/  UMOV UR4, URZ ;  /* 0x0000003f00047c82 */ /* 0x000fe20008000000 */
[----:B------:R-:W-:Y:S01]  /*1e7d0*/  UMOV UR5, URZ ;  /* 0x0000003f00057c82 */ /* 0x000fe20008000000 */
[----:B------:R-:W-:Y:S01]  /*1e7e0*/  ULDC UR6, c[0x0][0xc3c] ;  /* 0x00030f0000067ab9 */ /* 0x000fe20000000800 */
[----:B------:R-:W-:Y:S01]  /*1e7f0*/  IMAD.MOV.U32 R16, RZ, RZ, R0 ;  /* 0x000000ffff107224 */ /* 0x000fe200078e0000 */
[----:B------:R-:W-:Y:S01]  /*1e800*/  MOV R18, UR5 ;  /* 0x0000000500127c02 */ /* 0x000fe20008000f00 */
[----:B------:R-:W-:Y:S02]  /*1e810*/  IMAD.U32 R17, RZ, RZ, UR4 ;  /* 0x00000004ff117e24 */ /* 0x000fe4000f8e00ff */
[----:B------:R-:W-:-:S07]  /*1e820*/  IMAD.U32 R19, RZ, RZ, UR6 ;  /* 0x00000006ff137e24 */ /* 0x000fce000f8e00ff */
.L_x_3059:
        /* <DEDUP_REMOVED lines=12> */
.L_x_3048:
[----:B------:R-:W-:Y:S02]  /*1e8f0*/  ULDC UR4, c[0x0][0xc3c] ;  /* 0x00030f0000047ab9 */ /* 0x000fe40000000800 */
[----:B----4-:R-:W-:-:S13]  /*1e900*/  ISETP.GE.AND P0, PT, R19, UR4, PT ;  /* 0x0000000413007c0c */ /* 0x010fda000bf06270 */
[----:B------:R-:W-:Y:S05]  /*1e910*/  @!P0 BRA `(.L_x_3060) ;  /* 0xffffff9800a08947 */ /* 0x000fea000383ffff */
[----:B------:R-:W-:Y:S05]  /*1e920*/  BSYNC B8 ;  /* 0x0000000000087941 */ /* 0x000fea0003800000 */
.L_x_2925:
        /* <DEDUP_REMOVED lines=12> */
.L_x_3206:
[----:B------:R-:W-:Y:S05]  /*1e9f0*/  BSYNC B0 ;  /* 0x0000000000007941 */ /* 0x000fea0003800000 */
.L_x_3061:
[----:B------:R-:W-:-:S03]  /*1ea00*/  UMOV UR4, 0xffffffff ;  /* 0xffffffff00047882 */ /* 0x000fc60000000000 */
[----:B------:R-:W-:Y:S05]  /*1ea10*/  BRA.DIV UR4, `(.L_x_3063) ;  /* 0x0000003a04887947 */ /* 0x000fea000b800000 */
[----:B------:R-:W2:Y:S02]  /*1ea20*/  S2R R2, SR_TID.X ;  /* 0x0000000000027919 */ /* 0x000ea40000002100 */
[----:B--2---:R-:W-:-:S04]  /*1ea30*/  SHF.R.U32.HI R2, RZ, 0x5, R2 ;  /* 0x00000005ff027819 */ /* 0x004fc80000011602 */
[----:B------:R-:W-:-:S05]  /*1ea40*/  LOP3.LUT R2, R2, 0x3, RZ, 0xc0, !PT ;  /* 0x0000000302027812 */ /* 0x000fca00078ec0ff */
[----:B------:R2:W4:Y:S02]  /*1ea50*/  SHFL.IDX PT, R14, R2, RZ, 0x1f ;  /* 0x00001fff020e7589 */ /* 0x00052400000e0000 */
.L_x_3209:
[----:B----4-:R-:W-:-:S13]  /*1ea60*/  ISETP.NE.AND P0, PT, R14, RZ, PT ;  /* 0x000000ff0e00720c */ /* 0x010fda0003f05270 */
[----:B------:R-:W-:Y:S05]  /*1ea70*/  @P0 BRA `(.L_x_2712) ;  /* 0x0000000000940947 */ /* 0x000fea0003800000 */
[----:B------:R-:W-:-:S03]  /*1ea80*/  UMOV UR4, 0xffffffff ;  /* 0xffffffff00047882 */ /* 0x000fc60000000000 */
[----:B------:R-:W-:Y:S05]  /*1ea90*/  BRA.DIV UR4, `(.L_x_3064) ;  /* 0x0000003a049c7947 */ /* 0x000fea000b800000 */
[----:B------:R-:W-:-:S13]  /*1eaa0*/  ELECT P6, URZ, PT ;  /* 0x00000000003f782f */ /* 0x000fda00038c0000 */
.L_x_3212:
[----:B------:R-:W-:Y:S05]  /*1eab0*/  @!P6 BRA `(.L_x_2712) ;  /* 0x000000000084e947 */ /* 0x000fea0003800000 */
[----:B--2---:R-:W2:Y:S02]  /*1eac0*/  LDL.LU R2, [R1+0x58] ;  /* 0x0000580001027983 */ /* 0x004ea40000300800 */
[----:B--2---:R-:W-:-:S04]  /*1ead0*/  LOP3.LUT R2, R2, 0x2, RZ, 0xfc, !PT ;  /* 0x0000000202027812 */ /* 0x004fc800078efcff */
[----:B------:R-:W-:-:S13]  /*1eae0*/  ISETP.NE.AND P2, PT, R2, 0x3, PT ;  /* 0x000000030200780c */ /* 0x000fda0003f45270 */
[----:B------:R-:W-:Y:S05]  /*1eaf0*/  @!P2 BRA `(.L_x_3065) ;  /* 0x000000000004a947 */ /* 0x000fea0003800000 */
[----:B------:R-:W-:Y:S01]  /*1eb00*/  BPT.TRAP 0x1 ;  /* 0x000000040000795c */ /* 0x000fe20000300000 */
.L_x_3065:
[----:B0-----:R-:W2:Y:S04]  /*1eb10*/  LDL R3, [R1+0x8] ;  /* 0x0000080001037983 */ /* 0x001ea80000100800 */
[----:B---3-5:R-:W3:Y:S01]  /*1eb20*/  LDL.LU R7, [R1+0x14] ;  /* 0x0000140001077983 */ /* 0x028ee20000300800 */
[----:B------:R-:W-:-:S04]  /*1eb30*/  VIADD R2, R0, 0x28840 ;  /* 0x0002884000027836 */ /* 0x000fc80000000000 */
[C---:B--2---:R-:W-:Y:S01]  /*1eb40*/  IMAD R6, R3.reuse, 0x8, R2 ;  /* 0x0000000803067824 */ /* 0x044fe200078e0202 */
[----:B------:R-:W-:Y:S02]  /*1eb50*/  IADD3 R3, R3, 0x1, RZ ;  /* 0x0000000103037810 */ /* 0x000fe40007ffe0ff */
[----:B---3--:R-:W-:Y:S02]  /*1eb60*/  SHF.L.U32 R5, R7, 0x1f, RZ ;  /* 0x0000001f07057819 */ /* 0x008fe400000006ff */
[C---:B------:R-:W-:Y:S02]  /*1eb70*/  ISETP.NE.AND P1, PT, R3.reuse, 0x2, PT ;  /* 0x000000020300780c */ /* 0x040fe40003f25270 */
[----:B------:R-:W0:Y:S02]  /*1eb80*/  SYNCS.PHASECHK.TRANS64.TRYWAIT P0, [R6+URZ], R5 ;  /* 0x00000005060075a7 */ /* 0x000e24000800017f */
[----:B------:R-:W-:Y:S02]  /*1eb90*/  SEL R4, RZ, 0x1, P1 ;  /* 0x00000001ff047807 */ /* 0x000fe40000800000 */
[----:B------:R-:W-:-:S02]  /*1eba0*/  SEL R3, R3, RZ, P1 ;  /* 0x000000ff03037207 */ /* 0x000fc40000800000 */
[----:B------:R-:W-:-:S03]  /*1ebb0*/  LOP3.LUT R4, R7, R4, RZ, 0x3c, !PT ;  /* 0x0000000407047212 */ /* 0x000fc600078e3cff */
[----:B------:R-:W-:Y:S01]  /*1ebc0*/  IMAD R7, R3, 0x8, R2 ;  /* 0x0000000803077824 */ /* 0x000fe200078e0202 */
[----:B------:R-:W-:Y:S01]  /*1ebd0*/  SHF.L.U32 R2, R4, 0x1f, RZ ;  /* 0x0000001f04027819 */ /* 0x000fe200000006ff */
[----:B0-----:R-:W-:Y:S06]  /*1ebe0*/  @!P0 BRA `(.L_x_3066) ;  /* 0x0000003800688947 */ /* 0x001fec0003800000 */
.L_x_3213:
[----:B------:R-:W2:Y:S02]  /*1ebf0*/  SYNCS.PHASECHK.TRANS64.TRYWAIT P0, [R7+URZ], R2 ;  /* 0x00000002070075a7 */ /* 0x000ea4000800017f */
[----:B--2---:R-:W-:Y:S05]  /*1ec00*/  @!P0 BRA `(.L_x_3067) ;  /* 0x0000003800748947 */ /* 0x004fea0003800000 */
.L_x_3214:
[----:B------:R-:W-:Y:S05]  /*1ec10*/  @!P2 BRA `(.L_x_3068) ;  /* 0x000000000004a947 */ /* 0x000fea0003800000 */
[----:B------:R-:W-:Y:S01]  /*1ec20*/  BPT.TRAP 0x1 ;  /* 0x000000040000795c */ /* 0x000fe20000300000 */
.L_x_3068:
[----:B------:R-:W3:Y:S01]  /*1ec30*/  LDL.LU R4, [R1+0x8] ;  /* 0x0000080001047983 */ /* 0x000ee20000300800 */
[----:B------:R-:W-:-:S04]  /*1ec40*/  VIADD R0, R0, 0x28860 ;  /* 0x0002886000007836 */ /* 0x000fc80000000000 */
[----:B---3--:R-:W-:-:S04]  /*1ec50*/  IMAD R4, R4, 0x8, R0 ;  /* 0x0000000804047824 */ /* 0x008fc800078e0200 */
[----:B------:R-:W3:Y:S02]  /*1ec60*/  SYNCS.PHASECHK.TRANS64.TRYWAIT P0, [R4+URZ], R5 ;  /* 0x00000005040075a7 */ /* 0x000ee4000800017f */
[----:B---3--:R-:W-:Y:S05]  /*1ec70*/  @!P0 BRA `(.L_x_3069) ;  /* 0x00000038006c8947 */ /* 0x008fea0003800000 */
.L_x_3215:
[----:B------:R-:W-:-:S07]  /*1ec80*/  IMAD R3, R3, 0x8, R0 ;  /* 0x0000000803037824 */ /* 0x000fce00078e0200 */
.L_x_3070:
[----:B----4-:R4:W0:Y:S02]  /*1ec90*/  SYNCS.PHASECHK.TRANS64.TRYWAIT P0, [R3+URZ], R2 ;  /* 0x00000002030075a7 */ /* 0x010824000800017f */
[----:B0-----:R-:W-:Y:S05]  /*1eca0*/  @!P0 NANOSLEEP.SYNCS 0x989680 ;  /* 0x009896800000895d */ /* 0x001fea0003900000 */
[----:B------:R-:W0:Y:S02]  /*1ecb0*/  @!P0 SYNCS.PHASECHK.TRANS64 P0, [R3+URZ], R2 ;  /* 0x00000002030085a7 */ /* 0x000e24000800007f */
[----:B0-----:R-:W-:Y:S05]  /*1ecc0*/  @!P0 BRA `(.L_x_3070) ;  /* 0xfffffffc00f08947 */ /* 0x001fea000383ffff */
.L_x_2712:
[----:B------:R-:W-:Y:S05]  /*1ecd0*/  BSYNC B9 ;  /* 0x0000000000097941 */ /* 0x000fea0003800000 */
.L_x_2709:
[----:B------:R-:W-:Y:S05]  /*1ece0*/  EXIT ;  /* 0x000000000000794d */ /* 0x000fea0003800000 */
.L_x_2734:
[----:B0-----:R0:W1:Y:S02]  /*1ecf0*/  SYNCS.PHASECHK.TRANS64.TRYWAIT P6, [R110+URZ+0x28890], R119 ;  /* 0x028890776e0075a7 */ /* 0x00106400080c017f */
[----:B-1----:R-:W-:Y:S05]  /*1ed00*/  @!P6 NANOSLEEP.SYNCS 0x989680 ;  /* 0x009896800000e95d */ /* 0x002fea0003900000 */
[----:B------:R-:W1:Y:S02]  /*1ed10*/  @!P6 SYNCS.PHASECHK.TRANS64 P6, [R110+URZ+0x28890], R119 ;  /* 0x028890776e00e5a7 */ /* 0x000e6400080c007f */
[----:B-1----:R-:W-:Y:S05]  /*1ed20*/  @!P6 BRA `(.L_x_2734) ;  /* 0xfffffffc00f0e947 */ /* 0x002fea000383ffff */
[----:B------:R-:W-:Y:S05]  /*1ed30*/  BRA `(.L_x_3071) ;  /* 0xfffffe4000ec7947 */ /* 0x000fea000383ffff */
.L_x_2770:
[----:B0-----:R0:W1:Y:S02]  /*1ed40*/  SYNCS.PHASECHK.TRANS64.TRYWAIT P4, [R110+URZ+0x28890], R119 ;  /* 0x028890776e0075a7 */ /* 0x001064000808017f */
[----:B-1----:R-:W-:Y:S05]  /*1ed50*/  @!P4 NANOSLEEP.SYNCS 0x989680 ;  /* 0x009896800000c95d */ /* 0x002fea0003900000 */
[----:B------:R-:W1:Y:S02]  /*1ed60*/  @!P4 SYNCS.PHASECHK.TRANS64 P4, [R110+URZ+0x28890], R119 ;  /* 0x028890776e00c5a7 */ /* 0x000e64000808007f */
[----:B-1----:R-:W-:Y:S05]  /*1ed70*/  @!P4 BRA `(.L_x_2770) ;  /* 0xfffffffc00f0c947 */ /* 0x002fea000383ffff */
[----:B------:R-:W-:Y:S05]  /*1ed80*/  BRA `(.L_x_3072) ;  /* 0xfffffe6800407947 */ /* 0x000fea000383ffff */
.L_x_2787:
[----:B0-----:R0:W1:Y:S02]  /*1ed90*/  SYNCS.PHASECHK.TRANS64.TRYWAIT P3, [R110+URZ+0x28890], R119 ;  /* 0x028890776e0075a7 */ /* 0x001064000806017f */
[----:B-1----:R-:W-:Y:S05]  /*1eda0*/  @!P3 NANOSLEEP.SYNCS 0x989680 ;  /* 0x009896800000b95d */ /* 0x002fea0003900000 */
[----:B------:R-:W1:Y:S02]  /*1edb0*/  @!P3 SYNCS.PHASECHK.TRANS64 P3, [R110+URZ+0x28890], R119 ;  /* 0x028890776e00b5a7 */ /* 0x000e64000806007f */
[----:B-1----:R-:W-:Y:S05]  /*1edc0*/  @!P3 BRA `(.L_x_2787) ;  /* 0xfffffffc00f0b947 */ /* 0x002fea000383ffff */
[----:B------:R-:W-:Y:S05]  /*1edd0*/  BRA `(.L_x_3073) ;  /* 0xfffffe8800647947 */ /* 0x000fea000383ffff */
.L_x_2797:
[----:B--2---:R2:W3:Y:S02]  /*1ede0*/  SYNCS.PHASECHK.TRANS64.TRYWAIT P0, [R110+URZ+0x288b0], R119 ;  /* 0x0288b0776e0075a7 */ /* 0x0044e4000800017f */
[----:B---3--:R-:W-:Y:S05]  /*1edf0*/  @!P0 NANOSLEEP.SYNCS 0x989680 ;  /* 0x009896800000895d */ /* 0x008fea0003900000 */
[----:B------:R-:W3:Y:S02]  /*1ee00*/  @!P0 SYNCS.PHASECHK.TRANS64 P0, [R110+URZ+0x288b0], R119 ;  /* 0x0288b0776e0085a7 */ /* 0x000ee4000800007f */
[----:B---3--:R-:W-:Y:S05]  /*1ee10*/  @!P0 BRA `(.L_x_2797) ;  /* 0xfffffffc00f08947 */ /* 0x008fea000383ffff */
[----:B------:R-:W-:Y:S05]  /*1ee20*/  BRA `(.L_x_3074) ;  /* 0xfffffe9000007947 */ /* 0x000fea000383ffff */
.L_x_2809:
[----:B------:R-:W-:Y:S01]  /*1ee30*/  BSSY B0, `(.L_x_3075) ;  /* 0x0000008000007945 */ /* 0x000fe20003800000 */
[----:B------:R-:W-:Y:S01]  /*1ee40*/  IMAD.MOV.U32 R13, RZ, RZ, R224 ;  /* 0x000000ffff0d7224 */ /* 0x000fe200078e00e0 */
[----:B------:R-:W-:Y:S01]  /*1ee50*/  MOV R12, RZ ;  /* 0x000000ff000c7202 */ /* 0x000fe20000000f00 */
[----:B------:R-:W-:Y:S02]  /*1ee60*/  IMAD.MOV.U32 R11, RZ, RZ, 0x1f ;  /* 0x0000001fff0b7424 */ /* 0x000fe400078e00ff */
[----:B------:R-:W-:-:S07]  /*1ee70*/  IMAD.MOV.U32 R15, RZ, RZ, -0x1 ;  /* 0xffffffffff0f7424 */ /* 0x000fce00078e00ff */
[----:B-----5:R-:W-:Y:S05]  /*1ee80*/  WARPSYNC.COLLECTIVE R15, `(.L_x_3076) ;  /* 0x000000000f087348 */ /* 0x020fea0003c00000 */
[----:B------:R0:W1:Y:S02]  /*1ee90*/  SHFL.IDX P6, R14, R13, R12, R11 ;  /* 0x0000000c0d0e7389 */ /* 0x00006400000c000b */
[----:B01---5:R-:W-:Y:S01]  /*1eea0*/  ENDCOLLECTIVE ;  /* 0x000000000000791b */ /* 0x023fe20003800000 */
.L_x_3076:
[----:B------:R-:W-:Y:S05]  /*1eeb0*/  BSYNC B0 ;  /* 0x0000000000007941 */ /* 0x000fea0003800000 */
.L_x_3075:
[----:B------:R-:W-:Y:S01]  /*1eec0*/  IMAD.MOV.U32 R190, RZ, RZ, R14 ;  /* 0x000000ffffbe7224 */ /* 0x000fe200078e000e */
[----:B------:R-:W-:Y:S06]  /*1eed0*/  BRA `(.L_x_3077) ;  /* 0xfffffe9800607947 */ /* 0x000fec000383ffff */
.L_x_2819:
[----:B------:R-:W-:Y:S01]  /*1eee0*/  BSSY B1, `(.L_x_3078) ;  /* 0x0000008000017945 */ /* 0x000fe20003800000 */
[----:B------:R-:W-:Y:S01]  /*1eef0*/  IMAD.MOV.U32 R13, RZ, RZ, R6 ;  /* 0x000000ffff0d7224 */ /* 0x000fe200078e0006 */
[----:B------:R-:W-:Y:S01]  /*1ef00*/  MOV R11, 0x181f ;  /* 0x0000181f000b7802 */ /* 0x000fe20000000f00 */
[----:B------:R-:W-:Y:S02]  /*1ef10*/  IMAD.MOV.U32 R12, RZ, RZ, RZ ;  /* 0x000000ffff0c7224 */ /* 0x000fe400078e00ff */
[----:B------:R-:W-:-:S07]  /*1ef20*/  IMAD.MOV.U32 R15, RZ, RZ, -0x1 ;  /* 0xffffffffff0f7424 */ /* 0x000fce00078e00ff */
[----:B0-----:R-:W-:Y:S05]  /*1ef30*/  WARPSYNC.COLLECTIVE R15, `(.L_x_3079) ;  /* 0x000000000f087348 */ /* 0x001fea0003c00000 */
[----:B------:R1:W2:Y:S02]  /*1ef40*/  SHFL.IDX P6, R14, R13, R12, R11 ;  /* 0x0000000c0d0e7389 */ /* 0x0002a400000c000b */
[----:B012---:R-:W-:Y:S01]  /*1ef50*/  ENDCOLLECTIVE ;  /* 0x000000000000791b */ /* 0x007fe20003800000 */
.L_x_3079:
[----:B------:R-:W-:Y:S05]  /*1ef60*/  BSYNC B1 ;  /* 0x0000000000017941 */ /* 0x000fea0003800000 */
.L_x_3078:
[----:B------:R-:W-:Y:S01]  /*1ef70*/  IMAD.MOV.U32 R13, RZ, RZ, R5 ;  /* 0x000000ffff0d7224 */ /* 0x000fe200078e0005 */
[----:B------:R-:W-:Y:S01]  /*1ef80*/  MOV R15, 0xffffffff ;  /* 0xffffffff000f7802 */ /* 0x000fe20000000f00 */
[----:B------:R-:W-:Y:S02]  /*1ef90*/  IMAD.MOV.U32 R12, RZ, RZ, RZ ;  /* 0x000000ffff0c7224 */ /* 0x000fe400078e00ff */
[----:B------:R-:W-:Y:S02]  /*1efa0*/  IMAD.MOV.U32 R11, RZ, RZ, 0x181f ;  /* 0x0000181fff0b7424 */ /* 0x000fe400078e00ff */
[----:B------:R-:W-:-:S07]  /*1efb0*/  IMAD.MOV.U32 R0, RZ, RZ, R14 ;  /* 0x000000ffff007224 */ /* 0x000fce00078e000e */
[----:B------:R-:W-:Y:S05]  /*1efc0*/  WARPSYNC.COLLECTIVE R15, `(.L_x_3080) ;  /* 0x000000000f087348 */ /* 0x000fea0003c00000 */
[----:B------:R0:W1:Y:S02]  /*1efd0*/  SHFL.IDX P6, R14, R13, R12, R11 ;  /* 0x0000000c0d0e7389 */ /* 0x00006400000c000b */
[----:B01----:R-:W-:Y:S01]  /*1efe0*/  ENDCOLLECTIVE ;  /* 0x000000000000791b */ /* 0x003fe20003800000 */
.L_x_3080:
[----:B------:R-:W-:Y:S02]  /*1eff0*/  IMAD.MOV.U32 R13, RZ, RZ, R8 ;  /* 0x000000ffff0d7224 */ /* 0x000fe400078e0008 */
[----:B------:R-:W-:-:S07]  /*1f000*/  IMAD.MOV.U32 R3, RZ, RZ, R14 ;  /* 0x000000ffff037224 */ /* 0x000fce00078e000e */
[----:B------:R-:W-:Y:S05]  /*1f010*/  WARPSYNC.COLLECTIVE R15, `(.L_x_3081) ;  /* 0x000000000f087348 */ /* 0x000fea0003c00000 */
[----:B------:R0:W1:Y:S02]  /*1f020*/  SHFL.IDX P6, R14, R13, R12, R11 ;  /* 0x0000000c0d0e7389 */ /* 0x00006400000c000b */
[----:B01----:R-:W-:Y:S01]  /*1f030*/  ENDCOLLECTIVE ;  /* 0x000000000000791b */ /* 0x003fe20003800000 */
.L_x_3081:
[----:B------:R-:W-:Y:S02]  /*1f040*/  IMAD.MOV.U32 R13, RZ, RZ, R7 ;  /* 0x000000ffff0d7224 */ /* 0x000fe400078e0007 */
[----:B------:R-:W-:-:S07]  /*1f050*/  IMAD.MOV.U32 R4, RZ, RZ, R14 ;  /* 0x000000ffff047224 */ /* 0x000fce00078e000e */
[----:B------:R-:W-:Y:S05]  /*1f060*/  WARPSYNC.COLLECTIVE R15, `(.L_x_3082) ;  /* 0x000000000f087348 */ /* 0x000fea0003c00000 */
[----:B------:R0:W1:Y:S02]  /*1f070*/  SHFL.IDX P6, R14, R13, R12, R11 ;  /* 0x0000000c0d0e7389 */ /* 0x00006400000c000b */
[----:B01----:R-:W-:Y:S01]  /*1f080*/  ENDCOLLECTIVE ;  /* 0x000000000000791b */ /* 0x003fe20003800000 */
.L_x_3082:
[----:B------:R-:W-:Y:S05]  /*1f090*/  BRA `(.L_x_3083) ;  /* 0xfffffe9c00ac7947 */ /* 0x000fea000383ffff */
.L_x_2822:
[----:B------:R-:W-:Y:S01]  /*1f0a0*/  BSSY B1, `(.L_x_3084) ;  /* 0x0000008000017945 */ /* 0x000fe20003800000 */
[----:B0-----:R-:W-:Y:S01]  /*1f0b0*/  IMAD.MOV.U32 R13, RZ, RZ, R6 ;  /* 0x000000ffff0d7224 */ /* 0x001fe200078e0006 */
[----:B------:R-:W-:Y:S01]  /*1f0c0*/  MOV R12, 0x1 ;  /* 0x00000001000c7802 */ /* 0x000fe20000000f00 */
[----:B------:R-:W-:Y:S02]  /*1f0d0*/  IMAD.MOV.U32 R11, RZ, RZ, 0x181f ;  /* 0x0000181fff0b7424 */ /* 0x000fe400078e00ff */
[----:B------:R-:W-:-:S07]  /*1f0e0*/  IMAD.MOV.U32 R15, RZ, RZ, -0x1 ;  /* 0xffffffffff0f7424 */ /* 0x000fce00078e00ff */
[----:B-1----:R-:W-:Y:S05]  /*1f0f0*/  WARPSYNC.COLLECTIVE R15, `(.L_x_3085) ;  /* 0x000000000f087348 */ /* 0x002fea0003c00000 */
[----:B------:R0:W2:Y:S02]  /*1f100*/  SHFL.IDX P6, R14, R13, R12, R11 ;  /* 0x0000000c0d0e7389 */ /* 0x0000a400000c000b */
[----:B012---:R-:W-:Y:S01]  /*1f110*/  ENDCOLLECTIVE ;  /* 0x000000000000791b */ /* 0x007fe20003800000 */
.L_x_3085:
[----:B------:R-:W-:Y:S05]  /*1f120*/  BSYNC B1 ;  /* 0x0000000000017941 */ /* 0x000fea0003800000 */
.L_x_3084:
        /* <DEDUP_REMOVED lines=8> */
.L_x_3086:
[----:B------:R-:W-:Y:S02]  /*1f1b0*/  IMAD.MOV.U32 R13, RZ, RZ, R8 ;  /* 0x000000ffff0d7224 */ /* 0x000fe400078e0008 */
[----:B------:R-:W-:-:S07]  /*1f1c0*/  IMAD.MOV.U32 R3, RZ, RZ, R14 ;  /* 0x000000ffff037224 */ /* 0x000fce00078e000e */
[----:B------:R-:W-:Y:S05]  /*1f1d0*/  WARPSYNC.COLLECTIVE R15, `(.L_x_3087) ;  /* 0x000000000f087348 */ /* 0x000fea0003c00000 */
[----:B------:R0:W1:Y:S02]  /*1f1e0*/  SHFL.IDX P6, R14, R13, R12, R11 ;  /* 0x0000000c0d0e7389 */ /* 0x00006400000c000b */
[----:B01----:R-:W-:Y:S01]  /*1f1f0*/  ENDCOLLECTIVE ;  /* 0x000000000000791b */ /* 0x003fe20003800000 */
.L_x_3087:
[----:B------:R-:W-:Y:S02]  /*1f200*/  IMAD.MOV.U32 R13, RZ, RZ, R7 ;  /* 0x000000ffff0d7224 */ /* 0x000fe400078e0007 */
[----:B------:R-:W-:-:S07]  /*1f210*/  IMAD.MOV.U32 R4, RZ, RZ, R14 ;  /* 0x000000ffff047224 */ /* 0x000fce00078e000e */
[----:B------:R-:W-:Y:S05]  /*1f220*/  WARPSYNC.COLLECTIVE R15, `(.L_x_3088) ;  /* 0x000000000f087348 */ /* 0x000fea0003c00000 */
[----:B------:R0:W1:Y:S02]  /*1f230*/  SHFL.IDX P6, R14, R13, R12, R11 ;  /* 0x0000000c0d0e7389 */ /* 0x00006400000c000b */
[----:B01----:R-:W-:Y:S01]  /*1f240*/  ENDCOLLECTIVE ;  /* 0x000000000000791b */ /* 0x003fe20003800000 */
.L_x_3088:
[----:B------:R-:W-:Y:S05]  /*1f250*/  BRA `(.L_x_3089) ;  /* 0xfffffea000187947 */ /* 0x000fea000383ffff */
.L_x_2825:
        /* <DEDUP_REMOVED lines=8> */
.L_x_3091:
[----:B------:R-:W-:Y:S05]  /*1f2e0*/  BSYNC B1 ;  /* 0x0000000000017941 */ /* 0x000fea0003800000 */
.L_x_3090:
        /* <DEDUP_REMOVED lines=8> */
.L_x_3092:
[----:B------:R-:W-:Y:S02]  /*1f370*/  IMAD.MOV.U32 R13, RZ, RZ, R8 ;  /* 0x000000ffff0d7224 */ /* 0x000fe400078e0008 */
[----:B------:R-:W-:-:S07]  /*1f380*/  IMAD.MOV.U32 R3, RZ, RZ, R14 ;  /* 0x000000ffff037224 */ /* 0x000fce00078e000e */
[----:B------:R-:W-:Y:S05]  /*1f390*/  WARPSYNC.COLLECTIVE R15, `(.L_x_3093) ;  /* 0x000000000f087348 */ /* 0x000fea0003c00000 */
[----:B------:R0:W1:Y:S02]  /*1f3a0*/  SHFL.IDX P6, R14, R13, R12, R11 ;  /* 0x0000000c0d0e7389 */ /* 0x00006400000c000b */
[----:B01----:R-:W-:Y:S01]  /*1f3b0*/  ENDCOLLECTIVE ;  /* 0x000000000000791b */ /* 0x003fe20003800000 */
.L_x_3093:
[----:B------:R-:W-:Y:S01]  /*1f3c0*/  MOV R13, R7 ;  /* 0x00000007000d7202 */ /* 0x000fe20000000f00 */
[----:B------:R-:W-:-:S07]  /*1f3d0*/  IMAD.MOV.U32 R4, RZ, RZ, R14 ;  /* 0x000000ffff047224 */ /* 0x000fce00078e000e */
[----:B------:R-:W-:Y:S05]  /*1f3e0*/  WARPSYNC.COLLECTIVE R15, `(.L_x_3094) ;  /* 0x000000000f087348 */ /* 0x000fea0003c00000 */
[----:B------:R0:W1:Y:S02]  /*1f3f0*/  SHFL.IDX P6, R14, R13, R12, R11 ;  /* 0x0000000c0d0e7389 */ /* 0x00006400000c000b */
[----:B01----:R-:W-:Y:S01]  /*1f400*/  ENDCOLLECTIVE ;  /* 0x000000000000791b */ /* 0x003fe20003800000 */
.L_x_3094:
[----:B------:R-:W-:Y:S05]  /*1f410*/  BRA `(.L_x_3095) ;  /* 0xfffffea000747947 */ /* 0x000fea000383ffff */
.L_x_2828:
[----:B------:R-:W-:Y:S01]  /*1f420*/  BSSY B1, `(.L_x_3096) ;  /* 0x0000008000017945 */ /* 0x000fe20003800000 */
[----:B------:R-:W-:Y:S02]  /*1f430*/  IMAD.MOV.U32 R13, RZ, RZ, R6 ;  /* 0x000000ffff0d7224 */ /* 0x000fe400078e0006 */
[----:B------:R-:W-:Y:S02]  /*1f440*/  IMAD.MOV.U32 R12, RZ, RZ, 0x3 ;  /* 0x00000003ff0c7424 */ /* 0x000fe400078e00ff */
[----:B------:R-:W-:Y:S02]  /*1f450*/  IMAD.MOV.U32 R11, RZ, RZ, 0x181f ;  /* 0x0000181fff0b7424 */ /* 0x000fe400078e00ff */
[----:B------:R-:W-:-:S07]  /*1f460*/  IMAD.MOV.U32 R15, RZ, RZ, -0x1 ;  /* 0xffffffffff0f7424 */ /* 0x000fce00078e00ff */
[----:B--2---:R-:W-:Y:S05]  /*1f470*/  WARPSYNC.COLLECTIVE R15, `(.L_x_3097) ;  /* 0x000000000f087348 */ /* 0x004fea0003c00000 */
[----:B------:R0:W1:Y:S02]  /*1f480*/  SHFL.IDX P6, R14, R13, R12, R11 ;  /* 0x0000000c0d0e7389 */ /* 0x00006400000c000b */
[----:B012---:R-:W-:Y:S01]  /*1f490*/  ENDCOLLECTIVE ;  /* 0x000000000000791b */ /* 0x007fe20003800000 */
.L_x_3097:
[----:B------:R-:W-:Y:S05]  /*1f4a0*/  BSYNC B1 ;  /* 0x0000000000017941 */ /* 0x000fea0003800000 */
.L_x_3096:
        /* <DEDUP_REMOVED lines=8> */
.L_x_3098:
[----:B------:R-:W-:Y:S02]  /*1f530*/  IMAD.MOV.U32 R13, RZ, RZ, R8 ;  /* 0x000000ffff0d7224 */ /* 0x000fe400078e0008 */
[----:B------:R-:W-:-:S07]  /*1f540*/  IMAD.MOV.U32 R3, RZ, RZ, R14 ;  /* 0x000000ffff037224 */ /* 0x000fce00078e000e */
[----:B------:R-:W-:Y:S05]  /*1f550*/  WARPSYNC.COLLECTIVE R15, `(.L_x_3099) ;  /* 0x000000000f087348 */ /* 0x000fea0003c00000 */
[----:B------:R0:W1:Y:S02]  /*1f560*/  SHFL.IDX P6, R14, R13, R12, R11 ;  /* 0x0000000c0d0e7389 */ /* 0x00006400000c000b */
[----:B01----:R-:W-:Y:S01]  /*1f570*/  ENDCOLLECTIVE ;  /* 0x000000000000791b */ /* 0x003fe20003800000 */
.L_x_3099:
[----:B------:R-:W-:Y:S01]  /*1f580*/  IMAD.MOV.U32 R13, RZ, RZ, R7 ;  /* 0x000000ffff0d7224 */ /* 0x000fe200078e0007 */
[----:B------:R-:W-:-:S07]  /*1f590*/  MOV R4, R14 ;  /* 0x0000000e00047202 */ /* 0x000fce0000000f00 */
[----:B------:R-:W-:Y:S05]  /*1f5a0*/  WARPSYNC.COLLECTIVE R15, `(.L_x_3100) ;  /* 0x000000000f087348 */ /* 0x000fea0003c00000 */
[----:B------:R0:W1:Y:S02]  /*1f5b0*/  SHFL.IDX P6, R14, R13, R12, R11 ;  /* 0x0000000c0d0e7389 */ /* 0x00006400000c000b */
[----:B01----:R-:W-:Y:S01]  /*1f5c0*/  ENDCOLLECTIVE ;  /* 0x000000000000791b */ /* 0x003fe20003800000 */
.L_x_3100:
[----:B------:R-:W-:Y:S05]  /*1f5d0*/  BRA `(.L_x_3101) ;  /* 0xfffffea000d07947 */ /* 0x000fea000383ffff */
.L_x_2832:
[----:B0-----:R0:W1:Y:S02]  /*1f5e0*/  SYNCS.PHASECHK.TRANS64.TRYWAIT P0, [R2+URZ+0x28800], R5 ;  /* 0x02880005020075a7 */ /* 0x001064000800017f */
[----:B-1----:R-:W-:Y:S05]  /*1f5f0*/  @!P0 NANOSLEEP.SYNCS 0x989680 ;  /* 0x009896800000895d */ /* 0x002fea0003900000 */
[----:B------:R-:W1:Y:S02]  /*1f600*/  @!P0 SYNCS.PHASECHK.TRANS64 P0, [R2+URZ+0x28800], R5 ;  /* 0x02880005020085a7 */ /* 0x000e64000800007f */
[----:B-1----:R-:W-:Y:S05]  /*1f610*/  @!P0 BRA `(.L_x_2832) ;  /* 0xfffffffc00f08947 */ /* 0x002fea000383ffff */
[----:B------:R-:W-:Y:S05]  /*1f620*/  BRA `(.L_x_3102) ;  /* 0xfffffea400887947 */ /* 0x000fea000383ffff */
.L_x_2848:
        /* <DEDUP_REMOVED lines=9> */
.L_x_3104:
[----:B------:R-:W-:Y:S05]  /*1f6c0*/  BSYNC B1 ;  /* 0x0000000000017941 */ /* 0x000fea0003800000 */
.L_x_3103:
[----:B------:R-:W-:Y:S01]  /*1f6d0*/  IMAD.MOV.U32 R13, RZ, RZ, R32 ;  /* 0x000000ffff0d7224 */ /* 0x000fe200078e0020 */
[----:B------:R-:W-:Y:S01]  /*1f6e0*/  MOV R3, R14 ;  /* 0x0000000e00037202 */ /* 0x000fe20000000f00 */
[----:B------:R-:W-:Y:S01]  /*1f6f0*/  IMAD.MOV.U32 R12, RZ, RZ, RZ ;  /* 0x000000ffff0c7224 */ /* 0x000fe200078e00ff */
[----:B------:R-:W-:Y:S01]  /*1f700*/  ISETP.GE.AND P0, PT, R16, R45, PT ;  /* 0x0000002d1000720c */ /* 0x000fe20003f06270 */
[----:B------:R-:W-:Y:S02]  /*1f710*/  IMAD.MOV.U32 R11, RZ, RZ, 0x181f ;  /* 0x0000181fff0b7424 */ /* 0x000fe400078e00ff */
[----:B------:R-:W-:Y:S02]  /*1f720*/  IMAD.MOV.U32 R15, RZ, RZ, -0x1 ;  /* 0xffffffffff0f7424 */ /* 0x000fe400078e00ff */
[----:B------:R-:W-:-:S08]  /*1f730*/  IMAD R0, R192, R5, RZ ;  /* 0x00000005c0007224 */ /* 0x000fd000078e02ff */
[----:B------:R-:W-:Y:S05]  /*1f740*/  WARPSYNC.COLLECTIVE R15, `(.L_x_3105) ;  /* 0x000000000f087348 */ /* 0x000fea0003c00000 */
[----:B------:R0:W1:Y:S02]  /*1f750*/  SHFL.IDX P6, R14, R13, R12, R11 ;  /* 0x0000000c0d0e7389 */ /* 0x00006400000c000b */
[----:B01----:R-:W-:Y:S01]  /*1f760*/  ENDCOLLECTIVE ;  /* 0x000000000000791b */ /* 0x003fe20003800000 */
.L_x_3105:
        /* <DEDUP_REMOVED lines=8> */
.L_x_3106:
[----:B------:R-:W-:-:S05]  /*1f7f0*/  @!P1 IADD3 R4, P2, R4, R7, RZ ;  /* 0x0000000704049210 */ /* 0x000fca0007f5e0ff */
[----:B------:R-:W-:Y:S02]  /*1f800*/  @!P1 IMAD.X R3, R3, 0x1, R6, P2 ;  /* 0x0000000103039824 */ /* 0x000fe400010e0606 */
[----:B------:R-:W-:-:S03]  /*1f810*/  @!P1 IMAD.MOV.U32 R24, RZ, RZ, R4 ;  /* 0x000000ffff189224 */ /* 0x000fc600078e0004 */
[----:B------:R-:W-:Y:S01]  /*1f820*/  @!P1 MOV R25, R3 ;  /* 0x0000000300199202 */ /* 0x000fe20000000f00 */
[----:B------:R-:W-:-:S05]  /*1f830*/  IMAD.MOV.U32 R13, RZ, RZ, R34 ;  /* 0x000000ffff0d7224 */ /* 0x000fca00078e0022 */
[----:B------:R-:W5:Y:S01]  /*1f840*/  @!P1 LD.E.128 R24, desc[UR40][R24.64] ;  /* 0x0000002818189980 */ /* 0x000f62000c101d00 */
[----:B------:R-:W-:-:S07]  /*1f850*/  IMAD.MOV.U32 R5, RZ, RZ, R14 ;  /* 0x000000ffff057224 */ /* 0x000fce00078e000e */
[----:B-----5:R-:W-:Y:S05]  /*1f860*/  WARPSYNC.COLLECTIVE R15, `(.L_x_3107) ;  /* 0x000000000f087348 */ /* 0x020fea0003c00000 */
[----:B------:R0:W1:Y:S02]  /*1f870*/  SHFL.IDX P6, R14, R13, R12, R11 ;  /* 0x0000000c0d0e7389 */ /* 0x00006400000c000b */
[----:B01---5:R-:W-:Y:S01]  /*1f880*/  ENDCOLLECTIVE ;  /* 0x000000000000791b */ /* 0x023fe20003800000 */
.L_x_3107:
        /* <DEDUP_REMOVED lines=9> */
.L_x_3108:
[----:B------:R-:W-:Y:S02]  /*1f920*/  CS2R R46, SRZ ;  /* 0x00000000002e7805 */ /* 0x000fe4000001ff00 */
[----:B------:R-:W-:Y:S02]  /*1f930*/  MOV R13, R32 ;  /* 0x00000020000d7202 */ /* 0x000fe40000000f00 */
        /* <DEDUP_REMOVED lines=10> */
.L_x_3109:
        /* <DEDUP_REMOVED lines=8> */
.L_x_3110:
[----:B------:R-:W-:Y:S02]  /*1fa60*/  IMAD.MOV.U32 R13, RZ, RZ, R34 ;  /* 0x000000ffff0d7224 */ /* 0x000fe400078e0022 */
[----:B------:R-:W-:-:S07]  /*1fa70*/  IMAD.MOV.U32 R9, RZ, RZ, R14 ;  /* 0x000000ffff097224 */ /* 0x000fce00078e000e */
[----:B------:R-:W-:Y:S05]  /*1fa80*/  WARPSYNC.COLLECTIVE R15, `(.L_x_3111) ;  /* 0x000000000f087348 */ /* 0x000fea0003c00000 */
[----:B------:R0:W1:Y:S02]  /*1fa90*/  SHFL.IDX P6, R14, R13, R12, R11 ;  /* 0x0000000c0d0e7389 */ /* 0x00006400000c000b */
[----:B01----:R-:W-:Y:S01]  /*1faa0*/  ENDCOLLECTIVE ;  /* 0x000000000000791b */ /* 0x003fe20003800000 */
.L_x_3111:
[----:B------:R-:W-:Y:S02]  /*1fab0*/  @!P1 IMAD.MOV.U32 R48, RZ, RZ, R26 ;  /* 0x000000ffff309224 */ /* 0x000fe400078e001a */
[----:B------:R-:W-:Y:S02]  /*1fac0*/  @!P1 IMAD.MOV.U32 R49, RZ, RZ, R27 ;  /* 0x000000ffff319224 */ /* 0x000fe400078e001b */
[----:B------:R-:W-:Y:S02]  /*1fad0*/  @!P1 IMAD.MOV.U32 R20, RZ, RZ, R4 ;  /* 0x000000ffff149224 */ /* 0x000fe400078e0004 */
[----:B------:R-:W-:Y:S02]  /*1fae0*/  @!P1 IMAD.MOV.U32 R21, RZ, RZ, R5 ;  /* 0x000000ffff159224 */ /* 0x000fe400078e0005 */
[----:B------:R-:W-:Y:S02]  /*1faf0*/  @!P1 IMAD.MOV.U32 R36, RZ, RZ, R6 ;  /* 0x000000ffff249224 */ /* 0x000fe400078e0006 */
[----:B------:R-:W-:Y:S01]  /*1fb00*/  @!P1 IMAD.MOV.U32 R37, RZ, RZ, R7 ;  /* 0x000000ffff259224 */ /* 0x000fe200078e0007 */
[----:B------:R-:W-:Y:S01]  /*1fb10*/  MOV R25, R49 ;  /* 0x0000003100197202 */ /* 0x000fe20000000f00 */
[----:B------:R-:W-:Y:S01]  /*1fb20*/  IMAD.MOV.U32 R10, RZ, RZ, R48 ;  /* 0x000000ffff0a7224 */ /* 0x000fe200078e0030 */
[----:B------:R-:W-:Y:S01]  /*1fb30*/  MOV R5, R21 ;  /* 0x0000001500057202 */ /* 0x000fe20000000f00 */
[----:B------:R-:W-:-:S02]  /*1fb40*/  IMAD.MOV.U32 R4, RZ, RZ, R20 ;  /* 0x000000ffff047224 */ /* 0x000fc400078e0014 */
[----:B------:R-:W-:Y:S02]  /*1fb50*/  IMAD.MOV.U32 R6, RZ, RZ, R36 ;  /* 0x000000ffff067224 */ /* 0x000fe400078e0024 */
[----:B------:R-:W-:Y:S01]  /*1fb60*/  IMAD.MOV.U32 R7, RZ, RZ, R37 ;  /* 0x000000ffff077224 */ /* 0x000fe200078e0025 */
[----:B------:R-:W-:Y:S02]  /*1fb70*/  PRMT R43, R10, 0x5410, R25 ;  /* 0x000054100a2b7816 */ /* 0x000fe40000000019 */
[----:B------:R-:W-:Y:S02]  /*1fb80*/  CS2R R24, SRZ ;  /* 0x0000000000187805 */ /* 0x000fe4000001ff00 */
[----:B------:R-:W-:Y:S02]  /*1fb90*/  PRMT R65, R6, 0x5410, R4 ;  /* 0x0000541006417816 */ /* 0x000fe40000000004 */
[----:B------:R-:W-:Y:S02]  /*1fba0*/  PRMT R68, R5, 0x7610, R68 ;  /* 0x0000761005447816 */ /* 0x000fe40000000044 */
[----:B------:R-:W-:Y:S01]  /*1fbb0*/  PRMT R64, R64, 0x5410, R7 ;  /* 0x0000541040407816 */ /* 0x000fe20000000007 */
[----:B------:R-:W-:Y:S06]  /*1fbc0*/  BRA `(.L_x_3112) ;  /* 0xfffffebc00447947 */ /* 0x000fec000383ffff */
.L_x_2851:
[----:B------:R-:W-:Y:S01]  /*1fbd0*/  BSSY B1, `(.L_x_3113) ;  /* 0x0000008000017945 */ /* 0x000fe20003800000 */
[----:B------:R-:W-:Y:S01]  /*1fbe0*/  IMAD.MOV.U32 R13, RZ, RZ, R35 ;  /* 0x000000ffff0d7224 */ /* 0x000fe200078e0023 */
[----:B0-----:R-:W-:Y:S01]  /*1fbf0*/  MOV R15, 0xffffffff ;  /* 0xffffffff000f7802 */ /* 0x001fe20000000f00 */
[----:B------:R-:W-:Y:S02]  /*1fc00*/  IMAD.MOV.U32 R12, RZ, RZ, 0x2 ;  /* 0x00000002ff0c7424 */ /* 0x000fe400078e00ff */
[----:B------:R-:W-:-:S07]  /*1fc10*/  IMAD.MOV.U32 R11, RZ, RZ, 0x181f ;  /* 0x0000181fff0b7424 */ /* 0x000fce00078e00ff */
[----:B------:R-:W-:Y:S05]  /*1fc20*/  WARPSYNC.COLLECTIVE R15, `(.L_x_3114) ;  /* 0x000000000f087348 */ /* 0x000fea0003c00000 */
[----:B------:R0:W1:Y:S02]  /*1fc30*/  SHFL.IDX P6, R14, R13, R12, R11 ;  /* 0x0000000c0d0e7389 */ /* 0x00006400000c000b */
[----:B01----:R-:W-:Y:S01]  /*1fc40*/  ENDCOLLECTIVE ;  /* 0x000000000000791b */ /* 0x003fe20003800000 */
.L_x_3114:
[----:B------:R-:W-:Y:S05]  /*1fc50*/  BSYNC B1 ;  /* 0x0000000000017941 */ /* 0x000fea0003800000 */
.L_x_3113:
        /* <DEDUP_REMOVED lines=9> */
.L_x_3115:
[----:B------:R-:W-:Y:S01]  /*1fcf0*/  ISETP.GE.OR P1, PT, R9, R0, P0 ;  /* 0x000000000900720c */ /* 0x000fe20000726670 */
[----:B------:R-:W-:-:S12]  /*1fd00*/  IMAD.MOV.U32 R13, RZ, RZ, R33 ;  /* 0x000000ffff0d7224 */ /* 0x000fd800078e0021 */
[C---:B------:R-:W-:Y:S01]  /*1fd10*/  @!P1 IMAD.SHL.U32 R31, R16.reuse, 0x2, RZ ;  /* 0x00000002101f9824 */ /* 0x040fe200078e00ff */
[----:B------:R-:W-:Y:S02]  /*1fd20*/  @!P1 SHF.L.U64.HI R29, R16, 0x1, R17 ;  /* 0x00000001101d9819 */ /* 0x000fe40000010211 */
[----:B------:R-:W-:-:S07]  /*1fd30*/  MOV R8, R14 ;  /* 0x0000000e00087202 */ /* 0x000fce0000000f00 */
[----:B------:R-:W-:Y:S05]  /*1fd40*/  WARPSYNC.COLLECTIVE R15, `(.L_x_3116) ;  /* 0x000000000f087348 */ /* 0x000fea0003c00000 */
[----:B------:R0:W1:Y:S02]  /*1fd50*/  SHFL.IDX P6, R14, R13, R12, R11 ;  /* 0x0000000c0d0e7389 */ /* 0x00006400000c000b */
[----:B01----:R-:W-:Y:S01]  /*1fd60*/  ENDCOLLECTIVE ;  /* 0x000000000000791b */ /* 0x003fe20003800000 */
.L_x_3116:
[----:B------:R-:W-:-:S04]  /*1fd70*/  @!P1 IADD3 R8, P2, R8, R31, RZ ;  /* 0x0000001f08089210 */ /* 0x000fc80007f5e0ff */
[----:B------:R-:W-:Y:S01]  /*1fd80*/  @!P1 IADD3.X R9, R3, R29, RZ, P2, !PT ;  /* 0x0000001d03099210 */ /* 0x000fe200017fe4ff */
[----:B------:R-:W-:Y:S02]  /*1fd90*/  IMAD.MOV.U32 R13, RZ, RZ, R34 ;  /* 0x000000ffff0d7224 */ /* 0x000fe400078e0022 */
[----:B------:R-:W-:-:S07]  /*1fda0*/  IMAD.MOV.U32 R28, RZ, RZ, R14 ;  /* 0x000000ffff1c7224 */ /* 0x000fce00078e000e */
[----:B------:R-:W-:Y:S05]  /*1fdb0*/  WARPSYNC.COLLECTIVE R15, `(.L_x_3117) ;  /* 0x000000000f087348 */ /* 0x000fea0003c00000 */
[----:B------:R0:W1:Y:S02]  /*1fdc0*/  SHFL.IDX P6, R14, R13, R12, R11 ;  /* 0x0000000c0d0e7389 */ /* 0x00006400000c000b */
[----:B01----:R-:W-:Y:S01]  /*1fdd0*/  ENDCOLLECTIVE ;  /* 0x000000000000791b */ /* 0x003fe20003800000 */
.L_x_3117:
        /* <DEDUP_REMOVED lines=14> */
[----:B------:R-:W-:Y:S01]  /*1fec0*/  @!P1 IMAD.MOV.U32 R53, RZ, RZ, R11 ;  /* 0x000000ffff359224 */ /* 0x000fe200078e000b */
[----:B------:R-:W-:Y:S01]  /*1fed0*/  MOV R12, R51 ;  /* 0x00000033000c7202 */ /* 0x000fe20000000f00 */
[----:B------:R-:W-:Y:S02]  /*1fee0*/  IMAD.MOV.U32 R11, RZ, RZ, 0x181f ;  /* 0x0000181fff0b7424 */ /* 0x000fe400078e00ff */
[----:B------:R-:W-:Y:S01]  /*1fef0*/  @!P1 IMAD.MOV.U32 R52, RZ, RZ, R10 ;  /* 0x000000ffff349224 */ /* 0x000fe200078e000a */
[----:B------:R-:W-:Y:S01]  /*1ff00*/  PRMT R59, R3, 0x5410, R12 ;  /* 0x00005410033b7816 */ /* 0x000fe2000000000c */
[----:B------:R-:W-:-:S02]  /*1ff10*/  IMAD.MOV.U32 R12, RZ, RZ, 0x3 ;  /* 0x00000003ff0c7424 */ /* 0x000fc400078e00ff */
[----:B------:R-:W-:Y:S02]  /*1ff20*/  IMAD.MOV.U32 R8, RZ, RZ, R52 ;  /* 0x000000ffff087224 */ /* 0x000fe400078e0034 */
[----:B------:R-:W-:-:S07]  /*1ff30*/  IMAD.MOV.U32 R9, RZ, RZ, R53 ;  /* 0x000000ffff097224 */ /* 0x000fce00078e0035 */
[----:B-----5:R-:W-:Y:S05]  /*1ff40*/  WARPSYNC.COLLECTIVE R15, `(.L_x_3118) ;  /* 0x000000000f087348 */ /* 0x020fea0003c00000 */
[----:B------:R0:W1:Y:S02]  /*1ff50*/  SHFL.IDX P6, R14, R13, R12, R11 ;  /* 0x0000000c0d0e7389 */ /* 0x00006400000c000b */
[----:B01---5:R-:W-:Y:S01]  /*1ff60*/  ENDCOLLECTIVE ;  /* 0x000000000000791b */ /* 0x023fe20003800000 */
.L_x_3118:
[----:B------:R-:W-:Y:S01]  /*1ff70*/  PRMT R44, R8, 0x5410, R9 ;  /* 0x00005410082c7816 */ /* 0x000fe20000000009 */
[----:B------:R-:W-:Y:S01]  /*1ff80*/  @!P1 IMAD.MOV.U32 R38, RZ, RZ, R28 ;  /* 0x000000ffff269224 */ /* 0x000fe200078e001c */
[----:B------:R-:W-:Y:S01]  /*1ff90*/  @!P1 MOV R40, R30 ;  /* 0x0000001e00289202 */ /* 0x000fe20000000f00 */
[----:B------:R-:W-:Y:S02]  /*1ffa0*/  @!P1 IMAD.MOV.U32 R39, RZ, RZ, R29 ;  /* 0x000000ffff279224 */ /* 0x000fe400078e001d */
[----:B------:R-:W-:Y:S02]  /*1ffb0*/  @!P1 IMAD.MOV.U32 R41, RZ, RZ, R31 ;  /* 0x000000ffff299224 */ /* 0x000fe400078e001f */
[----:B------:R-:W-:Y:S02]  /*1ffc0*/  IMAD.MOV.U32 R8, RZ, RZ, R38 ;  /* 0x000000ffff087224 */ /* 0x000fe400078e0026 */
[----:B------:R-:W-:Y:S02]  /*1ffd0*/  IMAD.MOV.U32 R13, RZ, RZ, R32 ;  /* 0x000000ffff0d7224 */ /* 0x000fe400078e0020 */
[----:B------:R-:W-:-:S02]  /*1ffe0*/  IMAD.MOV.U32 R9, RZ, RZ, R39 ;  /* 0x000000ffff097224 */ /* 0x000fc400078e0027 */
[----:B------:R-:W-:-:S03]  /*1fff0*/  IMAD.MOV.U32 R10, RZ, RZ, R40 ;  /* 0x000000ffff0a7224 */ /* 0x000fc600078e0028 */
[----:B------:R-:W-:Y:S02]  /*20000*/  PRMT R62, R8, 0x5410, R9 ;  /* 0x00005410083e7816 */ /* 0x000fe40000000009 */
[----:B------:R-:W-:Y:S01]  /*20010*/  CS2R R8, SRZ ;  /* 0x0000000000087805 */ /* 0x000fe2000001ff00 */
[----:B------:R-:W-:-:S07]  /*20020*/  IMAD.MOV.U32 R3, RZ, RZ, R14 ;  /* 0x000000ffff037224 */ /* 0x000fce00078e000e */
[----:B------:R-:W-:Y:S05]  /*20030*/  WARPSYNC.COLLECTIVE R15, `(.L_x_3119) ;  /* 0x000000000f087348 */ /* 0x000fea0003c00000 */
[----:B------:R0:W1:Y:S02]  /*20040*/  SHFL.IDX P6, R14, R13, R12, R11 ;  /* 0x0000000c0d0e7389 */ /* 0x00006400000c000b */
[----:B01----:R-:W-:Y:S01]  /*20050*/  ENDCOLLECTIVE ;  /* 0x000000000000791b */ /* 0x003fe20003800000 */
.L_x_3119:
[----:B------:R-:W-:Y:S02]  /*20060*/  IMAD.MOV.U32 R13, RZ, RZ, R33 ;  /* 0x000000ffff0d7224 */ /* 0x000fe400078e0021 */
[----:B------:R-:W-:-:S07]  /*20070*/  IMAD.MOV.U32 R32, RZ, RZ, R14 ;  /* 0x000000ffff207224 */ /* 0x000fce00078e000e */
[----:B------:R-:W-:Y:S05]  /*20080*/  WARPSYNC.COLLECTIVE R15, `(.L_x_3120) ;  /* 0x000000000f087348 */ /* 0x000fea0003c00000 */
[----:B------:R0:W1:Y:S02]  /*20090*/  SHFL.IDX P6, R14, R13, R12, R11 ;  /* 0x0000000c0d0e7389 */ /* 0x00006400000c000b */
[----:B01----:R-:W-:Y:S01]  /*200a0*/  ENDCOLLECTIVE ;  /* 0x000000000000791b */ /* 0x003fe20003800000 */
.L_x_3120:
[----:B------:R-:W-:Y:S01]  /*200b0*/  MOV R13, R34 ;  /* 0x00000022000d7202 */ /* 0x000fe20000000f00 */
[----:B------:R-:W-:-:S07]  /*200c0*/  IMAD.MOV.U32 R33, RZ, RZ, R14 ;  /* 0x000000ffff217224 */ /* 0x000fce00078e000e */
[----:B------:R-:W-:Y:S05]  /*200d0*/  WARPSYNC.COLLECTIVE R15, `(.L_x_3121) ;  /* 0x000000000f087348 */ /* 0x000fea0003c00000 */
[----:B------:R0:W1:Y:S02]  /*200e0*/  SHFL.IDX P6, R14, R13, R12, R11 ;  /* 0x0000000c0d0e7389 */ /* 0x00006400000c000b */
[----:B01----:R-:W-:Y:S01]  /*200f0*/  ENDCOLLECTIVE ;  /* 0x000000000000791b */ /* 0x003fe20003800000 */
.L_x_3121:
[----:B------:R-:W-:-:S05]  /*20100*/  IMAD.MOV.U32 R11, RZ, RZ, R41 ;  /* 0x000000ffff0b7224 */ /* 0x000fca00078e0029 */
[----:B------:R-:W-:Y:S01]  /*20110*/  PRMT R63, R10, 0x5410, R11 ;  /* 0x000054100a3f7816 */ /* 0x000fe2000000000b */
[----:B------:R-:W-:Y:S01]  /*20120*/  IMAD.MOV.U32 R34, RZ, RZ, R14 ;  /* 0x000000ffff227224 */ /* 0x000fe200078e000e */
[----:B------:R-:W-:Y:S06]  /*20130*/  BRA `(.L_x_3122) ;  /* 0xfffffebc00207947 */ /* 0x000fec000383ffff */
.L_x_2855:
[----:B0-----:R0:W1:Y:S02]  /*20140*/  SYNCS.PHASECHK.TRANS64.TRYWAIT P4, [R2+URZ+0x28800], R29 ;  /* 0x0288001d020075a7 */ /* 0x001064000808017f */
[----:B-1----:R-:W-:Y:S05]  /*20150*/  @!P4 NANOSLEEP.SYNCS 0x989680 ;  /* 0x009896800000c95d */ /* 0x002fea0003900000 */
[----:B------:R-:W1:Y:S02]  /*20160*/  @!P4 SYNCS.PHASECHK.TRANS64 P4, [R2+URZ+0x28800], R29 ;  /* 0x0288001d0200c5a7 */ /* 0x000e64000808007f */
[----:B-1----:R-:W-:Y:S05]  /*20170*/  @!P4 BRA `(.L_x_2855) ;  /* 0xfffffffc00f0c947 */ /* 0x002fea000383ffff */
[----:B------:R-:W-:Y:S05]  /*20180*/  BRA `(.L_x_3123) ;  /* 0xfffffebc00b87947 */ /* 0x000fea000383ffff */
.L_x_2865:
[----:B-1----:R1:W2:Y:S02]  /*20190*/  SYNCS.PHASECHK.TRANS64.TRYWAIT P2, [R0+URZ+0x28830], R3 ;  /* 0x02883003000075a7 */ /* 0x0022a4000804017f */
[----:B--2---:R-:W-:Y:S05]  /*201a0*/  @!P2 NANOSLEEP.SYNCS 0x989680 ;  /* 0x009896800000a95d */ /* 0x004fea0003900000 */
[----:B------:R-:W2:Y:S02]  /*201b0*/  @!P2 SYNCS.PHASECHK.TRANS64 P2, [R0+URZ+0x28830], R3 ;  /* 0x028830030000a5a7 */ /* 0x000ea4000804007f */
[----:B--2---:R-:W-:Y:S05]  /*201c0*/  @!P2 BRA `(.L_x_2865) ;  /* 0xfffffffc00f0a947 */ /* 0x004fea000383ffff */
[----:B------:R-:W-:Y:S05]  /*201d0*/  BRA `(.L_x_2864) ;  /* 0xfffffed800147947 */ /* 0x000fea000383ffff */
.L_x_2871:
[----:B-1----:R1:W2:Y:S02]  /*201e0*/  SYNCS.PHASECHK.TRANS64.TRYWAIT P4, [R3+URZ+0x28830], R6 ;  /* 0x02883006030075a7 */ /* 0x0022a4000808017f */
[----:B--2---:R-:W-:Y:S05]  /*201f0*/  @!P4 NANOSLEEP.SYNCS 0x989680 ;  /* 0x009896800000c95d */ /* 0x004fea0003900000 */
[----:B------:R-:W2:Y:S02]  /*20200*/  @!P4 SYNCS.PHASECHK.TRANS64 P4, [R3+URZ+0x28830], R6 ;  /* 0x028830060300c5a7 */ /* 0x000ea4000808007f */
[----:B--2---:R-:W-:Y:S05]  /*20210*/  @!P4 BRA `(.L_x_2871) ;  /* 0xfffffffc00f0c947 */ /* 0x004fea000383ffff */
[----:B------:R-:W-:Y:S05]  /*20220*/  BRA `(.L_x_2870) ;  /* 0xfffffefc00587947 */ /* 0x000fea000383ffff */
.L_x_2875:
[----:B-1----:R1:W2:Y:S02]  /*20230*/  SYNCS.PHASECHK.TRANS64.TRYWAIT P3, [R6+URZ+0x28850], R3 ;  /* 0x02885003060075a7 */ /* 0x0022a4000806017f */
[----:B--2---:R-:W-:Y:S05]  /*20240*/  @!P3 NANOSLEEP.SYNCS 0x989680 ;  /* 0x009896800000b95d */ /* 0x004fea0003900000 */
[----:B------:R-:W2:Y:S02]  /*20250*/  @!P3 SYNCS.PHASECHK.TRANS64 P3, [R6+URZ+0x28850], R3 ;  /* 0x028850030600b5a7 */ /* 0x000ea4000806007f */
[----:B--2---:R-:W-:Y:S05]  /*20260*/  @!P3 BRA `(.L_x_2875) ;  /* 0xfffffffc00f0b947 */ /* 0x004fea000383ffff */
[----:B------:R-:W-:Y:S05]  /*20270*/  BRA `(.L_x_2872) ;  /* 0xffffff0000687947 */ /* 0x000fea000383ffff */
.L_x_2882:
[----:B-1----:R1:W2:Y:S02]  /*20280*/  SYNCS.PHASECHK.TRANS64.TRYWAIT P3, [R3+URZ+0x28830], R6 ;  /* 0x02883006030075a7 */ /* 0x0022a4000806017f */
[----:B--2---:R-:W-:Y:S05]  /*20290*/  @!P3 NANOSLEEP.SYNCS 0x989680 ;  /* 0x009896800000b95d */ /* 0x004fea0003900000 */
[----:B------:R-:W2:Y:S02]  /*202a0*/  @!P3 SYNCS.PHASECHK.TRANS64 P3, [R3+URZ+0x28830], R6 ;  /* 0x028830060300b5a7 */ /* 0x000ea4000806007f */
[----:B--2---:R-:W-:Y:S05]  /*202b0*/  @!P3 BRA `(.L_x_2882) ;  /* 0xfffffffc00f0b947 */ /* 0x004fea000383ffff */
[----:B------:R-:W-:Y:S05]  /*202c0*/  BRA `(.L_x_2881) ;  /* 0xffffff2800087947 */ /* 0x000fea000383ffff */
.L_x_2886:
[----:B-1----:R1:W2:Y:S02]  /*202d0*/  SYNCS.PHASECHK.TRANS64.TRYWAIT P2, [R6+URZ+0x28850], R3 ;  /* 0x02885003060075a7 */ /* 0x0022a4000804017f */
[----:B--2---:R-:W-:Y:S05]  /*202e0*/  @!P2 NANOSLEEP.SYNCS 0x989680 ;  /* 0x009896800000a95d */ /* 0x004fea0003900000 */
[----:B------:R-:W2:Y:S02]  /*202f0*/  @!P2 SYNCS.PHASECHK.TRANS64 P2, [R6+URZ+0x28850], R3 ;  /* 0x028850030600a5a7 */ /* 0x000ea4000804007f */
[----:B--2---:R-:W-:Y:S05]  /*20300*/  @!P2 BRA `(.L_x_2886) ;  /* 0xfffffffc00f0a947 */ /* 0x004fea000383ffff */
[----:B------:R-:W-:Y:S05]  /*20310*/  BRA `(.L_x_2883) ;  /* 0xffffff2c00187947 */ /* 0x000fea000383ffff */
.L_x_2891:
[----:B-1----:R1:W2:Y:S02]  /*20320*/  SYNCS.PHASECHK.TRANS64.TRYWAIT P0, [R12+URZ+0x28850], R5 ;  /* 0x028850050c0075a7 */ /* 0x0022a4000800017f */
[----:B--2---:R-:W-:Y:S05]  /*20330*/  @!P0 NANOSLEEP.SYNCS 0x989680 ;  /* 0x009896800000895d */ /* 0x004fea0003900000 */
[----:B------:R-:W2:Y:S02]  /*20340*/  @!P0 SYNCS.PHASECHK.TRANS64 P0, [R12+URZ+0x28850], R5 ;  /* 0x028850050c0085a7 */ /* 0x000ea4000800007f */
[----:B--2---:R-:W-:Y:S05]  /*20350*/  @!P0 BRA `(.L_x_2891) ;  /* 0xfffffffc00f08947 */ /* 0x004fea000383ffff */
[----:B------:R-:W-:Y:S05]  /*20360*/  BRA `(.L_x_2890) ;  /* 0xffffff4800487947 */ /* 0x000fea000383ffff */
.L_x_2905:
[----:B------:R-:W-:Y:S01]  /*20370*/  MOV R13, R4 ;  /* 0x00000004000d7202 */ /* 0x000fe20000000f00 */
[----:B------:R-:W-:Y:S02]  /*20380*/  IMAD.MOV.U32 R12, RZ, RZ, RZ ;  /* 0x000000ffff0c7224 */ /* 0x000fe400078e00ff */
[----:B------:R-:W-:Y:S02]  /*20390*/  IMAD.MOV.U32 R11, RZ, RZ, 0x181f ;  /* 0x0000181fff0b7424 */ /* 0x000fe400078e00ff */
[----:B------:R-:W-:-:S07]  /*203a0*/  IMAD.MOV.U32 R15, RZ, RZ, -0x1 ;  /* 0xffffffffff0f7424 */ /* 0x000fce00078e00ff */
[----:B01----:R-:W-:Y:S05]  /*203b0*/  WARPSYNC.COLLECTIVE R15, `(.L_x_3124) ;  /* 0x000000000f087348 */ /* 0x003fea0003c00000 */
[----:B------:R2:W3:Y:S02]  /*203c0*/  SHFL.IDX P6, R14, R13, R12, R11 ;  /* 0x0000000c0d0e7389 */ /* 0x0004e400000c000b */
[----:B0123--:R-:W-:Y:S01]  /*203d0*/  ENDCOLLECTIVE ;  /* 0x000000000000791b */ /* 0x00ffe20003800000 */
.L_x_3124:
[----:B------:R-:W-:Y:S02]  /*203e0*/  IMAD.MOV.U32 R13, RZ, RZ, R3 ;  /* 0x000000ffff0d7224 */ /* 0x000fe400078e0003 */
[----:B------:R-:W-:-:S07]  /*203f0*/  IMAD.MOV.U32 R0, RZ, RZ, R14 ;  /* 0x000000ffff007224 */ /* 0x000fce00078e000e */
[----:B------:R-:W-:Y:S05]  /*20400*/  WARPSYNC.COLLECTIVE R15, `(.L_x_3125) ;  /* 0x000000000f087348 */ /* 0x000fea0003c00000 */
[----:B------:R0:W1:Y:S02]  /*20410*/  SHFL.IDX P6, R14, R13, R12, R11 ;  /* 0x0000000c0d0e7389 */ /* 0x00006400000c000b */
[----:B01----:R-:W-:Y:S01]  /*20420*/  ENDCOLLECTIVE ;  /* 0x000000000000791b */ /* 0x003fe20003800000 */
.L_x_3125:
[----:B------:R-:W-:Y:S05]  /*20430*/  BRA `(.L_x_3126) ;  /* 0xffffff6c006c7947 */ /* 0x000fea000383ffff */
.L_x_2908:
[----:B------:R-:W-:Y:S01]  /*20440*/  BSSY B1, `(.L_x_3127) ;  /* 0x0000008000017945 */ /* 0x000fe20003800000 */
[----:B------:R-:W-:Y:S01]  /*20450*/  MOV R13, R4 ;  /* 0x00000004000d7202 */ /* 0x000fe20000000f00 */
[----:B------:R-:W-:Y:S02]  /*20460*/  IMAD.MOV.U32 R12, RZ, RZ, 0x1 ;  /* 0x00000001ff0c7424 */ /* 0x000fe400078e00ff */
[----:B------:R-:W-:Y:S02]  /*20470*/  IMAD.MOV.U32 R11, RZ, RZ, 0x181f ;  /* 0x0000181fff0b7424 */ /* 0x000fe400078e00ff */
[----:B---3--:R-:W-:-:S07]  /*20480*/  IMAD.MOV.U32 R15, RZ, RZ, -0x1 ;  /* 0xffffffffff0f7424 */ /* 0x008fce00078e00ff */
[----:B012-4-:R-:W-:Y:S05]  /*20490*/  WARPSYNC.COLLECTIVE R15, `(.L_x_3128) ;  /* 0x000000000f087348 */ /* 0x017fea0003c00000 */
[----:B----4-:R3:W4:Y:S02]  /*204a0*/  SHFL.IDX P6, R14, R13, R12, R11 ;  /* 0x0000000c0d0e7389 */ /* 0x01072400000c000b */
[----:B01234-:R-:W-:Y:S01]  /*204b0*/  ENDCOLLECTIVE ;  /* 0x000000000000791b */ /* 0x01ffe20003800000 */
.L_x_3128:
[----:B------:R-:W-:Y:S05]  /*204c0*/  BSYNC B1 ;  /* 0x0000000000017941 */ /* 0x000fea0003800000 */
.L_x_3127:
        /* <DEDUP_REMOVED lines=8> */
.L_x_3129:
[----:B------:R-:W-:Y:S05]  /*20550*/  BRA `(.L_x_3130) ;  /* 0xffffff6c006c7947 */ /* 0x000fea000383ffff */
.L_x_2911:
[----:B------:R-:W-:Y:S01]  /*20560*/  BSSY B1, `(.L_x_3131) ;  /* 0x0000008000017945 */ /* 0x000fe20003800000 */
[----:B------:R-:W-:Y:S01]  /*20570*/  IMAD.MOV.U32 R13, RZ, RZ, R4 ;  /* 0x000000ffff0d7224 */ /* 0x000fe200078e0004 */
[----:B0-----:R-:W-:Y:S01]  /*20580*/  MOV R15, 0xffffffff ;  /* 0xffffffff000f7802 */ /* 0x001fe20000000f00 */
[----:B------:R-:W-:Y:S02]  /*20590*/  IMAD.MOV.U32 R12, RZ, RZ, 0x2 ;  /* 0x00000002ff0c7424 */ /* 0x000fe400078e00ff */
[----:B------:R-:W-:-:S07]  /*205a0*/  IMAD.MOV.U32 R11, RZ, RZ, 0x181f ;  /* 0x0000181fff0b7424 */ /* 0x000fce00078e00ff */
[----:B-1234-:R-:W-:Y:S05]  /*205b0*/  WARPSYNC.COLLECTIVE R15, `(.L_x_3132) ;  /* 0x000000000f087348 */ /* 0x01efea0003c00000 */
[----:B----4-:R0:W4:Y:S02]  /*205c0*/  SHFL.IDX P6, R14, R13, R12, R11 ;  /* 0x0000000c0d0e7389 */ /* 0x01012400000c000b */
[----:B01234-:R-:W-:Y:S01]  /*205d0*/  ENDCOLLECTIVE ;  /* 0x000000000000791b */ /* 0x01ffe20003800000 */
.L_x_3132:
[----:B------:R-:W-:Y:S05]  /*205e0*/  BSYNC B1 ;  /* 0x0000000000017941 */ /* 0x000fea0003800000 */
.L_x_3131:
        /* <DEDUP_REMOVED lines=8> */
.L_x_3133:
[----:B------:R-:W-:Y:S05]  /*20670*/  BRA `(.L_x_3134) ;  /* 0xffffff6c006c7947 */ /* 0x000fea000383ffff */
.L_x_2914:
[----:B------:R-:W-:Y:S01]  /*20680*/  BSSY B1, `(.L_x_3135) ;  /* 0x0000008000017945 */ /* 0x000fe20003800000 */
[----:B------:R-:W-:Y:S01]  /*20690*/  MOV R13, R4 ;  /* 0x00000004000d7202 */ /* 0x000fe20000000f00 */
[----:B------:R-:W-:Y:S02]  /*206a0*/  IMAD.MOV.U32 R12, RZ, RZ, 0x3 ;  /* 0x00000003ff0c7424 */ /* 0x000fe400078e00ff */
[----:B------:R-:W-:Y:S02]  /*206b0*/  IMAD.MOV.U32 R11, RZ, RZ, 0x181f ;  /* 0x0000181fff0b7424 */ /* 0x000fe400078e00ff */
[----:B0-----:R-:W-:-:S07]  /*206c0*/  IMAD.MOV.U32 R15, RZ, RZ, -0x1 ;  /* 0xffffffffff0f7424 */ /* 0x001fce00078e00ff */
[----:B-1234-:R-:W-:Y:S05]  /*206d0*/  WARPSYNC.COLLECTIVE R15, `(.L_x_3136) ;  /* 0x000000000f087348 */ /* 0x01efea0003c00000 */
[----:B------:R0:W0:Y:S02]  /*206e0*/  SHFL.IDX P6, R14, R13, R12, R11 ;  /* 0x0000000c0d0e7389 */ /* 0x00002400000c000b */
[----:B01234-:R-:W-:Y:S01]  /*206f0*/  ENDCOLLECTIVE ;  /* 0x000000000000791b */ /* 0x01ffe20003800000 */
.L_x_3136:
[----:B------:R-:W-:Y:S05]  /*20700*/  BSYNC B1 ;  /* 0x0000000000017941 */ /* 0x000fea0003800000 */
.L_x_3135:
        /* <DEDUP_REMOVED lines=8> */
.L_x_3137:
[----:B------:R-:W-:Y:S05]  /*20790*/  BRA `(.L_x_3138) ;  /* 0xffffff6c006c7947 */ /* 0x000fea000383ffff */
.L_x_2931:
[----:B------:R-:W1:Y:S01]  /*207a0*/  S2R R6, SR_TID.X ;  /* 0x0000000000067919 */ /* 0x000e620000002100 */
[----:B------:R-:W-:Y:S01]  /*207b0*/  BSSY B1, `(.L_x_3139) ;  /* 0x000000a000017945 */ /* 0x000fe20003800000 */
[----:B------:R-:W-:Y:S01]  /*207c0*/  IMAD.MOV.U32 R12, RZ, RZ, RZ ;  /* 0x000000ffff0c7224 */ /* 0x000fe200078e00ff */
[----:B------:R-:W-:Y:S01]  /*207d0*/  MOV R15, 0xffffffff ;  /* 0xffffffff000f7802 */ /* 0x000fe20000000f00 */
[----:B------:R-:W-:Y:S01]  /*207e0*/  IMAD.MOV.U32 R11, RZ, RZ, 0x1f ;  /* 0x0000001fff0b7424 */ /* 0x000fe200078e00ff */
[----:B-1----:R-:W-:-:S04]  /*207f0*/  SHF.R.U32.HI R6, RZ, 0x5, R6 ;  /* 0x00000005ff067819 */ /* 0x002fc80000011606 */
[----:B------:R-:W-:-:S05]  /*20800*/  LOP3.LUT R6, R6, 0x3, RZ, 0xc0, !PT ;  /* 0x0000000306067812 */ /* 0x000fca00078ec0ff */
[----:B0-----:R-:W-:-:S07]  /*20810*/  IMAD.MOV.U32 R13, RZ, RZ, R6 ;  /* 0x000000ffff0d7224 */ /* 0x001fce00078e0006 */
[----:B------:R-:W-:Y:S05]  /*20820*/  WARPSYNC.COLLECTIVE R15, `(.L_x_3140) ;  /* 0x000000000f087348 */ /* 0x000fea0003c00000 */
[----:B------:R0:W1:Y:S02]  /*20830*/  SHFL.IDX P6, R14, R13, R12, R11 ;  /* 0x0000000c0d0e7389 */ /* 0x00006400000c000b */
[----:B01----:R-:W-:Y:S01]  /*20840*/  ENDCOLLECTIVE ;  /* 0x000000000000791b */ /* 0x003fe20003800000 */
.L_x_3140:
[----:B------:R-:W-:Y:S05]  /*20850*/  BSYNC B1 ;  /* 0x0000000000017941 */ /* 0x000fea0003800000 */
.L_x_3139:
[----:B------:R-:W-:Y:S05]  /*20860*/  BRA `(.L_x_3141) ;  /* 0xffffff8000c87947 */ /* 0x000fea000383ffff */
.L_x_2933:
[----:B------:R-:W-:Y:S01]  /*20870*/  BSSY B1, `(.L_x_3142) ;  /* 0x0000006000017945 */ /* 0x000fe20003800000 */
[----:B------:R-:W-:-:S07]  /*20880*/  IMAD.MOV.U32 R15, RZ, RZ, -0x1 ;  /* 0xffffffffff0f7424 */ /* 0x000fce00078e00ff */
[----:B01----:R-:W-:Y:S05]  /*20890*/  WARPSYNC.COLLECTIVE R15, `(.L_x_3143) ;  /* 0x000000000f0c7348 */ /* 0x003fea0003c00000 */
[----:B------:R-:W-:Y:S02]  /*208a0*/  ELECT P6, UR62, PT ;  /* 0x00000000003e782f */ /* 0x000fe400038c0000 */
[----:B------:R-:W-:Y:S01]  /*208b0*/  MOV R14, UR62 ;  /* 0x0000003e000e7c02 */ /* 0x000fe20008000f00 */
[----:B01----:R-:W-:Y:S10]  /*208c0*/  ENDCOLLECTIVE ;  /* 0x000000000000791b */ /* 0x003ff40003800000 */
.L_x_3143:
[----:B------:R-:W-:Y:S05]  /*208d0*/  BSYNC B1 ;  /* 0x0000000000017941 */ /* 0x000fea0003800000 */
.L_x_3142:
[----:B------:R-:W-:Y:S05]  /*208e0*/  BRA `(.L_x_2932) ;  /* 0xffffff8000c07947 */ /* 0x000fea000383ffff */
.L_x_2935:
[----:B-1----:R-:W2:Y:S02]  /*208f0*/  LDL R4, [R1+0x4] ;  /* 0x0000040001047983 */ /* 0x002ea40000100800 */
[----:B--2---:R1:W2:Y:S02]  /*20900*/  SYNCS.PHASECHK.TRANS64.TRYWAIT P0, [R4+URZ+0x28820], R3 ;  /* 0x02882003040075a7 */ /* 0x0042a4000800017f */
[----:B--2---:R-:W-:Y:S05]  /*20910*/  @!P0 NANOSLEEP.SYNCS 0x989680 ;  /* 0x009896800000895d */ /* 0x004fea0003900000 */
[----:B------:R-:W2:Y:S02]  /*20920*/  @!P0 SYNCS.PHASECHK.TRANS64 P0, [R4+URZ+0x28820], R3 ;  /* 0x02882003040085a7 */ /* 0x000ea4000800007f */
[----:B--2---:R-:W-:Y:S05]  /*20930*/  @!P0 BRA `(.L_x_2935) ;  /* 0xfffffffc00ec8947 */ /* 0x004fea000383ffff */
[----:B------:R-:W-:Y:S05]  /*20940*/  BRA `(.L_x_3144) ;  /* 0xffffff8000d07947 */ /* 0x000fea000383ffff */
.L_x_2939:
[----:B-1----:R1:W2:Y:S02]  /*20950*/  SYNCS.PHASECHK.TRANS64.TRYWAIT P0, [R5+URZ+0x288a0], R9 ;  /* 0x0288a009050075a7 */ /* 0x0022a4000800017f */
[----:B--2---:R-:W-:Y:S05]  /*20960*/  @!P0 NANOSLEEP.SYNCS 0x989680 ;  /* 0x009896800000895d */ /* 0x004fea0003900000 */
[----:B------:R-:W2:Y:S02]  /*20970*/  @!P0 SYNCS.PHASECHK.TRANS64 P0, [R5+URZ+0x288a0], R9 ;  /* 0x0288a009050085a7 */ /* 0x000ea4000800007f */
[----:B--2---:R-:W-:Y:S05]  /*20980*/  @!P0 BRA `(.L_x_2939) ;  /* 0xfffffffc00f08947 */ /* 0x004fea000383ffff */
[----:B------:R-:W-:Y:S05]  /*20990*/  BRA `(.L_x_3145) ;  /* 0xffffff8000f47947 */ /* 0x000fea000383ffff */
.L_x_2945:
[----:B0-----:R0:W2:Y:S02]  /*209a0*/  SYNCS.PHASECHK.TRANS64.TRYWAIT P0, [R5+URZ+0x288c0], R9 ;  /* 0x0288c009050075a7 */ /* 0x0010a4000800017f */
[----:B--2---:R-:W-:Y:S05]  /*209b0*/  @!P0 NANOSLEEP.SYNCS 0x989680 ;  /* 0x009896800000895d */ /* 0x004fea0003900000 */
[----:B------:R-:W2:Y:S02]  /*209c0*/  @!P0 SYNCS.PHASECHK.TRANS64 P0, [R5+URZ+0x288c0], R9 ;  /* 0x0288c009050085a7 */ /* 0x000ea4000800007f */
[----:B--2---:R-:W-:Y:S05]  /*209d0*/  @!P0 BRA `(.L_x_2945) ;  /* 0xfffffffc00f08947 */ /* 0x004fea000383ffff */
[----:B------:R-:W-:Y:S05]  /*209e0*/  BRA `(.L_x_3146) ;  /* 0xffffff8400bc7947 */ /* 0x000fea000383ffff */
.L_x_2953:
[----:B-1----:R1:W2:Y:S02]  /*209f0*/  SYNCS.PHASECHK.TRANS64.TRYWAIT P1, [R7+URZ+0x288a0], R6 ;  /* 0x0288a006070075a7 */ /* 0x0022a4000802017f */
[----:B--2---:R-:W-:Y:S05]  /*20a00*/  @!P1 NANOSLEEP.SYNCS 0x989680 ;  /* 0x009896800000995d */ /* 0x004fea0003900000 */
[----:B------:R-:W2:Y:S02]  /*20a10*/  @!P1 SYNCS.PHASECHK.TRANS64 P1, [R7+URZ+0x288a0], R6 ;  /* 0x0288a006070095a7 */ /* 0x000ea4000802007f */
[----:B--2---:R-:W-:Y:S05]  /*20a20*/  @!P1 BRA `(.L_x_2953) ;  /* 0xfffffffc00f09947 */ /* 0x004fea000383ffff */
[----:B------:R-:W-:Y:S05]  /*20a30*/  BRA `(.L_x_3147) ;  /* 0xffffff8800d87947 */ /* 0x000fea000383ffff */
.L_x_2959:
[----:B--2---:R2:W3:Y:S02]  /*20a40*/  SYNCS.PHASECHK.TRANS64.TRYWAIT P1, [R7+URZ+0x288c0], R6 ;  /* 0x0288c006070075a7 */ /* 0x0044e4000802017f */
[----:B---3--:R-:W-:Y:S05]  /*20a50*/  @!P1 NANOSLEEP.SYNCS 0x989680 ;  /* 0x009896800000995d */ /* 0x008fea0003900000 */
[----:B------:R-:W3:Y:S02]  /*20a60*/  @!P1 SYNCS.PHASECHK.TRANS64 P1, [R7+URZ+0x288c0], R6 ;  /* 0x0288c006070095a7 */ /* 0x000ee4000802007f */
[----:B---3--:R-:W-:Y:S05]  /*20a70*/  @!P1 BRA `(.L_x_2959) ;  /* 0xfffffffc00f09947 */ /* 0x008fea000383ffff */
[----:B------:R-:W-:Y:S05]  /*20a80*/  BRA `(.L_x_3148) ;  /* 0xffffff8c00987947 */ /* 0x000fea000383ffff */
.L_x_2973:
[----:B------:R-:W1:Y:S01]  /*20a90*/  S2R R5, SR_TID.X ;  /* 0x0000000000057919 */ /* 0x000e620000002100 */
[----:B------:R-:W-:Y:S01]  /*20aa0*/  BSSY B0, `(.L_x_3149) ;  /* 0x000000a000007945 */ /* 0x000fe20003800000 */
[----:B------:R-:W-:Y:S02]  /*20ab0*/  IMAD.MOV.U32 R12, RZ, RZ, RZ ;  /* 0x000000ffff0c7224 */ /* 0x000fe400078e00ff */
[----:B------:R-:W-:Y:S02]  /*20ac0*/  IMAD.MOV.U32 R11, RZ, RZ, 0x1f ;  /* 0x0000001fff0b7424 */ /* 0x000fe400078e00ff */
[----:B------:R-:W-:Y:S01]  /*20ad0*/  IMAD.MOV.U32 R15, RZ, RZ, -0x1 ;  /* 0xffffffffff0f7424 */ /* 0x000fe200078e00ff */
[----:B-1----:R-:W-:-:S04]  /*20ae0*/  SHF.R.U32.HI R5, RZ, 0x5, R5 ;  /* 0x00000005ff057819 */ /* 0x002fc80000011605 */
[----:B------:R-:W-:-:S05]  /*20af0*/  LOP3.LUT R5, R5, 0x3, RZ, 0xc0, !PT ;  /* 0x0000000305057812 */ /* 0x000fca00078ec0ff */
[----:B0-----:R-:W-:-:S07]  /*20b00*/  IMAD.MOV.U32 R13, RZ, RZ, R5 ;  /* 0x000000ffff0d7224 */ /* 0x001fce00078e0005 */
[----:B------:R-:W-:Y:S05]  /*20b10*/  WARPSYNC.COLLECTIVE R15, `(.L_x_3150) ;  /* 0x000000000f087348 */ /* 0x000fea0003c00000 */
[----:B------:R0:W1:Y:S02]  /*20b20*/  SHFL.IDX P6, R14, R13, R12, R11 ;  /* 0x0000000c0d0e7389 */ /* 0x00006400000c000b */
[----:B01----:R-:W-:Y:S01]  /*20b30*/  ENDCOLLECTIVE ;  /* 0x000000000000791b */ /* 0x003fe20003800000 */
.L_x_3150:
[----:B------:R-:W-:Y:S05]  /*20b40*/  BSYNC B0 ;  /* 0x0000000000007941 */ /* 0x000fea0003800000 */
.L_x_3149:
[----:B------:R-:W-:Y:S05]  /*20b50*/  BRA `(.L_x_3151) ;  /* 0xffffff9800347947 */ /* 0x000fea000383ffff */
.L_x_2975:
[----:B------:R-:W-:Y:S01]  /*20b60*/  BSSY B0, `(.L_x_3152) ;  /* 0x0000006000007945 */ /* 0x000fe20003800000 */
[----:B------:R-:W-:-:S07]  /*20b70*/  MOV R15, 0xffffffff ;  /* 0xffffffff000f7802 */ /* 0x000fce0000000f00 */
[----:B01----:R-:W-:Y:S05]  /*20b80*/  WARPSYNC.COLLECTIVE R15, `(.L_x_3153) ;  /* 0x000000000f0c7348 */ /* 0x003fea0003c00000 */
[----:B------:R-:W-:Y:S02]  /*20b90*/  ELECT P6, UR62, PT ;  /* 0x00000000003e782f */ /* 0x000fe400038c0000 */
[----:B------:R-:W-:Y:S01]  /*20ba0*/  MOV R14, UR62 ;  /* 0x0000003e000e7c02 */ /* 0x000fe20008000f00 */
[----:B01----:R-:W-:Y:S10]  /*20bb0*/  ENDCOLLECTIVE ;  /* 0x000000000000791b */ /* 0x003ff40003800000 */
.L_x_3153:
[----:B------:R-:W-:Y:S05]  /*20bc0*/  BSYNC B0 ;  /* 0x0000000000007941 */ /* 0x000fea0003800000 */
.L_x_3152:
[----:B------:R-:W-:Y:S05]  /*20bd0*/  BRA `(.L_x_3154) ;  /* 0xffffff9800447947 */ /* 0x000fea000383ffff */
.L_x_2977:
[----:B-1----:R1:W2:Y:S02]  /*20be0*/  SYNCS.PHASECHK.TRANS64.TRYWAIT P0, [R0+URZ+0x28840], R2 ;  /* 0x02884002000075a7 */ /* 0x0022a4000800017f */
[----:B--2---:R-:W-:Y:S05]  /*20bf0*/  @!P0 NANOSLEEP.SYNCS 0x989680 ;  /* 0x009896800000895d */ /* 0x004fea0003900000 */
[----:B------:R-:W2:Y:S02]  /*20c00*/  @!P0 SYNCS.PHASECHK.TRANS64 P0, [R0+URZ+0x28840], R2 ;  /* 0x02884002000085a7 */ /* 0x000ea4000800007f */
[----:B--2---:R-:W-:Y:S05]  /*20c10*/  @!P0 BRA `(.L_x_2977) ;  /* 0xfffffffc00f08947 */ /* 0x004fea000383ffff */
[----:B------:R-:W-:Y:S05]  /*20c20*/  BRA `(.L_x_3155) ;  /* 0xffffff9800b07947 */ /* 0x000fea000383ffff */
.L_x_2981:
        /* <DEDUP_REMOVED lines=9> */
.L_x_3156:
[----:B------:R-:W-:Y:S02]  /*20cc0*/  MOV R13, R3 ;  /* 0x00000003000d7202 */ /* 0x000fe40000000f00 */
[----:B------:R-:W-:Y:S01]  /*20cd0*/  LOP3.LUT R6, R6, 0x7f, RZ, 0xc0, !PT ;  /* 0x0000007f06067812 */ /* 0x000fe200078ec0ff */
[----:B------:R-:W-:-:S07]  /*20ce0*/  IMAD.MOV.U32 R4, RZ, RZ, R14 ;  /* 0x000000ffff047224 */ /* 0x000fce00078e000e */
[----:B------:R-:W-:Y:S05]  /*20cf0*/  WARPSYNC.COLLECTIVE R15, `(.L_x_3157) ;  /* 0x000000000f087348 */ /* 0x000fea0003c00000 */
[----:B------:R0:W1:Y:S02]  /*20d00*/  SHFL.IDX P6, R14, R13, R12, R11 ;  /* 0x0000000c0d0e7389 */ /* 0x00006400000c000b */
[----:B01----:R-:W-:Y:S01]  /*20d10*/  ENDCOLLECTIVE ;  /* 0x000000000000791b */ /* 0x003fe20003800000 */
.L_x_3157:
[----:B------:R-:W-:-:S05]  /*20d20*/  SHF.R.U32.HI R6, RZ, 0x3, R6 ;  /* 0x00000003ff067819 */ /* 0x000fca0000011606 */
[----:B------:R-:W-:-:S05]  /*20d30*/  IMAD R17, R17, 0x80, R6 ;  /* 0x0000008011117824 */ /* 0x000fca00078e0206 */
[----:B------:R-:W-:Y:S01]  /*20d40*/  ISETP.GE.AND P2, PT, R17, R0, PT ;  /* 0x000000001100720c */ /* 0x000fe20003f46270 */
[----:B------:R-:W-:Y:S01]  /*20d50*/  IMAD.MOV.U32 R13, RZ, RZ, R2 ;  /* 0x000000ffff0d7224 */ /* 0x000fe200078e0002 */
[----:B------:R-:W-:Y:S01]  /*20d60*/  MOV R12, 0x1 ;  /* 0x00000001000c7802 */ /* 0x000fe20000000f00 */
[----:B------:R-:W-:-:S10]  /*20d70*/  IMAD.MOV.U32 R5, RZ, RZ, R14 ;  /* 0x000000ffff057224 */ /* 0x000fd400078e000e */
[----:B------:R-:W-:Y:S05]  /*20d80*/  WARPSYNC.COLLECTIVE R15, `(.L_x_3158) ;  /* 0x000000000f087348 */ /* 0x000fea0003c00000 */
[----:B------:R0:W1:Y:S02]  /*20d90*/  SHFL.IDX P6, R14, R13, R12, R11 ;  /* 0x0000000c0d0e7389 */ /* 0x00006400000c000b */
[----:B01----:R-:W-:Y:S01]  /*20da0*/  ENDCOLLECTIVE ;  /* 0x000000000000791b */ /* 0x003fe20003800000 */
.L_x_3158:
        /* <DEDUP_REMOVED lines=10> */
.L_x_3159:
[----:B------:R-:W-:Y:S01]  /*20e50*/  @!PT LDS RZ, [RZ] ;  /* 0x00000000fffff984 */ /* 0x000fe20000000800 */
[----:B------:R-:W-:Y:S01]  /*20e60*/  @!PT LDS RZ, [RZ] ;  /* 0x00000000fffff984 */ /* 0x000fe20000000800 */
[----:B------:R-:W-:Y:S01]  /*20e70*/  @!PT LDS RZ, [RZ] ;  /* 0x00000000fffff984 */ /* 0x000fe20000000800 */
[----:B------:R-:W-:Y:S04]  /*20e80*/  @!P2 LDGSTS.E.BYPASS.LTC128B.128 [R8+0x10400], desc[UR40][R4.64], !P0 ;  /* 0x104000000408afae */ /* 0x000fe8000c101d68 */
[----:B------:R0:W-:Y:S01]  /*20e90*/  @!P2 LDGSTS.E.BYPASS.LTC128B.128 [R8+0x14400], desc[UR40][R4.64+0x80], !P1 ;  /* 0x144000800408afae */ /* 0x0001e2000c901d68 */
[----:B------:R-:W-:Y:S01]  /*20ea0*/  MOV R13, R2 ;  /* 0x00000002000d7202 */ /* 0x000fe20000000f00 */
[----:B------:R-:W-:Y:S02]  /*20eb0*/  IMAD.MOV.U32 R12, RZ, RZ, 0x2 ;  /* 0x00000002ff0c7424 */ /* 0x000fe400078e00ff */
[----:B0-----:R-:W-:Y:S02]  /*20ec0*/  VIADD R4, R17, 0x10 ;  /* 0x0000001011047836 */ /* 0x001fe40000000000 */
[----:B------:R-:W-:-:S03]  /*20ed0*/  IMAD.MOV.U32 R6, RZ, RZ, R14 ;  /* 0x000000ffff067224 */ /* 0x000fc600078e000e */
[----:B------:R-:W-:-:S13]  /*20ee0*/  ISETP.GE.AND P2, PT, R4, R0, PT ;  /* 0x000000000400720c */ /* 0x000fda0003f46270 */
[----:B------:R-:W-:Y:S05]  /*20ef0*/  WARPSYNC.COLLECTIVE R15, `(.L_x_3160) ;  /* 0x000000000f087348 */ /* 0x000fea0003c00000 */
[----:B------:R0:W1:Y:S02]  /*20f00*/  SHFL.IDX P6, R14, R13, R12, R11 ;  /* 0x0000000c0d0e7389 */ /* 0x00006400000c000b */
[----:B01----:R-:W-:Y:S01]  /*20f10*/  ENDCOLLECTIVE ;  /* 0x000000000000791b */ /* 0x003fe20003800000 */
.L_x_3160:
[----:B------:R-:W-:Y:S01]  /*20f20*/  @!P2 LEA R5, P3, R9, R6, 0x1 ;  /* 0x000000060905a211 */ /* 0x000fe200078608ff */
[----:B------:R-:W-:-:S04]  /*20f30*/  IMAD.MOV.U32 R13, RZ, RZ, R3 ;  /* 0x000000ffff0d7224 */ /* 0x000fc800078e0003 */
[----:B------:R-:W-:-:S05]  /*20f40*/  @!P2 IMAD.X R4, RZ, RZ, R7, P3 ;  /* 0x000000ffff04a224 */ /* 0x000fca00018e0607 */
[----:B------:R-:W-:Y:S01]  /*20f50*/  @!P2 LOP3.LUT R5, R5, R4, RZ, 0x3c, !PT ;  /* 0x000000040505a212 */ /* 0x000fe200078e3cff */
[----:B------:R-:W-:-:S07]  /*20f60*/  IMAD.MOV.U32 R6, RZ, RZ, R14 ;  /* 0x000000ffff067224 */ /* 0x000fce00078e000e */
[----:B------:R-:W-:Y:S05]  /*20f70*/  WARPSYNC.COLLECTIVE R15, `(.L_x_3161) ;  /* 0x000000000f087348 */ /* 0x000fea0003c00000 */
[----:B------:R0:W1:Y:S02]  /*20f80*/  SHFL.IDX P6, R14, R13, R12, R11 ;  /* 0x0000000c0d0e7389 */ /* 0x00006400000c000b */
[----:B01----:R-:W-:Y:S01]  /*20f90*/  ENDCOLLECTIVE ;  /* 0x000000000000791b */ /* 0x003fe20003800000 */
.L_x_3161:
[----:B------:R-:W-:-:S04]  /*20fa0*/  @!P2 LOP3.LUT R4, R5, R4, RZ, 0x3c, !PT ;  /* 0x000000040504a212 */ /* 0x000fc800078e3cff */
[----:B------:R-:W-:-:S05]  /*20fb0*/  @!P2 LOP3.LUT R5, R5, R4, RZ, 0x3c, !PT ;  /* 0x000000040505a212 */ /* 0x000fca00078e3cff */
[----:B------:R-:W-:Y:S01]  /*20fc0*/  @!PT LDS RZ, [RZ] ;  /* 0x00000000fffff984 */ /* 0x000fe20000000800 */
[----:B------:R-:W-:Y:S01]  /*20fd0*/  @!PT LDS RZ, [RZ] ;  /* 0x00000000fffff984 */ /* 0x000fe20000000800 */
[----:B------:R-:W-:Y:S01]  /*20fe0*/  @!PT LDS RZ, [RZ] ;  /* 0x00000000fffff984 */ /* 0x000fe20000000800 */
[----:B------:R-:W-:Y:S04]  /*20ff0*/  @!P2 LDGSTS.E.BYPASS.LTC128B.128 [R8+0x10c00], desc[UR40][R4.64], !P0 ;  /* 0x10c000000408afae */ /* 0x000fe8000c101d68 */
[----:B------:R0:W-:Y:S01]  /*21000*/  @!P2 LDGSTS.E.BYPASS.LTC128B.128 [R8+0x14c00], desc[UR40][R4.64+0x80], !P1 ;  /* 0x14c000800408afae */ /* 0x0001e2000c901d68 */
[----:B------:R-:W-:Y:S02]  /*21010*/  IMAD.MOV.U32 R13, RZ, RZ, R2 ;  /* 0x000000ffff0d7224 */ /* 0x000fe400078e0002 */
[----:B------:R-:W-:Y:S02]  /*21020*/  IMAD.MOV.U32 R12, RZ, RZ, 0x3 ;  /* 0x00000003ff0c7424 */ /* 0x000fe400078e00ff */
[----:B0-----:R-:W-:-:S05]  /*21030*/  VIADD R4, R17, 0x20 ;  /* 0x0000002011047836 */ /* 0x001fca0000000000 */
[----:B------:R-:W-:Y:S01]  /*21040*/  ISETP.GE.AND P2, PT, R4, R0, PT ;  /* 0x000000000400720c */ /* 0x000fe20003f46270 */
[----:B------:R-:W-:-:S12]  /*21050*/  IMAD.MOV.U32 R4, RZ, RZ, R14 ;  /* 0x000000ffff047224 */ /* 0x000fd800078e000e */
[----:B------:R-:W-:Y:S05]  /*21060*/  WARPSYNC.COLLECTIVE R15, `(.L_x_3162) ;  /* 0x000000000f087348 */ /* 0x000fea0003c00000 */
[----:B------:R0:W1:Y:S02]  /*21070*/  SHFL.IDX P6, R14, R13, R12, R11 ;  /* 0x0000000c0d0e7389 */ /* 0x00006400000c000b */
[----:B01----:R-:W-:Y:S01]  /*21080*/  ENDCOLLECTIVE ;  /* 0x000000000000791b */ /* 0x003fe20003800000 */
.L_x_3162:
[----:B------:R-:W-:Y:S01]  /*21090*/  @!P2 LEA R5, P3, R9, R4, 0x1 ;  /* 0x000000040905a211 */ /* 0x000fe200078608ff */
[----:B------:R-:W-:-:S04]  /*210a0*/  IMAD.MOV.U32 R13, RZ, RZ, R3 ;  /* 0x000000ffff0d7224 */ /* 0x000fc800078e0003 */
[----:B------:R-:W-:-:S05]  /*210b0*/  @!P2 IMAD.X R4, RZ, RZ, R6, P3 ;  /* 0x000000ffff04a224 */ /* 0x000fca00018e0606 */
[----:B------:R-:W-:Y:S01]  /*210c0*/  @!P2 LOP3.LUT R5, R5, R4, RZ, 0x3c, !PT ;  /* 0x000000040505a212 */ /* 0x000fe200078e3cff */
[----:B------:R-:W-:-:S03]  /*210d0*/  IMAD.MOV.U32 R6, RZ, RZ, R14 ;  /* 0x000000ffff067224 */ /* 0x000fc600078e000e */
[----:B------:R-:W-:-:S07]  /*210e0*/  @!P2 LOP3.LUT R4, R5, R4, RZ, 0x3c, !PT ;  /* 0x000000040504a212 */ /* 0x000fce00078e3cff */
[----:B------:R-:W-:Y:S05]  /*210f0*/  WARPSYNC.COLLECTIVE R15, `(.L_x_3163) ;  /* 0x000000000f087348 */ /* 0x000fea0003c00000 */
[----:B------:R0:W1:Y:S02]  /*21100*/  SHFL.IDX P6, R14, R13, R12, R11 ;  /* 0x0000000c0d0e7389 */ /* 0x00006400000c000b */
[----:B01----:R-:W-:Y:S01]  /*21110*/  ENDCOLLECTIVE ;  /* 0x000000000000791b */ /* 0x003fe20003800000 */
.L_x_3163:
[----:B------:R-:W-:-:S05]  /*21120*/  @!P2 LOP3.LUT R5, R5, R4, RZ, 0x3c, !PT ;  /* 0x000000040505a212 */ /* 0x000fca00078e3cff */
[----:B------:R-:W-:Y:S01]  /*21130*/  @!PT LDS RZ, [RZ] ;  /* 0x00000000fffff984 */ /* 0x000fe20000000800 */
[----:B------:R-:W-:Y:S01]  /*21140*/  @!PT LDS RZ, [RZ] ;  /* 0x00000000fffff984 */ /* 0x000fe20000000800 */
[----:B------:R-:W-:Y:S01]  /*21150*/  @!PT LDS RZ, [RZ] ;  /* 0x00000000fffff984 */ /* 0x000fe20000000800 */
[----:B------:R-:W-:Y:S04]  /*21160*/  @!P2 LDGSTS.E.BYPASS.LTC128B.128 [R8+0x11400], desc[UR40][R4.64], !P0 ;  /* 0x114000000408afae */ /* 0x000fe8000c101d68 */
[----:B------:R0:W-:Y:S01]  /*21170*/  @!P2 LDGSTS.E.BYPASS.LTC128B.128 [R8+0x15400], desc[UR40][R4.64+0x80], !P1 ;  /* 0x154000800408afae */ /* 0x0001e2000c901d68 */
[----:B------:R-:W-:Y:S02]  /*21180*/  IMAD.MOV.U32 R13, RZ, RZ, R2 ;  /* 0x000000ffff0d7224 */ /* 0x000fe400078e0002 */
[----:B------:R-:W-:Y:S01]  /*21190*/  IMAD.MOV.U32 R12, RZ, RZ, 0x4 ;  /* 0x00000004ff0c7424 */ /* 0x000fe200078e00ff */
[----:B0-----:R-:W-:-:S04]  /*211a0*/  IADD3 R4, R17, 0x30, RZ ;  /* 0x0000003011047810 */ /* 0x001fc80007ffe0ff */
[----:B------:R-:W-:Y:S01]  /*211b0*/  ISETP.GE.AND P2, PT, R4, R0, PT ;  /* 0x000000000400720c */ /* 0x000fe20003f46270 */
[----:B------:R-:W-:-:S12]  /*211c0*/  IMAD.MOV.U32 R4, RZ, RZ, R14 ;  /* 0x000000ffff047224 */ /* 0x000fd800078e000e */
[----:B------:R-:W-:Y:S05]  /*211d0*/  WARPSYNC.COLLECTIVE R15, `(.L_x_3164) ;  /* 0x000000000f087348 */ /* 0x000fea0003c00000 */
[----:B------:R0:W1:Y:S02]  /*211e0*/  SHFL.IDX P6, R14, R13, R12, R11 ;  /* 0x0000000c0d0e7389 */ /* 0x00006400000c000b */
[----:B01----:R-:W-:Y:S01]  /*211f0*/  ENDCOLLECTIVE ;  /* 0x000000000000791b */ /* 0x003fe20003800000 */
.L_x_3164:
[----:B------:R-:W-:Y:S01]  /*21200*/  @!P2 LEA R5, P3, R9, R4, 0x1 ;  /* 0x000000040905a211 */ /* 0x000fe200078608ff */
[----:B------:R-:W-:-:S03]  /*21210*/  IMAD.MOV.U32 R13, RZ, RZ, R3 ;  /* 0x000000ffff0d7224 */ /* 0x000fc600078e0003 */
[----:B------:R-:W-:-:S04]  /*21220*/  @!P2 IADD3.X R4, RZ, R6, RZ, P3, !PT ;  /* 0x00000006ff04a210 */ /* 0x000fc80001ffe4ff */
[----:B------:R-:W-:-:S04]  /*21230*/  @!P2 LOP3.LUT R5, R5, R4, RZ, 0x3c, !PT ;  /* 0x000000040505a212 */ /* 0x000fc800078e3cff */
[----:B------:R-:W-:Y:S01]  /*21240*/  @!P2 LOP3.LUT R4, R5, R4, RZ, 0x3c, !PT ;  /* 0x000000040504a212 */ /* 0x000fe200078e3cff */
[----:B------:R-:W-:-:S07]  /*21250*/  IMAD.MOV.U32 R6, RZ, RZ, R14 ;  /* 0x000000ffff067224 */ /* 0x000fce00078e000e */
[----:B------:R-:W-:Y:S05]  /*21260*/  WARPSYNC.COLLECTIVE R15, `(.L_x_3165) ;  /* 0x000000000f087348 */ /* 0x000fea0003c00000 */
[----:B------:R0:W1:Y:S02]  /*21270*/  SHFL.IDX P6, R14, R13, R12, R11 ;  /* 0x0000000c0d0e7389 */ /* 0x00006400000c000b */
[----:B01----:R-:W-:Y:S01]  /*21280*/  ENDCOLLECTIVE ;  /* 0x000000000000791b */ /* 0x003fe20003800000 */
.L_x_3165:
        /* <DEDUP_REMOVED lines=9> */
[----:B------:R-:W-:Y:S02]  /*21320*/  ISETP.GE.AND P2, PT, R4, R0, PT ;  /* 0x000000000400720c */ /* 0x000fe40003f46270 */
[----:B------:R-:W-:-:S11]  /*21330*/  MOV R4, R14 ;  /* 0x0000000e00047202 */ /* 0x000fd60000000f00 */
[----:B------:R-:W-:Y:S05]  /*21340*/  WARPSYNC.COLLECTIVE R15, `(.L_x_3166) ;  /* 0x000000000f087348 */ /* 0x000fea0003c00000 */
[----:B------:R0:W1:Y:S02]  /*21350*/  SHFL.IDX P6, R14, R13, R12, R11 ;  /* 0x0000000c0d0e7389 */ /* 0x00006400000c000b */
[----:B01----:R-:W-:Y:S01]  /*21360*/  ENDCOLLECTIVE ;  /* 0x000000000000791b */ /* 0x003fe20003800000 */
.L_x_3166:
[----:B------:R-:W-:Y:S02]  /*21370*/  @!P2 LEA R5, P3, R9, R4, 0x1 ;  /* 0x000000040905a211 */ /* 0x000fe400078608ff */
[----:B------:R-:W-:-:S03]  /*21380*/  MOV R13, R3 ;  /* 0x00000003000d7202 */ /* 0x000fc60000000f00 */
[----:B------:R-:W-:-:S05]  /*21390*/  @!P2 IMAD.X R4, RZ, RZ, R6, P3 ;  /* 0x000000ffff04a224 */ /* 0x000fca00018e0606 */
[----:B------:R-:W-:Y:S01]  /*213a0*/  @!P2 LOP3.LUT R5, R5, R4, RZ, 0x3c, !PT ;  /* 0x000000040505a212 */ /* 0x000fe200078e3cff */
[----:B------:R-:W-:-:S03]  /*213b0*/  IMAD.MOV.U32 R6, RZ, RZ, R14 ;  /* 0x000000ffff067224 */ /* 0x000fc600078e000e */
[----:B------:R-:W-:-:S07]  /*213c0*/  @!P2 LOP3.LUT R4, R5, R4, RZ, 0x3c, !PT ;  /* 0x000000040504a212 */ /* 0x000fce00078e3cff */
[----:B------:R-:W-:Y:S05]  /*213d0*/  WARPSYNC.COLLECTIVE R15, `(.L_x_3167) ;  /* 0x000000000f087348 */ /* 0x000fea0003c00000 */
[----:B------:R0:W1:Y:S02]  /*213e0*/  SHFL.IDX P6, R14, R13, R12, R11 ;  /* 0x0000000c0d0e7389 */ /* 0x00006400000c000b */
[----:B01----:R-:W-:Y:S01]  /*213f0*/  ENDCOLLECTIVE ;  /* 0x000000000000791b */ /* 0x003fe20003800000 */
.L_x_3167:
        /* <DEDUP_REMOVED lines=14> */
.L_x_3168:
        /* <DEDUP_REMOVED lines=9> */
.L_x_3169:
        /* <DEDUP_REMOVED lines=9> */
[----:B------:R-:W-:-:S07]  /*21600*/  IMAD.MOV.U32 R4, RZ, RZ, R14 ;  /* 0x000000ffff047224 */ /* 0x000fce00078e000e */
[----:B------:R-:W-:Y:S05]  /*21610*/  WARPSYNC.COLLECTIVE R15, `(.L_x_3170) ;  /* 0x000000000f087348 */ /* 0x000fea0003c00000 */
[----:B------:R0:W1:Y:S02]  /*21620*/  SHFL.IDX P6, R14, R13, R12, R11 ;  /* 0x0000000c0d0e7389 */ /* 0x00006400000c000b */
[----:B01----:R-:W-:Y:S01]  /*21630*/  ENDCOLLECTIVE ;  /* 0x000000000000791b */ /* 0x003fe20003800000 */
.L_x_3170:
[----:B------:R-:W-:-:S13]  /*21640*/  ISETP.GE.AND P2, PT, R5, R0, PT ;  /* 0x000000000500720c */ /* 0x000fda0003f46270 */
[----:B------:R-:W-:Y:S01]  /*21650*/  @!P2 LEA R5, P3, R9, R4, 0x1 ;  /* 0x000000040905a211 */ /* 0x000fe200078608ff */
[----:B------:R-:W-:-:S04]  /*21660*/  IMAD.MOV.U32 R13, RZ, RZ, R3 ;  /* 0x000000ffff0d7224 */ /* 0x000fc800078e0003 */
[----:B------:R-:W-:-:S05]  /*21670*/  @!P2 IMAD.X R4, RZ, RZ, R6, P3 ;  /* 0x000000ffff04a224 */ /* 0x000fca00018e0606 */
        /* <DEDUP_REMOVED lines=8> */
[----:B0-----:R-:W-:-:S07]  /*21700*/  MOV R4, R14 ;  /* 0x0000000e00047202 */ /* 0x001fce0000000f00 */
[----:B------:R-:W-:Y:S05]  /*21710*/  WARPSYNC.COLLECTIVE R15, `(.L_x_3171) ;  /* 0x000000000f087348 */ /* 0x000fea0003c00000 */
[----:B------:R0:W1:Y:S02]  /*21720*/  SHFL.IDX P6, R14, R13, R12, R11 ;  /* 0x0000000c0d0e7389 */ /* 0x00006400000c000b */
[----:B01----:R-:W-:Y:S01]  /*21730*/  ENDCOLLECTIVE ;  /* 0x000000000000791b */ /* 0x003fe20003800000 */
.L_x_3171:
[----:B------:R-:W-:Y:S01]  /*21740*/  IMAD.MOV.U32 R3, RZ, RZ, R14 ;  /* 0x000000ffff037224 */ /* 0x000fe200078e000e */
[----:B------:R-:W-:Y:S06]  /*21750*/  BRA `(.L_x_3172) ;  /* 0xffffff9c00807947 */ /* 0x000fec000383ffff */
.L_x_2986:
[----:B0-----:R-:W3:Y:S02]  /*21760*/  LDL R2, [R1+0x4] ;  /* 0x0000040001027983 */ /* 0x001ee40000100800 */
[----:B---3--:R0:W1:Y:S02]  /*21770*/  SYNCS.PHASECHK.TRANS64.TRYWAIT P0, [R2+URZ+0x28820], R0 ;  /* 0x02882000020075a7 */ /* 0x008064000800017f */
[----:B-1----:R-:W-:Y:S05]  /*21780*/  @!P0 NANOSLEEP.SYNCS 0x989680 ;  /* 0x009896800000895d */ /* 0x002fea0003900000 */
[----:B------:R-:W1:Y:S02]  /*21790*/  @!P0 SYNCS.PHASECHK.TRANS64 P0, [R2+URZ+0x28820], R0 ;  /* 0x02882000020085a7 */ /* 0x000e64000800007f */
[----:B-1----:R-:W-:Y:S05]  /*217a0*/  @!P0 BRA `(.L_x_2986) ;  /* 0xfffffffc00ec8947 */ /* 0x002fea000383ffff */
[----:B------:R-:W-:Y:S05]  /*217b0*/  BRA `(.L_x_3173) ;  /* 0xffffff9c00f47947 */ /* 0x000fea000383ffff */
.L_x_2995:
[----:B-1----:R1:W2:Y:S02]  /*217c0*/  SYNCS.PHASECHK.TRANS64.TRYWAIT P0, [R3+URZ+0x28840], R0 ;  /* 0x02884000030075a7 */ /* 0x0022a4000800017f */
[----:B--2---:R-:W-:Y:S05]  /*217d0*/  @!P0 NANOSLEEP.SYNCS 0x989680 ;  /* 0x009896800000895d */ /* 0x004fea0003900000 */
[----:B------:R-:W2:Y:S02]  /*217e0*/  @!P0 SYNCS.PHASECHK.TRANS64 P0, [R3+URZ+0x28840], R0 ;  /* 0x02884000030085a7 */ /* 0x000ea4000800007f */
[----:B--2---:R-:W-:Y:S05]  /*217f0*/  @!P0 BRA `(.L_x_2995) ;  /* 0xfffffffc00f08947 */ /* 0x004fea000383ffff */
[----:B------:R-:W-:Y:S05]  /*21800*/  BRA `(.L_x_3174) ;  /* 0xffffffa000b87947 */ /* 0x000fea000383ffff */
.L_x_3001:
[----:B0-----:R0:W1:Y:S02]  /*21810*/  SYNCS.PHASECHK.TRANS64.TRYWAIT P0, [R3+URZ+0x60], R0 ;  /* 0x00006000030075a7 */ /* 0x001064000800017f */
[----:B-1----:R-:W-:Y:S05]  /*21820*/  @!P0 NANOSLEEP.SYNCS 0x989680 ;  /* 0x009896800000895d */ /* 0x002fea0003900000 */
[----:B------:R-:W1:Y:S02]  /*21830*/  @!P0 SYNCS.PHASECHK.TRANS64 P0, [R3+URZ+0x60], R0 ;  /* 0x00006000030085a7 */ /* 0x000e64000800007f */
[----:B-1----:R-:W-:Y:S05]  /*21840*/  @!P0 BRA `(.L_x_3001) ;  /* 0xfffffffc00f08947 */ /* 0x002fea000383ffff */
[----:B------:R-:W-:Y:S05]  /*21850*/  BRA `(.L_x_3175) ;  /* 0xffffffa400947947 */ /* 0x000fea000383ffff */
.L_x_3010:
[----:B--2---:R2:W3:Y:S02]  /*21860*/  SYNCS.PHASECHK.TRANS64.TRYWAIT P0, [R3+URZ+0x28840], R2 ;  /* 0x02884002030075a7 */ /* 0x0044e4000800017f */
[----:B---3--:R-:W-:Y:S05]  /*21870*/  @!P0 NANOSLEEP.SYNCS 0x989680 ;  /* 0x009896800000895d */ /* 0x008fea0003900000 */
[----:B------:R-:W3:Y:S02]  /*21880*/  @!P0 SYNCS.PHASECHK.TRANS64 P0, [R3+URZ+0x28840], R2 ;  /* 0x02884002030085a7 */ /* 0x000ee4000800007f */
[----:B---3--:R-:W-:Y:S05]  /*21890*/  @!P0 BRA `(.L_x_3010) ;  /* 0xfffffffc00f08947 */ /* 0x008fea000383ffff */
[----:B------:R-:W-:Y:S05]  /*218a0*/  BRA `(.L_x_3176) ;  /* 0xffffffac00347947 */ /* 0x000fea000383ffff */
.L_x_3016:
[----:B0-----:R0:W2:Y:S02]  /*218b0*/  SYNCS.PHASECHK.TRANS64.TRYWAIT P0, [R2+URZ+0x60], R3 ;  /* 0x00006003020075a7 */ /* 0x0010a4000800017f */
[----:B--2---:R-:W-:Y:S05]  /*218c0*/  @!P0 NANOSLEEP.SYNCS 0x989680 ;  /* 0x009896800000895d */ /* 0x004fea0003900000 */
[----:B------:R-:W2:Y:S02]  /*218d0*/  @!P0 SYNCS.PHASECHK.TRANS64 P0, [R2+URZ+0x60], R3 ;  /* 0x00006003020085a7 */ /* 0x000ea4000800007f */
[----:B--2---:R-:W-:Y:S05]  /*218e0*/  @!P0 BRA `(.L_x_3016) ;  /* 0xfffffffc00f08947 */ /* 0x004fea000383ffff */
[----:B------:R-:W-:Y:S05]  /*218f0*/  BRA `(.L_x_3177) ;  /* 0xffffffb000107947 */ /* 0x000fea000383ffff */
.L_x_3025:
[----:B----4-:R4:W0:Y:S02]  /*21900*/  SYNCS.PHASECHK.TRANS64.TRYWAIT P0, [R2+URZ+0x28840], R3 ;  /* 0x02884003020075a7 */ /* 0x010824000800017f */
[----:B0-----:R-:W-:Y:S05]  /*21910*/  @!P0 NANOSLEEP.SYNCS 0x989680 ;  /* 0x009896800000895d */ /* 0x001fea0003900000 */
[----:B------:R-:W0:Y:S02]  /*21920*/  @!P0 SYNCS.PHASECHK.TRANS64 P0, [R2+URZ+0x28840], R3 ;  /* 0x02884003020085a7 */ /* 0x000e24000800007f */
[----:B0-----:R-:W-:Y:S05]  /*21930*/  @!P0 BRA `(.L_x_3025) ;  /* 0xfffffffc00f08947 */ /* 0x001fea000383ffff */
[----:B------:R-:W-:Y:S05]  /*21940*/  BRA `(.L_x_3178) ;  /* 0xffffffb400847947 */ /* 0x000fea000383ffff */
.L_x_3031:
[----:B0-----:R0:W2:Y:S02]  /*21950*/  SYNCS.PHASECHK.TRANS64.TRYWAIT P0, [R2+URZ+0x60], R5 ;  /* 0x00006005020075a7 */ /* 0x0010a4000800017f */
[----:B--2---:R-:W-:Y:S05]  /*21960*/  @!P0 NANOSLEEP.SYNCS 0x989680 ;  /* 0x009896800000895d */ /* 0x004fea0003900000 */
[----:B------:R-:W2:Y:S02]  /*21970*/  @!P0 SYNCS.PHASECHK.TRANS64 P0, [R2+URZ+0x60], R5 ;  /* 0x00006005020085a7 */ /* 0x000ea4000800007f */
[----:B--2---:R-:W-:Y:S05]  /*21980*/  @!P0 BRA `(.L_x_3031) ;  /* 0xfffffffc00f08947 */ /* 0x004fea000383ffff */
[----:B------:R-:W-:Y:S05]  /*21990*/  BRA `(.L_x_3179) ;  /* 0xffffffb800607947 */ /* 0x000fea000383ffff */
.L_x_3042:
[----:B0-----:R0:W2:Y:S02]  /*219a0*/  SYNCS.PHASECHK.TRANS64.TRYWAIT P0, [R0+URZ+0x28860], R2 ;  /* 0x02886002000075a7 */ /* 0x0010a4000800017f */
[----:B--2---:R-:W-:Y:S05]  /*219b0*/  @!P0 NANOSLEEP.SYNCS 0x989680 ;  /* 0x009896800000895d */ /* 0x004fea0003900000 */
[----:B------:R-:W2:Y:S02]  /*219c0*/  @!P0 SYNCS.PHASECHK.TRANS64 P0, [R0+URZ+0x28860], R2 ;  /* 0x02886002000085a7 */ /* 0x000ea4000800007f */
[----:B--2---:R-:W-:Y:S05]  /*219d0*/  @!P0 BRA `(.L_x_3042) ;  /* 0xfffffffc00f08947 */ /* 0x004fea000383ffff */
[----:B------:R-:W-:Y:S05]  /*219e0*/  BRA `(.L_x_3180) ;  /* 0xffffffbc00b87947 */ /* 0x000fea000383ffff */
.L_x_3049:
[----:B------:R-:W-:Y:S01]  /*219f0*/  BSSY B0, `(.L_x_3181) ;  /* 0x0000008000007945 */ /* 0x000fe20003800000 */
[----:B------:R-:W-:Y:S01]  /*21a00*/  IMAD.MOV.U32 R13, RZ, RZ, R16 ;  /* 0x000000ffff0d7224 */ /* 0x000fe200078e0010 */
[----:B------:R-:W-:Y:S01]  /*21a10*/  MOV R15, 0xffffffff ;  /* 0xffffffff000f7802 */ /* 0x000fe20000000f00 */
[----:B------:R-:W-:Y:S02]  /*21a20*/  IMAD.MOV.U32 R12, RZ, RZ, RZ ;  /* 0x000000ffff0c7224 */ /* 0x000fe400078e00ff */
[----:B------:R-:W-:-:S07]  /*21a30*/  IMAD.MOV.U32 R11, RZ, RZ, 0x1f ;  /* 0x0000001fff0b7424 */ /* 0x000fce00078e00ff */
[----:B-1---5:R-:W-:Y:S05]  /*21a40*/  WARPSYNC.COLLECTIVE R15, `(.L_x_3182) ;  /* 0x000000000f087348 */ /* 0x022fea0003c00000 */
[----:B------:R0:W2:Y:S02]  /*21a50*/  SHFL.IDX P6, R14, R13, R12, R11 ;  /* 0x0000000c0d0e7389 */ /* 0x0000a400000c000b */
[----:B012--5:R-:W-:Y:S01]  /*21a60*/  ENDCOLLECTIVE ;  /* 0x000000000000791b */ /* 0x027fe20003800000 */
.L_x_3182:
[----:B------:R-:W-:Y:S05]  /*21a70*/  BSYNC B0 ;  /* 0x0000000000007941 */ /* 0x000fea0003800000 */
.L_x_3181:
        /* <DEDUP_REMOVED lines=9> */
.L_x_3183:
[----:B------:R-:W-:Y:S02]  /*21b10*/  ULDC UR4, c[0x0][0xc3c] ;  /* 0x00030f0000047ab9 */ /* 0x000fe40000000800 */
[----:B------:R-:W-:-:S13]  /*21b20*/  ISETP.GE.OR P1, PT, R4, UR4, !P0 ;  /* 0x0000000404007c0c */ /* 0x000fda000c726670 */
[----:B------:R-:W0:Y:S01]  /*21b30*/  @!P1 LDC.64 R2, c[0x0][0xc80] ;  /* 0x00032000ff029b82 */ /* 0x000e220000000a00 */
[----:B------:R-:W-:Y:S01]  /*21b40*/  IMAD.MOV.U32 R11, RZ, RZ, RZ ;  /* 0x000000ffff0b7224 */ /* 0x000fe200078e00ff */
[----:B------:R-:W-:Y:S01]  /*21b50*/  MOV R5, R14 ;  /* 0x0000000e00057202 */ /* 0x000fe20000000f00 */
        /* <DEDUP_REMOVED lines=13> */
.L_x_3184:
        /* <DEDUP_REMOVED lines=8> */
.L_x_3185:
        /* <DEDUP_REMOVED lines=8> */
.L_x_3186:
        /* <DEDUP_REMOVED lines=8> */
.L_x_3187:
        /* <DEDUP_REMOVED lines=8> */
.L_x_3188:
        /* <DEDUP_REMOVED lines=9> */
.L_x_3189:
[----:B------:R-:W-:Y:S01]  /*21ec0*/  IMAD.MOV.U32 R16, RZ, RZ, R14 ;  /* 0x000000ffff107224 */ /* 0x000fe200078e000e */
[----:B------:R-:W-:Y:S06]  /*21ed0*/  BRA `(.L_x_3190) ;  /* 0xffffffc0003c7947 */ /* 0x000fec000383ffff */
.L_x_3054:
[----:B------:R-:W-:Y:S01]  /*21ee0*/  BSSY B0, `(.L_x_3191) ;  /* 0x0000008000007945 */ /* 0x000fe20003800000 */
[----:B-----5:R-:W-:Y:S01]  /*21ef0*/  IMAD.MOV.U32 R13, RZ, RZ, R3 ;  /* 0x000000ffff0d7224 */ /* 0x020fe200078e0003 */
[----:B------:R-:W-:Y:S01]  /*21f00*/  MOV R11, RZ ;  /* 0x000000ff000b7202 */ /* 0x000fe20000000f00 */
[----:B------:R-:W-:Y:S02]  /*21f10*/  IMAD.MOV.U32 R12, RZ, RZ, 0x1 ;  /* 0x00000001ff0c7424 */ /* 0x000fe400078e00ff */
[----:B------:R-:W-:-:S07]  /*21f20*/  IMAD.MOV.U32 R15, RZ, RZ, -0x1 ;  /* 0xffffffffff0f7424 */ /* 0x000fce00078e00ff */
[----:B01----:R-:W-:Y:S05]  /*21f30*/  WARPSYNC.COLLECTIVE R15, `(.L_x_3192) ;  /* 0x000000000f087348 */ /* 0x003fea0003c00000 */
[----:B------:R2:W3:Y:S02]  /*21f40*/  SHFL.UP P6, R14, R13, R12, R11 ;  /* 0x0400000c0d0e7389 */ /* 0x0004e400000c000b */
[----:B0123--:R-:W-:Y:S01]  /*21f50*/  ENDCOLLECTIVE ;  /* 0x000000000000791b */ /* 0x00ffe20003800000 */
.L_x_3192:
[----:B------:R-:W-:Y:S05]  /*21f60*/  BSYNC B0 ;  /* 0x0000000000007941 */ /* 0x000fea0003800000 */
.L_x_3191:
[----:B------:R-:W-:Y:S01]  /*21f70*/  SEL R2, R14, RZ, P1 ;  /* 0x000000ff0e027207 */ /* 0x000fe20000800000 */
[----:B------:R-:W-:Y:S01]  /*21f80*/  IMAD.MOV.U32 R12, RZ, RZ, 0x2 ;  /* 0x00000002ff0c7424 */ /* 0x000fe200078e00ff */
[----:B------:R-:W-:Y:S01]  /*21f90*/  MOV R15, 0xffffffff ;  /* 0xffffffff000f7802 */ /* 0x000fe20000000f00 */
[----:B------:R-:W-:Y:S02]  /*21fa0*/  IMAD.MOV.U32 R11, RZ, RZ, RZ ;  /* 0x000000ffff0b7224 */ /* 0x000fe400078e00ff */
[----:B------:R-:W-:-:S04]  /*21fb0*/  IMAD.IADD R2, R3, 0x1, R2 ;  /* 0x0000000103027824 */ /* 0x000fc800078e0202 */
[----:B------:R-:W-:-:S07]  /*21fc0*/  IMAD.MOV.U32 R13, RZ, RZ, R2 ;  /* 0x000000ffff0d7224 */ /* 0x000fce00078e0002 */
[----:B------:R-:W-:Y:S05]  /*21fd0*/  WARPSYNC.COLLECTIVE R15, `(.L_x_3193) ;  /* 0x000000000f087348 */ /* 0x000fea0003c00000 */
[----:B------:R0:W1:Y:S02]  /*21fe0*/  SHFL.UP P6, R14, R13, R12, R11 ;  /* 0x0400000c0d0e7389 */ /* 0x00006400000c000b */
[----:B01----:R-:W-:Y:S01]  /*21ff0*/  ENDCOLLECTIVE ;  /* 0x000000000000791b */ /* 0x003fe20003800000 */
.L_x_3193:
        /* <DEDUP_REMOVED lines=8> */
.L_x_3194:
        /* <DEDUP_REMOVED lines=8> */
.L_x_3195:
        /* <DEDUP_REMOVED lines=8> */
.L_x_3196:
        /* <DEDUP_REMOVED lines=9> */
.L_x_3197:
[----:B------:R-:W-:Y:S01]  /*22210*/  MOV R16, R14 ;  /* 0x0000000e00107202 */ /* 0x000fe20000000f00 */
[----:B------:R-:W-:Y:S06]  /*22220*/  BRA `(.L_x_3198) ;  /* 0xffffffc000047947 */ /* 0x000fec000383ffff */
.L_x_3056:
[----:B------:R-:W-:Y:S01]  /*22230*/  BSSY B0, `(.L_x_3199) ;  /* 0x0000006000007945 */ /* 0x000fe20003800000 */
[----:B------:R-:W-:Y:S01]  /*22240*/  PLOP3.LUT P6, PT, P6, PT, PT, 0x8, 0x0 ;  /* 0x000000000000781c */ /* 0x000fe200037ce170 */
[----:B------:R-:W-:-:S12]  /*22250*/  IMAD.MOV.U32 R15, RZ, RZ, -0x1 ;  /* 0xffffffffff0f7424 */ /* 0x000fd800078e00ff */
[----:B01---5:R-:W-:Y:S05]  /*22260*/  WARPSYNC.COLLECTIVE R15, `(.L_x_3200) ;  /* 0x000000000f087348 */ /* 0x023fea0003c00000 */
[----:B------:R-:W-:Y:S01]  /*22270*/  VOTE.ANY R14, PT, P6 ;  /* 0x00000000000e7806 */ /* 0x000fe200030e0100 */
[----:B01---5:R-:W-:Y:S06]  /*22280*/  ENDCOLLECTIVE ;  /* 0x000000000000791b */ /* 0x023fec0003800000 */
.L_x_3200:
[----:B------:R-:W-:Y:S05]  /*22290*/  BSYNC B0 ;  /* 0x0000000000007941 */ /* 0x000fea0003800000 */
.L_x_3199:
[----:B------:R-:W-:Y:S01]  /*222a0*/  IMAD.MOV.U32 R5, RZ, RZ, R14 ;  /* 0x000000ffff057224 */ /* 0x000fe200078e000e */
[----:B------:R-:W-:Y:S01]  /*222b0*/  MOV R15, 0xffffffff ;  /* 0xffffffff000f7802 */ /* 0x000fe20000000f00 */
[----:B------:R-:W-:Y:S02]  /*222c0*/  IMAD.MOV.U32 R13, RZ, RZ, R3 ;  /* 0x000000ffff0d7224 */ /* 0x000fe400078e0003 */
[----:B------:R-:W0:Y:S01]  /*222d0*/  POPC R6, R5 ;  /* 0x0000000500067309 */ /* 0x000e220000000000 */
[----:B------:R-:W-:Y:S02]  /*222e0*/  IMAD.MOV.U32 R11, RZ, RZ, 0x1f ;  /* 0x0000001fff0b7424 */ /* 0x000fe400078e00ff */
[----:B0-----:R-:W-:-:S07]  /*222f0*/  IMAD.MOV.U32 R12, RZ, RZ, R6 ;  /* 0x000000ffff0c7224 */ /* 0x001fce00078e0006 */
[----:B------:R-:W-:Y:S05]  /*22300*/  WARPSYNC.COLLECTIVE R15, `(.L_x_3201) ;  /* 0x000000000f087348 */ /* 0x000fea0003c00000 */
[----:B------:R0:W1:Y:S02]  /*22310*/  SHFL.IDX P6, R14, R13, R12, R11 ;  /* 0x0000000c0d0e7389 */ /* 0x00006400000c000b */
[----:B01----:R-:W-:Y:S01]  /*22320*/  ENDCOLLECTIVE ;  /* 0x000000000000791b */ /* 0x003fe20003800000 */
.L_x_3201:
[----:B------:R-:W-:Y:S01]  /*22330*/  IMAD.MOV.U32 R17, RZ, RZ, R14 ;  /* 0x000000ffff117224 */ /* 0x000fe200078e000e */
[----:B------:R-:W-:Y:S06]  /*22340*/  BRA `(.L_x_3202) ;  /* 0xffffffbc00f47947 */ /* 0x000fec000383ffff */
.L_x_3058:
[----:B------:R-:W-:Y:S01]  /*22350*/  BSSY B0, `(.L_x_3203) ;  /* 0x0000007000007945 */ /* 0x000fe20003800000 */
[----:B------:R-:W-:Y:S02]  /*22360*/  IMAD.MOV.U32 R13, RZ, RZ, R2 ;  /* 0x000000ffff0d7224 */ /* 0x000fe400078e0002 */
[----:B------:R-:W-:Y:S02]  /*22370*/  IMAD.MOV.U32 R11, RZ, RZ, 0x1f ;  /* 0x0000001fff0b7424 */ /* 0x000fe400078e00ff */
[----:B------:R-:W-:-:S07]  /*22380*/  IMAD.MOV.U32 R15, RZ, RZ, -0x1 ;  /* 0xffffffffff0f7424 */ /* 0x000fce00078e00ff */
[----:B0123-5:R-:W-:Y:S05]  /*22390*/  WARPSYNC.COLLECTIVE R15, `(.L_x_3204) ;  /* 0x000000000f087348 */ /* 0x02ffea0003c00000 */
[----:B------:R4:W0:Y:S02]  /*223a0*/  SHFL.IDX P6, R14, R13, R12, R11 ;  /* 0x0000000c0d0e7389 */ /* 0x00082400000c000b */
[----:B012345:R-:W-:Y:S01]  /*223b0*/  ENDCOLLECTIVE ;  /* 0x000000000000791b */ /* 0x03ffe20003800000 */
.L_x_3204:
[----:B------:R-:W-:Y:S05]  /*223c0*/  BSYNC B0 ;  /* 0x0000000000007941 */ /* 0x000fea0003800000 */
.L_x_3203:
[----:B------:R-:W-:Y:S01]  /*223d0*/  IMAD.MOV.U32 R2, RZ, RZ, R14 ;  /* 0x000000ffff027224 */ /* 0x000fe200078e000e */
[----:B------:R-:W-:Y:S06]  /*223e0*/  BRA `(.L_x_3205) ;  /* 0xffffffbc00e87947 */ /* 0x000fec000383ffff */
.L_x_3062:
[----:B0-----:R0:W2:Y:S02]  /*223f0*/  SYNCS.PHASECHK.TRANS64.TRYWAIT P0, [R0+URZ+0x28820], R3 ;  /* 0x02882003000075a7 */ /* 0x0010a4000800017f */
[----:B--2---:R-:W-:Y:S05]  /*22400*/  @!P0 NANOSLEEP.SYNCS 0x989680 ;  /* 0x009896800000895d */ /* 0x004fea0003900000 */
[----:B------:R-:W2:Y:S02]  /*22410*/  @!P0 SYNCS.PHASECHK.TRANS64 P0, [R0+URZ+0x28820], R3 ;  /* 0x02882003000085a7 */ /* 0x000ea4000800007f */
[----:B--2---:R-:W-:Y:S05]  /*22420*/  @!P0 BRA `(.L_x_3062) ;  /* 0xfffffffc00f08947 */ /* 0x004fea000383ffff */
[----:B------:R-:W-:Y:S05]  /*22430*/  BRA `(.L_x_3206) ;  /* 0xffffffc4006c7947 */ /* 0x000fea000383ffff */
.L_x_3063:
[----:B------:R-:W2:Y:S01]  /*22440*/  S2R R2, SR_TID.X ;  /* 0x0000000000027919 */ /* 0x000ea20000002100 */
[----:B------:R-:W-:Y:S01]  /*22450*/  BSSY B0, `(.L_x_3207) ;  /* 0x000000a000007945 */ /* 0x000fe20003800000 */
[----:B------:R-:W-:Y:S02]  /*22460*/  IMAD.MOV.U32 R12, RZ, RZ, RZ ;  /* 0x000000ffff0c7224 */ /* 0x000fe400078e00ff */
[----:B------:R-:W-:Y:S02]  /*22470*/  IMAD.MOV.U32 R11, RZ, RZ, 0x1f ;  /* 0x0000001fff0b7424 */ /* 0x000fe400078e00ff */
[----:B------:R-:W-:Y:S01]  /*22480*/  IMAD.MOV.U32 R15, RZ, RZ, -0x1 ;  /* 0xffffffffff0f7424 */ /* 0x000fe200078e00ff */
[----:B--2---:R-:W-:-:S04]  /*22490*/  SHF.R.U32.HI R2, RZ, 0x5, R2 ;  /* 0x00000005ff027819 */ /* 0x004fc80000011602 */
[----:B------:R-:W-:-:S04]  /*224a0*/  LOP3.LUT R2, R2, 0x3, RZ, 0xc0, !PT ;  /* 0x0000000302027812 */ /* 0x000fc800078ec0ff */
[----:B------:R-:W-:-:S07]  /*224b0*/  MOV R13, R2 ;  /* 0x00000002000d7202 */ /* 0x000fce0000000f00 */
[----:B01-3-5:R-:W-:Y:S05]  /*224c0*/  WARPSYNC.COLLECTIVE R15, `(.L_x_3208) ;  /* 0x000000000f087348 */ /* 0x02bfea0003c00000 */
[----:B------:R2:W4:Y:S02]  /*224d0*/  SHFL.IDX P6, R14, R13, R12, R11 ;  /* 0x0000000c0d0e7389 */ /* 0x00052400000c000b */
[----:B012345:R-:W-:Y:S01]  /*224e0*/  ENDCOLLECTIVE ;  /* 0x000000000000791b */ /* 0x03ffe20003800000 */
.L_x_3208:
[----:B------:R-:W-:Y:S05]  /*224f0*/  BSYNC B0 ;  /* 0x0000000000007941 */ /* 0x000fea0003800000 */
.L_x_3207:
[----:B------:R-:W-:Y:S05]  /*22500*/  BRA `(.L_x_3209) ;  /* 0xffffffc400547947 */ /* 0x000fea000383ffff */
.L_x_3064:
[----:B------:R-:W-:Y:S01]  /*22510*/  BSSY B0, `(.L_x_3210) ;  /* 0x0000006000007945 */ /* 0x000fe20003800000 */
[----:B------:R-:W-:-:S07]  /*22520*/  IMAD.MOV.U32 R15, RZ, RZ, -0x1 ;  /* 0xffffffffff0f7424 */ /* 0x000fce00078e00ff */
[----:B0123-5:R-:W-:Y:S05]  /*22530*/  WARPSYNC.COLLECTIVE R15, `(.L_x_3211) ;  /* 0x000000000f0c7348 */ /* 0x02ffea0003c00000 */
[----:B------:R-:W-:Y:S02]  /*22540*/  ELECT P6, UR62, PT ;  /* 0x00000000003e782f */ /* 0x000fe400038c0000 */
[----:B------:R-:W-:Y:S01]  /*22550*/  MOV R14, UR62 ;  /* 0x0000003e000e7c02 */ /* 0x000fe20008000f00 */
[----:B0123-5:R-:W-:Y:S10]  /*22560*/  ENDCOLLECTIVE ;  /* 0x000000000000791b */ /* 0x02fff40003800000 */
.L_x_3211:
[----:B------:R-:W-:Y:S05]  /*22570*/  BSYNC B0 ;  /* 0x0000000000007941 */ /* 0x000fea0003800000 */
.L_x_3210:
[----:B------:R-:W-:Y:S05]  /*22580*/  BRA `(.L_x_3212) ;  /* 0xffffffc400487947 */ /* 0x000fea000383ffff */
.L_x_3066:
[----:B0-----:R0:W2:Y:S02]  /*22590*/  SYNCS.PHASECHK.TRANS64.TRYWAIT P0, [R6+URZ], R5 ;  /* 0x00000005060075a7 */ /* 0x0010a4000800017f */
[----:B--2---:R-:W-:Y:S05]  /*225a0*/  @!P0 NANOSLEEP.SYNCS 0x989680 ;  /* 0x009896800000895d */ /* 0x004fea0003900000 */
[----:B------:R-:W2:Y:S02]  /*225b0*/  @!P0 SYNCS.PHASECHK.TRANS64 P0, [R6+URZ], R5 ;  /* 0x00000005060085a7 */ /* 0x000ea4000800007f */
[----:B--2---:R-:W-:Y:S05]  /*225c0*/  @!P0 BRA `(.L_x_3066) ;  /* 0xfffffffc00f08947 */ /* 0x004fea000383ffff */
[----:B------:R-:W-:Y:S05]  /*225d0*/  BRA `(.L_x_3213) ;  /* 0xffffffc400847947 */ /* 0x000fea000383ffff */
.L_x_3067:
[----:B--2---:R2:W3:Y:S02]  /*225e0*/  SYNCS.PHASECHK.TRANS64.TRYWAIT P0, [R7+URZ], R2 ;  /* 0x00000002070075a7 */ /* 0x0044e4000800017f */
[----:B---3--:R-:W-:Y:S05]  /*225f0*/  @!P0 NANOSLEEP.SYNCS 0x989680 ;  /* 0x009896800000895d */ /* 0x008fea0003900000 */
[----:B------:R-:W3:Y:S02]  /*22600*/  @!P0 SYNCS.PHASECHK.TRANS64 P0, [R7+URZ], R2 ;  /* 0x00000002070085a7 */ /* 0x000ee4000800007f */
[----:B---3--:R-:W-:Y:S05]  /*22610*/  @!P0 BRA `(.L_x_3067) ;  /* 0xfffffffc00f08947 */ /* 0x008fea000383ffff */
[----:B------:R-:W-:Y:S05]  /*22620*/  BRA `(.L_x_3214) ;  /* 0xffffffc400787947 */ /* 0x000fea000383ffff */
.L_x_3069:
[----:B---3--:R3:W4:Y:S02]  /*22630*/  SYNCS.PHASECHK.TRANS64.TRYWAIT P0, [R4+URZ], R5 ;  /* 0x00000005040075a7 */ /* 0x008724000800017f */
[----:B----4-:R-:W-:Y:S05]  /*22640*/  @!P0 NANOSLEEP.SYNCS 0x989680 ;  /* 0x009896800000895d */ /* 0x010fea0003900000 */
[----:B------:R-:W4:Y:S02]  /*22650*/  @!P0 SYNCS.PHASECHK.TRANS64 P0, [R4+URZ], R5 ;  /* 0x00000005040085a7 */ /* 0x000f24000800007f */
[----:B----4-:R-:W-:Y:S05]  /*22660*/  @!P0 BRA `(.L_x_3069) ;  /* 0xfffffffc00f08947 */ /* 0x010fea000383ffff */
[----:B------:R-:W-:Y:S05]  /*22670*/  BRA `(.L_x_3215) ;  /* 0xffffffc400807947 */ /* 0x000fea000383ffff */
.L_x_3216:
        /* <DEDUP_REMOVED lines=16> */
.L_x_3226:


//--------------------- .nv.global.init           --------------------------
	.section	.nv.global.init,"aw",@progbits
.nv.global.init:
	.type		$str$23,@object
	.size		$str$23,($str$24 - $str$23)
$str$23:
        /*0000*/ 	.byte	0x28, 0x61, 0x64, 0x64, 0x72, 0x65, 0x73, 0x73, 0x20, 0x26, 0x20, 0x6d, 0x61, 0x73, 0x6b, 0x29
        /*0010*/ 	.byte	0x20, 0x3d, 0x3d, 0x20, 0x30, 0x00
	.type		$str$24,@object
	.size		$str$24,(__unnamed_4 - $str$24)
$str$24:
        /*0016*/ 	.byte	0x2f, 0x74, 0x6d, 0x70, 0x2f, 0x6f, 0x73, 0x73, 0x5f, 0x6b, 0x65, 0x72, 0x6e, 0x65, 0x6c, 0x73
        /*0026*/ 	.byte	0x5f, 0x73, 0x72, 0x63, 0x2f, 0x66, 0x6c, 0x61, 0x73, 0x68, 0x5f, 0x61, 0x74, 0x74, 0x65, 0x6e
        /*0036*/ 	.byte	0x74, 0x69, 0x6f, 0x6e, 0x2f, 0x63, 0x73, 0x72, 0x63, 0x2f, 0x63, 0x75, 0x74, 0x6c, 0x61, 0x73
        /*0046*/ 	.byte	0x73, 0x2f, 0x69, 0x6e, 0x63, 0x6c, 0x75, 0x64, 0x65, 0x2f, 0x63, 0x75, 0x74, 0x65, 0x2f, 0x70
        /*0056*/ 	.byte	0x6f, 0x69, 0x6e, 0x74, 0x65, 0x72, 0x5f, 0x66, 0x6c, 0x61, 0x67, 0x67, 0x65, 0x64, 0x2e, 0x68
        /*0066*/ 	.byte	0x70, 0x70, 0x00
	.type		__unnamed_4,@object
	.size		__unnamed_4,(__unnamed_8 - __unnamed_4)
__unnamed_4:
        /* <DEDUP_REMOVED lines=24> */
	.type		__unnamed_8,@object
	.size		__unnamed_8,(__unnamed_3 - __unnamed_8)
__unnamed_8:
        /* <DEDUP_REMOVED lines=24> */
        /*0369*/ 	.byte	0x00
	.type		__unnamed_3,@object
	.size		__unnamed_3,(__unnamed_2 - __unnamed_3)
__unnamed_3:
        /* <DEDUP_REMOVED lines=29> */
	.type		__unnamed_2,@object
	.size		__unnamed_2,(__unnamed_7 - __unnamed_2)
__unnamed_2:
        /* <DEDUP_REMOVED lines=29> */
	.type		__unnamed_7,@object
	.size		__unnamed_7,(__unnamed_6 - __unnamed_7)
__unnamed_7:
        /* <DEDUP_REMOVED lines=28> */
        /*08c2*/ 	.byte	0x3c, 0x32, 0x32, 0x35, 0x32, 0x38, 0x3e, 0x3e, 0x3e, 0x3e, 0x3e, 0x5d, 0x00
	.type		__unnamed_6,@object
	.size		__unnamed_6,(__unnamed_1 - __unnamed_6)
__unnamed_6:
        /* <DEDUP_REMOVED lines=29> */
	.type		__unnamed_1,@object
	.size		__unnamed_1,(__unnamed_5 - __unnamed_1)
__unnamed_1:
        /* <DEDUP_REMOVED lines=28> */
        /*0c5c*/ 	.byte	0x31, 0x36, 0x33, 0x38, 0x34, 0x3e, 0x3e, 0x3e, 0x3e, 0x3e, 0x20, 0x26, 0x5d, 0x00
	.type		__unnamed_5,@object
	.size		__unnamed_5,(.L_4 - __unnamed_5)
__unnamed_5:
        /* <DEDUP_REMOVED lines=28> */
        /*0e2a*/ 	.byte	0x3c, 0x32, 0x32, 0x35, 0x32, 0x38, 0x3e, 0x3e, 0x3e, 0x3e, 0x3e, 0x20, 0x26, 0x5d, 0x00
.L_4:


//--------------------- .nv.shared._ZN7cutlass13device_kernelIN5flash11enable_sm90INS1_16FlashAttnFwdSm90INS1_25CollectiveMainloopFwdSm90ILi2EN4cute5tupleIJNS5_1CILi1EEES8_S8_EEENS6_IJNS7_ILi128EEENS7_ILi176EEESA_EEELi128ENS_6half_tEfNS_4arch4Sm90ELb0ELb0ELb0ELb0ELb0ELb0ELb0ELb1ELb1ELb1ELb0ELb0EEENS1_21CollectiveEpilogueFwdINS6_IJSA_SA_SB_EEES9_SD_SF_Li256ELb0ELb1ELb0ELb0EEENS1_29StaticPersistentTileSchedulerILb0EEEEEEEEEvNT_6ParamsE --------------------------
	.section	.nv.shared._ZN7cutlass13device_kernelIN5flash11enable_sm90INS1_16FlashAttnFwdSm90INS1_25CollectiveMainloopFwdSm90ILi2EN4cute5tupleIJNS5_1CILi1EEES8_S8_EEENS6_IJNS7_ILi128EEENS7_ILi176EEESA_EEELi128ENS_6half_tEfNS_4arch4Sm90ELb0ELb0ELb0ELb0ELb0ELb0ELb0ELb1ELb1ELb1ELb0ELb0EEENS1_21CollectiveEpilogueFwdINS6_IJSA_SA_SB_EEES9_SD_SF_Li256ELb0ELb1ELb0ELb0EEENS1_29StaticPersistentTileSchedulerILb0EEEEEEEEEvNT_6ParamsE,"aw",@nobits
	.sectionflags	@""
	.align	16
	.zero		1024


//--------------------- .nv.shared.reserved.0     --------------------------
	.section	.nv.shared.reserved.0,"aw",@nobits
	.weak		__nv_reservedSMEM_offset_0_alias
	.size		__nv_reservedSMEM_offset_0_alias, 0, 0
	.other		__nv_reservedSMEM_offset_0_alias,@"STO_CUDA_RESERVED_SHARED STV_DEFAULT"
__nv_reservedSMEM_offset_0_alias:
	.zero		0


//--------------------- .nv.global                --------------------------
	.section	.nv.global,"aw",@nobits
.nv.global:
	.type		_ZN74_INTERNAL_7ba13ced_38_flash_fwd_hdim128_fp16_packgqa_sm90_cu_93b96ec2_34434cute1_E,@object
	.size		_ZN74_INTERNAL_7ba13ced_38_flash_fwd_hdim128_fp16_packgqa_sm90_cu_93b96ec2_34434cute1_E,(_ZN74_INTERNAL_7ba13ced_38_flash_fwd_hdim128_fp16_packgqa_sm90_cu_93b96ec2_34434cuda3std3__45__cpo6cbeginE - _ZN74_INTERNAL_7ba13ced_38_flash_fwd_hdim128_fp16_packgqa_sm90_cu_93b96ec2_34434cute1_E)
_ZN74_INTERNAL_7ba13ced_38_flash_fwd_hdim128_fp16_packgqa_sm90_cu_93b96ec2_34434cute1_E:
	.zero		1
	.type		_ZN74_INTERNAL_7ba13ced_38_flash_fwd_hdim128_fp16_packgqa_sm90_cu_93b96ec2_34434cuda3std3__45__cpo6cbeginE,@object
	.size		_ZN74_INTERNAL_7ba13ced_38_flash_fwd_hdim128_fp16_packgqa_sm90_cu_93b96ec2_34434cuda3std3__45__cpo6cbeginE,(_ZN74_INTERNAL_7ba13ced_38_flash_fwd_hdim128_fp16_packgqa_sm90_cu_93b96ec2_34434cuda3std3__48in_placeE - _ZN74_INTERNAL_7ba13ced_38_flash_fwd_hdim128_fp16_packgqa_sm90_cu_93b96ec2_34434cuda3std3__45__cpo6cbeginE)
_ZN74_INTERNAL_7ba13ced_38_flash_fwd_hdim128_fp16_packgqa_sm90_cu_93b96ec2_34434cuda3std3__45__cpo6cbeginE:
	.zero		1
	.type		_ZN74_INTERNAL_7ba13ced_38_flash_fwd_hdim128_fp16_packgqa_sm90_cu_93b96ec2_34434cuda3std3__48in_placeE,@object
	.size		_ZN74_INTERNAL_7ba13ced_38_flash_fwd_hdim128_fp16_packgqa_sm90_cu_93b96ec2_34434cuda3std3__48in_placeE,(_ZN74_INTERNAL_7ba13ced_38_flash_fwd_hdim128_fp16_packgqa_sm90_cu_93b96ec2_34434cuda3std6ranges3__45__cpo9iter_moveE - _ZN74_INTERNAL_7ba13ced_38_flash_fwd_hdim128_fp16_packgqa_sm90_cu_93b96ec2_34434cuda3std3__48in_placeE)
_ZN74_INTERNAL_7ba13ced_38_flash_fwd_hdim128_fp16_packgqa_sm90_cu_93b96ec2_34434cuda3std3__48in_placeE:
	.zero		1
	.type		_ZN74_INTERNAL_7ba13ced_38_flash_fwd_hdim128_fp16_packgqa_sm90_cu_93b96ec2_34434cuda3std6ranges3__45__cpo9iter_moveE,@object
	.size		_ZN74_INTERNAL_7ba13ced_38_flash_fwd_hdim128_fp16_packgqa_sm90_cu_93b96ec2_34434cuda3std6ranges3__45__cpo9iter_moveE,(_ZN74_INTERNAL_7ba13ced_38_flash_fwd_hdim128_fp16_packgqa_sm90_cu_93b96ec2_34434cuda3std3__45__cpo5beginE - _ZN74_INTERNAL_7ba13ced_38_flash_fwd_hdim128_fp16_packgqa_sm90_cu_93b96ec2_34434cuda3std6ranges3__45__cpo9iter_moveE)
_ZN74_INTERNAL_7ba13ced_38_flash_fwd_hdim128_fp16_packgqa_sm90_cu_93b96ec2_34434cuda3std6ranges3__45__cpo9iter_moveE:
	.zero		1
	.type		_ZN74_INTERNAL_7ba13ced_38_flash_fwd_hdim128_fp16_packgqa_sm90_cu_93b96ec2_34434cuda3std3__45__cpo5beginE,@object
	.size		_ZN74_INTERNAL_7ba13ced_38_flash_fwd_hdim128_fp16_packgqa_sm90_cu_93b96ec2_34434cuda3std3__45__cpo5beginE,(_ZN74_INTERNAL_7ba13ced_38_flash_fwd_hdim128_fp16_packgqa_sm90_cu_93b96ec2_34434cuda3std3__476_GLOBAL__N__7ba13ced_38_flash_fwd_hdim128_fp16_packgqa_sm90_cu_93b96ec2_34436ignoreE - _ZN74_INTERNAL_7ba13ced_38_flash_fwd_hdim128_fp16_packgqa_sm90_cu_93b96ec2_34434cuda3std3__45__cpo5beginE)
_ZN74_INTERNAL_7ba13ced_38_flash_fwd_hdim128_fp16_packgqa_sm90_cu_93b96ec2_34434cuda3std3__45__cpo5beginE:
	.zero		1
	.type		_ZN74_INTERNAL_7ba13ced_38_flash_fwd_hdim128_fp16_packgqa_sm90_cu_93b96ec2_34434cuda3std3__476_GLOBAL__N__7ba13ced_38_flash_fwd_hdim128_fp16_packgqa_sm90_cu_93b96ec2_34436ignoreE,@object
	.size		_ZN74_INTERNAL_7ba13ced_38_flash_fwd_hdim128_fp16_packgqa_sm90_cu_93b96ec2_34434cuda3std3__476_GLOBAL__N__7ba13ced_38_flash_fwd_hdim128_fp16_packgqa_sm90_cu_93b96ec2_34436ignoreE,(_ZN74_INTERNAL_7ba13ced_38_flash_fwd_hdim128_fp16_packgqa_sm90_cu_93b96ec2_34434cute7productE - _ZN74_INTERNAL_7ba13ced_38_flash_fwd_hdim128_fp16_packgqa_sm90_cu_93b96ec2_34434cuda3std3__476_GLOBAL__N__7ba13ced_38_flash_fwd_hdim128_fp16_packgqa_sm90_cu_93b96ec2_34436ignoreE)
_ZN74_INTERNAL_7ba13ced_38_flash_fwd_hdim128_fp16_packgqa_sm90_cu_93b96ec2_34434cuda3std3__476_GLOBAL__N__7ba13ced_38_flash_fwd_hdim128_fp16_packgqa_sm90_cu_93b96ec2_34436ignoreE:
	.zero		1
	.type		_ZN74_INTERNAL_7ba13ced_38_flash_fwd_hdim128_fp16_packgqa_sm90_cu_93b96ec2_34434cute7productE,@object
	.size		_ZN74_INTERNAL_7ba13ced_38_flash_fwd_hdim128_fp16_packgqa_sm90_cu_93b96ec2_34434cute7productE,(_ZN74_INTERNAL_7ba13ced_38_flash_fwd_hdim128_fp16_packgqa_sm90_cu_93b96ec2_34434cuda3std3__45__cpo3endE - _ZN74_INTERNAL_7ba13ced_38_flash_fwd_hdim128_fp16_packgqa_sm90_cu_93b96ec2_34434cute7productE)
_ZN74_INTERNAL_7ba13ced_38_flash_fwd_hdim128_fp16_packgqa_sm90_cu_93b96ec2_34434cute7productE:
	.zero		1
	.type		_ZN74_INTERNAL_7ba13ced_38_flash_fwd_hdim128_fp16_packgqa_sm90_cu_93b96ec2_34434cuda3std3__45__cpo3endE,@object
	.size		_ZN74_INTERNAL_7ba13ced_38_flash_fwd_hdim128_fp16_packgqa_sm90_cu_93b96ec2_34434cuda3std3__45__cpo3endE,(_ZN74_INTERNAL_7ba13ced_38_flash_fwd_hdim128_fp16_packgqa_sm90_cu_93b96ec2_34434cuda3std3__419piecewise_constructE - _ZN74_INTERNAL_7ba13ced_38_flash_fwd_hdim128_fp16_packgqa_sm90_cu_93b96ec2_34434cuda3std3__45__cpo3endE)
_ZN74_INTERNAL_7ba13ced_38_flash_fwd_hdim128_fp16_packgqa_sm90_cu_93b96ec2_34434cuda3std3__45__cpo3endE:
	.zero		1
	.type		_ZN74_INTERNAL_7ba13ced_38_flash_fwd_hdim128_fp16_packgqa_sm90_cu_93b96ec2_34434cuda3std3__419piecewise_constructE,@object
	.size		_ZN74_INTERNAL_7ba13ced_38_flash_fwd_hdim128_fp16_packgqa_sm90_cu_93b96ec2_34434cuda3std3__419piecewise_constructE,(_ZN74_INTERNAL_7ba13ced_38_flash_fwd_hdim128_fp16_packgqa_sm90_cu_93b96ec2_34434cuda3std3__45__cpo4cendE - _ZN74_INTERNAL_7ba13ced_38_flash_fwd_hdim128_fp16_packgqa_sm90_cu_93b96ec2_34434cuda3std3__419piecewise_constructE)
_ZN74_INTERNAL_7ba13ced_38_flash_fwd_hdim128_fp16_packgqa_sm90_cu_93b96ec2_34434cuda3std3__419piecewise_constructE:
	.zero		1
	.type		_ZN74_INTERNAL_7ba13ced_38_flash_fwd_hdim128_fp16_packgqa_sm90_cu_93b96ec2_34434cuda3std3__45__cpo4cendE,@object
	.size		_ZN74_INTERNAL_7ba13ced_38_flash_fwd_hdim128_fp16_packgqa_sm90_cu_93b96ec2_34434cuda3std3__45__cpo4cendE,(_ZN74_INTERNAL_7ba13ced_38_flash_fwd_hdim128_fp16_packgqa_sm90_cu_93b96ec2_34434cuda3std6ranges3__45__cpo4swapE - _ZN74_INTERNAL_7ba13ced_38_flash_fwd_hdim128_fp16_packgqa_sm90_cu_93b96ec2_34434cuda3std3__45__cpo4cendE)
_ZN74_INTERNAL_7ba13ced_38_flash_fwd_hdim128_fp16_packgqa_sm90_cu_93b96ec2_34434cuda3std3__45__cpo4cendE:
	.zero		1
	.type		_ZN74_INTERNAL_7ba13ced_38_flash_fwd_hdim128_fp16_packgqa_sm90_cu_93b96ec2_34434cuda3std6ranges3__45__cpo4swapE,@object
	.size		_ZN74_INTERNAL_7ba13ced_38_flash_fwd_hdim128_fp16_packgqa_sm90_cu_93b96ec2_34434cuda3std6ranges3__45__cpo4swapE,(.L_15 - _ZN74_INTERNAL_7ba13ced_38_flash_fwd_hdim128_fp16_packgqa_sm90_cu_93b96ec2_34434cuda3std6ranges3__45__cpo4swapE)
_ZN74_INTERNAL_7ba13ced_38_flash_fwd_hdim128_fp16_packgqa_sm90_cu_93b96ec2_34434cuda3std6ranges3__45__cpo4swapE:
	.zero		1
.L_15:


//--------------------- .nv.shared._ZN7cutlass13device_kernelIN5flash11enable_sm90INS1_16FlashAttnFwdSm90INS1_25CollectiveMainloopFwdSm90ILi2EN4cute5tupleIJNS5_1CILi2EEENS7_ILi1EEES9_EEENS6_IJNS7_ILi128EEENS7_ILi176EEESB_EEELi128ENS_6half_tEfNS_4arch4Sm90ELb0ELb0ELb0ELb0ELb0ELb0ELb0ELb1ELb1ELb1ELb0ELb0EEENS1_21CollectiveEpilogueFwdINS6_IJSB_SB_SC_EEESA_SE_SG_Li256ELb0ELb1ELb0ELb0EEENS1_29StaticPersistentTileSchedulerILb0EEEEEEEEEvNT_6ParamsE --------------------------
	.section	.nv.shared._ZN7cutlass13device_kernelIN5flash11enable_sm90INS1_16FlashAttnFwdSm90INS1_25CollectiveMainloopFwdSm90ILi2EN4cute5tupleIJNS5_1CILi2EEENS7_ILi1EEES9_EEENS6_IJNS7_ILi128EEENS7_ILi176EEESB_EEELi128ENS_6half_tEfNS_4arch4Sm90ELb0ELb0ELb0ELb0ELb0ELb0ELb0ELb1ELb1ELb1ELb0ELb0EEENS1_21CollectiveEpilogueFwdINS6_IJSB_SB_SC_EEESA_SE_SG_Li256ELb0ELb1ELb0ELb0EEENS1_29StaticPersistentTileSchedulerILb0EEEEEEEEEvNT_6ParamsE,"aw",@nobits
	.sectionflags	@""
	.align	16
	.zero		1024


//--------------------- .nv.shared._ZN7cutlass13device_kernelIN5flash11enable_sm90INS1_16FlashAttnFwdSm90INS1_25CollectiveMainloopFwdSm90ILi2EN4cute5tupleIJNS5_1CILi1EEES8_S8_EEENS6_IJNS7_ILi128EEENS7_ILi176EEESA_EEELi128ENS_6half_tEfNS_4arch4Sm90ELb0ELb0ELb0ELb1ELb0ELb0ELb0ELb1ELb1ELb1ELb0ELb0EEENS1_21CollectiveEpilogueFwdINS6_IJSA_SA_SB_EEES9_SD_SF_Li256ELb1ELb1ELb0ELb0EEENS1_36VarlenDynamicPersistentTileSchedulerILi128ELi176ELi256ELi128ELb0ELb1ELb1ELb0ELb1ELb1EEEEEEEEEvNT_6ParamsE --------------------------
	.section	.nv.shared._ZN7cutlass13device_kernelIN5flash11enable_sm90INS1_16FlashAttnFwdSm90INS1_25CollectiveMainloopFwdSm90ILi2EN4cute5tupleIJNS5_1CILi1EEES8_S8_EEENS6_IJNS7_ILi128EEENS7_ILi176EEESA_EEELi128ENS_6half_tEfNS_4arch4Sm90ELb0ELb0ELb0ELb1ELb0ELb0ELb0ELb1ELb1ELb1ELb0ELb0EEENS1_21CollectiveEpilogueFwdINS6_IJSA_SA_SB_EEES9_SD_SF_Li256ELb1ELb1ELb0ELb0EEENS1_36VarlenDynamicPersistentTileSchedulerILi128ELi176ELi256ELi128ELb0ELb1ELb1ELb0ELb1ELb1EEEEEEEEEvNT_6ParamsE,"aw",@nobits
	.sectionflags	@""
	.align	16
	.zero		1024


//--------------------- .nv.shared._ZN7cutlass13device_kernelIN5flash11enable_sm90INS1_16FlashAttnFwdSm90INS1_25CollectiveMainloopFwdSm90ILi2EN4cute5tupleIJNS5_1CILi1EEES8_S8_EEENS6_IJNS7_ILi128EEENS7_ILi176EEESA_EEELi128ENS_6half_tEfNS_4arch4Sm90ELb0ELb0ELb0ELb1ELb0ELb1ELb0ELb1ELb1ELb1ELb0ELb0EEENS1_21CollectiveEpilogueFwdINS6_IJSA_SA_SB_EEES9_SD_SF_Li256ELb1ELb1ELb0ELb0EEENS1_36VarlenDynamicPersistentTileSchedulerILi128ELi176ELi256ELi128ELb0ELb1ELb1ELb0ELb1ELb1EEEEEEEEEvNT_6ParamsE --------------------------
	.section	.nv.shared._ZN7cutlass13device_kernelIN5flash11enable_sm90INS1_16FlashAttnFwdSm90INS1_25CollectiveMainloopFwdSm90ILi2EN4cute5tupleIJNS5_1CILi1EEES8_S8_EEENS6_IJNS7_ILi128EEENS7_ILi176EEESA_EEELi128ENS_6half_tEfNS_4arch4Sm90ELb0ELb0ELb0ELb1ELb0ELb1ELb0ELb1ELb1ELb1ELb0ELb0EEENS1_21CollectiveEpilogueFwdINS6_IJSA_SA_SB_EEES9_SD_SF_Li256ELb1ELb1ELb0ELb0EEENS1_36VarlenDynamicPersistentTileSchedulerILi128ELi176ELi256ELi128ELb0ELb1ELb1ELb0ELb1ELb1EEEEEEEEEvNT_6ParamsE,"aw",@nobits
	.sectionflags	@""
	.align	16
	.zero		1024


//--------------------- .nv.shared._ZN7cutlass13device_kernelIN5flash11enable_sm90INS1_16FlashAttnFwdSm90INS1_25CollectiveMainloopFwdSm90ILi2EN4cute5tupleIJNS5_1CILi1EEES8_S8_EEENS6_IJNS7_ILi128EEESA_SA_EEELi128ENS_6half_tEfNS_4arch4Sm90ELb0ELb1ELb0ELb0ELb0ELb0ELb0ELb1ELb1ELb1ELb0ELb0EEENS1_21CollectiveEpilogueFwdISB_S9_SC_SE_Li256ELb0ELb1ELb0ELb0EEENS1_30DynamicPersistentTileSchedulerILi256ELi128ELb0ELb1ELb1EEEEEEEEEvNT_6ParamsE --------------------------
	.section	.nv.shared._ZN7cutlass13device_kernelIN5flash11enable_sm90INS1_16FlashAttnFwdSm90INS1_25CollectiveMainloopFwdSm90ILi2EN4cute5tupleIJNS5_1CILi1EEES8_S8_EEENS6_IJNS7_ILi128EEESA_SA_EEELi128ENS_6half_tEfNS_4arch4Sm90ELb0ELb1ELb0ELb0ELb0ELb0ELb0ELb1ELb1ELb1ELb0ELb0EEENS1_21CollectiveEpilogueFwdISB_S9_SC_SE_Li256ELb0ELb1ELb0ELb0EEENS1_30DynamicPersistentTileSchedulerILi256ELi128ELb0ELb1ELb1EEEEEEEEEvNT_6ParamsE,"aw",@nobits
	.sectionflags	@""
	.align	16
	.zero		1024


//--------------------- .nv.shared._ZN7cutlass13device_kernelIN5flash11enable_sm90INS1_16FlashAttnFwdSm90INS1_25CollectiveMainloopFwdSm90ILi2EN4cute5tupleIJNS5_1CILi1EEES8_S8_EEENS6_IJNS7_ILi128EEESA_SA_EEELi128ENS_6half_tEfNS_4arch4Sm90ELb0ELb1ELb0ELb1ELb0ELb0ELb0ELb1ELb1ELb1ELb0ELb0EEENS1_21CollectiveEpilogueFwdISB_S9_SC_SE_Li256ELb1ELb1ELb0ELb0EEENS1_36VarlenDynamicPersistentTileSchedulerILi128ELi128ELi256ELi128ELb0ELb1ELb1ELb1ELb0ELb1EEEEEEEEEvNT_6ParamsE --------------------------
	.section	.nv.shared._ZN7cutlass13device_kernelIN5flash11enable_sm90INS1_16FlashAttnFwdSm90INS1_25CollectiveMainloopFwdSm90ILi2EN4cute5tupleIJNS5_1CILi1EEES8_S8_EEENS6_IJNS7_ILi128EEESA_SA_EEELi128ENS_6half_tEfNS_4arch4Sm90ELb0ELb1ELb0ELb1ELb0ELb0ELb0ELb1ELb1ELb1ELb0ELb0EEENS1_21CollectiveEpilogueFwdISB_S9_SC_SE_Li256ELb1ELb1ELb0ELb0EEENS1_36VarlenDynamicPersistentTileSchedulerILi128ELi128ELi256ELi128ELb0ELb1ELb1ELb1ELb0ELb1EEEEEEEEEvNT_6ParamsE,"aw",@nobits
	.sectionflags	@""
	.align	16
	.zero		1024


//--------------------- .nv.shared._ZN7cutlass13device_kernelIN5flash11enable_sm90INS1_16FlashAttnFwdSm90INS1_25CollectiveMainloopFwdSm90ILi2EN4cute5tupleIJNS5_1CILi1EEES8_S8_EEENS6_IJNS7_ILi128EEESA_SA_EEELi128ENS_6half_tEfNS_4arch4Sm90ELb0ELb1ELb0ELb1ELb0ELb1ELb0ELb1ELb1ELb1ELb0ELb0EEENS1_21CollectiveEpilogueFwdISB_S9_SC_SE_Li256ELb1ELb1ELb0ELb0EEENS1_36VarlenDynamicPersistentTileSchedulerILi128ELi128ELi256ELi128ELb0ELb1ELb1ELb1ELb0ELb1EEEEEEEEEvNT_6ParamsE --------------------------
	.section	.nv.shared._ZN7cutlass13device_kernelIN5flash11enable_sm90INS1_16FlashAttnFwdSm90INS1_25CollectiveMainloopFwdSm90ILi2EN4cute5tupleIJNS5_1CILi1EEES8_S8_EEENS6_IJNS7_ILi128EEESA_SA_EEELi128ENS_6half_tEfNS_4arch4Sm90ELb0ELb1ELb0ELb1ELb0ELb1ELb0ELb1ELb1ELb1ELb0ELb0EEENS1_21CollectiveEpilogueFwdISB_S9_SC_SE_Li256ELb1ELb1ELb0ELb0EEENS1_36VarlenDynamicPersistentTileSchedulerILi128ELi128ELi256ELi128ELb0ELb1ELb1ELb1ELb0ELb1EEEEEEEEEvNT_6ParamsE,"aw",@nobits
	.sectionflags	@""
	.align	16
	.zero		1024


//--------------------- .nv.shared._ZN7cutlass13device_kernelIN5flash11enable_sm90INS1_16FlashAttnFwdSm90INS1_25CollectiveMainloopFwdSm90ILi2EN4cute5tupleIJNS5_1CILi1EEES8_S8_EEENS6_IJNS7_ILi128EEESA_SA_EEELi128ENS_6half_tEfNS_4arch4Sm90ELb1ELb0ELb0ELb0ELb0ELb0ELb0ELb1ELb1ELb1ELb0ELb0EEENS1_21CollectiveEpilogueFwdISB_S9_SC_SE_Li256ELb0ELb1ELb0ELb0EEENS1_30DynamicPersistentTileSchedulerILi256ELi128ELb0ELb1ELb1EEEEEEEEEvNT_6ParamsE --------------------------
	.section	.nv.shared._ZN7cutlass13device_kernelIN5flash11enable_sm90INS1_16FlashAttnFwdSm90INS1_25CollectiveMainloopFwdSm90ILi2EN4cute5tupleIJNS5_1CILi1EEES8_S8_EEENS6_IJNS7_ILi128EEESA_SA_EEELi128ENS_6half_tEfNS_4arch4Sm90ELb1ELb0ELb0ELb0ELb0ELb0ELb0ELb1ELb1ELb1ELb0ELb0EEENS1_21CollectiveEpilogueFwdISB_S9_SC_SE_Li256ELb0ELb1ELb0ELb0EEENS1_30DynamicPersistentTileSchedulerILi256ELi128ELb0ELb1ELb1EEEEEEEEEvNT_6ParamsE,"aw",@nobits
	.sectionflags	@""
	.align	16
	.zero		1024


//--------------------- .nv.shared._ZN7cutlass13device_kernelIN5flash11enable_sm90INS1_16FlashAttnFwdSm90INS1_25CollectiveMainloopFwdSm90ILi2EN4cute5tupleIJNS5_1CILi1EEES8_S8_EEENS6_IJNS7_ILi128EEESA_SA_EEELi128ENS_6half_tEfNS_4arch4Sm90ELb1ELb0ELb0ELb1ELb0ELb0ELb0ELb1ELb1ELb1ELb0ELb0EEENS1_21CollectiveEpilogueFwdISB_S9_SC_SE_Li256ELb1ELb1ELb0ELb0EEENS1_36VarlenDynamicPersistentTileSchedulerILi128ELi128ELi256ELi128ELb0ELb1ELb1ELb1ELb1ELb1EEEEEEEEEvNT_6ParamsE --------------------------
	.section	.nv.shared._ZN7cutlass13device_kernelIN5flash11enable_sm90INS1_16FlashAttnFwdSm90INS1_25CollectiveMainloopFwdSm90ILi2EN4cute5tupleIJNS5_1CILi1EEES8_S8_EEENS6_IJNS7_ILi128EEESA_SA_EEELi128ENS_6half_tEfNS_4arch4Sm90ELb1ELb0ELb0ELb1ELb0ELb0ELb0ELb1ELb1ELb1ELb0ELb0EEENS1_21CollectiveEpilogueFwdISB_S9_SC_SE_Li256ELb1ELb1ELb0ELb0EEENS1_36VarlenDynamicPersistentTileSchedulerILi128ELi128ELi256ELi128ELb0ELb1ELb1ELb1ELb1ELb1EEEEEEEEEvNT_6ParamsE,"aw",@nobits
	.sectionflags	@""
	.align	16
	.zero		1024


//--------------------- .nv.shared._ZN7cutlass13device_kernelIN5flash11enable_sm90INS1_16FlashAttnFwdSm90INS1_25CollectiveMainloopFwdSm90ILi2EN4cute5tupleIJNS5_1CILi1EEES8_S8_EEENS6_IJNS7_ILi128EEESA_SA_EEELi128ENS_6half_tEfNS_4arch4Sm90ELb1ELb0ELb0ELb1ELb0ELb1ELb0ELb1ELb1ELb1ELb0ELb0EEENS1_21CollectiveEpilogueFwdISB_S9_SC_SE_Li256ELb1ELb1ELb0ELb0EEENS1_36VarlenDynamicPersistentTileSchedulerILi128ELi128ELi256ELi128ELb0ELb1ELb1ELb1ELb1ELb1EEEEEEEEEvNT_6ParamsE --------------------------
	.section	.nv.shared._ZN7cutlass13device_kernelIN5flash11enable_sm90INS1_16FlashAttnFwdSm90INS1_25CollectiveMainloopFwdSm90ILi2EN4cute5tupleIJNS5_1CILi1EEES8_S8_EEENS6_IJNS7_ILi128EEESA_SA_EEELi128ENS_6half_tEfNS_4arch4Sm90ELb1ELb0ELb0ELb1ELb0ELb1ELb0ELb1ELb1ELb1ELb0ELb0EEENS1_21CollectiveEpilogueFwdISB_S9_SC_SE_Li256ELb1ELb1ELb0ELb0EEENS1_36VarlenDynamicPersistentTileSchedulerILi128ELi128ELi256ELi128ELb0ELb1ELb1ELb1ELb1ELb1EEEEEEEEEvNT_6ParamsE,"aw",@nobits
	.sectionflags	@""
	.align	16
	.zero		1024


//--------------------- .nv.constant0._ZN7cutlass13device_kernelIN5flash11enable_sm90INS1_16FlashAttnFwdSm90INS1_25CollectiveMainloopFwdSm90ILi2EN4cute5tupleIJNS5_1CILi1EEES8_S8_EEENS6_IJNS7_ILi128EEENS7_ILi176EEESA_EEELi128ENS_6half_tEfNS_4arch4Sm90ELb0ELb0ELb0ELb0ELb0ELb0ELb0ELb1ELb1ELb1ELb0ELb0EEENS1_21CollectiveEpilogueFwdINS6_IJSA_SA_SB_EEES9_SD_SF_Li256ELb0ELb1ELb0ELb0EEENS1_29StaticPersistentTileSchedulerILb0EEEEEEEEEvNT_6ParamsE --------------------------
	.section	.nv.constant0._ZN7cutlass13device_kernelIN5flash11enable_sm90INS1_16FlashAttnFwdSm90INS1_25CollectiveMainloopFwdSm90ILi2EN4cute5tupleIJNS5_1CILi1EEES8_S8_EEENS6_IJNS7_ILi128EEENS7_ILi176EEESA_EEELi128ENS_6half_tEfNS_4arch4Sm90ELb0ELb0ELb0ELb0ELb0ELb0ELb0ELb1ELb1ELb1ELb0ELb0EEENS1_21CollectiveEpilogueFwdINS6_IJSA_SA_SB_EEES9_SD_SF_Li256ELb0ELb1ELb0ELb0EEENS1_29StaticPersistentTileSchedulerILb0EEEEEEEEEvNT_6ParamsE,"a",@progbits
	.sectionflags	@""
	.align	4
.nv.constant0._ZN7cutlass13device_kernelIN5flash11enable_sm90INS1_16FlashAttnFwdSm90INS1_25CollectiveMainloopFwdSm90ILi2EN4cute5tupleIJNS5_1CILi1EEES8_S8_EEENS6_IJNS7_ILi128EEENS7_ILi176EEESA_EEELi128ENS_6half_tEfNS_4arch4Sm90ELb0ELb0ELb0ELb0ELb0ELb0ELb0ELb1ELb1ELb1ELb0ELb0EEENS1_21CollectiveEpilogueFwdINS6_IJSA_SA_SB_EEES9_SD_SF_Li256ELb0ELb1ELb0ELb0EEENS1_29StaticPersistentTileSchedulerILb0EEEEEEEEEvNT_6ParamsE:
	.zero		3200


//--------------------- .nv.constant0._ZN7cutlass13device_kernelIN5flash11enable_sm90INS1_16FlashAttnFwdSm90INS1_25CollectiveMainloopFwdSm90ILi2EN4cute5tupleIJNS5_1CILi2EEENS7_ILi1EEES9_EEENS6_IJNS7_ILi128EEENS7_ILi176EEESB_EEELi128ENS_6half_tEfNS_4arch4Sm90ELb0ELb0ELb0ELb0ELb0ELb0ELb0ELb1ELb1ELb1ELb0ELb0EEENS1_21CollectiveEpilogueFwdINS6_IJSB_SB_SC_EEESA_SE_SG_Li256ELb0ELb1ELb0ELb0EEENS1_29StaticPersistentTileSchedulerILb0EEEEEEEEEvNT_6ParamsE --------------------------
	.section	.nv.constant0._ZN7cutlass13device_kernelIN5flash11enable_sm90INS1_16FlashAttnFwdSm90INS1_25CollectiveMainloopFwdSm90ILi2EN4cute5tupleIJNS5_1CILi2EEENS7_ILi1EEES9_EEENS6_IJNS7_ILi128EEENS7_ILi176EEESB_EEELi128ENS_6half_tEfNS_4arch4Sm90ELb0ELb0ELb0ELb0ELb0ELb0ELb0ELb1ELb1ELb1ELb0ELb0EEENS1_21CollectiveEpilogueFwdINS6_IJSB_SB_SC_EEESA_SE_SG_Li256ELb0ELb1ELb0ELb0EEENS1_29StaticPersistentTileSchedulerILb0EEEEEEEEEvNT_6ParamsE,"a",@progbits
	.sectionflags	@""
	.align	4
.nv.constant0._ZN7cutlass13device_kernelIN5flash11enable_sm90INS1_16FlashAttnFwdSm90INS1_25CollectiveMainloopFwdSm90ILi2EN4cute5tupleIJNS5_1CILi2EEENS7_ILi1EEES9_EEENS6_IJNS7_ILi128EEENS7_ILi176EEESB_EEELi128ENS_6half_tEfNS_4arch4Sm90ELb0ELb0ELb0ELb0ELb0ELb0ELb0ELb1ELb1ELb1ELb0ELb0EEENS1_21CollectiveEpilogueFwdINS6_IJSB_SB_SC_EEESA_SE_SG_Li256ELb0ELb1ELb0ELb0EEENS1_29StaticPersistentTileSchedulerILb0EEEEEEEEEvNT_6ParamsE:
	.zero		3200


//--------------------- .nv.constant0._ZN7cutlass13device_kernelIN5flash11enable_sm90INS1_16FlashAttnFwdSm90INS1_25CollectiveMainloopFwdSm90ILi2EN4cute5tupleIJNS5_1CILi1EEES8_S8_EEENS6_IJNS7_ILi128EEENS7_ILi176EEESA_EEELi128ENS_6half_tEfNS_4arch4Sm90ELb0ELb0ELb0ELb1ELb0ELb0ELb0ELb1ELb1ELb1ELb0ELb0EEENS1_21CollectiveEpilogueFwdINS6_IJSA_SA_SB_EEES9_SD_SF_Li256ELb1ELb1ELb0ELb0EEENS1_36VarlenDynamicPersistentTileSchedulerILi128ELi176ELi256ELi128ELb0ELb1ELb1ELb0ELb1ELb1EEEEEEEEEvNT_6ParamsE --------------------------
	.section	.nv.constant0._ZN7cutlass13device_kernelIN5flash11enable_sm90INS1_16FlashAttnFwdSm90INS1_25CollectiveMainloopFwdSm90ILi2EN4cute5tupleIJNS5_1CILi1EEES8_S8_EEENS6_IJNS7_ILi128EEENS7_ILi176EEESA_EEELi128ENS_6half_tEfNS_4arch4Sm90ELb0ELb0ELb0ELb1ELb0ELb0ELb0ELb1ELb1ELb1ELb0ELb0EEENS1_21CollectiveEpilogueFwdINS6_IJSA_SA_SB_EEES9_SD_SF_Li256ELb1ELb1ELb0ELb0EEENS1_36VarlenDynamicPersistentTileSchedulerILi128ELi176ELi256ELi128ELb0ELb1ELb1ELb0ELb1ELb1EEEEEEEEEvNT_6ParamsE,"a",@progbits
	.sectionflags	@""
	.align	4
.nv.constant0._ZN7cutlass13device_kernelIN5flash11enable_sm90INS1_16FlashAttnFwdSm90INS1_25CollectiveMainloopFwdSm90ILi2EN4cute5tupleIJNS5_1CILi1EEES8_S8_EEENS6_IJNS7_ILi128EEENS7_ILi176EEESA_EEELi128ENS_6half_tEfNS_4arch4Sm90ELb0ELb0ELb0ELb1ELb0ELb0ELb0ELb1ELb1ELb1ELb0ELb0EEENS1_21CollectiveEpilogueFwdINS6_IJSA_SA_SB_EEES9_SD_SF_Li256ELb1ELb1ELb0ELb0EEENS1_36VarlenDynamicPersistentTileSchedulerILi128ELi176ELi256ELi128ELb0ELb1ELb1ELb0ELb1ELb1EEEEEEEEEvNT_6ParamsE:
	.zero		3328


//--------------------- .nv.constant0._ZN7cutlass13device_kernelIN5flash11enable_sm90INS1_16FlashAttnFwdSm90INS1_25CollectiveMainloopFwdSm90ILi2EN4cute5tupleIJNS5_1CILi1EEES8_S8_EEENS6_IJNS7_ILi128EEENS7_ILi176EEESA_EEELi128ENS_6half_tEfNS_4arch4Sm90ELb0ELb0ELb0ELb1ELb0ELb1ELb0ELb1ELb1ELb1ELb0ELb0EEENS1_21CollectiveEpilogueFwdINS6_IJSA_SA_SB_EEES9_SD_SF_Li256ELb1ELb1ELb0ELb0EEENS1_36VarlenDynamicPersistentTileSchedulerILi128ELi176ELi256ELi128ELb0ELb1ELb1ELb0ELb1ELb1EEEEEEEEEvNT_6ParamsE --------------------------
	.section	.nv.constant0._ZN7cutlass13device_kernelIN5flash11enable_sm90INS1_16FlashAttnFwdSm90INS1_25CollectiveMainloopFwdSm90ILi2EN4cute5tupleIJNS5_1CILi1EEES8_S8_EEENS6_IJNS7_ILi128EEENS7_ILi176EEESA_EEELi128ENS_6half_tEfNS_4arch4Sm90ELb0ELb0ELb0ELb1ELb0ELb1ELb0ELb1ELb1ELb1ELb0ELb0EEENS1_21CollectiveEpilogueFwdINS6_IJSA_SA_SB_EEES9_SD_SF_Li256ELb1ELb1ELb0ELb0EEENS1_36VarlenDynamicPersistentTileSchedulerILi128ELi176ELi256ELi128ELb0ELb1ELb1ELb0ELb1ELb1EEEEEEEEEvNT_6ParamsE,"a",@progbits
	.sectionflags	@""
	.align	4
.nv.constant0._ZN7cutlass13device_kernelIN5flash11enable_sm90INS1_16FlashAttnFwdSm90INS1_25CollectiveMainloopFwdSm90ILi2EN4cute5tupleIJNS5_1CILi1EEES8_S8_EEENS6_IJNS7_ILi128EEENS7_ILi176EEESA_EEELi128ENS_6half_tEfNS_4arch4Sm90ELb0ELb0ELb0ELb1ELb0ELb1ELb0ELb1ELb1ELb1ELb0ELb0EEENS1_21CollectiveEpilogueFwdINS6_IJSA_SA_SB_EEES9_SD_SF_Li256ELb1ELb1ELb0ELb0EEENS1_36VarlenDynamicPersistentTileSchedulerILi128ELi176ELi256ELi128ELb0ELb1ELb1ELb0ELb1ELb1EEEEEEEEEvNT_6ParamsE:
	.zero		3328


//--------------------- .nv.constant0._ZN7cutlass13device_kernelIN5flash11enable_sm90INS1_16FlashAttnFwdSm90INS1_25CollectiveMainloopFwdSm90ILi2EN4cute5tupleIJNS5_1CILi1EEES8_S8_EEENS6_IJNS7_ILi128EEESA_SA_EEELi128ENS_6half_tEfNS_4arch4Sm90ELb0ELb1ELb0ELb0ELb0ELb0ELb0ELb1ELb1ELb1ELb0ELb0EEENS1_21CollectiveEpilogueFwdISB_S9_SC_SE_Li256ELb0ELb1ELb0ELb0EEENS1_30DynamicPersistentTileSchedulerILi256ELi128ELb0ELb1ELb1EEEEEEEEEvNT_6ParamsE --------------------------
	.section	.nv.constant0._ZN7cutlass13device_kernelIN5flash11enable_sm90INS1_16FlashAttnFwdSm90INS1_25CollectiveMainloopFwdSm90ILi2EN4cute5tupleIJNS5_1CILi1EEES8_S8_EEENS6_IJNS7_ILi128EEESA_SA_EEELi128ENS_6half_tEfNS_4arch4Sm90ELb0ELb1ELb0ELb0ELb0ELb0ELb0ELb1ELb1ELb1ELb0ELb0EEENS1_21CollectiveEpilogueFwdISB_S9_SC_SE_Li256ELb0ELb1ELb0ELb0EEENS1_30DynamicPersistentTileSchedulerILi256ELi128ELb0ELb1ELb1EEEEEEEEEvNT_6ParamsE,"a",@progbits
	.sectionflags	@""
	.align	4
.nv.constant0._ZN7cutlass13device_kernelIN5flash11enable_sm90INS1_16FlashAttnFwdSm90INS1_25CollectiveMainloopFwdSm90ILi2EN4cute5tupleIJNS5_1CILi1EEES8_S8_EEENS6_IJNS7_ILi128EEESA_SA_EEELi128ENS_6half_tEfNS_4arch4Sm90ELb0ELb1ELb0ELb0ELb0ELb0ELb0ELb1ELb1ELb1ELb0ELb0EEENS1_21CollectiveEpilogueFwdISB_S9_SC_SE_Li256ELb0ELb1ELb0ELb0EEENS1_30DynamicPersistentTileSchedulerILi256ELi128ELb0ELb1ELb1EEEEEEEEEvNT_6ParamsE:
	.zero		3328


//--------------------- .nv.constant0._ZN7cutlass13device_kernelIN5flash11enable_sm90INS1_16FlashAttnFwdSm90INS1_25CollectiveMainloopFwdSm90ILi2EN4cute5tupleIJNS5_1CILi1EEES8_S8_EEENS6_IJNS7_ILi128EEESA_SA_EEELi128ENS_6half_tEfNS_4arch4Sm90ELb0ELb1ELb0ELb1ELb0ELb0ELb0ELb1ELb1ELb1ELb0ELb0EEENS1_21CollectiveEpilogueFwdISB_S9_SC_SE_Li256ELb1ELb1ELb0ELb0EEENS1_36VarlenDynamicPersistentTileSchedulerILi128ELi128ELi256ELi128ELb0ELb1ELb1ELb1ELb0ELb1EEEEEEEEEvNT_6ParamsE --------------------------
	.section	.nv.constant0._ZN7cutlass13device_kernelIN5flash11enable_sm90INS1_16FlashAttnFwdSm90INS1_25CollectiveMainloopFwdSm90ILi2EN4cute5tupleIJNS5_1CILi1EEES8_S8_EEENS6_IJNS7_ILi128EEESA_SA_EEELi128ENS_6half_tEfNS_4arch4Sm90ELb0ELb1ELb0ELb1ELb0ELb0ELb0ELb1ELb1ELb1ELb0ELb0EEENS1_21CollectiveEpilogueFwdISB_S9_SC_SE_Li256ELb1ELb1ELb0ELb0EEENS1_36VarlenDynamicPersistentTileSchedulerILi128ELi128ELi256ELi128ELb0ELb1ELb1ELb1ELb0ELb1EEEEEEEEEvNT_6ParamsE,"a",@progbits
	.sectionflags	@""
	.align	4
.nv.constant0._ZN7cutlass13device_kernelIN5flash11enable_sm90INS1_16FlashAttnFwdSm90INS1_25CollectiveMainloopFwdSm90ILi2EN4cute5tupleIJNS5_1CILi1EEES8_S8_EEENS6_IJNS7_ILi128EEESA_SA_EEELi128ENS_6half_tEfNS_4arch4Sm90ELb0ELb1ELb0ELb1ELb0ELb0ELb0ELb1ELb1ELb1ELb0ELb0EEENS1_21CollectiveEpilogueFwdISB_S9_SC_SE_Li256ELb1ELb1ELb0ELb0EEENS1_36VarlenDynamicPersistentTileSchedulerILi128ELi128ELi256ELi128ELb0ELb1ELb1ELb1ELb0ELb1EEEEEEEEEvNT_6ParamsE:
	.zero		3328


//--------------------- .nv.constant0._ZN7cutlass13device_kernelIN5flash11enable_sm90INS1_16FlashAttnFwdSm90INS1_25CollectiveMainloopFwdSm90ILi2EN4cute5tupleIJNS5_1CILi1EEES8_S8_EEENS6_IJNS7_ILi128EEESA_SA_EEELi128ENS_6half_tEfNS_4arch4Sm90ELb0ELb1ELb0ELb1ELb0ELb1ELb0ELb1ELb1ELb1ELb0ELb0EEENS1_21CollectiveEpilogueFwdISB_S9_SC_SE_Li256ELb1ELb1ELb0ELb0EEENS1_36VarlenDynamicPersistentTileSchedulerILi128ELi128ELi256ELi128ELb0ELb1ELb1ELb1ELb0ELb1EEEEEEEEEvNT_6ParamsE --------------------------
	.section	.nv.constant0._ZN7cutlass13device_kernelIN5flash11enable_sm90INS1_16FlashAttnFwdSm90INS1_25CollectiveMainloopFwdSm90ILi2EN4cute5tupleIJNS5_1CILi1EEES8_S8_EEENS6_IJNS7_ILi128EEESA_SA_EEELi128ENS_6half_tEfNS_4arch4Sm90ELb0ELb1ELb0ELb1ELb0ELb1ELb0ELb1ELb1ELb1ELb0ELb0EEENS1_21CollectiveEpilogueFwdISB_S9_SC_SE_Li256ELb1ELb1ELb0ELb0EEENS1_36VarlenDynamicPersistentTileSchedulerILi128ELi128ELi256ELi128ELb0ELb1ELb1ELb1ELb0ELb1EEEEEEEEEvNT_6ParamsE,"a",@progbits
	.sectionflags	@""
	.align	4
.nv.constant0._ZN7cutlass13device_kernelIN5flash11enable_sm90INS1_16FlashAttnFwdSm90INS1_25CollectiveMainloopFwdSm90ILi2EN4cute5tupleIJNS5_1CILi1EEES8_S8_EEENS6_IJNS7_ILi128EEESA_SA_EEELi128ENS_6half_tEfNS_4arch4Sm90ELb0ELb1ELb0ELb1ELb0ELb1ELb0ELb1ELb1ELb1ELb0ELb0EEENS1_21CollectiveEpilogueFwdISB_S9_SC_SE_Li256ELb1ELb1ELb0ELb0EEENS1_36VarlenDynamicPersistentTileSchedulerILi128ELi128ELi256ELi128ELb0ELb1ELb1ELb1ELb0ELb1EEEEEEEEEvNT_6ParamsE:
	.zero		3328


//--------------------- .nv.constant0._ZN7cutlass13device_kernelIN5flash11enable_sm90INS1_16FlashAttnFwdSm90INS1_25CollectiveMainloopFwdSm90ILi2EN4cute5tupleIJNS5_1CILi1EEES8_S8_EEENS6_IJNS7_ILi128EEESA_SA_EEELi128ENS_6half_tEfNS_4arch4Sm90ELb1ELb0ELb0ELb0ELb0ELb0ELb0ELb1ELb1ELb1ELb0ELb0EEENS1_21CollectiveEpilogueFwdISB_S9_SC_SE_Li256ELb0ELb1ELb0ELb0EEENS1_30DynamicPersistentTileSchedulerILi256ELi128ELb0ELb1ELb1EEEEEEEEEvNT_6ParamsE --------------------------
	.section	.nv.constant0._ZN7cutlass13device_kernelIN5flash11enable_sm90INS1_16FlashAttnFwdSm90INS1_25CollectiveMainloopFwdSm90ILi2EN4cute5tupleIJNS5_1CILi1EEES8_S8_EEENS6_IJNS7_ILi128EEESA_SA_EEELi128ENS_6half_tEfNS_4arch4Sm90ELb1ELb0ELb0ELb0ELb0ELb0ELb0ELb1ELb1ELb1ELb0ELb0EEENS1_21CollectiveEpilogueFwdISB_S9_SC_SE_Li256ELb0ELb1ELb0ELb0EEENS1_30DynamicPersistentTileSchedulerILi256ELi128ELb0ELb1ELb1EEEEEEEEEvNT_6ParamsE,"a",@progbits
	.sectionflags	@""
	.align	4
.nv.constant0._ZN7cutlass13device_kernelIN5flash11enable_sm90INS1_16FlashAttnFwdSm90INS1_25CollectiveMainloopFwdSm90ILi2EN4cute5tupleIJNS5_1CILi1EEES8_S8_EEENS6_IJNS7_ILi128EEESA_SA_EEELi128ENS_6half_tEfNS_4arch4Sm90ELb1ELb0ELb0ELb0ELb0ELb0ELb0ELb1ELb1ELb1ELb0ELb0EEENS1_21CollectiveEpilogueFwdISB_S9_SC_SE_Li256ELb0ELb1ELb0ELb0EEENS1_30DynamicPersistentTileSchedulerILi256ELi128ELb0ELb1ELb1EEEEEEEEEvNT_6ParamsE:
	.zero		3328


//--------------------- .nv.constant0._ZN7cutlass13device_kernelIN5flash11enable_sm90INS1_16FlashAttnFwdSm90INS1_25CollectiveMainloopFwdSm90ILi2EN4cute5tupleIJNS5_1CILi1EEES8_S8_EEENS6_IJNS7_ILi128EEESA_SA_EEELi128ENS_6half_tEfNS_4arch4Sm90ELb1ELb0ELb0ELb1ELb0ELb0ELb0ELb1ELb1ELb1ELb0ELb0EEENS1_21CollectiveEpilogueFwdISB_S9_SC_SE_Li256ELb1ELb1ELb0ELb0EEENS1_36VarlenDynamicPersistentTileSchedulerILi128ELi128ELi256ELi128ELb0ELb1ELb1ELb1ELb1ELb1EEEEEEEEEvNT_6ParamsE --------------------------
	.section	.nv.constant0._ZN7cutlass13device_kernelIN5flash11enable_sm90INS1_16FlashAttnFwdSm90INS1_25CollectiveMainloopFwdSm90ILi2EN4cute5tupleIJNS5_1CILi1EEES8_S8_EEENS6_IJNS7_ILi128EEESA_SA_EEELi128ENS_6half_tEfNS_4arch4Sm90ELb1ELb0ELb0ELb1ELb0ELb0ELb0ELb1ELb1ELb1ELb0ELb0EEENS1_21CollectiveEpilogueFwdISB_S9_SC_SE_Li256ELb1ELb1ELb0ELb0EEENS1_36VarlenDynamicPersistentTileSchedulerILi128ELi128ELi256ELi128ELb0ELb1ELb1ELb1ELb1ELb1EEEEEEEEEvNT_6ParamsE,"a",@progbits
	.sectionflags	@""
	.align	4
.nv.constant0._ZN7cutlass13device_kernelIN5flash11enable_sm90INS1_16FlashAttnFwdSm90INS1_25CollectiveMainloopFwdSm90ILi2EN4cute5tupleIJNS5_1CILi1EEES8_S8_EEENS6_IJNS7_ILi128EEESA_SA_EEELi128ENS_6half_tEfNS_4arch4Sm90ELb1ELb0ELb0ELb1ELb0ELb0ELb0ELb1ELb1ELb1ELb0ELb0EEENS1_21CollectiveEpilogueFwdISB_S9_SC_SE_Li256ELb1ELb1ELb0ELb0EEENS1_36VarlenDynamicPersistentTileSchedulerILi128ELi128ELi256ELi128ELb0ELb1ELb1ELb1ELb1ELb1EEEEEEEEEvNT_6ParamsE:
	.zero		3328


//--------------------- .nv.constant0._ZN7cutlass13device_kernelIN5flash11enable_sm90INS1_16FlashAttnFwdSm90INS1_25CollectiveMainloopFwdSm90ILi2EN4cute5tupleIJNS5_1CILi1EEES8_S8_EEENS6_IJNS7_ILi128EEESA_SA_EEELi128ENS_6half_tEfNS_4arch4Sm90ELb1ELb0ELb0ELb1ELb0ELb1ELb0ELb1ELb1ELb1ELb0ELb0EEENS1_21CollectiveEpilogueFwdISB_S9_SC_SE_Li256ELb1ELb1ELb0ELb0EEENS1_36VarlenDynamicPersistentTileSchedulerILi128ELi128ELi256ELi128ELb0ELb1ELb1ELb1ELb1ELb1EEEEEEEEEvNT_6ParamsE --------------------------
	.section	.nv.constant0._ZN7cutlass13device_kernelIN5flash11enable_sm90INS1_16FlashAttnFwdSm90INS1_25CollectiveMainloopFwdSm90ILi2EN4cute5tupleIJNS5_1CILi1EEES8_S8_EEENS6_IJNS7_ILi128EEESA_SA_EEELi128ENS_6half_tEfNS_4arch4Sm90ELb1ELb0ELb0ELb1ELb0ELb1ELb0ELb1ELb1ELb1ELb0ELb0EEENS1_21CollectiveEpilogueFwdISB_S9_SC_SE_Li256ELb1ELb1ELb0ELb0EEENS1_36VarlenDynamicPersistentTileSchedulerILi128ELi128ELi256ELi128ELb0ELb1ELb1ELb1ELb1ELb1EEEEEEEEEvNT_6ParamsE,"a",@progbits
	.sectionflags	@""
	.align	4
.nv.constant0._ZN7cutlass13device_kernelIN5flash11enable_sm90INS1_16FlashAttnFwdSm90INS1_25CollectiveMainloopFwdSm90ILi2EN4cute5tupleIJNS5_1CILi1EEES8_S8_EEENS6_IJNS7_ILi128EEESA_SA_EEELi128ENS_6half_tEfNS_4arch4Sm90ELb1ELb0ELb0ELb1ELb0ELb1ELb0ELb1ELb1ELb1ELb0ELb0EEENS1_21CollectiveEpilogueFwdISB_S9_SC_SE_Li256ELb1ELb1ELb0ELb0EEENS1_36VarlenDynamicPersistentTileSchedulerILi128ELi128ELi256ELi128ELb0ELb1ELb1ELb1ELb1ELb1EEEEEEEEEvNT_6ParamsE:
	.zero		3328


//--------------------- SYMBOLS --------------------------

	.type		.nv.reservedSmem.offset0,@object
	.size		.nv.reservedSmem.offset0,0x4
	.type		__assertfail,@function
